	.target	sm_90a

	.elftype	@"ET_EXEC"


//--------------------- .note.nv.tkinfo           --------------------------
	.section	.note.nv.tkinfo,"",@"SHT_NOTE"
	.sectionflags	@"SHF_NOTE_NV_TKINFO"
	.tkinfo
        /*0018*/ 	.word	0x00000002
        /*0030*/ 	.string	""
        /*0030*/ 	.string	"ptxas"
        /*0030*/ 	.string	"Cuda compilation tools, release 13.0, V13.0.88"
        /*0030*/ 	.string	"Build cuda_13.0.r13.0/compiler.36424714_0"
        /*0030*/ 	.string	"-arch sm_90a -m 64 "



//--------------------- .note.nv.cuinfo           --------------------------
	.section	.note.nv.cuinfo,"",@"SHT_NOTE"
	.sectionflags	@"SHF_NOTE_NV_CUINFO"
        /*0018*/ 	.short	0x0002
        /*001a*/ 	.short	0x005a
        /*001c*/ 	.short	0x0082
	.zero		2


//--------------------- .nv.info                  --------------------------
	.section	.nv.info,"",@"SHT_CUDA_INFO"
	.align	4


	//----- nvinfo : EIATTR_REGCOUNT
	.align		4
        /*0000*/ 	.byte	0x04, 0x2f
        /*0002*/ 	.short	(.L_19 - .L_18)
	.align		4
.L_18:
        /*0004*/ 	.word	index@(_ZN7cutlass13device_kernelIN5flash11enable_sm90INS1_16FlashAttnFwdSm90INS1_25CollectiveMainloopFwdSm90ILi2EN4cute5tupleIJNS5_1CILi1EEES8_S8_EEENS6_IJNS7_ILi64EEESA_SA_EEELi512ENS_10bfloat16_tEfNS_4arch4Sm90ELb1ELb0ELb1ELb1ELb0ELb1ELb1ELb0ELb0ELb0ELb0ELb0EEENS1_21CollectiveEpilogueFwdINS6_IJSA_NS7_ILi512EEESA_EEES9_SC_SE_Li256ELb1ELb0ELb0ELb0EEENS1_36VarlenDynamicPersistentTileSchedulerILi64ELi64ELi256ELi32ELb0ELb0ELb1ELb1ELb1ELb1EEEEEEEEEvNT_6ParamsE)
        /*0008*/ 	.word	0x000000a8


	//----- nvinfo : EIATTR_FRAME_SIZE
	.align		4
.L_19:
        /*000c*/ 	.byte	0x04, 0x11
        /*000e*/ 	.short	(.L_21 - .L_20)
	.align		4
.L_20:
        /*0010*/ 	.word	index@(_ZN7cutlass13device_kernelIN5flash11enable_sm90INS1_16FlashAttnFwdSm90INS1_25CollectiveMainloopFwdSm90ILi2EN4cute5tupleIJNS5_1CILi1EEES8_S8_EEENS6_IJNS7_ILi64EEESA_SA_EEELi512ENS_10bfloat16_tEfNS_4arch4Sm90ELb1ELb0ELb1ELb1ELb0ELb1ELb1ELb0ELb0ELb0ELb0ELb0EEENS1_21CollectiveEpilogueFwdINS6_IJSA_NS7_ILi512EEESA_EEES9_SC_SE_Li256ELb1ELb0ELb0ELb0EEENS1_36VarlenDynamicPersistentTileSchedulerILi64ELi64ELi256ELi32ELb0ELb0ELb1ELb1ELb1ELb1EEEEEEEEEvNT_6ParamsE)
        /*0014*/ 	.word	0x00000038


	//----- nvinfo : EIATTR_REGCOUNT
	.align		4
.L_21:
        /*0018*/ 	.byte	0x04, 0x2f
        /*001a*/ 	.short	(.L_23 - .L_22)
	.align		4
.L_22:
        /*001c*/ 	.word	index@(_ZN7cutlass13device_kernelIN5flash11enable_sm90INS1_16FlashAttnFwdSm90INS1_25CollectiveMainloopFwdSm90ILi2EN4cute5tupleIJNS5_1CILi1EEES8_S8_EEENS6_IJNS7_ILi64EEESA_SA_EEELi512ENS_10bfloat16_tEfNS_4arch4Sm90ELb1ELb0ELb1ELb1ELb0ELb0ELb1ELb0ELb0ELb0ELb0ELb0EEENS1_21CollectiveEpilogueFwdINS6_IJSA_NS7_ILi512EEESA_EEES9_SC_SE_Li256ELb1ELb0ELb0ELb0EEENS1_36VarlenDynamicPersistentTileSchedulerILi64ELi64ELi256ELi32ELb0ELb0ELb1ELb1ELb1ELb1EEEEEEEEEvNT_6ParamsE)
        /*0020*/ 	.word	0x000000a8


	//----- nvinfo : EIATTR_FRAME_SIZE
	.align		4
.L_23:
        /*0024*/ 	.byte	0x04, 0x11
        /*0026*/ 	.short	(.L_25 - .L_24)
	.align		4
.L_24:
        /*0028*/ 	.word	index@(_ZN7cutlass13device_kernelIN5flash11enable_sm90INS1_16FlashAttnFwdSm90INS1_25CollectiveMainloopFwdSm90ILi2EN4cute5tupleIJNS5_1CILi1EEES8_S8_EEENS6_IJNS7_ILi64EEESA_SA_EEELi512ENS_10bfloat16_tEfNS_4arch4Sm90ELb1ELb0ELb1ELb1ELb0ELb0ELb1ELb0ELb0ELb0ELb0ELb0EEENS1_21CollectiveEpilogueFwdINS6_IJSA_NS7_ILi512EEESA_EEES9_SC_SE_Li256ELb1ELb0ELb0ELb0EEENS1_36VarlenDynamicPersistentTileSchedulerILi64ELi64ELi256ELi32ELb0ELb0ELb1ELb1ELb1ELb1EEEEEEEEEvNT_6ParamsE)
        /*002c*/ 	.word	0x00000030


	//----- nvinfo : EIATTR_REGCOUNT
	.align		4
.L_25:
        /*0030*/ 	.byte	0x04, 0x2f
        /*0032*/ 	.short	(.L_27 - .L_26)
	.align		4
.L_26:
        /*0034*/ 	.word	index@(_ZN7cutlass13device_kernelIN5flash11enable_sm90INS1_16FlashAttnFwdSm90INS1_25CollectiveMainloopFwdSm90ILi2EN4cute5tupleIJNS5_1CILi1EEES8_S8_EEENS6_IJNS7_ILi64EEESA_SA_EEELi512ENS_10bfloat16_tEfNS_4arch4Sm90ELb1ELb0ELb1ELb1ELb0ELb1ELb0ELb0ELb0ELb0ELb0ELb0EEENS1_21CollectiveEpilogueFwdINS6_IJSA_NS7_ILi512EEESA_EEES9_SC_SE_Li256ELb1ELb0ELb0ELb0EEENS1_36VarlenDynamicPersistentTileSchedulerILi64ELi64ELi256ELi32ELb0ELb0ELb1ELb1ELb1ELb1EEEEEEEEEvNT_6ParamsE)
        /*0038*/ 	.word	0x000000a8


	//----- nvinfo : EIATTR_FRAME_SIZE
	.align		4
.L_27:
        /*003c*/ 	.byte	0x04, 0x11
        /*003e*/ 	.short	(.L_29 - .L_28)
	.align		4
.L_28:
        /*0040*/ 	.word	index@(_ZN7cutlass13device_kernelIN5flash11enable_sm90INS1_16FlashAttnFwdSm90INS1_25CollectiveMainloopFwdSm90ILi2EN4cute5tupleIJNS5_1CILi1EEES8_S8_EEENS6_IJNS7_ILi64EEESA_SA_EEELi512ENS_10bfloat16_tEfNS_4arch4Sm90ELb1ELb0ELb1ELb1ELb0ELb1ELb0ELb0ELb0ELb0ELb0ELb0EEENS1_21CollectiveEpilogueFwdINS6_IJSA_NS7_ILi512EEESA_EEES9_SC_SE_Li256ELb1ELb0ELb0ELb0EEENS1_36VarlenDynamicPersistentTileSchedulerILi64ELi64ELi256ELi32ELb0ELb0ELb1ELb1ELb1ELb1EEEEEEEEEvNT_6ParamsE)
        /*0044*/ 	.word	0x00000038


	//----- nvinfo : EIATTR_REGCOUNT
	.align		4
.L_29:
        /*0048*/ 	.byte	0x04, 0x2f
        /*004a*/ 	.short	(.L_31 - .L_30)
	.align		4
.L_30:
        /*004c*/ 	.word	index@(_ZN7cutlass13device_kernelIN5flash11enable_sm90INS1_16FlashAttnFwdSm90INS1_25CollectiveMainloopFwdSm90ILi2EN4cute5tupleIJNS5_1CILi1EEES8_S8_EEENS6_IJNS7_ILi64EEESA_SA_EEELi512ENS_10bfloat16_tEfNS_4arch4Sm90ELb1ELb0ELb1ELb1ELb0ELb0ELb0ELb0ELb0ELb0ELb0ELb0EEENS1_21CollectiveEpilogueFwdINS6_IJSA_NS7_ILi512EEESA_EEES9_SC_SE_Li256ELb1ELb0ELb0ELb0EEENS1_36VarlenDynamicPersistentTileSchedulerILi64ELi64ELi256ELi32ELb0ELb0ELb1ELb1ELb1ELb1EEEEEEEEEvNT_6ParamsE)
        /*0050*/ 	.word	0x000000a8


	//----- nvinfo : EIATTR_FRAME_SIZE
	.align		4
.L_31:
        /*0054*/ 	.byte	0x04, 0x11
        /*0056*/ 	.short	(.L_33 - .L_32)
	.align		4
.L_32:
        /*0058*/ 	.word	index@(_ZN7cutlass13device_kernelIN5flash11enable_sm90INS1_16FlashAttnFwdSm90INS1_25CollectiveMainloopFwdSm90ILi2EN4cute5tupleIJNS5_1CILi1EEES8_S8_EEENS6_IJNS7_ILi64EEESA_SA_EEELi512ENS_10bfloat16_tEfNS_4arch4Sm90ELb1ELb0ELb1ELb1ELb0ELb0ELb0ELb0ELb0ELb0ELb0ELb0EEENS1_21CollectiveEpilogueFwdINS6_IJSA_NS7_ILi512EEESA_EEES9_SC_SE_Li256ELb1ELb0ELb0ELb0EEENS1_36VarlenDynamicPersistentTileSchedulerILi64ELi64ELi256ELi32ELb0ELb0ELb1ELb1ELb1ELb1EEEEEEEEEvNT_6ParamsE)
        /*005c*/ 	.word	0x00000028


	//----- nvinfo : EIATTR_REGCOUNT
	.align		4
.L_33:
        /*0060*/ 	.byte	0x04, 0x2f
        /*0062*/ 	.short	(.L_35 - .L_34)
	.align		4
.L_34:
        /*0064*/ 	.word	index@(_ZN7cutlass13device_kernelIN5flash11enable_sm90INS1_16FlashAttnFwdSm90INS1_25CollectiveMainloopFwdSm90ILi2EN4cute5tupleIJNS5_1CILi1EEES8_S8_EEENS6_IJNS7_ILi64EEESA_SA_EEELi512ENS_10bfloat16_tEfNS_4arch4Sm90ELb1ELb0ELb1ELb0ELb0ELb0ELb1ELb0ELb0ELb0ELb0ELb0EEENS1_21CollectiveEpilogueFwdINS6_IJSA_NS7_ILi512EEESA_EEES9_SC_SE_Li256ELb0ELb0ELb0ELb0EEENS1_30DynamicPersistentTileSchedulerILi256ELi32ELb0ELb0ELb1EEEEEEEEEvNT_6ParamsE)
        /*0068*/ 	.word	0x000000a8


	//----- nvinfo : EIATTR_FRAME_SIZE
	.align		4
.L_35:
        /*006c*/ 	.byte	0x04, 0x11
        /*006e*/ 	.short	(.L_37 - .L_36)
	.align		4
.L_36:
        /*0070*/ 	.word	index@(_ZN7cutlass13device_kernelIN5flash11enable_sm90INS1_16FlashAttnFwdSm90INS1_25CollectiveMainloopFwdSm90ILi2EN4cute5tupleIJNS5_1CILi1EEES8_S8_EEENS6_IJNS7_ILi64EEESA_SA_EEELi512ENS_10bfloat16_tEfNS_4arch4Sm90ELb1ELb0ELb1ELb0ELb0ELb0ELb1ELb0ELb0ELb0ELb0ELb0EEENS1_21CollectiveEpilogueFwdINS6_IJSA_NS7_ILi512EEESA_EEES9_SC_SE_Li256ELb0ELb0ELb0ELb0EEENS1_30DynamicPersistentTileSchedulerILi256ELi32ELb0ELb0ELb1EEEEEEEEEvNT_6ParamsE)
        /*0074*/ 	.word	0x00000008


	//----- nvinfo : EIATTR_REGCOUNT
	.align		4
.L_37:
        /*0078*/ 	.byte	0x04, 0x2f
        /*007a*/ 	.short	(.L_39 - .L_38)
	.align		4
.L_38:
        /*007c*/ 	.word	index@(_ZN7cutlass13device_kernelIN5flash11enable_sm90INS1_16FlashAttnFwdSm90INS1_25CollectiveMainloopFwdSm90ILi2EN4cute5tupleIJNS5_1CILi1EEES8_S8_EEENS6_IJNS7_ILi64EEESA_SA_EEELi512ENS_10bfloat16_tEfNS_4arch4Sm90ELb1ELb0ELb1ELb0ELb0ELb0ELb0ELb0ELb0ELb0ELb0ELb0EEENS1_21CollectiveEpilogueFwdINS6_IJSA_NS7_ILi512EEESA_EEES9_SC_SE_Li256ELb0ELb0ELb0ELb0EEENS1_30DynamicPersistentTileSchedulerILi256ELi32ELb0ELb0ELb1EEEEEEEEEvNT_6ParamsE)
        /*0080*/ 	.word	0x000000a8


	//----- nvinfo : EIATTR_FRAME_SIZE
	.align		4
.L_39:
        /*0084*/ 	.byte	0x04, 0x11
        /*0086*/ 	.short	(.L_41 - .L_40)
	.align		4
.L_40:
        /*0088*/ 	.word	index@(_ZN7cutlass13device_kernelIN5flash11enable_sm90INS1_16FlashAttnFwdSm90INS1_25CollectiveMainloopFwdSm90ILi2EN4cute5tupleIJNS5_1CILi1EEES8_S8_EEENS6_IJNS7_ILi64EEESA_SA_EEELi512ENS_10bfloat16_tEfNS_4arch4Sm90ELb1ELb0ELb1ELb0ELb0ELb0ELb0ELb0ELb0ELb0ELb0ELb0EEENS1_21CollectiveEpilogueFwdINS6_IJSA_NS7_ILi512EEESA_EEES9_SC_SE_Li256ELb0ELb0ELb0ELb0EEENS1_30DynamicPersistentTileSchedulerILi256ELi32ELb0ELb0ELb1EEEEEEEEEvNT_6ParamsE)
        /*008c*/ 	.word	0x00000000


	//----- nvinfo : EIATTR_REGCOUNT
	.align		4
.L_41:
        /*0090*/ 	.byte	0x04, 0x2f
        /*0092*/ 	.short	(.L_43 - .L_42)
	.align		4
.L_42:
        /*0094*/ 	.word	index@(_ZN7cutlass13device_kernelIN5flash11enable_sm90INS1_16FlashAttnFwdSm90INS1_25CollectiveMainloopFwdSm90ILi2EN4cute5tupleIJNS5_1CILi1EEES8_S8_EEENS6_IJNS7_ILi64EEESA_SA_EEELi512ENS_10bfloat16_tEfNS_4arch4Sm90ELb0ELb1ELb1ELb1ELb0ELb1ELb1ELb0ELb0ELb0ELb0ELb0EEENS1_21CollectiveEpilogueFwdINS6_IJSA_NS7_ILi512EEESA_EEES9_SC_SE_Li256ELb1ELb0ELb0ELb0EEENS1_36VarlenDynamicPersistentTileSchedulerILi64ELi64ELi256ELi32ELb0ELb0ELb1ELb1ELb0ELb1EEEEEEEEEvNT_6ParamsE)
        /*0098*/ 	.word	0x000000a8


	//----- nvinfo : EIATTR_FRAME_SIZE
	.align		4
.L_43:
        /*009c*/ 	.byte	0x04, 0x11
        /*009e*/ 	.short	(.L_45 - .L_44)
	.align		4
.L_44:
        /*00a0*/ 	.word	index@(_ZN7cutlass13device_kernelIN5flash11enable_sm90INS1_16FlashAttnFwdSm90INS1_25CollectiveMainloopFwdSm90ILi2EN4cute5tupleIJNS5_1CILi1EEES8_S8_EEENS6_IJNS7_ILi64EEESA_SA_EEELi512ENS_10bfloat16_tEfNS_4arch4Sm90ELb0ELb1ELb1ELb1ELb0ELb1ELb1ELb0ELb0ELb0ELb0ELb0EEENS1_21CollectiveEpilogueFwdINS6_IJSA_NS7_ILi512EEESA_EEES9_SC_SE_Li256ELb1ELb0ELb0ELb0EEENS1_36VarlenDynamicPersistentTileSchedulerILi64ELi64ELi256ELi32ELb0ELb0ELb1ELb1ELb0ELb1EEEEEEEEEvNT_6ParamsE)
        /*00a4*/ 	.word	0x00000038


	//----- nvinfo : EIATTR_REGCOUNT
	.align		4
.L_45:
        /*00a8*/ 	.byte	0x04, 0x2f
        /*00aa*/ 	.short	(.L_47 - .L_46)
	.align		4
.L_46:
        /*00ac*/ 	.word	index@(_ZN7cutlass13device_kernelIN5flash11enable_sm90INS1_16FlashAttnFwdSm90INS1_25CollectiveMainloopFwdSm90ILi2EN4cute5tupleIJNS5_1CILi1EEES8_S8_EEENS6_IJNS7_ILi64EEESA_SA_EEELi512ENS_10bfloat16_tEfNS_4arch4Sm90ELb0ELb1ELb1ELb1ELb0ELb0ELb1ELb0ELb0ELb0ELb0ELb0EEENS1_21CollectiveEpilogueFwdINS6_IJSA_NS7_ILi512EEESA_EEES9_SC_SE_Li256ELb1ELb0ELb0ELb0EEENS1_36VarlenDynamicPersistentTileSchedulerILi64ELi64ELi256ELi32ELb0ELb0ELb1ELb1ELb0ELb1EEEEEEEEEvNT_6ParamsE)
        /*00b0*/ 	.word	0x000000a8


	//----- nvinfo : EIATTR_FRAME_SIZE
	.align		4
.L_47:
        /*00b4*/ 	.byte	0x04, 0x11
        /*00b6*/ 	.short	(.L_49 - .L_48)
	.align		4
.L_48:
        /*00b8*/ 	.word	index@(_ZN7cutlass13device_kernelIN5flash11enable_sm90INS1_16FlashAttnFwdSm90INS1_25CollectiveMainloopFwdSm90ILi2EN4cute5tupleIJNS5_1CILi1EEES8_S8_EEENS6_IJNS7_ILi64EEESA_SA_EEELi512ENS_10bfloat16_tEfNS_4arch4Sm90ELb0ELb1ELb1ELb1ELb0ELb0ELb1ELb0ELb0ELb0ELb0ELb0EEENS1_21CollectiveEpilogueFwdINS6_IJSA_NS7_ILi512EEESA_EEES9_SC_SE_Li256ELb1ELb0ELb0ELb0EEENS1_36VarlenDynamicPersistentTileSchedulerILi64ELi64ELi256ELi32ELb0ELb0ELb1ELb1ELb0ELb1EEEEEEEEEvNT_6ParamsE)
        /*00bc*/ 	.word	0x00000028


	//----- nvinfo : EIATTR_REGCOUNT
	.align		4
.L_49:
        /*00c0*/ 	.byte	0x04, 0x2f
        /*00c2*/ 	.short	(.L_51 - .L_50)
	.align		4
.L_50:
        /*00c4*/ 	.word	index@(_ZN7cutlass13device_kernelIN5flash11enable_sm90INS1_16FlashAttnFwdSm90INS1_25CollectiveMainloopFwdSm90ILi2EN4cute5tupleIJNS5_1CILi1EEES8_S8_EEENS6_IJNS7_ILi64EEESA_SA_EEELi512ENS_10bfloat16_tEfNS_4arch4Sm90ELb0ELb1ELb1ELb1ELb0ELb1ELb0ELb0ELb0ELb0ELb0ELb0EEENS1_21CollectiveEpilogueFwdINS6_IJSA_NS7_ILi512EEESA_EEES9_SC_SE_Li256ELb1ELb0ELb0ELb0EEENS1_36VarlenDynamicPersistentTileSchedulerILi64ELi64ELi256ELi32ELb0ELb0ELb1ELb1ELb0ELb1EEEEEEEEEvNT_6ParamsE)
        /*00c8*/ 	.word	0x000000a8


	//----- nvinfo : EIATTR_FRAME_SIZE
	.align		4
.L_51:
        /*00cc*/ 	.byte	0x04, 0x11
        /*00ce*/ 	.short	(.L_53 - .L_52)
	.align		4
.L_52:
        /*00d0*/ 	.word	index@(_ZN7cutlass13device_kernelIN5flash11enable_sm90INS1_16FlashAttnFwdSm90INS1_25CollectiveMainloopFwdSm90ILi2EN4cute5tupleIJNS5_1CILi1EEES8_S8_EEENS6_IJNS7_ILi64EEESA_SA_EEELi512ENS_10bfloat16_tEfNS_4arch4Sm90ELb0ELb1ELb1ELb1ELb0ELb1ELb0ELb0ELb0ELb0ELb0ELb0EEENS1_21CollectiveEpilogueFwdINS6_IJSA_NS7_ILi512EEESA_EEES9_SC_SE_Li256ELb1ELb0ELb0ELb0EEENS1_36VarlenDynamicPersistentTileSchedulerILi64ELi64ELi256ELi32ELb0ELb0ELb1ELb1ELb0ELb1EEEEEEEEEvNT_6ParamsE)
        /*00d4*/ 	.word	0x00000028


	//----- nvinfo : EIATTR_REGCOUNT
	.align		4
.L_53:
        /*00d8*/ 	.byte	0x04, 0x2f
        /*00da*/ 	.short	(.L_55 - .L_54)
	.align		4
.L_54:
        /*00dc*/ 	.word	index@(_ZN7cutlass13device_kernelIN5flash11enable_sm90INS1_16FlashAttnFwdSm90INS1_25CollectiveMainloopFwdSm90ILi2EN4cute5tupleIJNS5_1CILi1EEES8_S8_EEENS6_IJNS7_ILi64EEESA_SA_EEELi512ENS_10bfloat16_tEfNS_4arch4Sm90ELb0ELb1ELb1ELb1ELb0ELb0ELb0ELb0ELb0ELb0ELb0ELb0EEENS1_21CollectiveEpilogueFwdINS6_IJSA_NS7_ILi512EEESA_EEES9_SC_SE_Li256ELb1ELb0ELb0ELb0EEENS1_36VarlenDynamicPersistentTileSchedulerILi64ELi64ELi256ELi32ELb0ELb0ELb1ELb1ELb0ELb1EEEEEEEEEvNT_6ParamsE)
        /*00e0*/ 	.word	0x000000a8


	//----- nvinfo : EIATTR_FRAME_SIZE
	.align		4
.L_55:
        /*00e4*/ 	.byte	0x04, 0x11
        /*00e6*/ 	.short	(.L_57 - .L_56)
	.align		4
.L_56:
        /*00e8*/ 	.word	index@(_ZN7cutlass13device_kernelIN5flash11enable_sm90INS1_16FlashAttnFwdSm90INS1_25CollectiveMainloopFwdSm90ILi2EN4cute5tupleIJNS5_1CILi1EEES8_S8_EEENS6_IJNS7_ILi64EEESA_SA_EEELi512ENS_10bfloat16_tEfNS_4arch4Sm90ELb0ELb1ELb1ELb1ELb0ELb0ELb0ELb0ELb0ELb0ELb0ELb0EEENS1_21CollectiveEpilogueFwdINS6_IJSA_NS7_ILi512EEESA_EEES9_SC_SE_Li256ELb1ELb0ELb0ELb0EEENS1_36VarlenDynamicPersistentTileSchedulerILi64ELi64ELi256ELi32ELb0ELb0ELb1ELb1ELb0ELb1EEEEEEEEEvNT_6ParamsE)
        /*00ec*/ 	.word	0x00000020


	//----- nvinfo : EIATTR_REGCOUNT
	.align		4
.L_57:
        /*00f0*/ 	.byte	0x04, 0x2f
        /*00f2*/ 	.short	(.L_59 - .L_58)
	.align		4
.L_58:
        /*00f4*/ 	.word	index@(_ZN7cutlass13device_kernelIN5flash11enable_sm90INS1_16FlashAttnFwdSm90INS1_25CollectiveMainloopFwdSm90ILi2EN4cute5tupleIJNS5_1CILi1EEES8_S8_EEENS6_IJNS7_ILi64EEESA_SA_EEELi512ENS_10bfloat16_tEfNS_4arch4Sm90ELb0ELb1ELb1ELb0ELb0ELb0ELb1ELb0ELb0ELb0ELb0ELb0EEENS1_21CollectiveEpilogueFwdINS6_IJSA_NS7_ILi512EEESA_EEES9_SC_SE_Li256ELb0ELb0ELb0ELb0EEENS1_30DynamicPersistentTileSchedulerILi256ELi32ELb0ELb0ELb1EEEEEEEEEvNT_6ParamsE)
        /*00f8*/ 	.word	0x000000a8


	//----- nvinfo : EIATTR_FRAME_SIZE
	.align		4
.L_59:
        /*00fc*/ 	.byte	0x04, 0x11
        /*00fe*/ 	.short	(.L_61 - .L_60)
	.align		4
.L_60:
        /*0100*/ 	.word	index@(_ZN7cutlass13device_kernelIN5flash11enable_sm90INS1_16FlashAttnFwdSm90INS1_25CollectiveMainloopFwdSm90ILi2EN4cute5tupleIJNS5_1CILi1EEES8_S8_EEENS6_IJNS7_ILi64EEESA_SA_EEELi512ENS_10bfloat16_tEfNS_4arch4Sm90ELb0ELb1ELb1ELb0ELb0ELb0ELb1ELb0ELb0ELb0ELb0ELb0EEENS1_21CollectiveEpilogueFwdINS6_IJSA_NS7_ILi512EEESA_EEES9_SC_SE_Li256ELb0ELb0ELb0ELb0EEENS1_30DynamicPersistentTileSchedulerILi256ELi32ELb0ELb0ELb1EEEEEEEEEvNT_6ParamsE)
        /*0104*/ 	.word	0x00000008


	//----- nvinfo : EIATTR_REGCOUNT
	.align		4
.L_61:
        /*0108*/ 	.byte	0x04, 0x2f
        /*010a*/ 	.short	(.L_63 - .L_62)
	.align		4
.L_62:
        /*010c*/ 	.word	index@(_ZN7cutlass13device_kernelIN5flash11enable_sm90INS1_16FlashAttnFwdSm90INS1_25CollectiveMainloopFwdSm90ILi2EN4cute5tupleIJNS5_1CILi1EEES8_S8_EEENS6_IJNS7_ILi64EEESA_SA_EEELi512ENS_10bfloat16_tEfNS_4arch4Sm90ELb0ELb1ELb1ELb0ELb0ELb0ELb0ELb0ELb0ELb0ELb0ELb0EEENS1_21CollectiveEpilogueFwdINS6_IJSA_NS7_ILi512EEESA_EEES9_SC_SE_Li256ELb0ELb0ELb0ELb0EEENS1_30DynamicPersistentTileSchedulerILi256ELi32ELb0ELb0ELb1EEEEEEEEEvNT_6ParamsE)
        /*0110*/ 	.word	0x000000a8


	//----- nvinfo : EIATTR_FRAME_SIZE
	.align		4
.L_63:
        /*0114*/ 	.byte	0x04, 0x11
        /*0116*/ 	.short	(.L_65 - .L_64)
	.align		4
.L_64:
        /*0118*/ 	.word	index@(_ZN7cutlass13device_kernelIN5flash11enable_sm90INS1_16FlashAttnFwdSm90INS1_25CollectiveMainloopFwdSm90ILi2EN4cute5tupleIJNS5_1CILi1EEES8_S8_EEENS6_IJNS7_ILi64EEESA_SA_EEELi512ENS_10bfloat16_tEfNS_4arch4Sm90ELb0ELb1ELb1ELb0ELb0ELb0ELb0ELb0ELb0ELb0ELb0ELb0EEENS1_21CollectiveEpilogueFwdINS6_IJSA_NS7_ILi512EEESA_EEES9_SC_SE_Li256ELb0ELb0ELb0ELb0EEENS1_30DynamicPersistentTileSchedulerILi256ELi32ELb0ELb0ELb1EEEEEEEEEvNT_6ParamsE)
        /*011c*/ 	.word	0x00000000


	//----- nvinfo : EIATTR_REGCOUNT
	.align		4
.L_65:
        /*0120*/ 	.byte	0x04, 0x2f
        /*0122*/ 	.short	(.L_67 - .L_66)
	.align		4
.L_66:
        /*0124*/ 	.word	index@(_ZN7cutlass13device_kernelIN5flash11enable_sm90INS1_16FlashAttnFwdSm90INS1_25CollectiveMainloopFwdSm90ILi2EN4cute5tupleIJNS5_1CILi1EEES8_S8_EEENS6_IJNS7_ILi64EEESA_SA_EEELi512ENS_10bfloat16_tEfNS_4arch4Sm90ELb0ELb0ELb1ELb1ELb0ELb1ELb1ELb0ELb0ELb0ELb0ELb0EEENS1_21CollectiveEpilogueFwdINS6_IJSA_NS7_ILi512EEESA_EEES9_SC_SE_Li256ELb1ELb0ELb0ELb0EEENS1_36VarlenDynamicPersistentTileSchedulerILi64ELi64ELi256ELi32ELb0ELb0ELb1ELb0ELb1ELb1EEEEEEEEEvNT_6ParamsE)
        /*0128*/ 	.word	0x000000a8


	//----- nvinfo : EIATTR_FRAME_SIZE
	.align		4
.L_67:
        /*012c*/ 	.byte	0x04, 0x11
        /*012e*/ 	.short	(.L_69 - .L_68)
	.align		4
.L_68:
        /*0130*/ 	.word	index@(_ZN7cutlass13device_kernelIN5flash11enable_sm90INS1_16FlashAttnFwdSm90INS1_25CollectiveMainloopFwdSm90ILi2EN4cute5tupleIJNS5_1CILi1EEES8_S8_EEENS6_IJNS7_ILi64EEESA_SA_EEELi512ENS_10bfloat16_tEfNS_4arch4Sm90ELb0ELb0ELb1ELb1ELb0ELb1ELb1ELb0ELb0ELb0ELb0ELb0EEENS1_21CollectiveEpilogueFwdINS6_IJSA_NS7_ILi512EEESA_EEES9_SC_SE_Li256ELb1ELb0ELb0ELb0EEENS1_36VarlenDynamicPersistentTileSchedulerILi64ELi64ELi256ELi32ELb0ELb0ELb1ELb0ELb1ELb1EEEEEEEEEvNT_6ParamsE)
        /*0134*/ 	.word	0x00000040


	//----- nvinfo : EIATTR_REGCOUNT
	.align		4
.L_69:
        /*0138*/ 	.byte	0x04, 0x2f
        /*013a*/ 	.short	(.L_71 - .L_70)
	.align		4
.L_70:
        /*013c*/ 	.word	index@(_ZN7cutlass13device_kernelIN5flash11enable_sm90INS1_16FlashAttnFwdSm90INS1_25CollectiveMainloopFwdSm90ILi2EN4cute5tupleIJNS5_1CILi1EEES8_S8_EEENS6_IJNS7_ILi64EEESA_SA_EEELi512ENS_10bfloat16_tEfNS_4arch4Sm90ELb0ELb0ELb1ELb1ELb0ELb0ELb1ELb0ELb0ELb0ELb0ELb0EEENS1_21CollectiveEpilogueFwdINS6_IJSA_NS7_ILi512EEESA_EEES9_SC_SE_Li256ELb1ELb0ELb0ELb0EEENS1_36VarlenDynamicPersistentTileSchedulerILi64ELi64ELi256ELi32ELb0ELb0ELb1ELb0ELb1ELb1EEEEEEEEEvNT_6ParamsE)
        /*0140*/ 	.word	0x000000a8


	//----- nvinfo : EIATTR_FRAME_SIZE
	.align		4
.L_71:
        /*0144*/ 	.byte	0x04, 0x11
        /*0146*/ 	.short	(.L_73 - .L_72)
	.align		4
.L_72:
        /*0148*/ 	.word	index@(_ZN7cutlass13device_kernelIN5flash11enable_sm90INS1_16FlashAttnFwdSm90INS1_25CollectiveMainloopFwdSm90ILi2EN4cute5tupleIJNS5_1CILi1EEES8_S8_EEENS6_IJNS7_ILi64EEESA_SA_EEELi512ENS_10bfloat16_tEfNS_4arch4Sm90ELb0ELb0ELb1ELb1ELb0ELb0ELb1ELb0ELb0ELb0ELb0ELb0EEENS1_21CollectiveEpilogueFwdINS6_IJSA_NS7_ILi512EEESA_EEES9_SC_SE_Li256ELb1ELb0ELb0ELb0EEENS1_36VarlenDynamicPersistentTileSchedulerILi64ELi64ELi256ELi32ELb0ELb0ELb1ELb0ELb1ELb1EEEEEEEEEvNT_6ParamsE)
        /*014c*/ 	.word	0x00000038


	//----- nvinfo : EIATTR_REGCOUNT
	.align		4
.L_73:
        /*0150*/ 	.byte	0x04, 0x2f
        /*0152*/ 	.short	(.L_75 - .L_74)
	.align		4
.L_74:
        /*0154*/ 	.word	index@(_ZN7cutlass13device_kernelIN5flash11enable_sm90INS1_16FlashAttnFwdSm90INS1_25CollectiveMainloopFwdSm90ILi2EN4cute5tupleIJNS5_1CILi1EEES8_S8_EEENS6_IJNS7_ILi64EEESA_SA_EEELi512ENS_10bfloat16_tEfNS_4arch4Sm90ELb0ELb0ELb1ELb1ELb0ELb1ELb0ELb0ELb0ELb0ELb0ELb0EEENS1_21CollectiveEpilogueFwdINS6_IJSA_NS7_ILi512EEESA_EEES9_SC_SE_Li256ELb1ELb0ELb0ELb0EEENS1_36VarlenDynamicPersistentTileSchedulerILi64ELi64ELi256ELi32ELb0ELb0ELb1ELb0ELb1ELb1EEEEEEEEEvNT_6ParamsE)
        /*0158*/ 	.word	0x000000a8


	//----- nvinfo : EIATTR_FRAME_SIZE
	.align		4
.L_75:
        /*015c*/ 	.byte	0x04, 0x11
        /*015e*/ 	.short	(.L_77 - .L_76)
	.align		4
.L_76:
        /*0160*/ 	.word	index@(_ZN7cutlass13device_kernelIN5flash11enable_sm90INS1_16FlashAttnFwdSm90INS1_25CollectiveMainloopFwdSm90ILi2EN4cute5tupleIJNS5_1CILi1EEES8_S8_EEENS6_IJNS7_ILi64EEESA_SA_EEELi512ENS_10bfloat16_tEfNS_4arch4Sm90ELb0ELb0ELb1ELb1ELb0ELb1ELb0ELb0ELb0ELb0ELb0ELb0EEENS1_21CollectiveEpilogueFwdINS6_IJSA_NS7_ILi512EEESA_EEES9_SC_SE_Li256ELb1ELb0ELb0ELb0EEENS1_36VarlenDynamicPersistentTileSchedulerILi64ELi64ELi256ELi32ELb0ELb0ELb1ELb0ELb1ELb1EEEEEEEEEvNT_6ParamsE)
        /*0164*/ 	.word	0x00000040


	//----- nvinfo : EIATTR_REGCOUNT
	.align		4
.L_77:
        /*0168*/ 	.byte	0x04, 0x2f
        /*016a*/ 	.short	(.L_79 - .L_78)
	.align		4
.L_78:
        /*016c*/ 	.word	index@(_ZN7cutlass13device_kernelIN5flash11enable_sm90INS1_16FlashAttnFwdSm90INS1_25CollectiveMainloopFwdSm90ILi2EN4cute5tupleIJNS5_1CILi1EEES8_S8_EEENS6_IJNS7_ILi64EEESA_SA_EEELi512ENS_10bfloat16_tEfNS_4arch4Sm90ELb0ELb0ELb1ELb1ELb0ELb0ELb0ELb0ELb0ELb0ELb0ELb0EEENS1_21CollectiveEpilogueFwdINS6_IJSA_NS7_ILi512EEESA_EEES9_SC_SE_Li256ELb1ELb0ELb0ELb0EEENS1_36VarlenDynamicPersistentTileSchedulerILi64ELi64ELi256ELi32ELb0ELb0ELb1ELb0ELb1ELb1EEEEEEEEEvNT_6ParamsE)
        /*0170*/ 	.word	0x000000a8


	//----- nvinfo : EIATTR_FRAME_SIZE
	.align		4
.L_79:
        /*0174*/ 	.byte	0x04, 0x11
        /*0176*/ 	.short	(.L_81 - .L_80)
	.align		4
.L_80:
        /*0178*/ 	.word	index@(_ZN7cutlass13device_kernelIN5flash11enable_sm90INS1_16FlashAttnFwdSm90INS1_25CollectiveMainloopFwdSm90ILi2EN4cute5tupleIJNS5_1CILi1EEES8_S8_EEENS6_IJNS7_ILi64EEESA_SA_EEELi512ENS_10bfloat16_tEfNS_4arch4Sm90ELb0ELb0ELb1ELb1ELb0ELb0ELb0ELb0ELb0ELb0ELb0ELb0EEENS1_21CollectiveEpilogueFwdINS6_IJSA_NS7_ILi512EEESA_EEES9_SC_SE_Li256ELb1ELb0ELb0ELb0EEENS1_36VarlenDynamicPersistentTileSchedulerILi64ELi64ELi256ELi32ELb0ELb0ELb1ELb0ELb1ELb1EEEEEEEEEvNT_6ParamsE)
        /*017c*/ 	.word	0x00000030


	//----- nvinfo : EIATTR_REGCOUNT
	.align		4
.L_81:
        /*0180*/ 	.byte	0x04, 0x2f
        /*0182*/ 	.short	(.L_83 - .L_82)
	.align		4
.L_82:
        /*0184*/ 	.word	index@(_ZN7cutlass13device_kernelIN5flash11enable_sm90INS1_16FlashAttnFwdSm90INS1_25CollectiveMainloopFwdSm90ILi2EN4cute5tupleIJNS5_1CILi1EEES8_S8_EEENS6_IJNS7_ILi64EEESA_SA_EEELi512ENS_10bfloat16_tEfNS_4arch4Sm90ELb0ELb0ELb1ELb0ELb0ELb0ELb1ELb0ELb0ELb0ELb0ELb0EEENS1_21CollectiveEpilogueFwdINS6_IJSA_NS7_ILi512EEESA_EEES9_SC_SE_Li256ELb0ELb0ELb0ELb0EEENS1_29StaticPersistentTileSchedulerILb0EEEEEEEEEvNT_6ParamsE)
        /*0188*/ 	.word	0x000000a8


	//----- nvinfo : EIATTR_FRAME_SIZE
	.align		4
.L_83:
        /*018c*/ 	.byte	0x04, 0x11
        /*018e*/ 	.short	(.L_85 - .L_84)
	.align		4
.L_84:
        /*0190*/ 	.word	index@(_ZN7cutlass13device_kernelIN5flash11enable_sm90INS1_16FlashAttnFwdSm90INS1_25CollectiveMainloopFwdSm90ILi2EN4cute5tupleIJNS5_1CILi1EEES8_S8_EEENS6_IJNS7_ILi64EEESA_SA_EEELi512ENS_10bfloat16_tEfNS_4arch4Sm90ELb0ELb0ELb1ELb0ELb0ELb0ELb1ELb0ELb0ELb0ELb0ELb0EEENS1_21CollectiveEpilogueFwdINS6_IJSA_NS7_ILi512EEESA_EEES9_SC_SE_Li256ELb0ELb0ELb0ELb0EEENS1_29StaticPersistentTileSchedulerILb0EEEEEEEEEvNT_6ParamsE)
        /*0194*/ 	.word	0x00000020


	//----- nvinfo : EIATTR_REGCOUNT
	.align		4
.L_85:
        /*0198*/ 	.byte	0x04, 0x2f
        /*019a*/ 	.short	(.L_87 - .L_86)
	.align		4
.L_86:
        /*019c*/ 	.word	index@(_ZN7cutlass13device_kernelIN5flash11enable_sm90INS1_16FlashAttnFwdSm90INS1_25CollectiveMainloopFwdSm90ILi2EN4cute5tupleIJNS5_1CILi1EEES8_S8_EEENS6_IJNS7_ILi64EEESA_SA_EEELi512ENS_10bfloat16_tEfNS_4arch4Sm90ELb0ELb0ELb1ELb0ELb0ELb0ELb0ELb0ELb0ELb0ELb0ELb0EEENS1_21CollectiveEpilogueFwdINS6_IJSA_NS7_ILi512EEESA_EEES9_SC_SE_Li256ELb0ELb0ELb0ELb0EEENS1_29StaticPersistentTileSchedulerILb0EEEEEEEEEvNT_6ParamsE)
        /*01a0*/ 	.word	0x000000a8


	//----- nvinfo : EIATTR_FRAME_SIZE
	.align		4
.L_87:
        /*01a4*/ 	.byte	0x04, 0x11
        /*01a6*/ 	.short	(.L_89 - .L_88)
	.align		4
.L_88:
        /*01a8*/ 	.word	index@(_ZN7cutlass13device_kernelIN5flash11enable_sm90INS1_16FlashAttnFwdSm90INS1_25CollectiveMainloopFwdSm90ILi2EN4cute5tupleIJNS5_1CILi1EEES8_S8_EEENS6_IJNS7_ILi64EEESA_SA_EEELi512ENS_10bfloat16_tEfNS_4arch4Sm90ELb0ELb0ELb1ELb0ELb0ELb0ELb0ELb0ELb0ELb0ELb0ELb0EEENS1_21CollectiveEpilogueFwdINS6_IJSA_NS7_ILi512EEESA_EEES9_SC_SE_Li256ELb0ELb0ELb0ELb0EEENS1_29StaticPersistentTileSchedulerILb0EEEEEEEEEvNT_6ParamsE)
        /*01ac*/ 	.word	0x00000020


	//----- nvinfo : EIATTR_MIN_STACK_SIZE
	.align		4
.L_89:
        /*01b0*/ 	.byte	0x04, 0x12
        /*01b2*/ 	.short	(.L_91 - .L_90)
	.align		4
.L_90:
        /*01b4*/ 	.word	index@(_ZN7cutlass13device_kernelIN5flash11enable_sm90INS1_16FlashAttnFwdSm90INS1_25CollectiveMainloopFwdSm90ILi2EN4cute5tupleIJNS5_1CILi1EEES8_S8_EEENS6_IJNS7_ILi64EEESA_SA_EEELi512ENS_10bfloat16_tEfNS_4arch4Sm90ELb0ELb0ELb1ELb0ELb0ELb0ELb0ELb0ELb0ELb0ELb0ELb0EEENS1_21CollectiveEpilogueFwdINS6_IJSA_NS7_ILi512EEESA_EEES9_SC_SE_Li256ELb0ELb0ELb0ELb0EEENS1_29StaticPersistentTileSchedulerILb0EEEEEEEEEvNT_6ParamsE)
        /*01b8*/ 	.word	0x00000020


	//----- nvinfo : EIATTR_MIN_STACK_SIZE
	.align		4
.L_91:
        /*01bc*/ 	.byte	0x04, 0x12
        /*01be*/ 	.short	(.L_93 - .L_92)
	.align		4
.L_92:
        /*01c0*/ 	.word	index@(_ZN7cutlass13device_kernelIN5flash11enable_sm90INS1_16FlashAttnFwdSm90INS1_25CollectiveMainloopFwdSm90ILi2EN4cute5tupleIJNS5_1CILi1EEES8_S8_EEENS6_IJNS7_ILi64EEESA_SA_EEELi512ENS_10bfloat16_tEfNS_4arch4Sm90ELb0ELb0ELb1ELb0ELb0ELb0ELb1ELb0ELb0ELb0ELb0ELb0EEENS1_21CollectiveEpilogueFwdINS6_IJSA_NS7_ILi512EEESA_EEES9_SC_SE_Li256ELb0ELb0ELb0ELb0EEENS1_29StaticPersistentTileSchedulerILb0EEEEEEEEEvNT_6ParamsE)
        /*01c4*/ 	.word	0x00000020


	//----- nvinfo : EIATTR_MIN_STACK_SIZE
	.align		4
.L_93:
        /*01c8*/ 	.byte	0x04, 0x12
        /*01ca*/ 	.short	(.L_95 - .L_94)
	.align		4
.L_94:
        /*01cc*/ 	.word	index@(_ZN7cutlass13device_kernelIN5flash11enable_sm90INS1_16FlashAttnFwdSm90INS1_25CollectiveMainloopFwdSm90ILi2EN4cute5tupleIJNS5_1CILi1EEES8_S8_EEENS6_IJNS7_ILi64EEESA_SA_EEELi512ENS_10bfloat16_tEfNS_4arch4Sm90ELb0ELb0ELb1ELb1ELb0ELb0ELb0ELb0ELb0ELb0ELb0ELb0EEENS1_21CollectiveEpilogueFwdINS6_IJSA_NS7_ILi512EEESA_EEES9_SC_SE_Li256ELb1ELb0ELb0ELb0EEENS1_36VarlenDynamicPersistentTileSchedulerILi64ELi64ELi256ELi32ELb0ELb0ELb1ELb0ELb1ELb1EEEEEEEEEvNT_6ParamsE)
        /*01d0*/ 	.word	0x00000030


	//----- nvinfo : EIATTR_MIN_STACK_SIZE
	.align		4
.L_95:
        /*01d4*/ 	.byte	0x04, 0x12
        /*01d6*/ 	.short	(.L_97 - .L_96)
	.align		4
.L_96:
        /*01d8*/ 	.word	index@(_ZN7cutlass13device_kernelIN5flash11enable_sm90INS1_16FlashAttnFwdSm90INS1_25CollectiveMainloopFwdSm90ILi2EN4cute5tupleIJNS5_1CILi1EEES8_S8_EEENS6_IJNS7_ILi64EEESA_SA_EEELi512ENS_10bfloat16_tEfNS_4arch4Sm90ELb0ELb0ELb1ELb1ELb0ELb1ELb0ELb0ELb0ELb0ELb0ELb0EEENS1_21CollectiveEpilogueFwdINS6_IJSA_NS7_ILi512EEESA_EEES9_SC_SE_Li256ELb1ELb0ELb0ELb0EEENS1_36VarlenDynamicPersistentTileSchedulerILi64ELi64ELi256ELi32ELb0ELb0ELb1ELb0ELb1ELb1EEEEEEEEEvNT_6ParamsE)
        /*01dc*/ 	.word	0x00000040


	//----- nvinfo : EIATTR_MIN_STACK_SIZE
	.align		4
.L_97:
        /*01e0*/ 	.byte	0x04, 0x12
        /*01e2*/ 	.short	(.L_99 - .L_98)
	.align		4
.L_98:
        /*01e4*/ 	.word	index@(_ZN7cutlass13device_kernelIN5flash11enable_sm90INS1_16FlashAttnFwdSm90INS1_25CollectiveMainloopFwdSm90ILi2EN4cute5tupleIJNS5_1CILi1EEES8_S8_EEENS6_IJNS7_ILi64EEESA_SA_EEELi512ENS_10bfloat16_tEfNS_4arch4Sm90ELb0ELb0ELb1ELb1ELb0ELb0ELb1ELb0ELb0ELb0ELb0ELb0EEENS1_21CollectiveEpilogueFwdINS6_IJSA_NS7_ILi512EEESA_EEES9_SC_SE_Li256ELb1ELb0ELb0ELb0EEENS1_36VarlenDynamicPersistentTileSchedulerILi64ELi64ELi256ELi32ELb0ELb0ELb1ELb0ELb1ELb1EEEEEEEEEvNT_6ParamsE)
        /*01e8*/ 	.word	0x00000038


	//----- nvinfo : EIATTR_MIN_STACK_SIZE
	.align		4
.L_99:
        /*01ec*/ 	.byte	0x04, 0x12
        /*01ee*/ 	.short	(.L_101 - .L_100)
	.align		4
.L_100:
        /*01f0*/ 	.word	index@(_ZN7cutlass13device_kernelIN5flash11enable_sm90INS1_16FlashAttnFwdSm90INS1_25CollectiveMainloopFwdSm90ILi2EN4cute5tupleIJNS5_1CILi1EEES8_S8_EEENS6_IJNS7_ILi64EEESA_SA_EEELi512ENS_10bfloat16_tEfNS_4arch4Sm90ELb0ELb0ELb1ELb1ELb0ELb1ELb1ELb0ELb0ELb0ELb0ELb0EEENS1_21CollectiveEpilogueFwdINS6_IJSA_NS7_ILi512EEESA_EEES9_SC_SE_Li256ELb1ELb0ELb0ELb0EEENS1_36VarlenDynamicPersistentTileSchedulerILi64ELi64ELi256ELi32ELb0ELb0ELb1ELb0ELb1ELb1EEEEEEEEEvNT_6ParamsE)
        /*01f4*/ 	.word	0x00000040


	//----- nvinfo : EIATTR_MIN_STACK_SIZE
	.align		4
.L_101:
        /*01f8*/ 	.byte	0x04, 0x12
        /*01fa*/ 	.short	(.L_103 - .L_102)
	.align		4
.L_102:
        /*01fc*/ 	.word	index@(_ZN7cutlass13device_kernelIN5flash11enable_sm90INS1_16FlashAttnFwdSm90INS1_25CollectiveMainloopFwdSm90ILi2EN4cute5tupleIJNS5_1CILi1EEES8_S8_EEENS6_IJNS7_ILi64EEESA_SA_EEELi512ENS_10bfloat16_tEfNS_4arch4Sm90ELb0ELb1ELb1ELb0ELb0ELb0ELb0ELb0ELb0ELb0ELb0ELb0EEENS1_21CollectiveEpilogueFwdINS6_IJSA_NS7_ILi512EEESA_EEES9_SC_SE_Li256ELb0ELb0ELb0ELb0EEENS1_30DynamicPersistentTileSchedulerILi256ELi32ELb0ELb0ELb1EEEEEEEEEvNT_6ParamsE)
        /*0200*/ 	.word	0x00000000


	//----- nvinfo : EIATTR_MIN_STACK_SIZE
	.align		4
.L_103:
        /*0204*/ 	.byte	0x04, 0x12
        /*0206*/ 	.short	(.L_105 - .L_104)
	.align		4
.L_104:
        /*0208*/ 	.word	index@(_ZN7cutlass13device_kernelIN5flash11enable_sm90INS1_16FlashAttnFwdSm90INS1_25CollectiveMainloopFwdSm90ILi2EN4cute5tupleIJNS5_1CILi1EEES8_S8_EEENS6_IJNS7_ILi64EEESA_SA_EEELi512ENS_10bfloat16_tEfNS_4arch4Sm90ELb0ELb1ELb1ELb0ELb0ELb0ELb1ELb0ELb0ELb0ELb0ELb0EEENS1_21CollectiveEpilogueFwdINS6_IJSA_NS7_ILi512EEESA_EEES9_SC_SE_Li256ELb0ELb0ELb0ELb0EEENS1_30DynamicPersistentTileSchedulerILi256ELi32ELb0ELb0ELb1EEEEEEEEEvNT_6ParamsE)
        /*020c*/ 	.word	0x00000008


	//----- nvinfo : EIATTR_MIN_STACK_SIZE
	.align		4
.L_105:
        /*0210*/ 	.byte	0x04, 0x12
        /*0212*/ 	.short	(.L_107 - .L_106)
	.align		4
.L_106:
        /*0214*/ 	.word	index@(_ZN7cutlass13device_kernelIN5flash11enable_sm90INS1_16FlashAttnFwdSm90INS1_25CollectiveMainloopFwdSm90ILi2EN4cute5tupleIJNS5_1CILi1EEES8_S8_EEENS6_IJNS7_ILi64EEESA_SA_EEELi512ENS_10bfloat16_tEfNS_4arch4Sm90ELb0ELb1ELb1ELb1ELb0ELb0ELb0ELb0ELb0ELb0ELb0ELb0EEENS1_21CollectiveEpilogueFwdINS6_IJSA_NS7_ILi512EEESA_EEES9_SC_SE_Li256ELb1ELb0ELb0ELb0EEENS1_36VarlenDynamicPersistentTileSchedulerILi64ELi64ELi256ELi32ELb0ELb0ELb1ELb1ELb0ELb1EEEEEEEEEvNT_6ParamsE)
        /*0218*/ 	.word	0x00000020


	//----- nvinfo : EIATTR_MIN_STACK_SIZE
	.align		4
.L_107:
        /*021c*/ 	.byte	0x04, 0x12
        /*021e*/ 	.short	(.L_109 - .L_108)
	.align		4
.L_108:
        /*0220*/ 	.word	index@(_ZN7cutlass13device_kernelIN5flash11enable_sm90INS1_16FlashAttnFwdSm90INS1_25CollectiveMainloopFwdSm90ILi2EN4cute5tupleIJNS5_1CILi1EEES8_S8_EEENS6_IJNS7_ILi64EEESA_SA_EEELi512ENS_10bfloat16_tEfNS_4arch4Sm90ELb0ELb1ELb1ELb1ELb0ELb1ELb0ELb0ELb0ELb0ELb0ELb0EEENS1_21CollectiveEpilogueFwdINS6_IJSA_NS7_ILi512EEESA_EEES9_SC_SE_Li256ELb1ELb0ELb0ELb0EEENS1_36VarlenDynamicPersistentTileSchedulerILi64ELi64ELi256ELi32ELb0ELb0ELb1ELb1ELb0ELb1EEEEEEEEEvNT_6ParamsE)
        /*0224*/ 	.word	0x00000028


	//----- nvinfo : EIATTR_MIN_STACK_SIZE
	.align		4
.L_109:
        /*0228*/ 	.byte	0x04, 0x12
        /*022a*/ 	.short	(.L_111 - .L_110)
	.align		4
.L_110:
        /*022c*/ 	.word	index@(_ZN7cutlass13device_kernelIN5flash11enable_sm90INS1_16FlashAttnFwdSm90INS1_25CollectiveMainloopFwdSm90ILi2EN4cute5tupleIJNS5_1CILi1EEES8_S8_EEENS6_IJNS7_ILi64EEESA_SA_EEELi512ENS_10bfloat16_tEfNS_4arch4Sm90ELb0ELb1ELb1ELb1ELb0ELb0ELb1ELb0ELb0ELb0ELb0ELb0EEENS1_21CollectiveEpilogueFwdINS6_IJSA_NS7_ILi512EEESA_EEES9_SC_SE_Li256ELb1ELb0ELb0ELb0EEENS1_36VarlenDynamicPersistentTileSchedulerILi64ELi64ELi256ELi32ELb0ELb0ELb1ELb1ELb0ELb1EEEEEEEEEvNT_6ParamsE)
        /*0230*/ 	.word	0x00000028


	//----- nvinfo : EIATTR_MIN_STACK_SIZE
	.align		4
.L_111:
        /*0234*/ 	.byte	0x04, 0x12
        /*0236*/ 	.short	(.L_113 - .L_112)
	.align		4
.L_112:
        /*0238*/ 	.word	index@(_ZN7cutlass13device_kernelIN5flash11enable_sm90INS1_16FlashAttnFwdSm90INS1_25CollectiveMainloopFwdSm90ILi2EN4cute5tupleIJNS5_1CILi1EEES8_S8_EEENS6_IJNS7_ILi64EEESA_SA_EEELi512ENS_10bfloat16_tEfNS_4arch4Sm90ELb0ELb1ELb1ELb1ELb0ELb1ELb1ELb0ELb0ELb0ELb0ELb0EEENS1_21CollectiveEpilogueFwdINS6_IJSA_NS7_ILi512EEESA_EEES9_SC_SE_Li256ELb1ELb0ELb0ELb0EEENS1_36VarlenDynamicPersistentTileSchedulerILi64ELi64ELi256ELi32ELb0ELb0ELb1ELb1ELb0ELb1EEEEEEEEEvNT_6ParamsE)
        /*023c*/ 	.word	0x00000038


	//----- nvinfo : EIATTR_MIN_STACK_SIZE
	.align		4
.L_113:
        /*0240*/ 	.byte	0x04, 0x12
        /*0242*/ 	.short	(.L_115 - .L_114)
	.align		4
.L_114:
        /*0244*/ 	.word	index@(_ZN7cutlass13device_kernelIN5flash11enable_sm90INS1_16FlashAttnFwdSm90INS1_25CollectiveMainloopFwdSm90ILi2EN4cute5tupleIJNS5_1CILi1EEES8_S8_EEENS6_IJNS7_ILi64EEESA_SA_EEELi512ENS_10bfloat16_tEfNS_4arch4Sm90ELb1ELb0ELb1ELb0ELb0ELb0ELb0ELb0ELb0ELb0ELb0ELb0EEENS1_21CollectiveEpilogueFwdINS6_IJSA_NS7_ILi512EEESA_EEES9_SC_SE_Li256ELb0ELb0ELb0ELb0EEENS1_30DynamicPersistentTileSchedulerILi256ELi32ELb0ELb0ELb1EEEEEEEEEvNT_6ParamsE)
        /*0248*/ 	.word	0x00000000


	//----- nvinfo : EIATTR_MIN_STACK_SIZE
	.align		4
.L_115:
        /*024c*/ 	.byte	0x04, 0x12
        /*024e*/ 	.short	(.L_117 - .L_116)
	.align		4
.L_116:
        /*0250*/ 	.word	index@(_ZN7cutlass13device_kernelIN5flash11enable_sm90INS1_16FlashAttnFwdSm90INS1_25CollectiveMainloopFwdSm90ILi2EN4cute5tupleIJNS5_1CILi1EEES8_S8_EEENS6_IJNS7_ILi64EEESA_SA_EEELi512ENS_10bfloat16_tEfNS_4arch4Sm90ELb1ELb0ELb1ELb0ELb0ELb0ELb1ELb0ELb0ELb0ELb0ELb0EEENS1_21CollectiveEpilogueFwdINS6_IJSA_NS7_ILi512EEESA_EEES9_SC_SE_Li256ELb0ELb0ELb0ELb0EEENS1_30DynamicPersistentTileSchedulerILi256ELi32ELb0ELb0ELb1EEEEEEEEEvNT_6ParamsE)
        /*0254*/ 	.word	0x00000008


	//----- nvinfo : EIATTR_MIN_STACK_SIZE
	.align		4
.L_117:
        /*0258*/ 	.byte	0x04, 0x12
        /*025a*/ 	.short	(.L_119 - .L_118)
	.align		4
.L_118:
        /*025c*/ 	.word	index@(_ZN7cutlass13device_kernelIN5flash11enable_sm90INS1_16FlashAttnFwdSm90INS1_25CollectiveMainloopFwdSm90ILi2EN4cute5tupleIJNS5_1CILi1EEES8_S8_EEENS6_IJNS7_ILi64EEESA_SA_EEELi512ENS_10bfloat16_tEfNS_4arch4Sm90ELb1ELb0ELb1ELb1ELb0ELb0ELb0ELb0ELb0ELb0ELb0ELb0EEENS1_21CollectiveEpilogueFwdINS6_IJSA_NS7_ILi512EEESA_EEES9_SC_SE_Li256ELb1ELb0ELb0ELb0EEENS1_36VarlenDynamicPersistentTileSchedulerILi64ELi64ELi256ELi32ELb0ELb0ELb1ELb1ELb1ELb1EEEEEEEEEvNT_6ParamsE)
        /*0260*/ 	.word	0x00000028


	//----- nvinfo : EIATTR_MIN_STACK_SIZE
	.align		4
.L_119:
        /*0264*/ 	.byte	0x04, 0x12
        /*0266*/ 	.short	(.L_121 - .L_120)
	.align		4
.L_120:
        /*0268*/ 	.word	index@(_ZN7cutlass13device_kernelIN5flash11enable_sm90INS1_16FlashAttnFwdSm90INS1_25CollectiveMainloopFwdSm90ILi2EN4cute5tupleIJNS5_1CILi1EEES8_S8_EEENS6_IJNS7_ILi64EEESA_SA_EEELi512ENS_10bfloat16_tEfNS_4arch4Sm90ELb1ELb0ELb1ELb1ELb0ELb1ELb0ELb0ELb0ELb0ELb0ELb0EEENS1_21CollectiveEpilogueFwdINS6_IJSA_NS7_ILi512EEESA_EEES9_SC_SE_Li256ELb1ELb0ELb0ELb0EEENS1_36VarlenDynamicPersistentTileSchedulerILi64ELi64ELi256ELi32ELb0ELb0ELb1ELb1ELb1ELb1EEEEEEEEEvNT_6ParamsE)
        /*026c*/ 	.word	0x00000038


	//----- nvinfo : EIATTR_MIN_STACK_SIZE
	.align		4
.L_121:
        /*0270*/ 	.byte	0x04, 0x12
        /*0272*/ 	.short	(.L_123 - .L_122)
	.align		4
.L_122:
        /*0274*/ 	.word	index@(_ZN7cutlass13device_kernelIN5flash11enable_sm90INS1_16FlashAttnFwdSm90INS1_25CollectiveMainloopFwdSm90ILi2EN4cute5tupleIJNS5_1CILi1EEES8_S8_EEENS6_IJNS7_ILi64EEESA_SA_EEELi512ENS_10bfloat16_tEfNS_4arch4Sm90ELb1ELb0ELb1ELb1ELb0ELb0ELb1ELb0ELb0ELb0ELb0ELb0EEENS1_21CollectiveEpilogueFwdINS6_IJSA_NS7_ILi512EEESA_EEES9_SC_SE_Li256ELb1ELb0ELb0ELb0EEENS1_36VarlenDynamicPersistentTileSchedulerILi64ELi64ELi256ELi32ELb0ELb0ELb1ELb1ELb1ELb1EEEEEEEEEvNT_6ParamsE)
        /*0278*/ 	.word	0x00000030


	//----- nvinfo : EIATTR_MIN_STACK_SIZE
	.align		4
.L_123:
        /*027c*/ 	.byte	0x04, 0x12
        /*027e*/ 	.short	(.L_125 - .L_124)
	.align		4
.L_124:
        /*0280*/ 	.word	index@(_ZN7cutlass13device_kernelIN5flash11enable_sm90INS1_16FlashAttnFwdSm90INS1_25CollectiveMainloopFwdSm90ILi2EN4cute5tupleIJNS5_1CILi1EEES8_S8_EEENS6_IJNS7_ILi64EEESA_SA_EEELi512ENS_10bfloat16_tEfNS_4arch4Sm90ELb1ELb0ELb1ELb1ELb0ELb1ELb1ELb0ELb0ELb0ELb0ELb0EEENS1_21CollectiveEpilogueFwdINS6_IJSA_NS7_ILi512EEESA_EEES9_SC_SE_Li256ELb1ELb0ELb0ELb0EEENS1_36VarlenDynamicPersistentTileSchedulerILi64ELi64ELi256ELi32ELb0ELb0ELb1ELb1ELb1ELb1EEEEEEEEEvNT_6ParamsE)
        /*0284*/ 	.word	0x00000038
.L_125:


//--------------------- .nv.compat                --------------------------
	.section	.nv.compat,"",@"SHT_CUDA_COMPAT_INFO"
	.align	4
        /*0000*/ 	.byte	0x02, 0x09, 0x01, 0x00, 0x02, 0x02, 0x04, 0x00, 0x02, 0x05, 0x05, 0x00, 0x03, 0x07, 0x01, 0x01
        /*0010*/ 	.byte	0x02, 0x03, 0x01, 0x00, 0x02, 0x06, 0x01, 0x00, 0x04, 0x0b, 0x08, 0x00, 0x00, 0x00, 0x00, 0x00
        /*0020*/ 	.byte	0x00, 0x00, 0x00, 0x00


//--------------------- .nv.info._ZN7cutlass13device_kernelIN5flash11enable_sm90INS1_16FlashAttnFwdSm90INS1_25CollectiveMainloopFwdSm90ILi2EN4cute5tupleIJNS5_1CILi1EEES8_S8_EEENS6_IJNS7_ILi64EEESA_SA_EEELi512ENS_10bfloat16_tEfNS_4arch4Sm90ELb0ELb0ELb1ELb0ELb0ELb0ELb0ELb0ELb0ELb0ELb0ELb0EEENS1_21CollectiveEpilogueFwdINS6_IJSA_NS7_ILi512EEESA_EEES9_SC_SE_Li256ELb0ELb0ELb0ELb0EEENS1_29StaticPersistentTileSchedulerILb0EEEEEEEEEvNT_6ParamsE --------------------------
	.section	.nv.info._ZN7cutlass13device_kernelIN5flash11enable_sm90INS1_16FlashAttnFwdSm90INS1_25CollectiveMainloopFwdSm90ILi2EN4cute5tupleIJNS5_1CILi1EEES8_S8_EEENS6_IJNS7_ILi64EEESA_SA_EEELi512ENS_10bfloat16_tEfNS_4arch4Sm90ELb0ELb0ELb1ELb0ELb0ELb0ELb0ELb0ELb0ELb0ELb0ELb0EEENS1_21CollectiveEpilogueFwdINS6_IJSA_NS7_ILi512EEESA_EEES9_SC_SE_Li256ELb0ELb0ELb0ELb0EEENS1_29StaticPersistentTileSchedulerILb0EEEEEEEEEvNT_6ParamsE,"",@"SHT_CUDA_INFO"
	.sectionflags	@""
	.align	4


	//----- nvinfo : EIATTR_CUDA_API_VERSION
	.align		4
        /*0000*/ 	.byte	0x04, 0x37
        /*0002*/ 	.short	(.L_127 - .L_126)
.L_126:
        /*0004*/ 	.word	0x00000082


	//----- nvinfo : EIATTR_KPARAM_INFO
	.align		4
.L_127:
        /*0008*/ 	.byte	0x04, 0x17
        /*000a*/ 	.short	(.L_129 - .L_128)
.L_128:
        /*000c*/ 	.word	0x00000000
        /*0010*/ 	.short	0x0000
        /*0012*/ 	.short	0x0070
        /*0014*/ 	.byte	0x00, 0xf0, 0x01, 0x2e


	//----- nvinfo : EIATTR_SPARSE_MMA_MASK
	.align		4
.L_129:
        /*0018*/ 	.byte	0x03, 0x50
        /*001a*/ 	.short	0x0000


	//----- nvinfo : EIATTR_MAXREG_COUNT
	.align		4
        /*001c*/ 	.byte	0x03, 0x1b
        /*001e*/ 	.short	0x00a8


	//----- nvinfo : EIATTR_NUM_BARRIERS
	.align		4
        /*0020*/ 	.byte	0x02, 0x4c
        /*0022*/ 	.byte	0x10
	.zero		1


	//----- nvinfo : EIATTR_EXTERNS
	.align		4
        /*0024*/ 	.byte	0x04, 0x0f
        /*0026*/ 	.short	(.L_131 - .L_130)


	//   ....[0]....
	.align		4
.L_130:
        /*0028*/ 	.word	index@(__assertfail)


	//----- nvinfo : EIATTR_ANNOTATIONS
	.align		4
.L_131:
        /*002c*/ 	.byte	0x04, 0x55
        /*002e*/ 	.short	(.L_133 - .L_132)


	//   ....[0]....
.L_132:
        /*0030*/ 	.word	0x00000001
        /*0034*/ 	.byte	0xc0, 0x7e, 0x00, 0x00, 0x01, 0x00, 0x00, 0x00, 0xd0, 0x7e, 0x00, 0x00, 0x01, 0x00, 0x00, 0x00
        /* <DEDUP_REMOVED lines=10> */
        /*00e4*/ 	.byte	0xb0, 0xab, 0x00, 0x00


	//----- nvinfo : EIATTR_MERCURY_ISA_VERSION
	.align		4
.L_133:
        /*00e8*/ 	.byte	0x03, 0x5f
        /*00ea*/ 	.short	0x0101


	//----- nvinfo : EIATTR_INT_WARP_WIDE_INSTR_OFFSETS
	.align		4
        /*00ec*/ 	.byte	0x04, 0x31
        /*00ee*/ 	.short	(.L_135 - .L_134)


	//   ....[0]....
.L_134:
        /*00f0*/ 	.word	0x00000190


	//   ....[1]....
        /*00f4*/ 	.word	0x000001c0


	//   ....[2]....
        /*00f8*/ 	.word	0x000001d0


	//   ....[3]....
        /*00fc*/ 	.word	0x000085a0


	//   ....[4]....
        /*0100*/ 	.word	0x00008600


	//----- nvinfo : EIATTR_COOP_GROUP_MASK_REGIDS
	.align		4
.L_135:
        /*0104*/ 	.byte	0x04, 0x29
        /*0106*/ 	.short	(.L_137 - .L_136)


	//   ....[0]....
.L_136:
        /*0108*/ 	.word	0xffffffff


	//   ....[1]....
        /*010c*/ 	.word	0xffffffff


	//   ....[2]....
        /*0110*/ 	.word	0xffffffff


	//   ....[3]....
        /*0114*/ 	.word	0xffffffff


	//   ....[4]....
        /*0118*/ 	.word	0xffffffff


	//   ....[5]....
        /*011c*/ 	.word	0xffffffff


	//   ....[6]....
        /*0120*/ 	.word	0xffffffff


	//   ....[7]....
        /*0124*/ 	.word	0xffffffff


	//   ....[8]....
        /*0128*/ 	.word	0xffffffff


	//   ....[9]....
        /*012c*/ 	.word	0xffffffff


	//   ....[10]....
        /*0130*/ 	.word	0xffffffff


	//   ....[11]....
        /*0134*/ 	.word	0xffffffff


	//   ....[12]....
        /*0138*/ 	.word	0xffffffff


	//   ....[13]....
        /*013c*/ 	.word	0xffffffff


	//   ....[14]....
        /*0140*/ 	.word	0xffffffff


	//   ....[15]....
        /*0144*/ 	.word	0xffffffff


	//   ....[16]....
        /*0148*/ 	.word	0xffffffff


	//   ....[17]....
        /*014c*/ 	.word	0xffffffff


	//   ....[18]....
        /*0150*/ 	.word	0xffffffff


	//   ....[19]....
        /*0154*/ 	.word	0xffffffff


	//   ....[20]....
        /*0158*/ 	.word	0xffffffff


	//   ....[21]....
        /*015c*/ 	.word	0xffffffff


	//   ....[22]....
        /*0160*/ 	.word	0xffffffff


	//   ....[23]....
        /*0164*/ 	.word	0xffffffff


	//   ....[24]....
        /*0168*/ 	.word	0xffffffff


	//   ....[25]....
        /*016c*/ 	.word	0xffffffff


	//   ....[26]....
        /*0170*/ 	.word	0xffffffff


	//   ....[27]....
        /*0174*/ 	.word	0x0500000f


	//   ....[28]....
        /*0178*/ 	.word	0x0500000f


	//----- nvinfo : EIATTR_COOP_GROUP_INSTR_OFFSETS
	.align		4
.L_137:
        /*017c*/ 	.byte	0x04, 0x28
        /*017e*/ 	.short	(.L_139 - .L_138)


	//   ....[0]....
.L_138:
        /*0180*/ 	.word	0x00000060


	//   ....[1]....
        /*0184*/ 	.word	0x000001a0


	//   ....[2]....
        /*0188*/ 	.word	0x000001f0


	//   ....[3]....
        /*018c*/ 	.word	0x000003a0


	//   ....[4]....
        /*0190*/ 	.word	0x00000500


	//   ....[5]....
        /*0194*/ 	.word	0x00000620


	//   ....[6]....
        /*0198*/ 	.word	0x00000780


	//   ....[7]....
        /*019c*/ 	.word	0x00001040


	//   ....[8]....
        /*01a0*/ 	.word	0x00002960


	//   ....[9]....
        /*01a4*/ 	.word	0x00003720


	//   ....[10]....
        /*01a8*/ 	.word	0x000037a0


	//   ....[11]....
        /*01ac*/ 	.word	0x00003980


	//   ....[12]....
        /*01b0*/ 	.word	0x00003a50


	//   ....[13]....
        /*01b4*/ 	.word	0x00004350


	//   ....[14]....
        /*01b8*/ 	.word	0x00004ac0


	//   ....[15]....
        /*01bc*/ 	.word	0x00004b40


	//   ....[16]....
        /*01c0*/ 	.word	0x00004e60


	//   ....[17]....
        /*01c4*/ 	.word	0x00005030


	//   ....[18]....
        /*01c8*/ 	.word	0x00006070


	//   ....[19]....
        /*01cc*/ 	.word	0x000060b0


	//   ....[20]....
        /*01d0*/ 	.word	0x000060f0


	//   ....[21]....
        /*01d4*/ 	.word	0x00006170


	//   ....[22]....
        /*01d8*/ 	.word	0x000061a0


	//   ....[23]....
        /*01dc*/ 	.word	0x00006b60


	//   ....[24]....
        /*01e0*/ 	.word	0x00007970


	//   ....[25]....
        /*01e4*/ 	.word	0x00007dd0


	//   ....[26]....
        /*01e8*/ 	.word	0x0000acb0


	//   ....[27]....
        /*01ec*/ 	.word	0x0000b230


	//   ....[28]....
        /*01f0*/ 	.word	0x0000b6d0


	//----- nvinfo : EIATTR_REG_RECONFIG
	.align		4
.L_139:
        /*01f4*/ 	.byte	0x01, 0x54
	.zero		2


	//----- nvinfo : EIATTR_SYSCALL_OFFSETS
	.align		4
        /*01f8*/ 	.byte	0x04, 0x46
        /*01fa*/ 	.short	(.L_141 - .L_140)


	//   ....[0]....
.L_140:
        /*01fc*/ 	.word	0x00002b20


	//   ....[1]....
        /*0200*/ 	.word	0x00008220


	//   ....[2]....
        /*0204*/ 	.word	0x00008360


	//   ....[3]....
        /*0208*/ 	.word	0x00008460


	//----- nvinfo : EIATTR_MBARRIER_INSTR_OFFSETS
	.align		4
.L_141:
        /*020c*/ 	.byte	0x04, 0x39
        /*020e*/ 	.short	(.L_143 - .L_142)


	//   ....[0]....
.L_142:
        /*0210*/ 	.word	0x00000290
        /*0214*/ 	.word	0x000000ff
        /*0218*/ 	.word	0x00028c00
        /*021c*/ 	.short	0x0100
        /*021e*/ 	.byte	0x06
	.zero		1


	//   ....[1]....
        /*0220*/ 	.word	0x000002a0
        /*0224*/ 	.word	0x000000ff
        /*0228*/ 	.word	0x00028c20
        /*022c*/ 	.short	0x0100
        /*022e*/ 	.byte	0x06
	.zero		1


	//   ....[2]....
        /*0230*/ 	.word	0x00000350
        /*0234*/ 	.word	0x000000ff
        /*0238*/ 	.word	0x00028c30
        /*023c*/ 	.short	0x0100
        /*023e*/ 	.byte	0x06
	.zero		1


	//   ....[3]....
        /*0240*/ 	.word	0x00000360
        /*0244*/ 	.word	0x000000ff
        /*0248*/ 	.word	0x00028c40
        /*024c*/ 	.short	0x0100
        /*024e*/ 	.byte	0x06
	.zero		1


	//   ....[4]....
        /*0250*/ 	.word	0x00000370
        /*0254*/ 	.word	0x000000ff
        /*0258*/ 	.word	0x00028c38
        /*025c*/ 	.short	0x0100
        /*025e*/ 	.byte	0x06
	.zero		1


	//   ....[5]....
        /*0260*/ 	.word	0x00000380
        /*0264*/ 	.word	0x000000ff
        /*0268*/ 	.word	0x00028c48
        /*026c*/ 	.short	0x0100
        /*026e*/ 	.byte	0x06
	.zero		1


	//   ....[6]....
        /*0270*/ 	.word	0x000004b0
        /*0274*/ 	.word	0x000000ff
        /*0278*/ 	.word	0x00028c50
        /*027c*/ 	.short	0x0100
        /*027e*/ 	.byte	0x08
	.zero		1


	//   ....[7]....
        /*0280*/ 	.word	0x000004c0
        /*0284*/ 	.word	0x000000ff
        /*0288*/ 	.word	0x00028c60
        /*028c*/ 	.short	0x0100
        /*028e*/ 	.byte	0x08
	.zero		1


	//   ....[8]....
        /*0290*/ 	.word	0x000004d0
        /*0294*/ 	.word	0x000000ff
        /*0298*/ 	.word	0x00028c58
        /*029c*/ 	.short	0x0100
        /*029e*/ 	.byte	0x08
	.zero		1


	//   ....[9]....
        /*02a0*/ 	.word	0x000004e0
        /*02a4*/ 	.word	0x000000ff
        /*02a8*/ 	.word	0x00028c68
        /*02ac*/ 	.short	0x0100
        /*02ae*/ 	.byte	0x08
	.zero		1


	//   ....[10]....
        /*02b0*/ 	.word	0x000005d0
        /*02b4*/ 	.word	0x000000ff
        /*02b8*/ 	.word	0x00028c70
        /*02bc*/ 	.short	0x0100
        /*02be*/ 	.byte	0x06
	.zero		1


	//   ....[11]....
        /*02c0*/ 	.word	0x000005e0
        /*02c4*/ 	.word	0x000000ff
        /*02c8*/ 	.word	0x00028c80
        /*02cc*/ 	.short	0x0100
        /*02ce*/ 	.byte	0x06
	.zero		1


	//   ....[12]....
        /*02d0*/ 	.word	0x000005f0
        /*02d4*/ 	.word	0x000000ff
        /*02d8*/ 	.word	0x00028c78
        /*02dc*/ 	.short	0x0100
        /*02de*/ 	.byte	0x06
	.zero		1


	//   ....[13]....
        /*02e0*/ 	.word	0x00000600
        /*02e4*/ 	.word	0x000000ff
        /*02e8*/ 	.word	0x00028c88
        /*02ec*/ 	.short	0x0100
        /*02ee*/ 	.byte	0x06
	.zero		1


	//   ....[14]....
        /*02f0*/ 	.word	0x00000730
        /*02f4*/ 	.word	0x000000ff
        /*02f8*/ 	.word	0x00028c90
        /*02fc*/ 	.short	0x0100
        /*02fe*/ 	.byte	0x08
	.zero		1


	//   ....[15]....
        /*0300*/ 	.word	0x00000740
        /*0304*/ 	.word	0x000000ff
        /*0308*/ 	.word	0x00028ca0
        /*030c*/ 	.short	0x0100
        /*030e*/ 	.byte	0x08
	.zero		1


	//   ....[16]....
        /*0310*/ 	.word	0x00000750
        /*0314*/ 	.word	0x000000ff
        /*0318*/ 	.word	0x00028c98
        /*031c*/ 	.short	0x0100
        /*031e*/ 	.byte	0x08
	.zero		1


	//   ....[17]....
        /*0320*/ 	.word	0x00000760
        /*0324*/ 	.word	0x000000ff
        /*0328*/ 	.word	0x00028ca8
        /*032c*/ 	.short	0x0100
        /*032e*/ 	.byte	0x08
	.zero		1


	//   ....[18]....
        /*0330*/ 	.word	0x00000890
        /*0334*/ 	.word	0x000000ff
        /*0338*/ 	.word	0x00028cb0
        /*033c*/ 	.short	0x0100
        /*033e*/ 	.byte	0x08
	.zero		1


	//   ....[19]....
        /*0340*/ 	.word	0x000008a0
        /*0344*/ 	.word	0x000000ff
        /*0348*/ 	.word	0x00028cc0
        /*034c*/ 	.short	0x0100
        /*034e*/ 	.byte	0x08
	.zero		1


	//   ....[20]....
        /*0350*/ 	.word	0x000008b0
        /*0354*/ 	.word	0x000000ff
        /*0358*/ 	.word	0x00028cb8
        /*035c*/ 	.short	0x0100
        /*035e*/ 	.byte	0x08
	.zero		1


	//   ....[21]....
        /*0360*/ 	.word	0x000008c0
        /*0364*/ 	.word	0x000000ff
        /*0368*/ 	.word	0x00028cc8
        /*036c*/ 	.short	0x0100
        /*036e*/ 	.byte	0x08
	.zero		1


	//   ....[22]....
        /*0370*/ 	.word	0x00001150
        /*0374*/ 	.word	0x000000ff
        /*0378*/ 	.word	0x00028c50
        /*037c*/ 	.short	0x010a
        /*037e*/ 	.byte	0x10
	.zero		1


	//   ....[23]....
        /*0380*/ 	.word	0x00001430
        /*0384*/ 	.word	0x00000000
        /*0388*/ 	.word	0x00000000
        /*038c*/ 	.short	0x0101
        /*038e*/ 	.byte	0x3f
	.zero		1


	//   ....[24]....
        /*0390*/ 	.word	0x00001dc0
        /*0394*/ 	.word	0x000000ff
        /*0398*/ 	.word	0x00028c50
        /*039c*/ 	.short	0x010a
        /*039e*/ 	.byte	0x06
	.zero		1


	//   ....[25]....
        /*03a0*/ 	.word	0x00001e00
        /*03a4*/ 	.word	0x000000ff
        /*03a8*/ 	.word	0x00028c50
        /*03ac*/ 	.short	0x010a
        /*03ae*/ 	.byte	0x06
	.zero		1


	//   ....[26]....
        /*03b0*/ 	.word	0x00002050
        /*03b4*/ 	.word	0x00000003
        /*03b8*/ 	.word	0x00000000
        /*03bc*/ 	.short	0x0101
        /*03be*/ 	.byte	0x3f
	.zero		1


	//   ....[27]....
        /*03c0*/ 	.word	0x00002ba0
        /*03c4*/ 	.word	0x000000ff
        /*03c8*/ 	.word	0x00028c00
        /*03cc*/ 	.short	0x010a
        /*03ce*/ 	.byte	0x2e
	.zero		1


	//   ....[28]....
        /*03d0*/ 	.word	0x00002c20
        /*03d4*/ 	.word	0x00000007
        /*03d8*/ 	.word	0x00028c30
        /*03dc*/ 	.short	0x010a
        /*03de*/ 	.byte	0x3f
	.zero		1


	//   ....[29]....
        /*03e0*/ 	.word	0x00002c60
        /*03e4*/ 	.word	0x00000007
        /*03e8*/ 	.word	0x00028c30
        /*03ec*/ 	.short	0x010a
        /*03ee*/ 	.byte	0x3f
	.zero		1


	//   ....[30]....
        /*03f0*/ 	.word	0x00003c40
        /*03f4*/ 	.word	0x00000005
        /*03f8*/ 	.word	0x00000000
        /*03fc*/ 	.short	0x0101
        /*03fe*/ 	.byte	0x3f
	.zero		1


	//   ....[31]....
        /*0400*/ 	.word	0x000040c0
        /*0404*/ 	.word	0x00000007
        /*0408*/ 	.word	0x00028c50
        /*040c*/ 	.short	0x010a
        /*040e*/ 	.byte	0x3f
	.zero		1


	//   ....[32]....
        /*0410*/ 	.word	0x00004110
        /*0414*/ 	.word	0x00000007
        /*0418*/ 	.word	0x00028c50
        /*041c*/ 	.short	0x010a
        /*041e*/ 	.byte	0x3f
	.zero		1


	//   ....[33]....
        /*0420*/ 	.word	0x00004370
        /*0424*/ 	.word	0x00000007
        /*0428*/ 	.word	0x00000000
        /*042c*/ 	.short	0x0101
        /*042e*/ 	.byte	0x3f
	.zero		1


	//   ....[34]....
        /*0430*/ 	.word	0x000044c0
        /*0434*/ 	.word	0x000000ff
        /*0438*/ 	.word	0x00028c30
        /*043c*/ 	.short	0x010a
        /*043e*/ 	.byte	0x17
	.zero		1


	//   ....[35]....
        /*0440*/ 	.word	0x00004500
        /*0444*/ 	.word	0x000000ff
        /*0448*/ 	.word	0x00028c30
        /*044c*/ 	.short	0x010a
        /*044e*/ 	.byte	0x17
	.zero		1


	//   ....[36]....
        /*0450*/ 	.word	0x00005440
        /*0454*/ 	.word	0x00000098
        /*0458*/ 	.word	0x00000000
        /*045c*/ 	.short	0x0101
        /*045e*/ 	.byte	0x3f
	.zero		1


	//   ....[37]....
        /*0460*/ 	.word	0x00005de0
        /*0464*/ 	.word	0x000000ff
        /*0468*/ 	.word	0x00028c50
        /*046c*/ 	.short	0x010a
        /*046e*/ 	.byte	0x17
	.zero		1


	//   ....[38]....
        /*0470*/ 	.word	0x00005e20
        /*0474*/ 	.word	0x000000ff
        /*0478*/ 	.word	0x00028c50
        /*047c*/ 	.short	0x010a
        /*047e*/ 	.byte	0x17
	.zero		1


	//   ....[39]....
        /*0480*/ 	.word	0x00006090
        /*0484*/ 	.word	0x000000a8
        /*0488*/ 	.word	0x00000000
        /*048c*/ 	.short	0x0101
        /*048e*/ 	.byte	0x3f
	.zero		1


	//   ....[40]....
        /*0490*/ 	.word	0x00007d40
        /*0494*/ 	.word	0x000000ff
        /*0498*/ 	.word	0x00000000
        /*049c*/ 	.short	0x0101
        /*049e*/ 	.byte	0x06
	.zero		1


	//   ....[41]....
        /*04a0*/ 	.word	0x00008960
        /*04a4*/ 	.word	0x00000005
        /*04a8*/ 	.word	0x00028c40
        /*04ac*/ 	.short	0x010a
        /*04ae*/ 	.byte	0x3f
	.zero		1


	//   ....[42]....
        /*04b0*/ 	.word	0x00008cf0
        /*04b4*/ 	.word	0x0000000a
        /*04b8*/ 	.word	0x00028c20
        /*04bc*/ 	.short	0x010a
        /*04be*/ 	.byte	0x3f
	.zero		1


	//   ....[43]....
        /*04c0*/ 	.word	0x00008db0
        /*04c4*/ 	.word	0x00000008
        /*04c8*/ 	.word	0x00028c60
        /*04cc*/ 	.short	0x010a
        /*04ce*/ 	.byte	0x3f
	.zero		1


	//   ....[44]....
        /*04d0*/ 	.word	0x000094a0
        /*04d4*/ 	.word	0x00000002
        /*04d8*/ 	.word	0x00028c40
        /*04dc*/ 	.short	0x010a
        /*04de*/ 	.byte	0x3f
	.zero		1


	//   ....[45]....
        /*04e0*/ 	.word	0x00009670
        /*04e4*/ 	.word	0x00000002
        /*04e8*/ 	.word	0x00028c60
        /*04ec*/ 	.short	0x010a
        /*04ee*/ 	.byte	0x3f
	.zero		1


	//   ....[46]....
        /*04f0*/ 	.word	0x00009cf0
        /*04f4*/ 	.word	0x00000003
        /*04f8*/ 	.word	0x00028c40
        /*04fc*/ 	.short	0x010a
        /*04fe*/ 	.byte	0x3f
	.zero		1


	//   ....[47]....
        /*0500*/ 	.word	0x00009ec0
        /*0504*/ 	.word	0x00000003
        /*0508*/ 	.word	0x00028c60
        /*050c*/ 	.short	0x010a
        /*050e*/ 	.byte	0x3f
	.zero		1


	//   ....[48]....
        /*0510*/ 	.word	0x0000a4e0
        /*0514*/ 	.word	0x00000003
        /*0518*/ 	.word	0x00028c40
        /*051c*/ 	.short	0x010a
        /*051e*/ 	.byte	0x3f
	.zero		1


	//   ....[49]....
        /*0520*/ 	.word	0x0000a6b0
        /*0524*/ 	.word	0x00000003
        /*0528*/ 	.word	0x00028c60
        /*052c*/ 	.short	0x010a
        /*052e*/ 	.byte	0x3f
	.zero		1


	//   ....[50]....
        /*0530*/ 	.word	0x0000ac30
        /*0534*/ 	.word	0x00000000
        /*0538*/ 	.word	0x00028c20
        /*053c*/ 	.short	0x010a
        /*053e*/ 	.byte	0x3f
	.zero		1


	//   ....[51]....
        /*0540*/ 	.word	0x0000add0
        /*0544*/ 	.word	0x00000006
        /*0548*/ 	.word	0x00000000
        /*054c*/ 	.short	0x010a
        /*054e*/ 	.byte	0x3f
	.zero		1


	//   ....[52]....
        /*0550*/ 	.word	0x0000ae40
        /*0554*/ 	.word	0x00000003
        /*0558*/ 	.word	0x00000000
        /*055c*/ 	.short	0x010a
        /*055e*/ 	.byte	0x3f
	.zero		1


	//   ....[53]....
        /*0560*/ 	.word	0x0000aea0
        /*0564*/ 	.word	0x00000010
        /*0568*/ 	.word	0x00000000
        /*056c*/ 	.short	0x010a
        /*056e*/ 	.byte	0x3f
	.zero		1


	//   ....[54]....
        /*0570*/ 	.word	0x0000aed0
        /*0574*/ 	.word	0x00000003
        /*0578*/ 	.word	0x00000000
        /*057c*/ 	.short	0x010a
        /*057e*/ 	.byte	0x3f
	.zero		1


	//   ....[55]....
        /*0580*/ 	.word	0x0000af40
        /*0584*/ 	.word	0x00000003
        /*0588*/ 	.word	0x00028c50
        /*058c*/ 	.short	0x010a
        /*058e*/ 	.byte	0x3f
	.zero		1


	//   ....[56]....
        /*0590*/ 	.word	0x0000afa0
        /*0594*/ 	.word	0x00000004
        /*0598*/ 	.word	0x00028c50
        /*059c*/ 	.short	0x010a
        /*059e*/ 	.byte	0x3f
	.zero		1


	//   ....[57]....
        /*05a0*/ 	.word	0x0000b000
        /*05a4*/ 	.word	0x00000003
        /*05a8*/ 	.word	0x00028c00
        /*05ac*/ 	.short	0x010a
        /*05ae*/ 	.byte	0x3f
	.zero		1


	//   ....[58]....
        /*05b0*/ 	.word	0x0000b050
        /*05b4*/ 	.word	0x00000007
        /*05b8*/ 	.word	0x00028c30
        /*05bc*/ 	.short	0x010a
        /*05be*/ 	.byte	0x3f
	.zero		1


	//   ....[59]....
        /*05c0*/ 	.word	0x0000b0a0
        /*05c4*/ 	.word	0x00000007
        /*05c8*/ 	.word	0x00028c50
        /*05cc*/ 	.short	0x010a
        /*05ce*/ 	.byte	0x3f
	.zero		1


	//   ....[60]....
        /*05d0*/ 	.word	0x0000b100
        /*05d4*/ 	.word	0x00000004
        /*05d8*/ 	.word	0x00028c30
        /*05dc*/ 	.short	0x010a
        /*05de*/ 	.byte	0x3f
	.zero		1


	//   ....[61]....
        /*05e0*/ 	.word	0x0000b150
        /*05e4*/ 	.word	0x000000a8
        /*05e8*/ 	.word	0x00028c50
        /*05ec*/ 	.short	0x010a
        /*05ee*/ 	.byte	0x3f
	.zero		1


	//   ....[62]....
        /*05f0*/ 	.word	0x0000b2f0
        /*05f4*/ 	.word	0x00000005
        /*05f8*/ 	.word	0x00028c40
        /*05fc*/ 	.short	0x010a
        /*05fe*/ 	.byte	0x3f
	.zero		1


	//   ....[63]....
        /*0600*/ 	.word	0x0000b370
        /*0604*/ 	.word	0x00000008
        /*0608*/ 	.word	0x00028c20
        /*060c*/ 	.short	0x010a
        /*060e*/ 	.byte	0x3f
	.zero		1


	//   ....[64]....
        /*0610*/ 	.word	0x0000b3c0
        /*0614*/ 	.word	0x00000008
        /*0618*/ 	.word	0x00028c60
        /*061c*/ 	.short	0x010a
        /*061e*/ 	.byte	0x3f
	.zero		1


	//   ....[65]....
        /*0620*/ 	.word	0x0000b410
        /*0624*/ 	.word	0x00000002
        /*0628*/ 	.word	0x00028c40
        /*062c*/ 	.short	0x010a
        /*062e*/ 	.byte	0x3f
	.zero		1


	//   ....[66]....
        /*0630*/ 	.word	0x0000b460
        /*0634*/ 	.word	0x00000002
        /*0638*/ 	.word	0x00028c60
        /*063c*/ 	.short	0x010a
        /*063e*/ 	.byte	0x3f
	.zero		1


	//   ....[67]....
        /*0640*/ 	.word	0x0000b4b0
        /*0644*/ 	.word	0x00000003
        /*0648*/ 	.word	0x00028c40
        /*064c*/ 	.short	0x010a
        /*064e*/ 	.byte	0x3f
	.zero		1


	//   ....[68]....
        /*0650*/ 	.word	0x0000b500
        /*0654*/ 	.word	0x00000003
        /*0658*/ 	.word	0x00028c60
        /*065c*/ 	.short	0x010a
        /*065e*/ 	.byte	0x3f
	.zero		1


	//   ....[69]....
        /*0660*/ 	.word	0x0000b550
        /*0664*/ 	.word	0x00000003
        /*0668*/ 	.word	0x00028c40
        /*066c*/ 	.short	0x010a
        /*066e*/ 	.byte	0x3f
	.zero		1


	//   ....[70]....
        /*0670*/ 	.word	0x0000b5a0
        /*0674*/ 	.word	0x00000003
        /*0678*/ 	.word	0x00028c60
        /*067c*/ 	.short	0x010a
        /*067e*/ 	.byte	0x3f
	.zero		1


	//   ....[71]....
        /*0680*/ 	.word	0x0000b5f0
        /*0684*/ 	.word	0x00000000
        /*0688*/ 	.word	0x00028c20
        /*068c*/ 	.short	0x010a
        /*068e*/ 	.byte	0x3f
	.zero		1


	//   ....[72]....
        /*0690*/ 	.word	0x0000b790
        /*0694*/ 	.word	0x00000006
        /*0698*/ 	.word	0x00000000
        /*069c*/ 	.short	0x010a
        /*069e*/ 	.byte	0x3f
	.zero		1


	//   ....[73]....
        /*06a0*/ 	.word	0x0000b7e0
        /*06a4*/ 	.word	0x00000003
        /*06a8*/ 	.word	0x00000000
        /*06ac*/ 	.short	0x010a
        /*06ae*/ 	.byte	0x3f
	.zero		1


	//   ....[74]....
        /*06b0*/ 	.word	0x0000b830
        /*06b4*/ 	.word	0x00000010
        /*06b8*/ 	.word	0x00000000
        /*06bc*/ 	.short	0x010a
        /*06be*/ 	.byte	0x3f
	.zero		1


	//----- nvinfo : EIATTR_NUM_MBARRIERS
	.align		4
.L_143:
        /*06c0*/ 	.byte	0x03, 0x38
        /*06c2*/ 	.short	0x0016


	//----- nvinfo : EIATTR_EXIT_INSTR_OFFSETS
	.align		4
        /*06c4*/ 	.byte	0x04, 0x1c
        /*06c6*/ 	.short	(.L_145 - .L_144)


	//   ....[0]....
.L_144:
        /*06c8*/ 	.word	0x00000a10


	//   ....[1]....
        /*06cc*/ 	.word	0x00007d90


	//   ....[2]....
        /*06d0*/ 	.word	0x00007df0


	//   ....[3]....
        /*06d4*/ 	.word	0x0000af20


	//----- nvinfo : EIATTR_MAX_THREADS
	.align		4
.L_145:
        /*06d8*/ 	.byte	0x04, 0x05
        /*06da*/ 	.short	(.L_147 - .L_146)
.L_146:
        /*06dc*/ 	.word	0x00000180
        /*06e0*/ 	.word	0x00000001
        /*06e4*/ 	.word	0x00000001


	//----- nvinfo : EIATTR_CRS_STACK_SIZE
	.align		4
.L_147:
        /*06e8*/ 	.byte	0x04, 0x1e
        /*06ea*/ 	.short	(.L_149 - .L_148)
.L_148:
        /*06ec*/ 	.word	0x00000000


	//----- nvinfo : EIATTR_CBANK_PARAM_SIZE
	.align		4
.L_149:
        /*06f0*/ 	.byte	0x03, 0x19
        /*06f2*/ 	.short	0x0bf0


	//----- nvinfo : EIATTR_PARAM_CBANK
	.align		4
        /*06f4*/ 	.byte	0x04, 0x0a
        /*06f6*/ 	.short	(.L_151 - .L_150)
	.align		4
.L_150:
        /*06f8*/ 	.word	index@(.nv.constant0._ZN7cutlass13device_kernelIN5flash11enable_sm90INS1_16FlashAttnFwdSm90INS1_25CollectiveMainloopFwdSm90ILi2EN4cute5tupleIJNS5_1CILi1EEES8_S8_EEENS6_IJNS7_ILi64EEESA_SA_EEELi512ENS_10bfloat16_tEfNS_4arch4Sm90ELb0ELb0ELb1ELb0ELb0ELb0ELb0ELb0ELb0ELb0ELb0ELb0EEENS1_21CollectiveEpilogueFwdINS6_IJSA_NS7_ILi512EEESA_EEES9_SC_SE_Li256ELb0ELb0ELb0ELb0EEENS1_29StaticPersistentTileSchedulerILb0EEEEEEEEEvNT_6ParamsE)
        /*06fc*/ 	.short	0x0210
        /*06fe*/ 	.short	0x0bf0


	//----- nvinfo : EIATTR_SW_WAR
	.align		4
.L_151:
        /*0700*/ 	.byte	0x04, 0x36
        /*0702*/ 	.short	(.L_153 - .L_152)
.L_152:
        /*0704*/ 	.word	0x00000008
.L_153:


//--------------------- .nv.info._ZN7cutlass13device_kernelIN5flash11enable_sm90INS1_16FlashAttnFwdSm90INS1_25CollectiveMainloopFwdSm90ILi2EN4cute5tupleIJNS5_1CILi1EEES8_S8_EEENS6_IJNS7_ILi64EEESA_SA_EEELi512ENS_10bfloat16_tEfNS_4arch4Sm90ELb0ELb0ELb1ELb0ELb0ELb0ELb1ELb0ELb0ELb0ELb0ELb0EEENS1_21CollectiveEpilogueFwdINS6_IJSA_NS7_ILi512EEESA_EEES9_SC_SE_Li256ELb0ELb0ELb0ELb0EEENS1_29StaticPersistentTileSchedulerILb0EEEEEEEEEvNT_6ParamsE --------------------------
	.section	.nv.info._ZN7cutlass13device_kernelIN5flash11enable_sm90INS1_16FlashAttnFwdSm90INS1_25CollectiveMainloopFwdSm90ILi2EN4cute5tupleIJNS5_1CILi1EEES8_S8_EEENS6_IJNS7_ILi64EEESA_SA_EEELi512ENS_10bfloat16_tEfNS_4arch4Sm90ELb0ELb0ELb1ELb0ELb0ELb0ELb1ELb0ELb0ELb0ELb0ELb0EEENS1_21CollectiveEpilogueFwdINS6_IJSA_NS7_ILi512EEESA_EEES9_SC_SE_Li256ELb0ELb0ELb0ELb0EEENS1_29StaticPersistentTileSchedulerILb0EEEEEEEEEvNT_6ParamsE,"",@"SHT_CUDA_INFO"
	.sectionflags	@""
	.align	4


	//----- nvinfo : EIATTR_CUDA_API_VERSION
	.align		4
        /*0000*/ 	.byte	0x04, 0x37
        /*0002*/ 	.short	(.L_155 - .L_154)
.L_154:
        /*0004*/ 	.word	0x00000082


	//----- nvinfo : EIATTR_KPARAM_INFO
	.align		4
.L_155:
        /*0008*/ 	.byte	0x04, 0x17
        /*000a*/ 	.short	(.L_157 - .L_156)
.L_156:
        /*000c*/ 	.word	0x00000000
        /*0010*/ 	.short	0x0000
        /*0012*/ 	.short	0x0070
        /*0014*/ 	.byte	0x00, 0xf0, 0x01, 0x32


	//----- nvinfo : EIATTR_SPARSE_MMA_MASK
	.align		4
.L_157:
        /*0018*/ 	.byte	0x03, 0x50
        /*001a*/ 	.short	0x0000


	//----- nvinfo : EIATTR_MAXREG_COUNT
	.align		4
        /*001c*/ 	.byte	0x03, 0x1b
        /*001e*/ 	.short	0x00a8


	//----- nvinfo : EIATTR_NUM_BARRIERS
	.align		4
        /*0020*/ 	.byte	0x02, 0x4c
        /*0022*/ 	.byte	0x10
	.zero		1


	//----- nvinfo : EIATTR_EXTERNS
	.align		4
        /*0024*/ 	.byte	0x04, 0x0f
        /*0026*/ 	.short	(.L_159 - .L_158)


	//   ....[0]....
	.align		4
.L_158:
        /*0028*/ 	.word	index@(__assertfail)


	//----- nvinfo : EIATTR_ANNOTATIONS
	.align		4
.L_159:
        /*002c*/ 	.byte	0x04, 0x55
        /*002e*/ 	.short	(.L_161 - .L_160)


	//   ....[0]....
.L_160:
        /* <DEDUP_REMOVED lines=14> */


	//----- nvinfo : EIATTR_MERCURY_ISA_VERSION
	.align		4
.L_161:
        /*00f8*/ 	.byte	0x03, 0x5f
        /*00fa*/ 	.short	0x0101


	//----- nvinfo : EIATTR_INT_WARP_WIDE_INSTR_OFFSETS
	.align		4
        /*00fc*/ 	.byte	0x04, 0x31
        /*00fe*/ 	.short	(.L_163 - .L_162)


	//   ....[0]....
.L_162:
        /*0100*/ 	.word	0x000001b0


	//   ....[1]....
        /*0104*/ 	.word	0x000001e0


	//   ....[2]....
        /*0108*/ 	.word	0x00000250


	//   ....[3]....
        /*010c*/ 	.word	0x00000290


	//   ....[4]....
        /*0110*/ 	.word	0x0000adc0


	//   ....[5]....
        /*0114*/ 	.word	0x0000ae20


	//----- nvinfo : EIATTR_COOP_GROUP_MASK_REGIDS
	.align		4
.L_163:
        /*0118*/ 	.byte	0x04, 0x29
        /*011a*/ 	.short	(.L_165 - .L_164)


	//   ....[0]....
.L_164:
        /*011c*/ 	.word	0xffffffff


	//   ....[1]....
        /*0120*/ 	.word	0xffffffff


	//   ....[2]....
        /*0124*/ 	.word	0xffffffff


	//   ....[3]....
        /*0128*/ 	.word	0xffffffff


	//   ....[4]....
        /*012c*/ 	.word	0xffffffff


	//   ....[5]....
        /*0130*/ 	.word	0xffffffff


	//   ....[6]....
        /*0134*/ 	.word	0xffffffff


	//   ....[7]....
        /*0138*/ 	.word	0xffffffff


	//   ....[8]....
        /*013c*/ 	.word	0xffffffff


	//   ....[9]....
        /*0140*/ 	.word	0xffffffff


	//   ....[10]....
        /*0144*/ 	.word	0xffffffff


	//   ....[11]....
        /*0148*/ 	.word	0xffffffff


	//   ....[12]....
        /*014c*/ 	.word	0xffffffff


	//   ....[13]....
        /*0150*/ 	.word	0xffffffff


	//   ....[14]....
        /*0154*/ 	.word	0xffffffff


	//   ....[15]....
        /*0158*/ 	.word	0xffffffff


	//   ....[16]....
        /*015c*/ 	.word	0xffffffff


	//   ....[17]....
        /*0160*/ 	.word	0xffffffff


	//   ....[18]....
        /*0164*/ 	.word	0xffffffff


	//   ....[19]....
        /*0168*/ 	.word	0xffffffff


	//   ....[20]....
        /*016c*/ 	.word	0xffffffff


	//   ....[21]....
        /*0170*/ 	.word	0xffffffff


	//   ....[22]....
        /*0174*/ 	.word	0xffffffff


	//   ....[23]....
        /*0178*/ 	.word	0xffffffff


	//   ....[24]....
        /*017c*/ 	.word	0xffffffff


	//   ....[25]....
        /*0180*/ 	.word	0xffffffff


	//   ....[26]....
        /*0184*/ 	.word	0xffffffff


	//   ....[27]....
        /*0188*/ 	.word	0xffffffff


	//   ....[28]....
        /*018c*/ 	.word	0xffffffff


	//   ....[29]....
        /*0190*/ 	.word	0x0500000f


	//   ....[30]....
        /*0194*/ 	.word	0x0500000f


	//----- nvinfo : EIATTR_COOP_GROUP_INSTR_OFFSETS
	.align		4
.L_165:
        /*0198*/ 	.byte	0x04, 0x28
        /*019a*/ 	.short	(.L_167 - .L_166)


	//   ....[0]....
.L_166:
        /*019c*/ 	.word	0x00000060


	//   ....[1]....
        /*01a0*/ 	.word	0x000001c0


	//   ....[2]....
        /*01a4*/ 	.word	0x00000270


	//   ....[3]....
        /*01a8*/ 	.word	0x000003d0


	//   ....[4]....
        /*01ac*/ 	.word	0x00000530


	//   ....[5]....
        /*01b0*/ 	.word	0x00000650


	//   ....[6]....
        /*01b4*/ 	.word	0x000007b0


	//   ....[7]....
        /*01b8*/ 	.word	0x00001010


	//   ....[8]....
        /*01bc*/ 	.word	0x00002790


	//   ....[9]....
        /*01c0*/ 	.word	0x00003750


	//   ....[10]....
        /*01c4*/ 	.word	0x00004ac0


	//   ....[11]....
        /*01c8*/ 	.word	0x00004b60


	//   ....[12]....
        /*01cc*/ 	.word	0x00004d50


	//   ....[13]....
        /*01d0*/ 	.word	0x00004e60


	//   ....[14]....
        /*01d4*/ 	.word	0x00005690


	//   ....[15]....
        /*01d8*/ 	.word	0x000063f0


	//   ....[16]....
        /*01dc*/ 	.word	0x00007380


	//   ....[17]....
        /*01e0*/ 	.word	0x00007400


	//   ....[18]....
        /*01e4*/ 	.word	0x00007700


	//   ....[19]....
        /*01e8*/ 	.word	0x000077e0


	//   ....[20]....
        /*01ec*/ 	.word	0x00008880


	//   ....[21]....
        /*01f0*/ 	.word	0x000088c0


	//   ....[22]....
        /*01f4*/ 	.word	0x00008900


	//   ....[23]....
        /*01f8*/ 	.word	0x00008990


	//   ....[24]....
        /*01fc*/ 	.word	0x000089a0


	//   ....[25]....
        /*0200*/ 	.word	0x00009360


	//   ....[26]....
        /*0204*/ 	.word	0x0000a170


	//   ....[27]....
        /*0208*/ 	.word	0x0000a5d0


	//   ....[28]....
        /*020c*/ 	.word	0x0000d8c0


	//   ....[29]....
        /*0210*/ 	.word	0x0000dd60


	//   ....[30]....
        /*0214*/ 	.word	0x0000e200


	//----- nvinfo : EIATTR_REG_RECONFIG
	.align		4
.L_167:
        /*0218*/ 	.byte	0x01, 0x54
	.zero		2


	//----- nvinfo : EIATTR_SYSCALL_OFFSETS
	.align		4
        /*021c*/ 	.byte	0x04, 0x46
        /*021e*/ 	.short	(.L_169 - .L_168)


	//   ....[0]....
.L_168:
        /*0220*/ 	.word	0x00002980


	//   ....[1]....
        /*0224*/ 	.word	0x0000aa40


	//   ....[2]....
        /*0228*/ 	.word	0x0000ab80


	//   ....[3]....
        /*022c*/ 	.word	0x0000ac80


	//----- nvinfo : EIATTR_MBARRIER_INSTR_OFFSETS
	.align		4
.L_169:
        /*0230*/ 	.byte	0x04, 0x39
        /*0232*/ 	.short	(.L_171 - .L_170)


	//   ....[0]....
.L_170:
        /*0234*/ 	.word	0x000002b0
        /*0238*/ 	.word	0x000000ff
        /*023c*/ 	.word	0x00038800
        /*0240*/ 	.short	0x0100
        /*0242*/ 	.byte	0x06
	.zero		1


	//   ....[1]....
        /*0244*/ 	.word	0x000002c0
        /*0248*/ 	.word	0x000000ff
        /*024c*/ 	.word	0x00038810
        /*0250*/ 	.short	0x0100
        /*0252*/ 	.byte	0x06
	.zero		1


	//   ....[2]....
        /*0254*/ 	.word	0x000002d0
        /*0258*/ 	.word	0x000000ff
        /*025c*/ 	.word	0x00038820
        /*0260*/ 	.short	0x0100
        /*0262*/ 	.byte	0x06
	.zero		1


	//   ....[3]....
        /*0264*/ 	.word	0x00000380
        /*0268*/ 	.word	0x000000ff
        /*026c*/ 	.word	0x00038830
        /*0270*/ 	.short	0x0100
        /*0272*/ 	.byte	0x06
	.zero		1


	//   ....[4]....
        /*0274*/ 	.word	0x00000390
        /*0278*/ 	.word	0x000000ff
        /*027c*/ 	.word	0x00038840
        /*0280*/ 	.short	0x0100
        /*0282*/ 	.byte	0x06
	.zero		1


	//   ....[5]....
        /*0284*/ 	.word	0x000003a0
        /*0288*/ 	.word	0x000000ff
        /*028c*/ 	.word	0x00038838
        /*0290*/ 	.short	0x0100
        /*0292*/ 	.byte	0x06
	.zero		1


	//   ....[6]....
        /*0294*/ 	.word	0x000003b0
        /*0298*/ 	.word	0x000000ff
        /*029c*/ 	.word	0x00038848
        /*02a0*/ 	.short	0x0100
        /*02a2*/ 	.byte	0x06
	.zero		1


	//   ....[7]....
        /*02a4*/ 	.word	0x000004e0
        /*02a8*/ 	.word	0x000000ff
        /*02ac*/ 	.word	0x00038850
        /*02b0*/ 	.short	0x0100
        /*02b2*/ 	.byte	0x08
	.zero		1


	//   ....[8]....
        /*02b4*/ 	.word	0x000004f0
        /*02b8*/ 	.word	0x000000ff
        /*02bc*/ 	.word	0x00038860
        /*02c0*/ 	.short	0x0100
        /*02c2*/ 	.byte	0x08
	.zero		1


	//   ....[9]....
        /*02c4*/ 	.word	0x00000500
        /*02c8*/ 	.word	0x000000ff
        /*02cc*/ 	.word	0x00038858
        /*02d0*/ 	.short	0x0100
        /*02d2*/ 	.byte	0x08
	.zero		1


	//   ....[10]....
        /*02d4*/ 	.word	0x00000510
        /*02d8*/ 	.word	0x000000ff
        /*02dc*/ 	.word	0x00038868
        /*02e0*/ 	.short	0x0100
        /*02e2*/ 	.byte	0x08
	.zero		1


	//   ....[11]....
        /*02e4*/ 	.word	0x00000600
        /*02e8*/ 	.word	0x000000ff
        /*02ec*/ 	.word	0x00038870
        /*02f0*/ 	.short	0x0100
        /*02f2*/ 	.byte	0x06
	.zero		1


	//   ....[12]....
        /*02f4*/ 	.word	0x00000610
        /*02f8*/ 	.word	0x000000ff
        /*02fc*/ 	.word	0x00038880
        /*0300*/ 	.short	0x0100
        /*0302*/ 	.byte	0x06
	.zero		1


	//   ....[13]....
        /*0304*/ 	.word	0x00000620
        /*0308*/ 	.word	0x000000ff
        /*030c*/ 	.word	0x00038878
        /*0310*/ 	.short	0x0100
        /*0312*/ 	.byte	0x06
	.zero		1


	//   ....[14]....
        /*0314*/ 	.word	0x00000630
        /*0318*/ 	.word	0x000000ff
        /*031c*/ 	.word	0x00038888
        /*0320*/ 	.short	0x0100
        /*0322*/ 	.byte	0x06
	.zero		1


	//   ....[15]....
        /*0324*/ 	.word	0x00000760
        /*0328*/ 	.word	0x000000ff
        /*032c*/ 	.word	0x00038890
        /*0330*/ 	.short	0x0100
        /*0332*/ 	.byte	0x08
	.zero		1


	//   ....[16]....
        /*0334*/ 	.word	0x00000770
        /*0338*/ 	.word	0x000000ff
        /*033c*/ 	.word	0x000388a0
        /*0340*/ 	.short	0x0100
        /*0342*/ 	.byte	0x08
	.zero		1


	//   ....[17]....
        /*0344*/ 	.word	0x00000780
        /*0348*/ 	.word	0x000000ff
        /*034c*/ 	.word	0x00038898
        /*0350*/ 	.short	0x0100
        /*0352*/ 	.byte	0x08
	.zero		1


	//   ....[18]....
        /*0354*/ 	.word	0x00000790
        /*0358*/ 	.word	0x000000ff
        /*035c*/ 	.word	0x000388a8
        /*0360*/ 	.short	0x0100
        /*0362*/ 	.byte	0x08
	.zero		1


	//   ....[19]....
        /*0364*/ 	.word	0x000008d0
        /*0368*/ 	.word	0x000000ff
        /*036c*/ 	.word	0x000388b0
        /*0370*/ 	.short	0x0100
        /*0372*/ 	.byte	0x08
	.zero		1


	//   ....[20]....
        /*0374*/ 	.word	0x000008e0
        /*0378*/ 	.word	0x000000ff
        /*037c*/ 	.word	0x000388c0
        /*0380*/ 	.short	0x0100
        /*0382*/ 	.byte	0x08
	.zero		1


	//   ....[21]....
        /*0384*/ 	.word	0x000008f0
        /*0388*/ 	.word	0x000000ff
        /*038c*/ 	.word	0x000388b8
        /*0390*/ 	.short	0x0100
        /*0392*/ 	.byte	0x08
	.zero		1


	//   ....[22]....
        /*0394*/ 	.word	0x00000900
        /*0398*/ 	.word	0x000000ff
        /*039c*/ 	.word	0x000388c8
        /*03a0*/ 	.short	0x0100
        /*03a2*/ 	.byte	0x08
	.zero		1


	//   ....[23]....
        /*03a4*/ 	.word	0x00001390
        /*03a8*/ 	.word	0x00000000
        /*03ac*/ 	.word	0x00000000
        /*03b0*/ 	.short	0x0101
        /*03b2*/ 	.byte	0x3f
	.zero		1


	//   ....[24]....
        /*03b4*/ 	.word	0x00001e80
        /*03b8*/ 	.word	0x00000003
        /*03bc*/ 	.word	0x00000000
        /*03c0*/ 	.short	0x0101
        /*03c2*/ 	.byte	0x3f
	.zero		1


	//   ....[25]....
        /*03c4*/ 	.word	0x000029f0
        /*03c8*/ 	.word	0x000000ff
        /*03cc*/ 	.word	0x00038800
        /*03d0*/ 	.short	0x010a
        /*03d2*/ 	.byte	0x2a
	.zero		1


	//   ....[26]....
        /*03d4*/ 	.word	0x00002a50
        /*03d8*/ 	.word	0x00000008
        /*03dc*/ 	.word	0x00038830
        /*03e0*/ 	.short	0x010a
        /*03e2*/ 	.byte	0x3f
	.zero		1


	//   ....[27]....
        /*03e4*/ 	.word	0x00002a90
        /*03e8*/ 	.word	0x00000008
        /*03ec*/ 	.word	0x00038830
        /*03f0*/ 	.short	0x010a
        /*03f2*/ 	.byte	0x3f
	.zero		1


	//   ....[28]....
        /*03f4*/ 	.word	0x00002d10
        /*03f8*/ 	.word	0x000000ff
        /*03fc*/ 	.word	0x00038810
        /*0400*/ 	.short	0x010a
        /*0402*/ 	.byte	0x2a
	.zero		1


	//   ....[29]....
        /*0404*/ 	.word	0x00002d50
        /*0408*/ 	.word	0x00000008
        /*040c*/ 	.word	0x00038850
        /*0410*/ 	.short	0x010a
        /*0412*/ 	.byte	0x3f
	.zero		1


	//   ....[30]....
        /*0414*/ 	.word	0x00002e30
        /*0418*/ 	.word	0x00000008
        /*041c*/ 	.word	0x00038850
        /*0420*/ 	.short	0x010a
        /*0422*/ 	.byte	0x3f
	.zero		1


	//   ....[31]....
        /*0424*/ 	.word	0x000050a0
        /*0428*/ 	.word	0x00000018
        /*042c*/ 	.word	0x00000000
        /*0430*/ 	.short	0x0101
        /*0432*/ 	.byte	0x3f
	.zero		1


	//   ....[32]....
        /*0434*/ 	.word	0x000056b0
        /*0438*/ 	.word	0x00000008
        /*043c*/ 	.word	0x00000000
        /*0440*/ 	.short	0x0101
        /*0442*/ 	.byte	0x3f
	.zero		1


	//   ....[33]....
        /*0444*/ 	.word	0x00005810
        /*0448*/ 	.word	0x0000000b
        /*044c*/ 	.word	0x00038830
        /*0450*/ 	.short	0x010a
        /*0452*/ 	.byte	0x3f
	.zero		1


	//   ....[34]....
        /*0454*/ 	.word	0x00005860
        /*0458*/ 	.word	0x0000000b
        /*045c*/ 	.word	0x00038830
        /*0460*/ 	.short	0x010a
        /*0462*/ 	.byte	0x3f
	.zero		1


	//   ....[35]....
        /*0464*/ 	.word	0x00005a30
        /*0468*/ 	.word	0x0000000b
        /*046c*/ 	.word	0x00038850
        /*0470*/ 	.short	0x010a
        /*0472*/ 	.byte	0x3f
	.zero		1


	//   ....[36]....
        /*0474*/ 	.word	0x00005a70
        /*0478*/ 	.word	0x0000000b
        /*047c*/ 	.word	0x00038850
        /*0480*/ 	.short	0x010a
        /*0482*/ 	.byte	0x3f
	.zero		1


	//   ....[37]....
        /*0484*/ 	.word	0x00007b40
        /*0488*/ 	.word	0x00000098
        /*048c*/ 	.word	0x00000000
        /*0490*/ 	.short	0x0101
        /*0492*/ 	.byte	0x3f
	.zero		1


	//   ....[38]....
        /*0494*/ 	.word	0x000088a0
        /*0498*/ 	.word	0x0000000b
        /*049c*/ 	.word	0x00000000
        /*04a0*/ 	.short	0x0101
        /*04a2*/ 	.byte	0x3f
	.zero		1


	//   ....[39]....
        /*04a4*/ 	.word	0x0000a540
        /*04a8*/ 	.word	0x000000ff
        /*04ac*/ 	.word	0x00000000
        /*04b0*/ 	.short	0x0101
        /*04b2*/ 	.byte	0x06
	.zero		1


	//   ....[40]....
        /*04b4*/ 	.word	0x0000b180
        /*04b8*/ 	.word	0x0000000a
        /*04bc*/ 	.word	0x00038840
        /*04c0*/ 	.short	0x010a
        /*04c2*/ 	.byte	0x3f
	.zero		1


	//   ....[41]....
        /*04c4*/ 	.word	0x0000b900
        /*04c8*/ 	.word	0x0000000b
        /*04cc*/ 	.word	0x00038820
        /*04d0*/ 	.short	0x010a
        /*04d2*/ 	.byte	0x3f
	.zero		1


	//   ....[42]....
        /*04d4*/ 	.word	0x0000b9d0
        /*04d8*/ 	.word	0x00000005
        /*04dc*/ 	.word	0x00038860
        /*04e0*/ 	.short	0x010a
        /*04e2*/ 	.byte	0x3f
	.zero		1


	//   ....[43]....
        /*04e4*/ 	.word	0x0000c0b0
        /*04e8*/ 	.word	0x00000002
        /*04ec*/ 	.word	0x00038840
        /*04f0*/ 	.short	0x010a
        /*04f2*/ 	.byte	0x3f
	.zero		1


	//   ....[44]....
        /*04f4*/ 	.word	0x0000c280
        /*04f8*/ 	.word	0x00000002
        /*04fc*/ 	.word	0x00038860
        /*0500*/ 	.short	0x010a
        /*0502*/ 	.byte	0x3f
	.zero		1


	//   ....[45]....
        /*0504*/ 	.word	0x0000c900
        /*0508*/ 	.word	0x00000002
        /*050c*/ 	.word	0x00038840
        /*0510*/ 	.short	0x010a
        /*0512*/ 	.byte	0x3f
	.zero		1


	//   ....[46]....
        /*0514*/ 	.word	0x0000cac0
        /*0518*/ 	.word	0x00000002
        /*051c*/ 	.word	0x00038860
        /*0520*/ 	.short	0x010a
        /*0522*/ 	.byte	0x3f
	.zero		1


	//   ....[47]....
        /*0524*/ 	.word	0x0000d0d0
        /*0528*/ 	.word	0x00000002
        /*052c*/ 	.word	0x00038840
        /*0530*/ 	.short	0x010a
        /*0532*/ 	.byte	0x3f
	.zero		1


	//   ....[48]....
        /*0534*/ 	.word	0x0000d2a0
        /*0538*/ 	.word	0x00000002
        /*053c*/ 	.word	0x00038860
        /*0540*/ 	.short	0x010a
        /*0542*/ 	.byte	0x3f
	.zero		1


	//   ....[49]....
        /*0544*/ 	.word	0x0000d840
        /*0548*/ 	.word	0x00000000
        /*054c*/ 	.word	0x00038820
        /*0550*/ 	.short	0x010a
        /*0552*/ 	.byte	0x3f
	.zero		1


	//   ....[50]....
        /*0554*/ 	.word	0x0000d990
        /*0558*/ 	.word	0x00000006
        /*055c*/ 	.word	0x00000000
        /*0560*/ 	.short	0x010a
        /*0562*/ 	.byte	0x3f
	.zero		1


	//   ....[51]....
        /*0564*/ 	.word	0x0000da00
        /*0568*/ 	.word	0x00000007
        /*056c*/ 	.word	0x00000000
        /*0570*/ 	.short	0x010a
        /*0572*/ 	.byte	0x3f
	.zero		1


	//   ....[52]....
        /*0574*/ 	.word	0x0000da40
        /*0578*/ 	.word	0x00000010
        /*057c*/ 	.word	0x00000000
        /*0580*/ 	.short	0x010a
        /*0582*/ 	.byte	0x3f
	.zero		1


	//   ....[53]....
        /*0584*/ 	.word	0x0000da70
        /*0588*/ 	.word	0x00000003
        /*058c*/ 	.word	0x00000000
        /*0590*/ 	.short	0x010a
        /*0592*/ 	.byte	0x3f
	.zero		1


	//   ....[54]....
        /*0594*/ 	.word	0x0000dae0
        /*0598*/ 	.word	0x00000003
        /*059c*/ 	.word	0x00038800
        /*05a0*/ 	.short	0x010a
        /*05a2*/ 	.byte	0x3f
	.zero		1


	//   ....[55]....
        /*05a4*/ 	.word	0x0000db30
        /*05a8*/ 	.word	0x00000008
        /*05ac*/ 	.word	0x00038830
        /*05b0*/ 	.short	0x010a
        /*05b2*/ 	.byte	0x3f
	.zero		1


	//   ....[56]....
        /*05b4*/ 	.word	0x0000db90
        /*05b8*/ 	.word	0x00000003
        /*05bc*/ 	.word	0x00038810
        /*05c0*/ 	.short	0x010a
        /*05c2*/ 	.byte	0x3f
	.zero		1


	//   ....[57]....
        /*05c4*/ 	.word	0x0000dbe0
        /*05c8*/ 	.word	0x00000008
        /*05cc*/ 	.word	0x00038850
        /*05d0*/ 	.short	0x010a
        /*05d2*/ 	.byte	0x3f
	.zero		1


	//   ....[58]....
        /*05d4*/ 	.word	0x0000dc30
        /*05d8*/ 	.word	0x0000000b
        /*05dc*/ 	.word	0x00038830
        /*05e0*/ 	.short	0x010a
        /*05e2*/ 	.byte	0x3f
	.zero		1


	//   ....[59]....
        /*05e4*/ 	.word	0x0000dc80
        /*05e8*/ 	.word	0x0000000b
        /*05ec*/ 	.word	0x00038850
        /*05f0*/ 	.short	0x010a
        /*05f2*/ 	.byte	0x3f
	.zero		1


	//   ....[60]....
        /*05f4*/ 	.word	0x0000de20
        /*05f8*/ 	.word	0x0000000a
        /*05fc*/ 	.word	0x00038840
        /*0600*/ 	.short	0x010a
        /*0602*/ 	.byte	0x3f
	.zero		1


	//   ....[61]....
        /*0604*/ 	.word	0x0000dea0
        /*0608*/ 	.word	0x00000008
        /*060c*/ 	.word	0x00038820
        /*0610*/ 	.short	0x010a
        /*0612*/ 	.byte	0x3f
	.zero		1


	//   ....[62]....
        /*0614*/ 	.word	0x0000def0
        /*0618*/ 	.word	0x00000005
        /*061c*/ 	.word	0x00038860
        /*0620*/ 	.short	0x010a
        /*0622*/ 	.byte	0x3f
	.zero		1


	//   ....[63]....
        /*0624*/ 	.word	0x0000df40
        /*0628*/ 	.word	0x00000002
        /*062c*/ 	.word	0x00038840
        /*0630*/ 	.short	0x010a
        /*0632*/ 	.byte	0x3f
	.zero		1


	//   ....[64]....
        /*0634*/ 	.word	0x0000df90
        /*0638*/ 	.word	0x00000002
        /*063c*/ 	.word	0x00038860
        /*0640*/ 	.short	0x010a
        /*0642*/ 	.byte	0x3f
	.zero		1


	//   ....[65]....
        /*0644*/ 	.word	0x0000dfe0
        /*0648*/ 	.word	0x00000002
        /*064c*/ 	.word	0x00038840
        /*0650*/ 	.short	0x010a
        /*0652*/ 	.byte	0x3f
	.zero		1


	//   ....[66]....
        /*0654*/ 	.word	0x0000e030
        /*0658*/ 	.word	0x00000002
        /*065c*/ 	.word	0x00038860
        /*0660*/ 	.short	0x010a
        /*0662*/ 	.byte	0x3f
	.zero		1


	//   ....[67]....
        /*0664*/ 	.word	0x0000e080
        /*0668*/ 	.word	0x00000002
        /*066c*/ 	.word	0x00038840
        /*0670*/ 	.short	0x010a
        /*0672*/ 	.byte	0x3f
	.zero		1


	//   ....[68]....
        /*0674*/ 	.word	0x0000e0d0
        /*0678*/ 	.word	0x00000002
        /*067c*/ 	.word	0x00038860
        /*0680*/ 	.short	0x010a
        /*0682*/ 	.byte	0x3f
	.zero		1


	//   ....[69]....
        /*0684*/ 	.word	0x0000e120
        /*0688*/ 	.word	0x00000000
        /*068c*/ 	.word	0x00038820
        /*0690*/ 	.short	0x010a
        /*0692*/ 	.byte	0x3f
	.zero		1


	//   ....[70]....
        /*0694*/ 	.word	0x0000e2c0
        /*0698*/ 	.word	0x00000006
        /*069c*/ 	.word	0x00000000
        /*06a0*/ 	.short	0x010a
        /*06a2*/ 	.byte	0x3f
	.zero		1


	//   ....[71]....
        /*06a4*/ 	.word	0x0000e310
        /*06a8*/ 	.word	0x00000007
        /*06ac*/ 	.word	0x00000000
        /*06b0*/ 	.short	0x010a
        /*06b2*/ 	.byte	0x3f
	.zero		1


	//   ....[72]....
        /*06b4*/ 	.word	0x0000e360
        /*06b8*/ 	.word	0x00000010
        /*06bc*/ 	.word	0x00000000
        /*06c0*/ 	.short	0x010a
        /*06c2*/ 	.byte	0x3f
	.zero		1


	//----- nvinfo : EIATTR_NUM_MBARRIERS
	.align		4
.L_171:
        /*06c4*/ 	.byte	0x03, 0x38
        /*06c6*/ 	.short	0x0017


	//----- nvinfo : EIATTR_EXIT_INSTR_OFFSETS
	.align		4
        /*06c8*/ 	.byte	0x04, 0x1c
        /*06ca*/ 	.short	(.L_173 - .L_172)


	//   ....[0]....
.L_172:
        /*06cc*/ 	.word	0x00000a30


	//   ....[1]....
        /*06d0*/ 	.word	0x0000a590


	//   ....[2]....
        /*06d4*/ 	.word	0x0000a5f0


	//   ....[3]....
        /*06d8*/ 	.word	0x0000dac0


	//----- nvinfo : EIATTR_MAX_THREADS
	.align		4
.L_173:
        /*06dc*/ 	.byte	0x04, 0x05
        /*06de*/ 	.short	(.L_175 - .L_174)
.L_174:
        /*06e0*/ 	.word	0x00000180
        /*06e4*/ 	.word	0x00000001
        /*06e8*/ 	.word	0x00000001


	//----- nvinfo : EIATTR_CRS_STACK_SIZE
	.align		4
.L_175:
        /*06ec*/ 	.byte	0x04, 0x1e
        /*06ee*/ 	.short	(.L_177 - .L_176)
.L_176:
        /*06f0*/ 	.word	0x00000000


	//----- nvinfo : EIATTR_CBANK_PARAM_SIZE
	.align		4
.L_177:
        /*06f4*/ 	.byte	0x03, 0x19
        /*06f6*/ 	.short	0x0cf0


	//----- nvinfo : EIATTR_PARAM_CBANK
	.align		4
        /*06f8*/ 	.byte	0x04, 0x0a
        /*06fa*/ 	.short	(.L_179 - .L_178)
	.align		4
.L_178:
        /*06fc*/ 	.word	index@(.nv.constant0._ZN7cutlass13device_kernelIN5flash11enable_sm90INS1_16FlashAttnFwdSm90INS1_25CollectiveMainloopFwdSm90ILi2EN4cute5tupleIJNS5_1CILi1EEES8_S8_EEENS6_IJNS7_ILi64EEESA_SA_EEELi512ENS_10bfloat16_tEfNS_4arch4Sm90ELb0ELb0ELb1ELb0ELb0ELb0ELb1ELb0ELb0ELb0ELb0ELb0EEENS1_21CollectiveEpilogueFwdINS6_IJSA_NS7_ILi512EEESA_EEES9_SC_SE_Li256ELb0ELb0ELb0ELb0EEENS1_29StaticPersistentTileSchedulerILb0EEEEEEEEEvNT_6ParamsE)
        /*0700*/ 	.short	0x0210
        /*0702*/ 	.short	0x0cf0


	//----- nvinfo : EIATTR_SW_WAR
	.align		4
.L_179:
        /*0704*/ 	.byte	0x04, 0x36
        /*0706*/ 	.short	(.L_181 - .L_180)
.L_180:
        /*0708*/ 	.word	0x00000008
.L_181:


//--------------------- .nv.info._ZN7cutlass13device_kernelIN5flash11enable_sm90INS1_16FlashAttnFwdSm90INS1_25CollectiveMainloopFwdSm90ILi2EN4cute5tupleIJNS5_1CILi1EEES8_S8_EEENS6_IJNS7_ILi64EEESA_SA_EEELi512ENS_10bfloat16_tEfNS_4arch4Sm90ELb0ELb0ELb1ELb1ELb0ELb0ELb0ELb0ELb0ELb0ELb0ELb0EEENS1_21CollectiveEpilogueFwdINS6_IJSA_NS7_ILi512EEESA_EEES9_SC_SE_Li256ELb1ELb0ELb0ELb0EEENS1_36VarlenDynamicPersistentTileSchedulerILi64ELi64ELi256ELi32ELb0ELb0ELb1ELb0ELb1ELb1EEEEEEEEEvNT_6ParamsE --------------------------
	.section	.nv.info._ZN7cutlass13device_kernelIN5flash11enable_sm90INS1_16FlashAttnFwdSm90INS1_25CollectiveMainloopFwdSm90ILi2EN4cute5tupleIJNS5_1CILi1EEES8_S8_EEENS6_IJNS7_ILi64EEESA_SA_EEELi512ENS_10bfloat16_tEfNS_4arch4Sm90ELb0ELb0ELb1ELb1ELb0ELb0ELb0ELb0ELb0ELb0ELb0ELb0EEENS1_21CollectiveEpilogueFwdINS6_IJSA_NS7_ILi512EEESA_EEES9_SC_SE_Li256ELb1ELb0ELb0ELb0EEENS1_36VarlenDynamicPersistentTileSchedulerILi64ELi64ELi256ELi32ELb0ELb0ELb1ELb0ELb1ELb1EEEEEEEEEvNT_6ParamsE,"",@"SHT_CUDA_INFO"
	.sectionflags	@""
	.align	4


	//----- nvinfo : EIATTR_CUDA_API_VERSION
	.align		4
        /*0000*/ 	.byte	0x04, 0x37
        /*0002*/ 	.short	(.L_183 - .L_182)
.L_182:
        /*0004*/ 	.word	0x00000082


	//----- nvinfo : EIATTR_KPARAM_INFO
	.align		4
.L_183:
        /*0008*/ 	.byte	0x04, 0x17
        /*000a*/ 	.short	(.L_185 - .L_184)
.L_184:
        /*000c*/ 	.word	0x00000000
        /*0010*/ 	.short	0x0000
        /*0012*/ 	.short	0x0070
        /*0014*/ 	.byte	0x00, 0xf0, 0x01, 0x28


	//----- nvinfo : EIATTR_SPARSE_MMA_MASK
	.align		4
.L_185:
        /*0018*/ 	.byte	0x03, 0x50
        /*001a*/ 	.short	0x0000


	//----- nvinfo : EIATTR_MAXREG_COUNT
	.align		4
        /*001c*/ 	.byte	0x03, 0x1b
        /*001e*/ 	.short	0x00a8


	//----- nvinfo : EIATTR_NUM_BARRIERS
	.align		4
        /*0020*/ 	.byte	0x02, 0x4c
        /*0022*/ 	.byte	0x10
	.zero		1


	//----- nvinfo : EIATTR_EXTERNS
	.align		4
        /*0024*/ 	.byte	0x04, 0x0f
        /*0026*/ 	.short	(.L_187 - .L_186)


	//   ....[0]....
	.align		4
.L_186:
        /*0028*/ 	.word	index@(__assertfail)


	//----- nvinfo : EIATTR_ANNOTATIONS
	.align		4
.L_187:
        /*002c*/ 	.byte	0x04, 0x55
        /*002e*/ 	.short	(.L_189 - .L_188)


	//   ....[0]....
.L_188:
        /* <DEDUP_REMOVED lines=30> */
        /*0204*/ 	.byte	0xc0, 0xe4, 0x00, 0x00, 0x01, 0x00, 0x00, 0x00, 0xd0, 0xe5, 0x00, 0x00


	//----- nvinfo : EIATTR_MERCURY_ISA_VERSION
	.align		4
.L_189:
        /*0210*/ 	.byte	0x03, 0x5f
        /*0212*/ 	.short	0x0101


	//----- nvinfo : EIATTR_UNUSED_LOAD_BYTE_OFFSET
	.align		4
        /*0214*/ 	.byte	0x04, 0x44
        /*0216*/ 	.short	(.L_191 - .L_190)


	//   ....[0]....
.L_190:
        /*0218*/ 	.word	0x00000a50
        /*021c*/ 	.word	0x0000fff0


	//   ....[1]....
        /*0220*/ 	.word	0x00007250
        /*0224*/ 	.word	0x0000fff0


	//----- nvinfo : EIATTR_INT_WARP_WIDE_INSTR_OFFSETS
	.align		4
.L_191:
        /*0228*/ 	.byte	0x04, 0x31
        /*022a*/ 	.short	(.L_193 - .L_192)


	//   ....[0]....
.L_192:
        /*022c*/ 	.word	0x00000160


	//   ....[1]....
        /*0230*/ 	.word	0x000001a0


	//   ....[2]....
        /*0234*/ 	.word	0x00000210


	//   ....[3]....
        /*0238*/ 	.word	0x0000a980


	//   ....[4]....
        /*023c*/ 	.word	0x0000aa10


	//   ....[5]....
        /*0240*/ 	.word	0x0000ae90


	//   ....[6]....
        /*0244*/ 	.word	0x0000aec0


	//   ....[7]....
        /*0248*/ 	.word	0x0000d7f0


	//   ....[8]....
        /*024c*/ 	.word	0x0000d880


	//----- nvinfo : EIATTR_COOP_GROUP_MASK_REGIDS
	.align		4
.L_193:
        /*0250*/ 	.byte	0x04, 0x29
        /*0252*/ 	.short	(.L_195 - .L_194)


	//   ....[0]....
.L_194:
        /*0254*/ 	.word	0xffffffff


	//   ....[1]....
        /*0258*/ 	.word	0xffffffff


	//   ....[2]....
        /*025c*/ 	.word	0xffffffff


	//   ....[3]....
        /*0260*/ 	.word	0xffffffff


	//   ....[4]....
        /*0264*/ 	.word	0xffffffff


	//   ....[5]....
        /*0268*/ 	.word	0xffffffff


	//   ....[6]....
        /*026c*/ 	.word	0xffffffff


	//   ....[7]....
        /*0270*/ 	.word	0xffffffff


	//   ....[8]....
        /*0274*/ 	.word	0xffffffff


	//   ....[9]....
        /*0278*/ 	.word	0xffffffff


	//   ....[10]....
        /*027c*/ 	.word	0xffffffff


	//   ....[11]....
        /*0280*/ 	.word	0xffffffff


	//   ....[12]....
        /*0284*/ 	.word	0xffffffff


	//   ....[13]....
        /*0288*/ 	.word	0xffffffff


	//   ....[14]....
        /*028c*/ 	.word	0xffffffff


	//   ....[15]....
        /*0290*/ 	.word	0xffffffff


	//   ....[16]....
        /*0294*/ 	.word	0xffffffff


	//   ....[17]....
        /*0298*/ 	.word	0xffffffff


	//   ....[18]....
        /*029c*/ 	.word	0xffffffff


	//   ....[19]....
        /*02a0*/ 	.word	0xffffffff


	//   ....[20]....
        /*02a4*/ 	.word	0xffffffff


	//   ....[21]....
        /*02a8*/ 	.word	0xffffffff


	//   ....[22]....
        /*02ac*/ 	.word	0xffffffff


	//   ....[23]....
        /*02b0*/ 	.word	0xffffffff


	//   ....[24]....
        /*02b4*/ 	.word	0xffffffff


	//   ....[25]....
        /*02b8*/ 	.word	0xffffffff


	//   ....[26]....
        /*02bc*/ 	.word	0xffffffff


	//   ....[27]....
        /*02c0*/ 	.word	0xffffffff


	//   ....[28]....
        /*02c4*/ 	.word	0xffffffff


	//   ....[29]....
        /*02c8*/ 	.word	0xffffffff


	//   ....[30]....
        /*02cc*/ 	.word	0xffffffff


	//   ....[31]....
        /*02d0*/ 	.word	0xffffffff


	//   ....[32]....
        /*02d4*/ 	.word	0xffffffff


	//   ....[33]....
        /*02d8*/ 	.word	0xffffffff


	//   ....[34]....
        /*02dc*/ 	.word	0xffffffff


	//   ....[35]....
        /*02e0*/ 	.word	0xffffffff


	//   ....[36]....
        /*02e4*/ 	.word	0xffffffff


	//   ....[37]....
        /*02e8*/ 	.word	0xffffffff


	//   ....[38]....
        /*02ec*/ 	.word	0xffffffff


	//   ....[39]....
        /*02f0*/ 	.word	0xffffffff


	//   ....[40]....
        /*02f4*/ 	.word	0xffffffff


	//   ....[41]....
        /*02f8*/ 	.word	0xffffffff


	//   ....[42]....
        /*02fc*/ 	.word	0xffffffff


	//   ....[43]....
        /*0300*/ 	.word	0xffffffff


	//   ....[44]....
        /*0304*/ 	.word	0xffffffff


	//   ....[45]....
        /*0308*/ 	.word	0xffffffff


	//   ....[46]....
        /*030c*/ 	.word	0xffffffff


	//   ....[47]....
        /*0310*/ 	.word	0xffffffff


	//   ....[48]....
        /*0314*/ 	.word	0xffffffff


	//   ....[49]....
        /*0318*/ 	.word	0xffffffff


	//   ....[50]....
        /*031c*/ 	.word	0xffffffff


	//   ....[51]....
        /*0320*/ 	.word	0xffffffff


	//   ....[52]....
        /*0324*/ 	.word	0xffffffff


	//   ....[53]....
        /*0328*/ 	.word	0xffffffff


	//   ....[54]....
        /*032c*/ 	.word	0xffffffff


	//   ....[55]....
        /*0330*/ 	.word	0xffffffff


	//   ....[56]....
        /*0334*/ 	.word	0xffffffff


	//   ....[57]....
        /*0338*/ 	.word	0xffffffff


	//   ....[58]....
        /*033c*/ 	.word	0x0500000f


	//   ....[59]....
        /*0340*/ 	.word	0x0500000f


	//   ....[60]....
        /*0344*/ 	.word	0x0500000f


	//   ....[61]....
        /*0348*/ 	.word	0x0500000f


	//   ....[62]....
        /*034c*/ 	.word	0x0500000f


	//   ....[63]....
        /*0350*/ 	.word	0x0500000f


	//   ....[64]....
        /*0354*/ 	.word	0x0500000f


	//   ....[65]....
        /*0358*/ 	.word	0x0500000f


	//   ....[66]....
        /*035c*/ 	.word	0x0500000f


	//   ....[67]....
        /*0360*/ 	.word	0x0500000f


	//   ....[68]....
        /*0364*/ 	.word	0x0500000f


	//   ....[69]....
        /*0368*/ 	.word	0x0500000f


	//   ....[70]....
        /*036c*/ 	.word	0x0500000f


	//   ....[71]....
        /*0370*/ 	.word	0x0500000f


	//   ....[72]....
        /*0374*/ 	.word	0x0500000f


	//   ....[73]....
        /*0378*/ 	.word	0x0500000f


	//   ....[74]....
        /*037c*/ 	.word	0x0500000f


	//   ....[75]....
        /*0380*/ 	.word	0x0500000f


	//   ....[76]....
        /*0384*/ 	.word	0x0500000f


	//----- nvinfo : EIATTR_COOP_GROUP_INSTR_OFFSETS
	.align		4
.L_195:
        /*0388*/ 	.byte	0x04, 0x28
        /*038a*/ 	.short	(.L_197 - .L_196)


	//   ....[0]....
.L_196:
        /*038c*/ 	.word	0x00000060


	//   ....[1]....
        /*0390*/ 	.word	0x00000170


	//   ....[2]....
        /*0394*/ 	.word	0x000001c0


	//   ....[3]....
        /*0398*/ 	.word	0x000003b0


	//   ....[4]....
        /*039c*/ 	.word	0x00000510


	//   ....[5]....
        /*03a0*/ 	.word	0x00000630


	//   ....[6]....
        /*03a4*/ 	.word	0x00000790


	//   ....[7]....
        /*03a8*/ 	.word	0x00001700


	//   ....[8]....
        /*03ac*/ 	.word	0x00003040


	//   ....[9]....
        /*03b0*/ 	.word	0x00003df0


	//   ....[10]....
        /*03b4*/ 	.word	0x00003e70


	//   ....[11]....
        /*03b8*/ 	.word	0x00004050


	//   ....[12]....
        /*03bc*/ 	.word	0x00004120


	//   ....[13]....
        /*03c0*/ 	.word	0x00004a00


	//   ....[14]....
        /*03c4*/ 	.word	0x00005160


	//   ....[15]....
        /*03c8*/ 	.word	0x000051e0


	//   ....[16]....
        /*03cc*/ 	.word	0x000054f0


	//   ....[17]....
        /*03d0*/ 	.word	0x000056b0


	//   ....[18]....
        /*03d4*/ 	.word	0x00006710


	//   ....[19]....
        /*03d8*/ 	.word	0x00006750


	//   ....[20]....
        /*03dc*/ 	.word	0x00006780


	//   ....[21]....
        /*03e0*/ 	.word	0x000067e0


	//   ....[22]....
        /*03e4*/ 	.word	0x00006810


	//   ....[23]....
        /*03e8*/ 	.word	0x00008160


	//   ....[24]....
        /*03ec*/ 	.word	0x00009af0


	//   ....[25]....
        /*03f0*/ 	.word	0x00009c80


	//   ....[26]....
        /*03f4*/ 	.word	0x00009cb0


	//   ....[27]....
        /*03f8*/ 	.word	0x00009cf0


	//   ....[28]....
        /*03fc*/ 	.word	0x00009d50


	//   ....[29]....
        /*0400*/ 	.word	0x00009db0


	//   ....[30]....
        /*0404*/ 	.word	0x00009df0


	//   ....[31]....
        /*0408*/ 	.word	0x00009fa0


	//   ....[32]....
        /*040c*/ 	.word	0x0000a000


	//   ....[33]....
        /*0410*/ 	.word	0x0000a040


	//   ....[34]....
        /*0414*/ 	.word	0x0000a080


	//   ....[35]....
        /*0418*/ 	.word	0x0000a0b0


	//   ....[36]....
        /*041c*/ 	.word	0x0000a0e0


	//   ....[37]....
        /*0420*/ 	.word	0x0000a170


	//   ....[38]....
        /*0424*/ 	.word	0x0000a1a0


	//   ....[39]....
        /*0428*/ 	.word	0x0000a230


	//   ....[40]....
        /*042c*/ 	.word	0x0000d910


	//   ....[41]....
        /*0430*/ 	.word	0x0000d920


	//   ....[42]....
        /*0434*/ 	.word	0x0000da30


	//   ....[43]....
        /*0438*/ 	.word	0x0000da90


	//   ....[44]....
        /*043c*/ 	.word	0x0000dad0


	//   ....[45]....
        /*0440*/ 	.word	0x0000db10


	//   ....[46]....
        /*0444*/ 	.word	0x0000db40


	//   ....[47]....
        /*0448*/ 	.word	0x0000db70


	//   ....[48]....
        /*044c*/ 	.word	0x0000dd00


	//   ....[49]....
        /*0450*/ 	.word	0x0000dd60


	//   ....[50]....
        /*0454*/ 	.word	0x0000dda0


	//   ....[51]....
        /*0458*/ 	.word	0x0000dde0


	//   ....[52]....
        /*045c*/ 	.word	0x0000de10


	//   ....[53]....
        /*0460*/ 	.word	0x0000de40


	//   ....[54]....
        /*0464*/ 	.word	0x0000df00


	//   ....[55]....
        /*0468*/ 	.word	0x0000df20


	//   ....[56]....
        /*046c*/ 	.word	0x0000df90


	//   ....[57]....
        /*0470*/ 	.word	0x0000e3e0


	//   ....[58]....
        /*0474*/ 	.word	0x0000e990


	//   ....[59]....
        /*0478*/ 	.word	0x0000edb0


	//   ....[60]....
        /*047c*/ 	.word	0x0000ee40


	//   ....[61]....
        /*0480*/ 	.word	0x0000eee0


	//   ....[62]....
        /*0484*/ 	.word	0x0000ef90


	//   ....[63]....
        /*0488*/ 	.word	0x0000f010


	//   ....[64]....
        /*048c*/ 	.word	0x0000f090


	//   ....[65]....
        /*0490*/ 	.word	0x0000f110


	//   ....[66]....
        /*0494*/ 	.word	0x0000f190


	//   ....[67]....
        /*0498*/ 	.word	0x0000f220


	//   ....[68]....
        /*049c*/ 	.word	0x0000f2d0


	//   ....[69]....
        /*04a0*/ 	.word	0x0000f350


	//   ....[70]....
        /*04a4*/ 	.word	0x0000f3d0


	//   ....[71]....
        /*04a8*/ 	.word	0x0000f450


	//   ....[72]....
        /*04ac*/ 	.word	0x0000f4d0


	//   ....[73]....
        /*04b0*/ 	.word	0x0000f540


	//   ....[74]....
        /*04b4*/ 	.word	0x0000f5e0


	//   ....[75]....
        /*04b8*/ 	.word	0x0000f670


	//   ....[76]....
        /*04bc*/ 	.word	0x0000f790


	//----- nvinfo : EIATTR_REG_RECONFIG
	.align		4
.L_197:
        /*04c0*/ 	.byte	0x01, 0x54
	.zero		2


	//----- nvinfo : EIATTR_SYSCALL_OFFSETS
	.align		4
        /*04c4*/ 	.byte	0x04, 0x46
        /*04c6*/ 	.short	(.L_199 - .L_198)


	//   ....[0]....
.L_198:
        /*04c8*/ 	.word	0x00003200


	//   ....[1]....
        /*04cc*/ 	.word	0x0000aba0


	//   ....[2]....
        /*04d0*/ 	.word	0x0000ace0


	//   ....[3]....
        /*04d4*/ 	.word	0x0000ade0


	//----- nvinfo : EIATTR_MBARRIER_INSTR_OFFSETS
	.align		4
.L_199:
        /*04d8*/ 	.byte	0x04, 0x39
        /*04da*/ 	.short	(.L_201 - .L_200)


	//   ....[0]....
.L_200:
        /*04dc*/ 	.word	0x000002a0
        /*04e0*/ 	.word	0x000000ff
        /*04e4*/ 	.word	0x00028c00
        /*04e8*/ 	.short	0x0100
        /*04ea*/ 	.byte	0x08
	.zero		1


	//   ....[1]....
        /*04ec*/ 	.word	0x000002b0
        /*04f0*/ 	.word	0x000000ff
        /*04f4*/ 	.word	0x00028c20
        /*04f8*/ 	.short	0x0100
        /*04fa*/ 	.byte	0x08
	.zero		1


	//   ....[2]....
        /*04fc*/ 	.word	0x00000360
        /*0500*/ 	.word	0x000000ff
        /*0504*/ 	.word	0x00028c30
        /*0508*/ 	.short	0x0100
        /*050a*/ 	.byte	0x06
	.zero		1


	//   ....[3]....
        /*050c*/ 	.word	0x00000370
        /*0510*/ 	.word	0x000000ff
        /*0514*/ 	.word	0x00028c40
        /*0518*/ 	.short	0x0100
        /*051a*/ 	.byte	0x06
	.zero		1


	//   ....[4]....
        /*051c*/ 	.word	0x00000380
        /*0520*/ 	.word	0x000000ff
        /*0524*/ 	.word	0x00028c38
        /*0528*/ 	.short	0x0100
        /*052a*/ 	.byte	0x06
	.zero		1


	//   ....[5]....
        /*052c*/ 	.word	0x00000390
        /*0530*/ 	.word	0x000000ff
        /*0534*/ 	.word	0x00028c48
        /*0538*/ 	.short	0x0100
        /*053a*/ 	.byte	0x06
	.zero		1


	//   ....[6]....
        /*053c*/ 	.word	0x000004c0
        /*0540*/ 	.word	0x000000ff
        /*0544*/ 	.word	0x00028c50
        /*0548*/ 	.short	0x0100
        /*054a*/ 	.byte	0x08
	.zero		1


	//   ....[7]....
        /*054c*/ 	.word	0x000004d0
        /*0550*/ 	.word	0x000000ff
        /*0554*/ 	.word	0x00028c60
        /*0558*/ 	.short	0x0100
        /*055a*/ 	.byte	0x08
	.zero		1


	//   ....[8]....
        /*055c*/ 	.word	0x000004e0
        /*0560*/ 	.word	0x000000ff
        /*0564*/ 	.word	0x00028c58
        /*0568*/ 	.short	0x0100
        /*056a*/ 	.byte	0x08
	.zero		1


	//   ....[9]....
        /*056c*/ 	.word	0x000004f0
        /*0570*/ 	.word	0x000000ff
        /*0574*/ 	.word	0x00028c68
        /*0578*/ 	.short	0x0100
        /*057a*/ 	.byte	0x08
	.zero		1


	//   ....[10]....
        /*057c*/ 	.word	0x000005e0
        /*0580*/ 	.word	0x000000ff
        /*0584*/ 	.word	0x00028c70
        /*0588*/ 	.short	0x0100
        /*058a*/ 	.byte	0x06
	.zero		1


	//   ....[11]....
        /*058c*/ 	.word	0x000005f0
        /*0590*/ 	.word	0x000000ff
        /*0594*/ 	.word	0x00028c80
        /*0598*/ 	.short	0x0100
        /*059a*/ 	.byte	0x06
	.zero		1


	//   ....[12]....
        /*059c*/ 	.word	0x00000600
        /*05a0*/ 	.word	0x000000ff
        /*05a4*/ 	.word	0x00028c78
        /*05a8*/ 	.short	0x0100
        /*05aa*/ 	.byte	0x06
	.zero		1


	//   ....[13]....
        /*05ac*/ 	.word	0x00000610
        /*05b0*/ 	.word	0x000000ff
        /*05b4*/ 	.word	0x00028c88
        /*05b8*/ 	.short	0x0100
        /*05ba*/ 	.byte	0x06
	.zero		1


	//   ....[14]....
        /*05bc*/ 	.word	0x00000740
        /*05c0*/ 	.word	0x000000ff
        /*05c4*/ 	.word	0x00028c90
        /*05c8*/ 	.short	0x0100
        /*05ca*/ 	.byte	0x08
	.zero		1


	//   ....[15]....
        /*05cc*/ 	.word	0x00000750
        /*05d0*/ 	.word	0x000000ff
        /*05d4*/ 	.word	0x00028ca0
        /*05d8*/ 	.short	0x0100
        /*05da*/ 	.byte	0x08
	.zero		1


	//   ....[16]....
        /*05dc*/ 	.word	0x00000760
        /*05e0*/ 	.word	0x000000ff
        /*05e4*/ 	.word	0x00028c98
        /*05e8*/ 	.short	0x0100
        /*05ea*/ 	.byte	0x08
	.zero		1


	//   ....[17]....
        /*05ec*/ 	.word	0x00000770
        /*05f0*/ 	.word	0x000000ff
        /*05f4*/ 	.word	0x00028ca8
        /*05f8*/ 	.short	0x0100
        /*05fa*/ 	.byte	0x08
	.zero		1


	//   ....[18]....
        /*05fc*/ 	.word	0x000008a0
        /*0600*/ 	.word	0x000000ff
        /*0604*/ 	.word	0x00028cb0
        /*0608*/ 	.short	0x0100
        /*060a*/ 	.byte	0x08
	.zero		1


	//   ....[19]....
        /*060c*/ 	.word	0x000008b0
        /*0610*/ 	.word	0x000000ff
        /*0614*/ 	.word	0x00028cc0
        /*0618*/ 	.short	0x0100
        /*061a*/ 	.byte	0x08
	.zero		1


	//   ....[20]....
        /*061c*/ 	.word	0x000008c0
        /*0620*/ 	.word	0x000000ff
        /*0624*/ 	.word	0x00028cb8
        /*0628*/ 	.short	0x0100
        /*062a*/ 	.byte	0x08
	.zero		1


	//   ....[21]....
        /*062c*/ 	.word	0x000008d0
        /*0630*/ 	.word	0x000000ff
        /*0634*/ 	.word	0x00028cc8
        /*0638*/ 	.short	0x0100
        /*063a*/ 	.byte	0x08
	.zero		1


	//   ....[22]....
        /*063c*/ 	.word	0x00001810
        /*0640*/ 	.word	0x000000ff
        /*0644*/ 	.word	0x00028c50
        /*0648*/ 	.short	0x010a
        /*064a*/ 	.byte	0x10
	.zero		1


	//   ....[23]....
        /*064c*/ 	.word	0x00001ae0
        /*0650*/ 	.word	0x00000000
        /*0654*/ 	.word	0x00000000
        /*0658*/ 	.short	0x0101
        /*065a*/ 	.byte	0x3f
	.zero		1


	//   ....[24]....
        /*065c*/ 	.word	0x00002460
        /*0660*/ 	.word	0x000000ff
        /*0664*/ 	.word	0x00028c50
        /*0668*/ 	.short	0x010a
        /*066a*/ 	.byte	0x06
	.zero		1


	//   ....[25]....
        /*066c*/ 	.word	0x000024a0
        /*0670*/ 	.word	0x000000ff
        /*0674*/ 	.word	0x00028c50
        /*0678*/ 	.short	0x010a
        /*067a*/ 	.byte	0x06
	.zero		1


	//   ....[26]....
        /*067c*/ 	.word	0x000026f0
        /*0680*/ 	.word	0x00000000
        /*0684*/ 	.word	0x00000000
        /*0688*/ 	.short	0x0101
        /*068a*/ 	.byte	0x3f
	.zero		1


	//   ....[27]....
        /*068c*/ 	.word	0x00003280
        /*0690*/ 	.word	0x000000ff
        /*0694*/ 	.word	0x00028c00
        /*0698*/ 	.short	0x010a
        /*069a*/ 	.byte	0x2a
	.zero		1


	//   ....[28]....
        /*069c*/ 	.word	0x00003300
        /*06a0*/ 	.word	0x00000007
        /*06a4*/ 	.word	0x00028c30
        /*06a8*/ 	.short	0x010a
        /*06aa*/ 	.byte	0x3f
	.zero		1


	//   ....[29]....
        /*06ac*/ 	.word	0x00003340
        /*06b0*/ 	.word	0x00000007
        /*06b4*/ 	.word	0x00028c30
        /*06b8*/ 	.short	0x010a
        /*06ba*/ 	.byte	0x3f
	.zero		1


	//   ....[30]....
        /*06bc*/ 	.word	0x00004310
        /*06c0*/ 	.word	0x00000003
        /*06c4*/ 	.word	0x00000000
        /*06c8*/ 	.short	0x0101
        /*06ca*/ 	.byte	0x3f
	.zero		1


	//   ....[31]....
        /*06cc*/ 	.word	0x00004790
        /*06d0*/ 	.word	0x00000007
        /*06d4*/ 	.word	0x00028c50
        /*06d8*/ 	.short	0x010a
        /*06da*/ 	.byte	0x3f
	.zero		1


	//   ....[32]....
        /*06dc*/ 	.word	0x000047e0
        /*06e0*/ 	.word	0x00000007
        /*06e4*/ 	.word	0x00028c50
        /*06e8*/ 	.short	0x010a
        /*06ea*/ 	.byte	0x3f
	.zero		1


	//   ....[33]....
        /*06ec*/ 	.word	0x00004a20
        /*06f0*/ 	.word	0x00000007
        /*06f4*/ 	.word	0x00000000
        /*06f8*/ 	.short	0x0101
        /*06fa*/ 	.byte	0x3f
	.zero		1


	//   ....[34]....
        /*06fc*/ 	.word	0x00004b60
        /*0700*/ 	.word	0x000000ff
        /*0704*/ 	.word	0x00028c30
        /*0708*/ 	.short	0x010a
        /*070a*/ 	.byte	0x17
	.zero		1


	//   ....[35]....
        /*070c*/ 	.word	0x00004ba0
        /*0710*/ 	.word	0x000000ff
        /*0714*/ 	.word	0x00028c30
        /*0718*/ 	.short	0x010a
        /*071a*/ 	.byte	0x17
	.zero		1


	//   ....[36]....
        /*071c*/ 	.word	0x00005a80
        /*0720*/ 	.word	0x00000098
        /*0724*/ 	.word	0x00000000
        /*0728*/ 	.short	0x0101
        /*072a*/ 	.byte	0x3f
	.zero		1


	//   ....[37]....
        /*072c*/ 	.word	0x00006480
        /*0730*/ 	.word	0x000000ff
        /*0734*/ 	.word	0x00028c50
        /*0738*/ 	.short	0x010a
        /*073a*/ 	.byte	0x17
	.zero		1


	//   ....[38]....
        /*073c*/ 	.word	0x000064c0
        /*0740*/ 	.word	0x000000ff
        /*0744*/ 	.word	0x00028c50
        /*0748*/ 	.short	0x010a
        /*074a*/ 	.byte	0x17
	.zero		1


	//   ....[39]....
        /*074c*/ 	.word	0x00006730
        /*0750*/ 	.word	0x000000a9
        /*0754*/ 	.word	0x00000000
        /*0758*/ 	.short	0x0101
        /*075a*/ 	.byte	0x3f
	.zero		1


	//   ....[40]....
        /*075c*/ 	.word	0x00008bb0
        /*0760*/ 	.word	0x000000ff
        /*0764*/ 	.word	0x00000000
        /*0768*/ 	.short	0x0101
        /*076a*/ 	.byte	0x04
	.zero		1


	//   ....[41]....
        /*076c*/ 	.word	0x0000b340
        /*0770*/ 	.word	0x00000008
        /*0774*/ 	.word	0x00028c40
        /*0778*/ 	.short	0x010a
        /*077a*/ 	.byte	0x3f
	.zero		1


	//   ....[42]....
        /*077c*/ 	.word	0x0000b740
        /*0780*/ 	.word	0x0000000a
        /*0784*/ 	.word	0x00028c20
        /*0788*/ 	.short	0x010a
        /*078a*/ 	.byte	0x3f
	.zero		1


	//   ....[43]....
        /*078c*/ 	.word	0x0000b800
        /*0790*/ 	.word	0x00000008
        /*0794*/ 	.word	0x00028c60
        /*0798*/ 	.short	0x010a
        /*079a*/ 	.byte	0x3f
	.zero		1


	//   ....[44]....
        /*079c*/ 	.word	0x0000bfb0
        /*07a0*/ 	.word	0x00000003
        /*07a4*/ 	.word	0x00028c40
        /*07a8*/ 	.short	0x010a
        /*07aa*/ 	.byte	0x3f
	.zero		1


	//   ....[45]....
        /*07ac*/ 	.word	0x0000c1c0
        /*07b0*/ 	.word	0x00000003
        /*07b4*/ 	.word	0x00028c60
        /*07b8*/ 	.short	0x010a
        /*07ba*/ 	.byte	0x3f
	.zero		1


	//   ....[46]....
        /*07bc*/ 	.word	0x0000c880
        /*07c0*/ 	.word	0x00000002
        /*07c4*/ 	.word	0x00028c40
        /*07c8*/ 	.short	0x010a
        /*07ca*/ 	.byte	0x3f
	.zero		1


	//   ....[47]....
        /*07cc*/ 	.word	0x0000ca80
        /*07d0*/ 	.word	0x00000002
        /*07d4*/ 	.word	0x00028c60
        /*07d8*/ 	.short	0x010a
        /*07da*/ 	.byte	0x3f
	.zero		1


	//   ....[48]....
        /*07dc*/ 	.word	0x0000d0c0
        /*07e0*/ 	.word	0x00000002
        /*07e4*/ 	.word	0x00028c40
        /*07e8*/ 	.short	0x010a
        /*07ea*/ 	.byte	0x3f
	.zero		1


	//   ....[49]....
        /*07ec*/ 	.word	0x0000d2d0
        /*07f0*/ 	.word	0x00000002
        /*07f4*/ 	.word	0x00028c60
        /*07f8*/ 	.short	0x010a
        /*07fa*/ 	.byte	0x3f
	.zero		1


	//   ....[50]....
        /*07fc*/ 	.word	0x0000e360
        /*0800*/ 	.word	0x00000000
        /*0804*/ 	.word	0x00028c20
        /*0808*/ 	.short	0x010a
        /*080a*/ 	.byte	0x3f
	.zero		1


	//   ....[51]....
        /*080c*/ 	.word	0x0000e520
        /*0810*/ 	.word	0x00000006
        /*0814*/ 	.word	0x00000000
        /*0818*/ 	.short	0x010a
        /*081a*/ 	.byte	0x3f
	.zero		1


	//   ....[52]....
        /*081c*/ 	.word	0x0000e590
        /*0820*/ 	.word	0x00000007
        /*0824*/ 	.word	0x00000000
        /*0828*/ 	.short	0x010a
        /*082a*/ 	.byte	0x3f
	.zero		1


	//   ....[53]....
        /*082c*/ 	.word	0x0000e600
        /*0830*/ 	.word	0x00000004
        /*0834*/ 	.word	0x00000000
        /*0838*/ 	.short	0x010a
        /*083a*/ 	.byte	0x3f
	.zero		1


	//   ....[54]....
        /*083c*/ 	.word	0x0000e630
        /*0840*/ 	.word	0x00000003
        /*0844*/ 	.word	0x00000000
        /*0848*/ 	.short	0x010a
        /*084a*/ 	.byte	0x3f
	.zero		1


	//   ....[55]....
        /*084c*/ 	.word	0x0000e6a0
        /*0850*/ 	.word	0x00000003
        /*0854*/ 	.word	0x00028c50
        /*0858*/ 	.short	0x010a
        /*085a*/ 	.byte	0x3f
	.zero		1


	//   ....[56]....
        /*085c*/ 	.word	0x0000e700
        /*0860*/ 	.word	0x00000003
        /*0864*/ 	.word	0x00028c50
        /*0868*/ 	.short	0x010a
        /*086a*/ 	.byte	0x3f
	.zero		1


	//   ....[57]....
        /*086c*/ 	.word	0x0000e760
        /*0870*/ 	.word	0x00000003
        /*0874*/ 	.word	0x00028c00
        /*0878*/ 	.short	0x010a
        /*087a*/ 	.byte	0x3f
	.zero		1


	//   ....[58]....
        /*087c*/ 	.word	0x0000e7b0
        /*0880*/ 	.word	0x00000007
        /*0884*/ 	.word	0x00028c30
        /*0888*/ 	.short	0x010a
        /*088a*/ 	.byte	0x3f
	.zero		1


	//   ....[59]....
        /*088c*/ 	.word	0x0000e800
        /*0890*/ 	.word	0x00000007
        /*0894*/ 	.word	0x00028c50
        /*0898*/ 	.short	0x010a
        /*089a*/ 	.byte	0x3f
	.zero		1


	//   ....[60]....
        /*089c*/ 	.word	0x0000e860
        /*08a0*/ 	.word	0x00000005
        /*08a4*/ 	.word	0x00028c30
        /*08a8*/ 	.short	0x010a
        /*08aa*/ 	.byte	0x3f
	.zero		1


	//   ....[61]....
        /*08ac*/ 	.word	0x0000e8b0
        /*08b0*/ 	.word	0x000000a9
        /*08b4*/ 	.word	0x00028c50
        /*08b8*/ 	.short	0x010a
        /*08ba*/ 	.byte	0x3f
	.zero		1


	//   ....[62]....
        /*08bc*/ 	.word	0x0000ea50
        /*08c0*/ 	.word	0x00000008
        /*08c4*/ 	.word	0x00028c40
        /*08c8*/ 	.short	0x010a
        /*08ca*/ 	.byte	0x3f
	.zero		1


	//   ....[63]....
        /*08cc*/ 	.word	0x0000ead0
        /*08d0*/ 	.word	0x00000008
        /*08d4*/ 	.word	0x00028c20
        /*08d8*/ 	.short	0x010a
        /*08da*/ 	.byte	0x3f
	.zero		1


	//   ....[64]....
        /*08dc*/ 	.word	0x0000eb20
        /*08e0*/ 	.word	0x00000008
        /*08e4*/ 	.word	0x00028c60
        /*08e8*/ 	.short	0x010a
        /*08ea*/ 	.byte	0x3f
	.zero		1


	//   ....[65]....
        /*08ec*/ 	.word	0x0000eb70
        /*08f0*/ 	.word	0x00000003
        /*08f4*/ 	.word	0x00028c40
        /*08f8*/ 	.short	0x010a
        /*08fa*/ 	.byte	0x3f
	.zero		1


	//   ....[66]....
        /*08fc*/ 	.word	0x0000ebc0
        /*0900*/ 	.word	0x00000003
        /*0904*/ 	.word	0x00028c60
        /*0908*/ 	.short	0x010a
        /*090a*/ 	.byte	0x3f
	.zero		1


	//   ....[67]....
        /*090c*/ 	.word	0x0000ec10
        /*0910*/ 	.word	0x00000002
        /*0914*/ 	.word	0x00028c40
        /*0918*/ 	.short	0x010a
        /*091a*/ 	.byte	0x3f
	.zero		1


	//   ....[68]....
        /*091c*/ 	.word	0x0000ec60
        /*0920*/ 	.word	0x00000002
        /*0924*/ 	.word	0x00028c60
        /*0928*/ 	.short	0x010a
        /*092a*/ 	.byte	0x3f
	.zero		1


	//   ....[69]....
        /*092c*/ 	.word	0x0000ecb0
        /*0930*/ 	.word	0x00000002
        /*0934*/ 	.word	0x00028c40
        /*0938*/ 	.short	0x010a
        /*093a*/ 	.byte	0x3f
	.zero		1


	//   ....[70]....
        /*093c*/ 	.word	0x0000ed00
        /*0940*/ 	.word	0x00000002
        /*0944*/ 	.word	0x00028c60
        /*0948*/ 	.short	0x010a
        /*094a*/ 	.byte	0x3f
	.zero		1


	//   ....[71]....
        /*094c*/ 	.word	0x0000f6b0
        /*0950*/ 	.word	0x00000000
        /*0954*/ 	.word	0x00028c20
        /*0958*/ 	.short	0x010a
        /*095a*/ 	.byte	0x3f
	.zero		1


	//   ....[72]....
        /*095c*/ 	.word	0x0000f850
        /*0960*/ 	.word	0x00000006
        /*0964*/ 	.word	0x00000000
        /*0968*/ 	.short	0x010a
        /*096a*/ 	.byte	0x3f
	.zero		1


	//   ....[73]....
        /*096c*/ 	.word	0x0000f8a0
        /*0970*/ 	.word	0x00000007
        /*0974*/ 	.word	0x00000000
        /*0978*/ 	.short	0x010a
        /*097a*/ 	.byte	0x3f
	.zero		1


	//   ....[74]....
        /*097c*/ 	.word	0x0000f8f0
        /*0980*/ 	.word	0x00000004
        /*0984*/ 	.word	0x00000000
        /*0988*/ 	.short	0x010a
        /*098a*/ 	.byte	0x3f
	.zero		1


	//----- nvinfo : EIATTR_NUM_MBARRIERS
	.align		4
.L_201:
        /*098c*/ 	.byte	0x03, 0x38
        /*098e*/ 	.short	0x0016


	//----- nvinfo : EIATTR_EXIT_INSTR_OFFSETS
	.align		4
        /*0990*/ 	.byte	0x04, 0x1c
        /*0992*/ 	.short	(.L_203 - .L_202)


	//   ....[0]....
.L_202:
        /*0994*/ 	.word	0x00000a80


	//   ....[1]....
        /*0998*/ 	.word	0x00009ab0


	//   ....[2]....
        /*099c*/ 	.word	0x00009b10


	//   ....[3]....
        /*09a0*/ 	.word	0x0000e680


	//----- nvinfo : EIATTR_MAX_THREADS
	.align		4
.L_203:
        /*09a4*/ 	.byte	0x04, 0x05
        /*09a6*/ 	.short	(.L_205 - .L_204)
.L_204:
        /*09a8*/ 	.word	0x00000180
        /*09ac*/ 	.word	0x00000001
        /*09b0*/ 	.word	0x00000001


	//----- nvinfo : EIATTR_CRS_STACK_SIZE
	.align		4
.L_205:
        /*09b4*/ 	.byte	0x04, 0x1e
        /*09b6*/ 	.short	(.L_207 - .L_206)
.L_206:
        /*09b8*/ 	.word	0x00000000


	//----- nvinfo : EIATTR_CBANK_PARAM_SIZE
	.align		4
.L_207:
        /*09bc*/ 	.byte	0x03, 0x19
        /*09be*/ 	.short	0x0a70


	//----- nvinfo : EIATTR_PARAM_CBANK
	.align		4
        /*09c0*/ 	.byte	0x04, 0x0a
        /*09c2*/ 	.short	(.L_209 - .L_208)
	.align		4
.L_208:
        /*09c4*/ 	.word	index@(.nv.constant0._ZN7cutlass13device_kernelIN5flash11enable_sm90INS1_16FlashAttnFwdSm90INS1_25CollectiveMainloopFwdSm90ILi2EN4cute5tupleIJNS5_1CILi1EEES8_S8_EEENS6_IJNS7_ILi64EEESA_SA_EEELi512ENS_10bfloat16_tEfNS_4arch4Sm90ELb0ELb0ELb1ELb1ELb0ELb0ELb0ELb0ELb0ELb0ELb0ELb0EEENS1_21CollectiveEpilogueFwdINS6_IJSA_NS7_ILi512EEESA_EEES9_SC_SE_Li256ELb1ELb0ELb0ELb0EEENS1_36VarlenDynamicPersistentTileSchedulerILi64ELi64ELi256ELi32ELb0ELb0ELb1ELb0ELb1ELb1EEEEEEEEEvNT_6ParamsE)
        /*09c8*/ 	.short	0x0210
        /*09ca*/ 	.short	0x0a70


	//----- nvinfo : EIATTR_SW_WAR
	.align		4
.L_209:
        /*09cc*/ 	.byte	0x04, 0x36
        /*09ce*/ 	.short	(.L_211 - .L_210)
.L_210:
        /*09d0*/ 	.word	0x00000008
.L_211:


//--------------------- .nv.info._ZN7cutlass13device_kernelIN5flash11enable_sm90INS1_16FlashAttnFwdSm90INS1_25CollectiveMainloopFwdSm90ILi2EN4cute5tupleIJNS5_1CILi1EEES8_S8_EEENS6_IJNS7_ILi64EEESA_SA_EEELi512ENS_10bfloat16_tEfNS_4arch4Sm90ELb0ELb0ELb1ELb1ELb0ELb1ELb0ELb0ELb0ELb0ELb0ELb0EEENS1_21CollectiveEpilogueFwdINS6_IJSA_NS7_ILi512EEESA_EEES9_SC_SE_Li256ELb1ELb0ELb0ELb0EEENS1_36VarlenDynamicPersistentTileSchedulerILi64ELi64ELi256ELi32ELb0ELb0ELb1ELb0ELb1ELb1EEEEEEEEEvNT_6ParamsE --------------------------
	.section	.nv.info._ZN7cutlass13device_kernelIN5flash11enable_sm90INS1_16FlashAttnFwdSm90INS1_25CollectiveMainloopFwdSm90ILi2EN4cute5tupleIJNS5_1CILi1EEES8_S8_EEENS6_IJNS7_ILi64EEESA_SA_EEELi512ENS_10bfloat16_tEfNS_4arch4Sm90ELb0ELb0ELb1ELb1ELb0ELb1ELb0ELb0ELb0ELb0ELb0ELb0EEENS1_21CollectiveEpilogueFwdINS6_IJSA_NS7_ILi512EEESA_EEES9_SC_SE_Li256ELb1ELb0ELb0ELb0EEENS1_36VarlenDynamicPersistentTileSchedulerILi64ELi64ELi256ELi32ELb0ELb0ELb1ELb0ELb1ELb1EEEEEEEEEvNT_6ParamsE,"",@"SHT_CUDA_INFO"
	.sectionflags	@""
	.align	4


	//----- nvinfo : EIATTR_CUDA_API_VERSION
	.align		4
        /*0000*/ 	.byte	0x04, 0x37
        /*0002*/ 	.short	(.L_213 - .L_212)
.L_212:
        /*0004*/ 	.word	0x00000082


	//----- nvinfo : EIATTR_KPARAM_INFO
	.align		4
.L_213:
        /*0008*/ 	.byte	0x04, 0x17
        /*000a*/ 	.short	(.L_215 - .L_214)
.L_214:
        /*000c*/ 	.word	0x00000000
        /*0010*/ 	.short	0x0000
        /*0012*/ 	.short	0x0070
        /*0014*/ 	.byte	0x00, 0xf0, 0x01, 0x28


	//----- nvinfo : EIATTR_SPARSE_MMA_MASK
	.align		4
.L_215:
        /*0018*/ 	.byte	0x03, 0x50
        /*001a*/ 	.short	0x0000


	//----- nvinfo : EIATTR_MAXREG_COUNT
	.align		4
        /*001c*/ 	.byte	0x03, 0x1b
        /*001e*/ 	.short	0x00a8


	//----- nvinfo : EIATTR_NUM_BARRIERS
	.align		4
        /*0020*/ 	.byte	0x02, 0x4c
        /*0022*/ 	.byte	0x10
	.zero		1


	//----- nvinfo : EIATTR_EXTERNS
	.align		4
        /*0024*/ 	.byte	0x04, 0x0f
        /*0026*/ 	.short	(.L_217 - .L_216)


	//   ....[0]....
	.align		4
.L_216:
        /*0028*/ 	.word	index@(__assertfail)


	//----- nvinfo : EIATTR_ANNOTATIONS
	.align		4
.L_217:
        /*002c*/ 	.byte	0x04, 0x55
        /*002e*/ 	.short	(.L_219 - .L_218)


	//   ....[0]....
.L_218:
        /* <DEDUP_REMOVED lines=44> */


	//----- nvinfo : EIATTR_MERCURY_ISA_VERSION
	.align		4
.L_219:
        /*02d8*/ 	.byte	0x03, 0x5f
        /*02da*/ 	.short	0x0101


	//----- nvinfo : EIATTR_UNUSED_LOAD_BYTE_OFFSET
	.align		4
        /*02dc*/ 	.byte	0x04, 0x44
        /*02de*/ 	.short	(.L_221 - .L_220)


	//   ....[0]....
.L_220:
        /*02e0*/ 	.word	0x00000ae0
        /*02e4*/ 	.word	0x0000fff0


	//   ....[1]....
        /*02e8*/ 	.word	0x0000c950
        /*02ec*/ 	.word	0x0000fff0


	//----- nvinfo : EIATTR_INT_WARP_WIDE_INSTR_OFFSETS
	.align		4
.L_221:
        /*02f0*/ 	.byte	0x04, 0x31
        /*02f2*/ 	.short	(.L_223 - .L_222)


	//   ....[0]....
.L_222:
        /*02f4*/ 	.word	0x000001c0


	//   ....[1]....
        /*02f8*/ 	.word	0x00000200


	//   ....[2]....
        /*02fc*/ 	.word	0x000002d0


	//   ....[3]....
        /*0300*/ 	.word	0x000110d0


	//   ....[4]....
        /*0304*/ 	.word	0x00011160


	//   ....[5]....
        /*0308*/ 	.word	0x000115e0


	//   ....[6]....
        /*030c*/ 	.word	0x00011610


	//   ....[7]....
        /*0310*/ 	.word	0x00013f30


	//   ....[8]....
        /*0314*/ 	.word	0x00013fc0


	//----- nvinfo : EIATTR_COOP_GROUP_MASK_REGIDS
	.align		4
.L_223:
        /*0318*/ 	.byte	0x04, 0x29
        /*031a*/ 	.short	(.L_225 - .L_224)


	//   ....[0]....
.L_224:
        /*031c*/ 	.word	0xffffffff


	//   ....[1]....
        /*0320*/ 	.word	0xffffffff


	//   ....[2]....
        /*0324*/ 	.word	0xffffffff


	//   ....[3]....
        /*0328*/ 	.word	0xffffffff


	//   ....[4]....
        /*032c*/ 	.word	0xffffffff


	//   ....[5]....
        /*0330*/ 	.word	0xffffffff


	//   ....[6]....
        /*0334*/ 	.word	0xffffffff


	//   ....[7]....
        /*0338*/ 	.word	0xffffffff


	//   ....[8]....
        /*033c*/ 	.word	0xffffffff


	//   ....[9]....
        /*0340*/ 	.word	0xffffffff


	//   ....[10]....
        /*0344*/ 	.word	0xffffffff


	//   ....[11]....
        /*0348*/ 	.word	0xffffffff


	//   ....[12]....
        /*034c*/ 	.word	0xffffffff


	//   ....[13]....
        /*0350*/ 	.word	0xffffffff


	//   ....[14]....
        /*0354*/ 	.word	0xffffffff


	//   ....[15]....
        /*0358*/ 	.word	0xffffffff


	//   ....[16]....
        /*035c*/ 	.word	0xffffffff


	//   ....[17]....
        /*0360*/ 	.word	0xffffffff


	//   ....[18]....
        /*0364*/ 	.word	0xffffffff


	//   ....[19]....
        /*0368*/ 	.word	0xffffffff


	//   ....[20]....
        /*036c*/ 	.word	0xffffffff


	//   ....[21]....
        /*0370*/ 	.word	0xffffffff


	//   ....[22]....
        /*0374*/ 	.word	0xffffffff


	//   ....[23]....
        /*0378*/ 	.word	0xffffffff


	//   ....[24]....
        /*037c*/ 	.word	0xffffffff


	//   ....[25]....
        /*0380*/ 	.word	0xffffffff


	//   ....[26]....
        /*0384*/ 	.word	0xffffffff


	//   ....[27]....
        /*0388*/ 	.word	0xffffffff


	//   ....[28]....
        /*038c*/ 	.word	0xffffffff


	//   ....[29]....
        /*0390*/ 	.word	0xffffffff


	//   ....[30]....
        /*0394*/ 	.word	0xffffffff


	//   ....[31]....
        /*0398*/ 	.word	0xffffffff


	//   ....[32]....
        /*039c*/ 	.word	0xffffffff


	//   ....[33]....
        /*03a0*/ 	.word	0xffffffff


	//   ....[34]....
        /*03a4*/ 	.word	0xffffffff


	//   ....[35]....
        /*03a8*/ 	.word	0xffffffff


	//   ....[36]....
        /*03ac*/ 	.word	0xffffffff


	//   ....[37]....
        /*03b0*/ 	.word	0xffffffff


	//   ....[38]....
        /*03b4*/ 	.word	0xffffffff


	//   ....[39]....
        /*03b8*/ 	.word	0xffffffff


	//   ....[40]....
        /*03bc*/ 	.word	0xffffffff


	//   ....[41]....
        /*03c0*/ 	.word	0xffffffff


	//   ....[42]....
        /*03c4*/ 	.word	0xffffffff


	//   ....[43]....
        /*03c8*/ 	.word	0xffffffff


	//   ....[44]....
        /*03cc*/ 	.word	0xffffffff


	//   ....[45]....
        /*03d0*/ 	.word	0xffffffff


	//   ....[46]....
        /*03d4*/ 	.word	0xffffffff


	//   ....[47]....
        /*03d8*/ 	.word	0xffffffff


	//   ....[48]....
        /*03dc*/ 	.word	0xffffffff


	//   ....[49]....
        /*03e0*/ 	.word	0xffffffff


	//   ....[50]....
        /*03e4*/ 	.word	0xffffffff


	//   ....[51]....
        /*03e8*/ 	.word	0xffffffff


	//   ....[52]....
        /*03ec*/ 	.word	0xffffffff


	//   ....[53]....
        /*03f0*/ 	.word	0xffffffff


	//   ....[54]....
        /*03f4*/ 	.word	0xffffffff


	//   ....[55]....
        /*03f8*/ 	.word	0xffffffff


	//   ....[56]....
        /*03fc*/ 	.word	0xffffffff


	//   ....[57]....
        /*0400*/ 	.word	0xffffffff


	//   ....[58]....
        /*0404*/ 	.word	0x0500000f


	//   ....[59]....
        /*0408*/ 	.word	0x0500000f


	//   ....[60]....
        /*040c*/ 	.word	0x0500000f


	//   ....[61]....
        /*0410*/ 	.word	0x0500000f


	//   ....[62]....
        /*0414*/ 	.word	0x0500000f


	//   ....[63]....
        /*0418*/ 	.word	0x0500000f


	//   ....[64]....
        /*041c*/ 	.word	0x0500000f


	//   ....[65]....
        /*0420*/ 	.word	0x0500000f


	//   ....[66]....
        /*0424*/ 	.word	0x0500000f


	//   ....[67]....
        /*0428*/ 	.word	0x0500000f


	//   ....[68]....
        /*042c*/ 	.word	0x0500000f


	//   ....[69]....
        /*0430*/ 	.word	0x0500000f


	//   ....[70]....
        /*0434*/ 	.word	0x0500000f


	//   ....[71]....
        /*0438*/ 	.word	0x0500000f


	//   ....[72]....
        /*043c*/ 	.word	0x0500000f


	//   ....[73]....
        /*0440*/ 	.word	0x0500000f


	//   ....[74]....
        /*0444*/ 	.word	0x0500000f


	//   ....[75]....
        /*0448*/ 	.word	0x0500000f


	//   ....[76]....
        /*044c*/ 	.word	0x0500000f


	//   ....[77]....
        /*0450*/ 	.word	0x0500000f


	//   ....[78]....
        /*0454*/ 	.word	0x0500000f


	//   ....[79]....
        /*0458*/ 	.word	0x0500000f


	//   ....[80]....
        /*045c*/ 	.word	0x0500000f


	//   ....[81]....
        /*0460*/ 	.word	0x0500000f


	//   ....[82]....
        /*0464*/ 	.word	0x0500000f


	//   ....[83]....
        /*0468*/ 	.word	0x0500000f


	//   ....[84]....
        /*046c*/ 	.word	0x0500000f


	//   ....[85]....
        /*0470*/ 	.word	0x0500000f


	//----- nvinfo : EIATTR_COOP_GROUP_INSTR_OFFSETS
	.align		4
.L_225:
        /*0474*/ 	.byte	0x04, 0x28
        /*0476*/ 	.short	(.L_227 - .L_226)


	//   ....[0]....
.L_226:
        /*0478*/ 	.word	0x00000060


	//   ....[1]....
        /*047c*/ 	.word	0x000001d0


	//   ....[2]....
        /*0480*/ 	.word	0x00000210


	//   ....[3]....
        /*0484*/ 	.word	0x00000400


	//   ....[4]....
        /*0488*/ 	.word	0x00000560


	//   ....[5]....
        /*048c*/ 	.word	0x00000680


	//   ....[6]....
        /*0490*/ 	.word	0x000007e0


	//   ....[7]....
        /*0494*/ 	.word	0x00004710


	//   ....[8]....
        /*0498*/ 	.word	0x000061f0


	//   ....[9]....
        /*049c*/ 	.word	0x00009280


	//   ....[10]....
        /*04a0*/ 	.word	0x00009310


	//   ....[11]....
        /*04a4*/ 	.word	0x00009560


	//   ....[12]....
        /*04a8*/ 	.word	0x00009600


	//   ....[13]....
        /*04ac*/ 	.word	0x00009fb0


	//   ....[14]....
        /*04b0*/ 	.word	0x0000a810


	//   ....[15]....
        /*04b4*/ 	.word	0x0000a880


	//   ....[16]....
        /*04b8*/ 	.word	0x0000abe0


	//   ....[17]....
        /*04bc*/ 	.word	0x0000adb0


	//   ....[18]....
        /*04c0*/ 	.word	0x0000be10


	//   ....[19]....
        /*04c4*/ 	.word	0x0000be60


	//   ....[20]....
        /*04c8*/ 	.word	0x0000bea0


	//   ....[21]....
        /*04cc*/ 	.word	0x0000bf00


	//   ....[22]....
        /*04d0*/ 	.word	0x0000bf10


	//   ....[23]....
        /*04d4*/ 	.word	0x0000d8f0


	//   ....[24]....
        /*04d8*/ 	.word	0x0000f080


	//   ....[25]....
        /*04dc*/ 	.word	0x0000f210


	//   ....[26]....
        /*04e0*/ 	.word	0x0000f240


	//   ....[27]....
        /*04e4*/ 	.word	0x0000f280


	//   ....[28]....
        /*04e8*/ 	.word	0x0000f2e0


	//   ....[29]....
        /*04ec*/ 	.word	0x0000f340


	//   ....[30]....
        /*04f0*/ 	.word	0x0000f380


	//   ....[31]....
        /*04f4*/ 	.word	0x0000f530


	//   ....[32]....
        /*04f8*/ 	.word	0x0000f590


	//   ....[33]....
        /*04fc*/ 	.word	0x0000f5d0


	//   ....[34]....
        /*0500*/ 	.word	0x0000f610


	//   ....[35]....
        /*0504*/ 	.word	0x0000f640


	//   ....[36]....
        /*0508*/ 	.word	0x0000f670


	//   ....[37]....
        /*050c*/ 	.word	0x0000f700


	//   ....[38]....
        /*0510*/ 	.word	0x0000f730


	//   ....[39]....
        /*0514*/ 	.word	0x0000f7c0


	//   ....[40]....
        /*0518*/ 	.word	0x00014050


	//   ....[41]....
        /*051c*/ 	.word	0x00014060


	//   ....[42]....
        /*0520*/ 	.word	0x00014170


	//   ....[43]....
        /*0524*/ 	.word	0x000141d0


	//   ....[44]....
        /*0528*/ 	.word	0x00014210


	//   ....[45]....
        /*052c*/ 	.word	0x00014250


	//   ....[46]....
        /*0530*/ 	.word	0x00014280


	//   ....[47]....
        /*0534*/ 	.word	0x000142b0


	//   ....[48]....
        /*0538*/ 	.word	0x00014440


	//   ....[49]....
        /*053c*/ 	.word	0x000144a0


	//   ....[50]....
        /*0540*/ 	.word	0x000144e0


	//   ....[51]....
        /*0544*/ 	.word	0x00014520


	//   ....[52]....
        /*0548*/ 	.word	0x00014550


	//   ....[53]....
        /*054c*/ 	.word	0x00014580


	//   ....[54]....
        /*0550*/ 	.word	0x00014640


	//   ....[55]....
        /*0554*/ 	.word	0x00014660


	//   ....[56]....
        /*0558*/ 	.word	0x000146d0


	//   ....[57]....
        /*055c*/ 	.word	0x00014b20


	//   ....[58]....
        /*0560*/ 	.word	0x00015000


	//   ....[59]....
        /*0564*/ 	.word	0x000150a0


	//   ....[60]....
        /*0568*/ 	.word	0x00015140


	//   ....[61]....
        /*056c*/ 	.word	0x000151e0


	//   ....[62]....
        /*0570*/ 	.word	0x000152d0


	//   ....[63]....
        /*0574*/ 	.word	0x00015370


	//   ....[64]....
        /*0578*/ 	.word	0x00015410


	//   ....[65]....
        /*057c*/ 	.word	0x000154b0


	//   ....[66]....
        /*0580*/ 	.word	0x00015710


	//   ....[67]....
        /*0584*/ 	.word	0x000159f0


	//   ....[68]....
        /*0588*/ 	.word	0x00015e10


	//   ....[69]....
        /*058c*/ 	.word	0x00015ea0


	//   ....[70]....
        /*0590*/ 	.word	0x00015f40


	//   ....[71]....
        /*0594*/ 	.word	0x00015ff0


	//   ....[72]....
        /*0598*/ 	.word	0x00016070


	//   ....[73]....
        /*059c*/ 	.word	0x000160f0


	//   ....[74]....
        /*05a0*/ 	.word	0x00016170


	//   ....[75]....
        /*05a4*/ 	.word	0x000161f0


	//   ....[76]....
        /*05a8*/ 	.word	0x00016280


	//   ....[77]....
        /*05ac*/ 	.word	0x00016330


	//   ....[78]....
        /*05b0*/ 	.word	0x000163b0


	//   ....[79]....
        /*05b4*/ 	.word	0x00016430


	//   ....[80]....
        /*05b8*/ 	.word	0x000164b0


	//   ....[81]....
        /*05bc*/ 	.word	0x00016530


	//   ....[82]....
        /*05c0*/ 	.word	0x000165a0


	//   ....[83]....
        /*05c4*/ 	.word	0x00016640


	//   ....[84]....
        /*05c8*/ 	.word	0x000166d0


	//   ....[85]....
        /*05cc*/ 	.word	0x000167f0


	//----- nvinfo : EIATTR_REG_RECONFIG
	.align		4
.L_227:
        /*05d0*/ 	.byte	0x01, 0x54
	.zero		2


	//----- nvinfo : EIATTR_SYSCALL_OFFSETS
	.align		4
        /*05d4*/ 	.byte	0x04, 0x46
        /*05d6*/ 	.short	(.L_229 - .L_228)


	//   ....[0]....
.L_228:
        /*05d8*/ 	.word	0x00001840


	//   ....[1]....
        /*05dc*/ 	.word	0x00001990


	//   ....[2]....
        /*05e0*/ 	.word	0x000063a0


	//   ....[3]....
        /*05e4*/ 	.word	0x00006850


	//   ....[4]....
        /*05e8*/ 	.word	0x000112f0


	//   ....[5]....
        /*05ec*/ 	.word	0x00011430


	//   ....[6]....
        /*05f0*/ 	.word	0x00011530


	//----- nvinfo : EIATTR_MBARRIER_INSTR_OFFSETS
	.align		4
.L_229:
        /*05f4*/ 	.byte	0x04, 0x39
        /*05f6*/ 	.short	(.L_231 - .L_230)


	//   ....[0]....
.L_230:
        /*05f8*/ 	.word	0x000002f0
        /*05fc*/ 	.word	0x000000ff
        /*0600*/ 	.word	0x00028c00
        /*0604*/ 	.short	0x0100
        /*0606*/ 	.byte	0x08
	.zero		1


	//   ....[1]....
        /*0608*/ 	.word	0x00000300
        /*060c*/ 	.word	0x000000ff
        /*0610*/ 	.word	0x00028c20
        /*0614*/ 	.short	0x0100
        /*0616*/ 	.byte	0x08
	.zero		1


	//   ....[2]....
        /*0618*/ 	.word	0x000003b0
        /*061c*/ 	.word	0x000000ff
        /*0620*/ 	.word	0x00028c30
        /*0624*/ 	.short	0x0100
        /*0626*/ 	.byte	0x06
	.zero		1


	//   ....[3]....
        /*0628*/ 	.word	0x000003c0
        /*062c*/ 	.word	0x000000ff
        /*0630*/ 	.word	0x00028c40
        /*0634*/ 	.short	0x0100
        /*0636*/ 	.byte	0x06
	.zero		1


	//   ....[4]....
        /*0638*/ 	.word	0x000003d0
        /*063c*/ 	.word	0x000000ff
        /*0640*/ 	.word	0x00028c38
        /*0644*/ 	.short	0x0100
        /*0646*/ 	.byte	0x06
	.zero		1


	//   ....[5]....
        /*0648*/ 	.word	0x000003e0
        /*064c*/ 	.word	0x000000ff
        /*0650*/ 	.word	0x00028c48
        /*0654*/ 	.short	0x0100
        /*0656*/ 	.byte	0x06
	.zero		1


	//   ....[6]....
        /*0658*/ 	.word	0x00000510
        /*065c*/ 	.word	0x000000ff
        /*0660*/ 	.word	0x00028c50
        /*0664*/ 	.short	0x0100
        /*0666*/ 	.byte	0x08
	.zero		1


	//   ....[7]....
        /*0668*/ 	.word	0x00000520
        /*066c*/ 	.word	0x000000ff
        /*0670*/ 	.word	0x00028c60
        /*0674*/ 	.short	0x0100
        /*0676*/ 	.byte	0x08
	.zero		1


	//   ....[8]....
        /*0678*/ 	.word	0x00000530
        /*067c*/ 	.word	0x000000ff
        /*0680*/ 	.word	0x00028c58
        /*0684*/ 	.short	0x0100
        /*0686*/ 	.byte	0x08
	.zero		1


	//   ....[9]....
        /*0688*/ 	.word	0x00000540
        /*068c*/ 	.word	0x000000ff
        /*0690*/ 	.word	0x00028c68
        /*0694*/ 	.short	0x0100
        /*0696*/ 	.byte	0x08
	.zero		1


	//   ....[10]....
        /*0698*/ 	.word	0x00000630
        /*069c*/ 	.word	0x000000ff
        /*06a0*/ 	.word	0x00028c70
        /*06a4*/ 	.short	0x0100
        /*06a6*/ 	.byte	0x06
	.zero		1


	//   ....[11]....
        /*06a8*/ 	.word	0x00000640
        /*06ac*/ 	.word	0x000000ff
        /*06b0*/ 	.word	0x00028c80
        /*06b4*/ 	.short	0x0100
        /*06b6*/ 	.byte	0x06
	.zero		1


	//   ....[12]....
        /*06b8*/ 	.word	0x00000650
        /*06bc*/ 	.word	0x000000ff
        /*06c0*/ 	.word	0x00028c78
        /*06c4*/ 	.short	0x0100
        /*06c6*/ 	.byte	0x06
	.zero		1


	//   ....[13]....
        /*06c8*/ 	.word	0x00000660
        /*06cc*/ 	.word	0x000000ff
        /*06d0*/ 	.word	0x00028c88
        /*06d4*/ 	.short	0x0100
        /*06d6*/ 	.byte	0x06
	.zero		1


	//   ....[14]....
        /*06d8*/ 	.word	0x00000790
        /*06dc*/ 	.word	0x000000ff
        /*06e0*/ 	.word	0x00028c90
        /*06e4*/ 	.short	0x0100
        /*06e6*/ 	.byte	0x08
	.zero		1


	//   ....[15]....
        /*06e8*/ 	.word	0x000007a0
        /*06ec*/ 	.word	0x000000ff
        /*06f0*/ 	.word	0x00028ca0
        /*06f4*/ 	.short	0x0100
        /*06f6*/ 	.byte	0x08
	.zero		1


	//   ....[16]....
        /*06f8*/ 	.word	0x000007b0
        /*06fc*/ 	.word	0x000000ff
        /*0700*/ 	.word	0x00028c98
        /*0704*/ 	.short	0x0100
        /*0706*/ 	.byte	0x08
	.zero		1


	//   ....[17]....
        /*0708*/ 	.word	0x000007c0
        /*070c*/ 	.word	0x000000ff
        /*0710*/ 	.word	0x00028ca8
        /*0714*/ 	.short	0x0100
        /*0716*/ 	.byte	0x08
	.zero		1


	//   ....[18]....
        /*0718*/ 	.word	0x000008f0
        /*071c*/ 	.word	0x000000ff
        /*0720*/ 	.word	0x00028cb0
        /*0724*/ 	.short	0x0100
        /*0726*/ 	.byte	0x08
	.zero		1


	//   ....[19]....
        /*0728*/ 	.word	0x00000900
        /*072c*/ 	.word	0x000000ff
        /*0730*/ 	.word	0x00028cc0
        /*0734*/ 	.short	0x0100
        /*0736*/ 	.byte	0x08
	.zero		1


	//   ....[20]....
        /*0738*/ 	.word	0x00000910
        /*073c*/ 	.word	0x000000ff
        /*0740*/ 	.word	0x00028cb8
        /*0744*/ 	.short	0x0100
        /*0746*/ 	.byte	0x08
	.zero		1


	//   ....[21]....
        /*0748*/ 	.word	0x00000920
        /*074c*/ 	.word	0x000000ff
        /*0750*/ 	.word	0x00028cc8
        /*0754*/ 	.short	0x0100
        /*0756*/ 	.byte	0x08
	.zero		1


	//   ....[22]....
        /*0758*/ 	.word	0x00002610
        /*075c*/ 	.word	0x00000048
        /*0760*/ 	.word	0x00028c90
        /*0764*/ 	.short	0x010a
        /*0766*/ 	.byte	0x3f
	.zero		1


	//   ....[23]....
        /*0768*/ 	.word	0x00003040
        /*076c*/ 	.word	0x00000048
        /*0770*/ 	.word	0x00028c90
        /*0774*/ 	.short	0x010a
        /*0776*/ 	.byte	0x3f
	.zero		1


	//   ....[24]....
        /*0778*/ 	.word	0x00003930
        /*077c*/ 	.word	0x00000048
        /*0780*/ 	.word	0x00028c90
        /*0784*/ 	.short	0x010a
        /*0786*/ 	.byte	0x3f
	.zero		1


	//   ....[25]....
        /*0788*/ 	.word	0x00003b30
        /*078c*/ 	.word	0x00000004
        /*0790*/ 	.word	0x00000000
        /*0794*/ 	.short	0x0101
        /*0796*/ 	.byte	0x3f
	.zero		1


	//   ....[26]....
        /*0798*/ 	.word	0x00003b70
        /*079c*/ 	.word	0x00000048
        /*07a0*/ 	.word	0x00028cb0
        /*07a4*/ 	.short	0x010a
        /*07a6*/ 	.byte	0x3f
	.zero		1


	//   ....[27]....
        /*07a8*/ 	.word	0x00004190
        /*07ac*/ 	.word	0x00000048
        /*07b0*/ 	.word	0x00000000
        /*07b4*/ 	.short	0x0101
        /*07b6*/ 	.byte	0x3f
	.zero		1


	//   ....[28]....
        /*07b8*/ 	.word	0x00004820
        /*07bc*/ 	.word	0x00000008
        /*07c0*/ 	.word	0x00028c50
        /*07c4*/ 	.short	0x010a
        /*07c6*/ 	.byte	0x3f
	.zero		1


	//   ....[29]....
        /*07c8*/ 	.word	0x00004bc0
        /*07cc*/ 	.word	0x00000000
        /*07d0*/ 	.word	0x00000000
        /*07d4*/ 	.short	0x0101
        /*07d6*/ 	.byte	0x3f
	.zero		1


	//   ....[30]....
        /*07d8*/ 	.word	0x00005510
        /*07dc*/ 	.word	0x00000000
        /*07e0*/ 	.word	0x00028c50
        /*07e4*/ 	.short	0x010a
        /*07e6*/ 	.byte	0x3f
	.zero		1


	//   ....[31]....
        /*07e8*/ 	.word	0x00005560
        /*07ec*/ 	.word	0x00000000
        /*07f0*/ 	.word	0x00028c50
        /*07f4*/ 	.short	0x010a
        /*07f6*/ 	.byte	0x3f
	.zero		1


	//   ....[32]....
        /*07f8*/ 	.word	0x000058b0
        /*07fc*/ 	.word	0x00000000
        /*0800*/ 	.word	0x00000000
        /*0804*/ 	.short	0x0101
        /*0806*/ 	.byte	0x3f
	.zero		1


	//   ....[33]....
        /*0808*/ 	.word	0x00006430
        /*080c*/ 	.word	0x00000002
        /*0810*/ 	.word	0x00028c00
        /*0814*/ 	.short	0x010a
        /*0816*/ 	.byte	0x3f
	.zero		1


	//   ....[34]....
        /*0818*/ 	.word	0x00006480
        /*081c*/ 	.word	0x00000002
        /*0820*/ 	.word	0x00028c00
        /*0824*/ 	.short	0x010a
        /*0826*/ 	.byte	0x3f
	.zero		1


	//   ....[35]....
        /*0828*/ 	.word	0x00006b60
        /*082c*/ 	.word	0x00000002
        /*0830*/ 	.word	0x00028c00
        /*0834*/ 	.short	0x010a
        /*0836*/ 	.byte	0x3f
	.zero		1


	//   ....[36]....
        /*0838*/ 	.word	0x00007990
        /*083c*/ 	.word	0x00000002
        /*0840*/ 	.word	0x00028c00
        /*0844*/ 	.short	0x010a
        /*0846*/ 	.byte	0x3f
	.zero		1


	//   ....[37]....
        /*0848*/ 	.word	0x00008720
        /*084c*/ 	.word	0x0000000f
        /*0850*/ 	.word	0x00028c30
        /*0854*/ 	.short	0x010a
        /*0856*/ 	.byte	0x3f
	.zero		1


	//   ....[38]....
        /*0858*/ 	.word	0x000087d0
        /*085c*/ 	.word	0x0000000f
        /*0860*/ 	.word	0x00028c30
        /*0864*/ 	.short	0x010a
        /*0866*/ 	.byte	0x3f
	.zero		1


	//   ....[39]....
        /*0868*/ 	.word	0x00009910
        /*086c*/ 	.word	0x0000000c
        /*0870*/ 	.word	0x00000000
        /*0874*/ 	.short	0x0101
        /*0876*/ 	.byte	0x3f
	.zero		1


	//   ....[40]....
        /*0878*/ 	.word	0x00009c80
        /*087c*/ 	.word	0x0000000f
        /*0880*/ 	.word	0x00028c50
        /*0884*/ 	.short	0x010a
        /*0886*/ 	.byte	0x3f
	.zero		1


	//   ....[41]....
        /*0888*/ 	.word	0x00009d20
        /*088c*/ 	.word	0x0000000f
        /*0890*/ 	.word	0x00028c50
        /*0894*/ 	.short	0x010a
        /*0896*/ 	.byte	0x3f
	.zero		1


	//   ....[42]....
        /*0898*/ 	.word	0x00009fd0
        /*089c*/ 	.word	0x0000000f
        /*08a0*/ 	.word	0x00000000
        /*08a4*/ 	.short	0x0101
        /*08a6*/ 	.byte	0x3f
	.zero		1


	//   ....[43]....
        /*08a8*/ 	.word	0x0000a0e0
        /*08ac*/ 	.word	0x0000000f
        /*08b0*/ 	.word	0x00028c30
        /*08b4*/ 	.short	0x010a
        /*08b6*/ 	.byte	0x3f
	.zero		1


	//   ....[44]....
        /*08b8*/ 	.word	0x0000a190
        /*08bc*/ 	.word	0x0000000f
        /*08c0*/ 	.word	0x00028c30
        /*08c4*/ 	.short	0x010a
        /*08c6*/ 	.byte	0x3f
	.zero		1


	//   ....[45]....
        /*08c8*/ 	.word	0x0000b110
        /*08cc*/ 	.word	0x00000098
        /*08d0*/ 	.word	0x00000000
        /*08d4*/ 	.short	0x0101
        /*08d6*/ 	.byte	0x3f
	.zero		1


	//   ....[46]....
        /*08d8*/ 	.word	0x0000bb00
        /*08dc*/ 	.word	0x0000000f
        /*08e0*/ 	.word	0x00028c50
        /*08e4*/ 	.short	0x010a
        /*08e6*/ 	.byte	0x3f
	.zero		1


	//   ....[47]....
        /*08e8*/ 	.word	0x0000bb50
        /*08ec*/ 	.word	0x0000000f
        /*08f0*/ 	.word	0x00028c50
        /*08f4*/ 	.short	0x010a
        /*08f6*/ 	.byte	0x3f
	.zero		1


	//   ....[48]....
        /*08f8*/ 	.word	0x0000be30
        /*08fc*/ 	.word	0x0000000f
        /*0900*/ 	.word	0x00000000
        /*0904*/ 	.short	0x0101
        /*0906*/ 	.byte	0x3f
	.zero		1


	//   ....[49]....
        /*0908*/ 	.word	0x0000e170
        /*090c*/ 	.word	0x00000000
        /*0910*/ 	.word	0x00000000
        /*0914*/ 	.short	0x0101
        /*0916*/ 	.byte	0x3f
	.zero		1


	//   ....[50]....
        /*0918*/ 	.word	0x000101e0
        /*091c*/ 	.word	0x00000005
        /*0920*/ 	.word	0x00028c20
        /*0924*/ 	.short	0x010a
        /*0926*/ 	.byte	0x3f
	.zero		1


	//   ....[51]....
        /*0928*/ 	.word	0x00010270
        /*092c*/ 	.word	0x00000006
        /*0930*/ 	.word	0x00028ca0
        /*0934*/ 	.short	0x010a
        /*0936*/ 	.byte	0x3f
	.zero		1


	//   ....[52]....
        /*0938*/ 	.word	0x00010450
        /*093c*/ 	.word	0x00000006
        /*0940*/ 	.word	0x00028cc0
        /*0944*/ 	.short	0x010a
        /*0946*/ 	.byte	0x3f
	.zero		1


	//   ....[53]....
        /*0948*/ 	.word	0x000109a0
        /*094c*/ 	.word	0x00000007
        /*0950*/ 	.word	0x00028ca0
        /*0954*/ 	.short	0x010a
        /*0956*/ 	.byte	0x3f
	.zero		1


	//   ....[54]....
        /*0958*/ 	.word	0x00010b60
        /*095c*/ 	.word	0x00000007
        /*0960*/ 	.word	0x00028cc0
        /*0964*/ 	.short	0x010a
        /*0966*/ 	.byte	0x3f
	.zero		1


	//   ....[55]....
        /*0968*/ 	.word	0x00011a90
        /*096c*/ 	.word	0x00000005
        /*0970*/ 	.word	0x00028c40
        /*0974*/ 	.short	0x010a
        /*0976*/ 	.byte	0x3f
	.zero		1


	//   ....[56]....
        /*0978*/ 	.word	0x00011e90
        /*097c*/ 	.word	0x00000007
        /*0980*/ 	.word	0x00028c20
        /*0984*/ 	.short	0x010a
        /*0986*/ 	.byte	0x3f
	.zero		1


	//   ....[57]....
        /*0988*/ 	.word	0x00011f50
        /*098c*/ 	.word	0x00000002
        /*0990*/ 	.word	0x00028c60
        /*0994*/ 	.short	0x010a
        /*0996*/ 	.byte	0x3f
	.zero		1


	//   ....[58]....
        /*0998*/ 	.word	0x00012700
        /*099c*/ 	.word	0x00000002
        /*09a0*/ 	.word	0x00028c40
        /*09a4*/ 	.short	0x010a
        /*09a6*/ 	.byte	0x3f
	.zero		1


	//   ....[59]....
        /*09a8*/ 	.word	0x00012910
        /*09ac*/ 	.word	0x00000002
        /*09b0*/ 	.word	0x00028c60
        /*09b4*/ 	.short	0x010a
        /*09b6*/ 	.byte	0x3f
	.zero		1


	//   ....[60]....
        /*09b8*/ 	.word	0x00012fd0
        /*09bc*/ 	.word	0x00000002
        /*09c0*/ 	.word	0x00028c40
        /*09c4*/ 	.short	0x010a
        /*09c6*/ 	.byte	0x3f
	.zero		1


	//   ....[61]....
        /*09c8*/ 	.word	0x000131d0
        /*09cc*/ 	.word	0x00000002
        /*09d0*/ 	.word	0x00028c60
        /*09d4*/ 	.short	0x010a
        /*09d6*/ 	.byte	0x3f
	.zero		1


	//   ....[62]....
        /*09d8*/ 	.word	0x00013810
        /*09dc*/ 	.word	0x00000002
        /*09e0*/ 	.word	0x00028c40
        /*09e4*/ 	.short	0x010a
        /*09e6*/ 	.byte	0x3f
	.zero		1


	//   ....[63]....
        /*09e8*/ 	.word	0x00013a20
        /*09ec*/ 	.word	0x00000002
        /*09f0*/ 	.word	0x00028c60
        /*09f4*/ 	.short	0x010a
        /*09f6*/ 	.byte	0x3f
	.zero		1


	//   ....[64]....
        /*09f8*/ 	.word	0x00014aa0
        /*09fc*/ 	.word	0x00000000
        /*0a00*/ 	.word	0x00028c20
        /*0a04*/ 	.short	0x010a
        /*0a06*/ 	.byte	0x3f
	.zero		1


	//   ....[65]....
        /*0a08*/ 	.word	0x00014c50
        /*0a0c*/ 	.word	0x00000006
        /*0a10*/ 	.word	0x00000000
        /*0a14*/ 	.short	0x010a
        /*0a16*/ 	.byte	0x3f
	.zero		1


	//   ....[66]....
        /*0a18*/ 	.word	0x00014cc0
        /*0a1c*/ 	.word	0x00000007
        /*0a20*/ 	.word	0x00000000
        /*0a24*/ 	.short	0x010a
        /*0a26*/ 	.byte	0x3f
	.zero		1


	//   ....[67]....
        /*0a28*/ 	.word	0x00014d30
        /*0a2c*/ 	.word	0x00000004
        /*0a30*/ 	.word	0x00000000
        /*0a34*/ 	.short	0x010a
        /*0a36*/ 	.byte	0x3f
	.zero		1


	//   ....[68]....
        /*0a38*/ 	.word	0x00014d60
        /*0a3c*/ 	.word	0x00000003
        /*0a40*/ 	.word	0x00000000
        /*0a44*/ 	.short	0x010a
        /*0a46*/ 	.byte	0x3f
	.zero		1


	//   ....[69]....
        /*0a48*/ 	.word	0x00014dc0
        /*0a4c*/ 	.word	0x00000048
        /*0a50*/ 	.word	0x00028c90
        /*0a54*/ 	.short	0x010a
        /*0a56*/ 	.byte	0x3f
	.zero		1


	//   ....[70]....
        /*0a58*/ 	.word	0x00014e10
        /*0a5c*/ 	.word	0x00000048
        /*0a60*/ 	.word	0x00028c90
        /*0a64*/ 	.short	0x010a
        /*0a66*/ 	.byte	0x3f
	.zero		1


	//   ....[71]....
        /*0a68*/ 	.word	0x00014e60
        /*0a6c*/ 	.word	0x00000048
        /*0a70*/ 	.word	0x00028c90
        /*0a74*/ 	.short	0x010a
        /*0a76*/ 	.byte	0x3f
	.zero		1


	//   ....[72]....
        /*0a78*/ 	.word	0x00014eb0
        /*0a7c*/ 	.word	0x00000048
        /*0a80*/ 	.word	0x00028cb0
        /*0a84*/ 	.short	0x010a
        /*0a86*/ 	.byte	0x3f
	.zero		1


	//   ....[73]....
        /*0a88*/ 	.word	0x00014f00
        /*0a8c*/ 	.word	0x00000008
        /*0a90*/ 	.word	0x00028c50
        /*0a94*/ 	.short	0x010a
        /*0a96*/ 	.byte	0x3f
	.zero		1


	//   ....[74]....
        /*0a98*/ 	.word	0x00014f50
        /*0a9c*/ 	.word	0x00000000
        /*0aa0*/ 	.word	0x00028c50
        /*0aa4*/ 	.short	0x010a
        /*0aa6*/ 	.byte	0x3f
	.zero		1


	//   ....[75]....
        /*0aa8*/ 	.word	0x00015220
        /*0aac*/ 	.word	0x00000002
        /*0ab0*/ 	.word	0x00028c00
        /*0ab4*/ 	.short	0x010a
        /*0ab6*/ 	.byte	0x3f
	.zero		1


	//   ....[76]....
        /*0ab8*/ 	.word	0x000154f0
        /*0abc*/ 	.word	0x00000002
        /*0ac0*/ 	.word	0x00028c00
        /*0ac4*/ 	.short	0x010a
        /*0ac6*/ 	.byte	0x3f
	.zero		1


	//   ....[77]....
        /*0ac8*/ 	.word	0x00015540
        /*0acc*/ 	.word	0x0000000f
        /*0ad0*/ 	.word	0x00028c30
        /*0ad4*/ 	.short	0x010a
        /*0ad6*/ 	.byte	0x3f
	.zero		1


	//   ....[78]....
        /*0ad8*/ 	.word	0x00015590
        /*0adc*/ 	.word	0x0000000f
        /*0ae0*/ 	.word	0x00028c50
        /*0ae4*/ 	.short	0x010a
        /*0ae6*/ 	.byte	0x3f
	.zero		1


	//   ....[79]....
        /*0ae8*/ 	.word	0x000155e0
        /*0aec*/ 	.word	0x0000000f
        /*0af0*/ 	.word	0x00028c30
        /*0af4*/ 	.short	0x010a
        /*0af6*/ 	.byte	0x3f
	.zero		1


	//   ....[80]....
        /*0af8*/ 	.word	0x00015630
        /*0afc*/ 	.word	0x0000000f
        /*0b00*/ 	.word	0x00028c50
        /*0b04*/ 	.short	0x010a
        /*0b06*/ 	.byte	0x3f
	.zero		1


	//   ....[81]....
        /*0b08*/ 	.word	0x000157d0
        /*0b0c*/ 	.word	0x00000005
        /*0b10*/ 	.word	0x00028c20
        /*0b14*/ 	.short	0x010a
        /*0b16*/ 	.byte	0x3f
	.zero		1


	//   ....[82]....
        /*0b18*/ 	.word	0x00015820
        /*0b1c*/ 	.word	0x00000006
        /*0b20*/ 	.word	0x00028ca0
        /*0b24*/ 	.short	0x010a
        /*0b26*/ 	.byte	0x3f
	.zero		1


	//   ....[83]....
        /*0b28*/ 	.word	0x00015870
        /*0b2c*/ 	.word	0x00000006
        /*0b30*/ 	.word	0x00028cc0
        /*0b34*/ 	.short	0x010a
        /*0b36*/ 	.byte	0x3f
	.zero		1


	//   ....[84]....
        /*0b38*/ 	.word	0x000158c0
        /*0b3c*/ 	.word	0x00000007
        /*0b40*/ 	.word	0x00028ca0
        /*0b44*/ 	.short	0x010a
        /*0b46*/ 	.byte	0x3f
	.zero		1


	//   ....[85]....
        /*0b48*/ 	.word	0x00015910
        /*0b4c*/ 	.word	0x00000007
        /*0b50*/ 	.word	0x00028cc0
        /*0b54*/ 	.short	0x010a
        /*0b56*/ 	.byte	0x3f
	.zero		1


	//   ....[86]....
        /*0b58*/ 	.word	0x00015ab0
        /*0b5c*/ 	.word	0x00000005
        /*0b60*/ 	.word	0x00028c40
        /*0b64*/ 	.short	0x010a
        /*0b66*/ 	.byte	0x3f
	.zero		1


	//   ....[87]....
        /*0b68*/ 	.word	0x00015b30
        /*0b6c*/ 	.word	0x00000005
        /*0b70*/ 	.word	0x00028c20
        /*0b74*/ 	.short	0x010a
        /*0b76*/ 	.byte	0x3f
	.zero		1


	//   ....[88]....
        /*0b78*/ 	.word	0x00015b80
        /*0b7c*/ 	.word	0x00000002
        /*0b80*/ 	.word	0x00028c60
        /*0b84*/ 	.short	0x010a
        /*0b86*/ 	.byte	0x3f
	.zero		1


	//   ....[89]....
        /*0b88*/ 	.word	0x00015bd0
        /*0b8c*/ 	.word	0x00000002
        /*0b90*/ 	.word	0x00028c40
        /*0b94*/ 	.short	0x010a
        /*0b96*/ 	.byte	0x3f
	.zero		1


	//   ....[90]....
        /*0b98*/ 	.word	0x00015c20
        /*0b9c*/ 	.word	0x00000002
        /*0ba0*/ 	.word	0x00028c60
        /*0ba4*/ 	.short	0x010a
        /*0ba6*/ 	.byte	0x3f
	.zero		1


	//   ....[91]....
        /*0ba8*/ 	.word	0x00015c70
        /*0bac*/ 	.word	0x00000002
        /*0bb0*/ 	.word	0x00028c40
        /*0bb4*/ 	.short	0x010a
        /*0bb6*/ 	.byte	0x3f
	.zero		1


	//   ....[92]....
        /*0bb8*/ 	.word	0x00015cc0
        /*0bbc*/ 	.word	0x00000002
        /*0bc0*/ 	.word	0x00028c60
        /*0bc4*/ 	.short	0x010a
        /*0bc6*/ 	.byte	0x3f
	.zero		1


	//   ....[93]....
        /*0bc8*/ 	.word	0x00015d10
        /*0bcc*/ 	.word	0x00000002
        /*0bd0*/ 	.word	0x00028c40
        /*0bd4*/ 	.short	0x010a
        /*0bd6*/ 	.byte	0x3f
	.zero		1


	//   ....[94]....
        /*0bd8*/ 	.word	0x00015d60
        /*0bdc*/ 	.word	0x00000002
        /*0be0*/ 	.word	0x00028c60
        /*0be4*/ 	.short	0x010a
        /*0be6*/ 	.byte	0x3f
	.zero		1


	//   ....[95]....
        /*0be8*/ 	.word	0x00016710
        /*0bec*/ 	.word	0x00000000
        /*0bf0*/ 	.word	0x00028c20
        /*0bf4*/ 	.short	0x010a
        /*0bf6*/ 	.byte	0x3f
	.zero		1


	//   ....[96]....
        /*0bf8*/ 	.word	0x000168b0
        /*0bfc*/ 	.word	0x00000006
        /*0c00*/ 	.word	0x00000000
        /*0c04*/ 	.short	0x010a
        /*0c06*/ 	.byte	0x3f
	.zero		1


	//   ....[97]....
        /*0c08*/ 	.word	0x00016900
        /*0c0c*/ 	.word	0x00000007
        /*0c10*/ 	.word	0x00000000
        /*0c14*/ 	.short	0x010a
        /*0c16*/ 	.byte	0x3f
	.zero		1


	//   ....[98]....
        /*0c18*/ 	.word	0x00016950
        /*0c1c*/ 	.word	0x00000004
        /*0c20*/ 	.word	0x00000000
        /*0c24*/ 	.short	0x010a
        /*0c26*/ 	.byte	0x3f
	.zero		1


	//----- nvinfo : EIATTR_NUM_MBARRIERS
	.align		4
.L_231:
        /*0c28*/ 	.byte	0x03, 0x38
        /*0c2a*/ 	.short	0x0016


	//----- nvinfo : EIATTR_EXIT_INSTR_OFFSETS
	.align		4
        /*0c2c*/ 	.byte	0x04, 0x1c
        /*0c2e*/ 	.short	(.L_233 - .L_232)


	//   ....[0]....
.L_232:
        /*0c30*/ 	.word	0x00014db0


	//----- nvinfo : EIATTR_MAX_THREADS
	.align		4
.L_233:
        /*0c34*/ 	.byte	0x04, 0x05
        /*0c36*/ 	.short	(.L_235 - .L_234)
.L_234:
        /*0c38*/ 	.word	0x00000180
        /*0c3c*/ 	.word	0x00000001
        /*0c40*/ 	.word	0x00000001


	//----- nvinfo : EIATTR_CRS_STACK_SIZE
	.align		4
.L_235:
        /*0c44*/ 	.byte	0x04, 0x1e
        /*0c46*/ 	.short	(.L_237 - .L_236)
.L_236:
        /*0c48*/ 	.word	0x00000000


	//----- nvinfo : EIATTR_CBANK_PARAM_SIZE
	.align		4
.L_237:
        /*0c4c*/ 	.byte	0x03, 0x19
        /*0c4e*/ 	.short	0x0a70


	//----- nvinfo : EIATTR_PARAM_CBANK
	.align		4
        /*0c50*/ 	.byte	0x04, 0x0a
        /*0c52*/ 	.short	(.L_239 - .L_238)
	.align		4
.L_238:
        /*0c54*/ 	.word	index@(.nv.constant0._ZN7cutlass13device_kernelIN5flash11enable_sm90INS1_16FlashAttnFwdSm90INS1_25CollectiveMainloopFwdSm90ILi2EN4cute5tupleIJNS5_1CILi1EEES8_S8_EEENS6_IJNS7_ILi64EEESA_SA_EEELi512ENS_10bfloat16_tEfNS_4arch4Sm90ELb0ELb0ELb1ELb1ELb0ELb1ELb0ELb0ELb0ELb0ELb0ELb0EEENS1_21CollectiveEpilogueFwdINS6_IJSA_NS7_ILi512EEESA_EEES9_SC_SE_Li256ELb1ELb0ELb0ELb0EEENS1_36VarlenDynamicPersistentTileSchedulerILi64ELi64ELi256ELi32ELb0ELb0ELb1ELb0ELb1ELb1EEEEEEEEEvNT_6ParamsE)
        /*0c58*/ 	.short	0x0210
        /*0c5a*/ 	.short	0x0a70


	//----- nvinfo : EIATTR_SW_WAR
	.align		4
.L_239:
        /*0c5c*/ 	.byte	0x04, 0x36
        /*0c5e*/ 	.short	(.L_241 - .L_240)
.L_240:
        /*0c60*/ 	.word	0x00000008
.L_241:


//--------------------- .nv.info._ZN7cutlass13device_kernelIN5flash11enable_sm90INS1_16FlashAttnFwdSm90INS1_25CollectiveMainloopFwdSm90ILi2EN4cute5tupleIJNS5_1CILi1EEES8_S8_EEENS6_IJNS7_ILi64EEESA_SA_EEELi512ENS_10bfloat16_tEfNS_4arch4Sm90ELb0ELb0ELb1ELb1ELb0ELb0ELb1ELb0ELb0ELb0ELb0ELb0EEENS1_21CollectiveEpilogueFwdINS6_IJSA_NS7_ILi512EEESA_EEES9_SC_SE_Li256ELb1ELb0ELb0ELb0EEENS1_36VarlenDynamicPersistentTileSchedulerILi64ELi64ELi256ELi32ELb0ELb0ELb1ELb0ELb1ELb1EEEEEEEEEvNT_6ParamsE --------------------------
	.section	.nv.info._ZN7cutlass13device_kernelIN5flash11enable_sm90INS1_16FlashAttnFwdSm90INS1_25CollectiveMainloopFwdSm90ILi2EN4cute5tupleIJNS5_1CILi1EEES8_S8_EEENS6_IJNS7_ILi64EEESA_SA_EEELi512ENS_10bfloat16_tEfNS_4arch4Sm90ELb0ELb0ELb1ELb1ELb0ELb0ELb1ELb0ELb0ELb0ELb0ELb0EEENS1_21CollectiveEpilogueFwdINS6_IJSA_NS7_ILi512EEESA_EEES9_SC_SE_Li256ELb1ELb0ELb0ELb0EEENS1_36VarlenDynamicPersistentTileSchedulerILi64ELi64ELi256ELi32ELb0ELb0ELb1ELb0ELb1ELb1EEEEEEEEEvNT_6ParamsE,"",@"SHT_CUDA_INFO"
	.sectionflags	@""
	.align	4


	//----- nvinfo : EIATTR_CUDA_API_VERSION
	.align		4
        /*0000*/ 	.byte	0x04, 0x37
        /*0002*/ 	.short	(.L_243 - .L_242)
.L_242:
        /*0004*/ 	.word	0x00000082


	//----- nvinfo : EIATTR_KPARAM_INFO
	.align		4
.L_243:
        /*0008*/ 	.byte	0x04, 0x17
        /*000a*/ 	.short	(.L_245 - .L_244)
.L_244:
        /*000c*/ 	.word	0x00000000
        /*0010*/ 	.short	0x0000
        /*0012*/ 	.short	0x0070
        /*0014*/ 	.byte	0x00, 0xf0, 0x01, 0x2c


	//----- nvinfo : EIATTR_SPARSE_MMA_MASK
	.align		4
.L_245:
        /*0018*/ 	.byte	0x03, 0x50
        /*001a*/ 	.short	0x0000


	//----- nvinfo : EIATTR_MAXREG_COUNT
	.align		4
        /*001c*/ 	.byte	0x03, 0x1b
        /*001e*/ 	.short	0x00a8


	//----- nvinfo : EIATTR_NUM_BARRIERS
	.align		4
        /*0020*/ 	.byte	0x02, 0x4c
        /*0022*/ 	.byte	0x10
	.zero		1


	//----- nvinfo : EIATTR_EXTERNS
	.align		4
        /*0024*/ 	.byte	0x04, 0x0f
        /*0026*/ 	.short	(.L_247 - .L_246)


	//   ....[0]....
	.align		4
.L_246:
        /*0028*/ 	.word	index@(__assertfail)


	//----- nvinfo : EIATTR_ANNOTATIONS
	.align		4
.L_247:
        /*002c*/ 	.byte	0x04, 0x55
        /*002e*/ 	.short	(.L_249 - .L_248)


	//   ....[0]....
.L_248:
        /* <DEDUP_REMOVED lines=34> */


	//----- nvinfo : EIATTR_MERCURY_ISA_VERSION
	.align		4
.L_249:
        /*0240*/ 	.byte	0x03, 0x5f
        /*0242*/ 	.short	0x0101


	//----- nvinfo : EIATTR_UNUSED_LOAD_BYTE_OFFSET
	.align		4
        /*0244*/ 	.byte	0x04, 0x44
        /*0246*/ 	.short	(.L_251 - .L_250)


	//   ....[0]....
.L_250:
        /*0248*/ 	.word	0x00000a60
        /*024c*/ 	.word	0x0000fff0


	//   ....[1]....
        /*0250*/ 	.word	0x00009360
        /*0254*/ 	.word	0x0000fff0


	//----- nvinfo : EIATTR_INT_WARP_WIDE_INSTR_OFFSETS
	.align		4
.L_251:
        /*0258*/ 	.byte	0x04, 0x31
        /*025a*/ 	.short	(.L_253 - .L_252)


	//   ....[0]....
.L_252:
        /*025c*/ 	.word	0x00000190


	//   ....[1]....
        /*0260*/ 	.word	0x000001d0


	//   ....[2]....
        /*0264*/ 	.word	0x00000240


	//   ....[3]....
        /*0268*/ 	.word	0x000002b0


	//   ....[4]....
        /*026c*/ 	.word	0x0000cc20


	//   ....[5]....
        /*0270*/ 	.word	0x0000cce0


	//   ....[6]....
        /*0274*/ 	.word	0x0000d180


	//   ....[7]....
        /*0278*/ 	.word	0x0000d1b0


	//   ....[8]....
        /*027c*/ 	.word	0x0000fef0


	//   ....[9]....
        /*0280*/ 	.word	0x0000ffb0


	//----- nvinfo : EIATTR_COOP_GROUP_MASK_REGIDS
	.align		4
.L_253:
        /*0284*/ 	.byte	0x04, 0x29
        /*0286*/ 	.short	(.L_255 - .L_254)


	//   ....[0]....
.L_254:
        /*0288*/ 	.word	0xffffffff


	//   ....[1]....
        /*028c*/ 	.word	0xffffffff


	//   ....[2]....
        /*0290*/ 	.word	0xffffffff


	//   ....[3]....
        /*0294*/ 	.word	0xffffffff


	//   ....[4]....
        /*0298*/ 	.word	0xffffffff


	//   ....[5]....
        /*029c*/ 	.word	0xffffffff


	//   ....[6]....
        /*02a0*/ 	.word	0xffffffff


	//   ....[7]....
        /*02a4*/ 	.word	0xffffffff


	//   ....[8]....
        /*02a8*/ 	.word	0xffffffff


	//   ....[9]....
        /*02ac*/ 	.word	0xffffffff


	//   ....[10]....
        /*02b0*/ 	.word	0xffffffff


	//   ....[11]....
        /*02b4*/ 	.word	0xffffffff


	//   ....[12]....
        /*02b8*/ 	.word	0xffffffff


	//   ....[13]....
        /*02bc*/ 	.word	0xffffffff


	//   ....[14]....
        /*02c0*/ 	.word	0xffffffff


	//   ....[15]....
        /*02c4*/ 	.word	0xffffffff


	//   ....[16]....
        /*02c8*/ 	.word	0xffffffff


	//   ....[17]....
        /*02cc*/ 	.word	0xffffffff


	//   ....[18]....
        /*02d0*/ 	.word	0xffffffff


	//   ....[19]....
        /*02d4*/ 	.word	0xffffffff


	//   ....[20]....
        /*02d8*/ 	.word	0xffffffff


	//   ....[21]....
        /*02dc*/ 	.word	0xffffffff


	//   ....[22]....
        /*02e0*/ 	.word	0xffffffff


	//   ....[23]....
        /*02e4*/ 	.word	0xffffffff


	//   ....[24]....
        /*02e8*/ 	.word	0xffffffff


	//   ....[25]....
        /*02ec*/ 	.word	0xffffffff


	//   ....[26]....
        /*02f0*/ 	.word	0xffffffff


	//   ....[27]....
        /*02f4*/ 	.word	0xffffffff


	//   ....[28]....
        /*02f8*/ 	.word	0xffffffff


	//   ....[29]....
        /*02fc*/ 	.word	0xffffffff


	//   ....[30]....
        /*0300*/ 	.word	0xffffffff


	//   ....[31]....
        /*0304*/ 	.word	0xffffffff


	//   ....[32]....
        /*0308*/ 	.word	0xffffffff


	//   ....[33]....
        /*030c*/ 	.word	0xffffffff


	//   ....[34]....
        /*0310*/ 	.word	0xffffffff


	//   ....[35]....
        /*0314*/ 	.word	0xffffffff


	//   ....[36]....
        /*0318*/ 	.word	0xffffffff


	//   ....[37]....
        /*031c*/ 	.word	0xffffffff


	//   ....[38]....
        /*0320*/ 	.word	0xffffffff


	//   ....[39]....
        /*0324*/ 	.word	0xffffffff


	//   ....[40]....
        /*0328*/ 	.word	0xffffffff


	//   ....[41]....
        /*032c*/ 	.word	0xffffffff


	//   ....[42]....
        /*0330*/ 	.word	0xffffffff


	//   ....[43]....
        /*0334*/ 	.word	0xffffffff


	//   ....[44]....
        /*0338*/ 	.word	0xffffffff


	//   ....[45]....
        /*033c*/ 	.word	0xffffffff


	//   ....[46]....
        /*0340*/ 	.word	0xffffffff


	//   ....[47]....
        /*0344*/ 	.word	0xffffffff


	//   ....[48]....
        /*0348*/ 	.word	0xffffffff


	//   ....[49]....
        /*034c*/ 	.word	0xffffffff


	//   ....[50]....
        /*0350*/ 	.word	0xffffffff


	//   ....[51]....
        /*0354*/ 	.word	0xffffffff


	//   ....[52]....
        /*0358*/ 	.word	0xffffffff


	//   ....[53]....
        /*035c*/ 	.word	0xffffffff


	//   ....[54]....
        /*0360*/ 	.word	0xffffffff


	//   ....[55]....
        /*0364*/ 	.word	0xffffffff


	//   ....[56]....
        /*0368*/ 	.word	0xffffffff


	//   ....[57]....
        /*036c*/ 	.word	0xffffffff


	//   ....[58]....
        /*0370*/ 	.word	0xffffffff


	//   ....[59]....
        /*0374*/ 	.word	0xffffffff


	//   ....[60]....
        /*0378*/ 	.word	0x0500000f


	//   ....[61]....
        /*037c*/ 	.word	0x0500000f


	//   ....[62]....
        /*0380*/ 	.word	0x0500000f


	//   ....[63]....
        /*0384*/ 	.word	0x0500000f


	//   ....[64]....
        /*0388*/ 	.word	0x0500000f


	//   ....[65]....
        /*038c*/ 	.word	0x0500000f


	//   ....[66]....
        /*0390*/ 	.word	0x0500000f


	//   ....[67]....
        /*0394*/ 	.word	0x0500000f


	//   ....[68]....
        /*0398*/ 	.word	0x0500000f


	//   ....[69]....
        /*039c*/ 	.word	0x0500000f


	//   ....[70]....
        /*03a0*/ 	.word	0x0500000f


	//   ....[71]....
        /*03a4*/ 	.word	0x0500000f


	//   ....[72]....
        /*03a8*/ 	.word	0x0500000f


	//   ....[73]....
        /*03ac*/ 	.word	0x0500000f


	//   ....[74]....
        /*03b0*/ 	.word	0x0500000f


	//   ....[75]....
        /*03b4*/ 	.word	0x0500000f


	//   ....[76]....
        /*03b8*/ 	.word	0x0500000f


	//   ....[77]....
        /*03bc*/ 	.word	0x0500000f


	//   ....[78]....
        /*03c0*/ 	.word	0x0500000f


	//----- nvinfo : EIATTR_COOP_GROUP_INSTR_OFFSETS
	.align		4
.L_255:
        /*03c4*/ 	.byte	0x04, 0x28
        /*03c6*/ 	.short	(.L_257 - .L_256)


	//   ....[0]....
.L_256:
        /*03c8*/ 	.word	0x00000060


	//   ....[1]....
        /*03cc*/ 	.word	0x000001a0


	//   ....[2]....
        /*03d0*/ 	.word	0x000001e0


	//   ....[3]....
        /*03d4*/ 	.word	0x000003f0


	//   ....[4]....
        /*03d8*/ 	.word	0x00000550


	//   ....[5]....
        /*03dc*/ 	.word	0x00000670


	//   ....[6]....
        /*03e0*/ 	.word	0x000007d0


	//   ....[7]....
        /*03e4*/ 	.word	0x00001720


	//   ....[8]....
        /*03e8*/ 	.word	0x00002e70


	//   ....[9]....
        /*03ec*/ 	.word	0x000036b0


	//   ....[10]....
        /*03f0*/ 	.word	0x00004e00


	//   ....[11]....
        /*03f4*/ 	.word	0x00004ea0


	//   ....[12]....
        /*03f8*/ 	.word	0x000050d0


	//   ....[13]....
        /*03fc*/ 	.word	0x00005180


	//   ....[14]....
        /*0400*/ 	.word	0x00005960


	//   ....[15]....
        /*0404*/ 	.word	0x00005f40


	//   ....[16]....
        /*0408*/ 	.word	0x00007320


	//   ....[17]....
        /*040c*/ 	.word	0x000073b0


	//   ....[18]....
        /*0410*/ 	.word	0x000076c0


	//   ....[19]....
        /*0414*/ 	.word	0x00007820


	//   ....[20]....
        /*0418*/ 	.word	0x00008800


	//   ....[21]....
        /*041c*/ 	.word	0x00008870


	//   ....[22]....
        /*0420*/ 	.word	0x000088a0


	//   ....[23]....
        /*0424*/ 	.word	0x00008900


	//   ....[24]....
        /*0428*/ 	.word	0x00008910


	//   ....[25]....
        /*042c*/ 	.word	0x0000a290


	//   ....[26]....
        /*0430*/ 	.word	0x0000bce0


	//   ....[27]....
        /*0434*/ 	.word	0x0000be80


	//   ....[28]....
        /*0438*/ 	.word	0x0000beb0


	//   ....[29]....
        /*043c*/ 	.word	0x0000bef0


	//   ....[30]....
        /*0440*/ 	.word	0x0000bf50


	//   ....[31]....
        /*0444*/ 	.word	0x0000bfb0


	//   ....[32]....
        /*0448*/ 	.word	0x0000bff0


	//   ....[33]....
        /*044c*/ 	.word	0x0000c1b0


	//   ....[34]....
        /*0450*/ 	.word	0x0000c210


	//   ....[35]....
        /*0454*/ 	.word	0x0000c250


	//   ....[36]....
        /*0458*/ 	.word	0x0000c290


	//   ....[37]....
        /*045c*/ 	.word	0x0000c2c0


	//   ....[38]....
        /*0460*/ 	.word	0x0000c2f0


	//   ....[39]....
        /*0464*/ 	.word	0x0000c380


	//   ....[40]....
        /*0468*/ 	.word	0x0000c3b0


	//   ....[41]....
        /*046c*/ 	.word	0x0000c440


	//   ....[42]....
        /*0470*/ 	.word	0x00010040


	//   ....[43]....
        /*0474*/ 	.word	0x00010050


	//   ....[44]....
        /*0478*/ 	.word	0x00010170


	//   ....[45]....
        /*047c*/ 	.word	0x000101d0


	//   ....[46]....
        /*0480*/ 	.word	0x00010210


	//   ....[47]....
        /*0484*/ 	.word	0x00010250


	//   ....[48]....
        /*0488*/ 	.word	0x00010280


	//   ....[49]....
        /*048c*/ 	.word	0x000102b0


	//   ....[50]....
        /*0490*/ 	.word	0x00010450


	//   ....[51]....
        /*0494*/ 	.word	0x000104b0


	//   ....[52]....
        /*0498*/ 	.word	0x000104f0


	//   ....[53]....
        /*049c*/ 	.word	0x00010530


	//   ....[54]....
        /*04a0*/ 	.word	0x00010560


	//   ....[55]....
        /*04a4*/ 	.word	0x00010590


	//   ....[56]....
        /*04a8*/ 	.word	0x00010650


	//   ....[57]....
        /*04ac*/ 	.word	0x00010670


	//   ....[58]....
        /*04b0*/ 	.word	0x000106e0


	//   ....[59]....
        /*04b4*/ 	.word	0x00010b30


	//   ....[60]....
        /*04b8*/ 	.word	0x00011020


	//   ....[61]....
        /*04bc*/ 	.word	0x00011440


	//   ....[62]....
        /*04c0*/ 	.word	0x000114d0


	//   ....[63]....
        /*04c4*/ 	.word	0x00011570


	//   ....[64]....
        /*04c8*/ 	.word	0x00011620


	//   ....[65]....
        /*04cc*/ 	.word	0x000116a0


	//   ....[66]....
        /*04d0*/ 	.word	0x00011720


	//   ....[67]....
        /*04d4*/ 	.word	0x000117a0


	//   ....[68]....
        /*04d8*/ 	.word	0x00011820


	//   ....[69]....
        /*04dc*/ 	.word	0x000118b0


	//   ....[70]....
        /*04e0*/ 	.word	0x00011960


	//   ....[71]....
        /*04e4*/ 	.word	0x000119e0


	//   ....[72]....
        /*04e8*/ 	.word	0x00011a60


	//   ....[73]....
        /*04ec*/ 	.word	0x00011ae0


	//   ....[74]....
        /*04f0*/ 	.word	0x00011b60


	//   ....[75]....
        /*04f4*/ 	.word	0x00011bd0


	//   ....[76]....
        /*04f8*/ 	.word	0x00011c70


	//   ....[77]....
        /*04fc*/ 	.word	0x00011d00


	//   ....[78]....
        /*0500*/ 	.word	0x00011e20


	//----- nvinfo : EIATTR_REG_RECONFIG
	.align		4
.L_257:
        /*0504*/ 	.byte	0x01, 0x54
	.zero		2


	//----- nvinfo : EIATTR_SYSCALL_OFFSETS
	.align		4
        /*0508*/ 	.byte	0x04, 0x46
        /*050a*/ 	.short	(.L_259 - .L_258)


	//   ....[0]....
.L_258:
        /*050c*/ 	.word	0x00003030


	//   ....[1]....
        /*0510*/ 	.word	0x0000ce70


	//   ....[2]....
        /*0514*/ 	.word	0x0000cfb0


	//   ....[3]....
        /*0518*/ 	.word	0x0000d0b0


	//----- nvinfo : EIATTR_MBARRIER_INSTR_OFFSETS
	.align		4
.L_259:
        /*051c*/ 	.byte	0x04, 0x39
        /*051e*/ 	.short	(.L_261 - .L_260)


	//   ....[0]....
.L_260:
        /*0520*/ 	.word	0x000002d0
        /*0524*/ 	.word	0x000000ff
        /*0528*/ 	.word	0x00038800
        /*052c*/ 	.short	0x0100
        /*052e*/ 	.byte	0x08
	.zero		1


	//   ....[1]....
        /*0530*/ 	.word	0x000002e0
        /*0534*/ 	.word	0x000000ff
        /*0538*/ 	.word	0x00038810
        /*053c*/ 	.short	0x0100
        /*053e*/ 	.byte	0x08
	.zero		1


	//   ....[2]....
        /*0540*/ 	.word	0x000002f0
        /*0544*/ 	.word	0x000000ff
        /*0548*/ 	.word	0x00038820
        /*054c*/ 	.short	0x0100
        /*054e*/ 	.byte	0x08
	.zero		1


	//   ....[3]....
        /*0550*/ 	.word	0x000003a0
        /*0554*/ 	.word	0x000000ff
        /*0558*/ 	.word	0x00038830
        /*055c*/ 	.short	0x0100
        /*055e*/ 	.byte	0x06
	.zero		1


	//   ....[4]....
        /*0560*/ 	.word	0x000003b0
        /*0564*/ 	.word	0x000000ff
        /*0568*/ 	.word	0x00038840
        /*056c*/ 	.short	0x0100
        /*056e*/ 	.byte	0x06
	.zero		1


	//   ....[5]....
        /*0570*/ 	.word	0x000003c0
        /*0574*/ 	.word	0x000000ff
        /*0578*/ 	.word	0x00038838
        /*057c*/ 	.short	0x0100
        /*057e*/ 	.byte	0x06
	.zero		1


	//   ....[6]....
        /*0580*/ 	.word	0x000003d0
        /*0584*/ 	.word	0x000000ff
        /*0588*/ 	.word	0x00038848
        /*058c*/ 	.short	0x0100
        /*058e*/ 	.byte	0x06
	.zero		1


	//   ....[7]....
        /*0590*/ 	.word	0x00000500
        /*0594*/ 	.word	0x000000ff
        /*0598*/ 	.word	0x00038850
        /*059c*/ 	.short	0x0100
        /*059e*/ 	.byte	0x08
	.zero		1


	//   ....[8]....
        /*05a0*/ 	.word	0x00000510
        /*05a4*/ 	.word	0x000000ff
        /*05a8*/ 	.word	0x00038860
        /*05ac*/ 	.short	0x0100
        /*05ae*/ 	.byte	0x08
	.zero		1


	//   ....[9]....
        /*05b0*/ 	.word	0x00000520
        /*05b4*/ 	.word	0x000000ff
        /*05b8*/ 	.word	0x00038858
        /*05bc*/ 	.short	0x0100
        /*05be*/ 	.byte	0x08
	.zero		1


	//   ....[10]....
        /*05c0*/ 	.word	0x00000530
        /*05c4*/ 	.word	0x000000ff
        /*05c8*/ 	.word	0x00038868
        /*05cc*/ 	.short	0x0100
        /*05ce*/ 	.byte	0x08
	.zero		1


	//   ....[11]....
        /*05d0*/ 	.word	0x00000620
        /*05d4*/ 	.word	0x000000ff
        /*05d8*/ 	.word	0x00038870
        /*05dc*/ 	.short	0x0100
        /*05de*/ 	.byte	0x06
	.zero		1


	//   ....[12]....
        /*05e0*/ 	.word	0x00000630
        /*05e4*/ 	.word	0x000000ff
        /*05e8*/ 	.word	0x00038880
        /*05ec*/ 	.short	0x0100
        /*05ee*/ 	.byte	0x06
	.zero		1


	//   ....[13]....
        /*05f0*/ 	.word	0x00000640
        /*05f4*/ 	.word	0x000000ff
        /*05f8*/ 	.word	0x00038878
        /*05fc*/ 	.short	0x0100
        /*05fe*/ 	.byte	0x06
	.zero		1


	//   ....[14]....
        /*0600*/ 	.word	0x00000650
        /*0604*/ 	.word	0x000000ff
        /*0608*/ 	.word	0x00038888
        /*060c*/ 	.short	0x0100
        /*060e*/ 	.byte	0x06
	.zero		1


	//   ....[15]....
        /*0610*/ 	.word	0x00000780
        /*0614*/ 	.word	0x000000ff
        /*0618*/ 	.word	0x00038890
        /*061c*/ 	.short	0x0100
        /*061e*/ 	.byte	0x08
	.zero		1


	//   ....[16]....
        /*0620*/ 	.word	0x00000790
        /*0624*/ 	.word	0x000000ff
        /*0628*/ 	.word	0x000388a0
        /*062c*/ 	.short	0x0100
        /*062e*/ 	.byte	0x08
	.zero		1


	//   ....[17]....
        /*0630*/ 	.word	0x000007a0
        /*0634*/ 	.word	0x000000ff
        /*0638*/ 	.word	0x00038898
        /*063c*/ 	.short	0x0100
        /*063e*/ 	.byte	0x08
	.zero		1


	//   ....[18]....
        /*0640*/ 	.word	0x000007b0
        /*0644*/ 	.word	0x000000ff
        /*0648*/ 	.word	0x000388a8
        /*064c*/ 	.short	0x0100
        /*064e*/ 	.byte	0x08
	.zero		1


	//   ....[19]....
        /*0650*/ 	.word	0x000008e0
        /*0654*/ 	.word	0x000000ff
        /*0658*/ 	.word	0x000388b0
        /*065c*/ 	.short	0x0100
        /*065e*/ 	.byte	0x08
	.zero		1


	//   ....[20]....
        /*0660*/ 	.word	0x000008f0
        /*0664*/ 	.word	0x000000ff
        /*0668*/ 	.word	0x000388c0
        /*066c*/ 	.short	0x0100
        /*066e*/ 	.byte	0x08
	.zero		1


	//   ....[21]....
        /*0670*/ 	.word	0x00000900
        /*0674*/ 	.word	0x000000ff
        /*0678*/ 	.word	0x000388b8
        /*067c*/ 	.short	0x0100
        /*067e*/ 	.byte	0x08
	.zero		1


	//   ....[22]....
        /*0680*/ 	.word	0x00000910
        /*0684*/ 	.word	0x000000ff
        /*0688*/ 	.word	0x000388c8
        /*068c*/ 	.short	0x0100
        /*068e*/ 	.byte	0x08
	.zero		1


	//   ....[23]....
        /*0690*/ 	.word	0x00001a80
        /*0694*/ 	.word	0x00000004
        /*0698*/ 	.word	0x00000000
        /*069c*/ 	.short	0x0101
        /*069e*/ 	.byte	0x3f
	.zero		1


	//   ....[24]....
        /*06a0*/ 	.word	0x00002540
        /*06a4*/ 	.word	0x00000004
        /*06a8*/ 	.word	0x00000000
        /*06ac*/ 	.short	0x0101
        /*06ae*/ 	.byte	0x3f
	.zero		1


	//   ....[25]....
        /*06b0*/ 	.word	0x000030a0
        /*06b4*/ 	.word	0x000000ff
        /*06b8*/ 	.word	0x00038800
        /*06bc*/ 	.short	0x010a
        /*06be*/ 	.byte	0x25
	.zero		1


	//   ....[26]....
        /*06c0*/ 	.word	0x00003120
        /*06c4*/ 	.word	0x00000003
        /*06c8*/ 	.word	0x00038830
        /*06cc*/ 	.short	0x010a
        /*06ce*/ 	.byte	0x3f
	.zero		1


	//   ....[27]....
        /*06d0*/ 	.word	0x00003160
        /*06d4*/ 	.word	0x00000003
        /*06d8*/ 	.word	0x00038830
        /*06dc*/ 	.short	0x010a
        /*06de*/ 	.byte	0x3f
	.zero		1


	//   ....[28]....
        /*06e0*/ 	.word	0x000033e0
        /*06e4*/ 	.word	0x000000ff
        /*06e8*/ 	.word	0x00038810
        /*06ec*/ 	.short	0x010a
        /*06ee*/ 	.byte	0x25
	.zero		1


	//   ....[29]....
        /*06f0*/ 	.word	0x00003420
        /*06f4*/ 	.word	0x00000003
        /*06f8*/ 	.word	0x00038850
        /*06fc*/ 	.short	0x010a
        /*06fe*/ 	.byte	0x3f
	.zero		1


	//   ....[30]....
        /*0700*/ 	.word	0x00003460
        /*0704*/ 	.word	0x00000003
        /*0708*/ 	.word	0x00038850
        /*070c*/ 	.short	0x010a
        /*070e*/ 	.byte	0x3f
	.zero		1


	//   ....[31]....
        /*0710*/ 	.word	0x000053c0
        /*0714*/ 	.word	0x00000018
        /*0718*/ 	.word	0x00000000
        /*071c*/ 	.short	0x0101
        /*071e*/ 	.byte	0x3f
	.zero		1


	//   ....[32]....
        /*0720*/ 	.word	0x00005980
        /*0724*/ 	.word	0x00000003
        /*0728*/ 	.word	0x00000000
        /*072c*/ 	.short	0x0101
        /*072e*/ 	.byte	0x3f
	.zero		1


	//   ....[33]....
        /*0730*/ 	.word	0x00005ac0
        /*0734*/ 	.word	0x000000ff
        /*0738*/ 	.word	0x00038830
        /*073c*/ 	.short	0x010a
        /*073e*/ 	.byte	0x06
	.zero		1


	//   ....[34]....
        /*0740*/ 	.word	0x00005b00
        /*0744*/ 	.word	0x000000ff
        /*0748*/ 	.word	0x00038830
        /*074c*/ 	.short	0x010a
        /*074e*/ 	.byte	0x06
	.zero		1


	//   ....[35]....
        /*0750*/ 	.word	0x00005d50
        /*0754*/ 	.word	0x000000ff
        /*0758*/ 	.word	0x00038850
        /*075c*/ 	.short	0x010a
        /*075e*/ 	.byte	0x06
	.zero		1


	//   ....[36]....
        /*0760*/ 	.word	0x00005d90
        /*0764*/ 	.word	0x000000ff
        /*0768*/ 	.word	0x00038850
        /*076c*/ 	.short	0x010a
        /*076e*/ 	.byte	0x06
	.zero		1


	//   ....[37]....
        /*0770*/ 	.word	0x00007bb0
        /*0774*/ 	.word	0x00000098
        /*0778*/ 	.word	0x00000000
        /*077c*/ 	.short	0x0101
        /*077e*/ 	.byte	0x3f
	.zero		1


	//   ....[38]....
        /*0780*/ 	.word	0x00008820
        /*0784*/ 	.word	0x00000003
        /*0788*/ 	.word	0x00000000
        /*078c*/ 	.short	0x0101
        /*078e*/ 	.byte	0x3f
	.zero		1


	//   ....[39]....
        /*0790*/ 	.word	0x0000ad00
        /*0794*/ 	.word	0x000000ff
        /*0798*/ 	.word	0x00000000
        /*079c*/ 	.short	0x0101
        /*079e*/ 	.byte	0x04
	.zero		1


	//   ....[40]....
        /*07a0*/ 	.word	0x0000d630
        /*07a4*/ 	.word	0x00000008
        /*07a8*/ 	.word	0x00038840
        /*07ac*/ 	.short	0x010a
        /*07ae*/ 	.byte	0x3f
	.zero		1


	//   ....[41]....
        /*07b0*/ 	.word	0x0000de30
        /*07b4*/ 	.word	0x0000000b
        /*07b8*/ 	.word	0x00038820
        /*07bc*/ 	.short	0x010a
        /*07be*/ 	.byte	0x3f
	.zero		1


	//   ....[42]....
        /*07c0*/ 	.word	0x0000df00
        /*07c4*/ 	.word	0x00000006
        /*07c8*/ 	.word	0x00038860
        /*07cc*/ 	.short	0x010a
        /*07ce*/ 	.byte	0x3f
	.zero		1


	//   ....[43]....
        /*07d0*/ 	.word	0x0000e6c0
        /*07d4*/ 	.word	0x00000002
        /*07d8*/ 	.word	0x00038840
        /*07dc*/ 	.short	0x010a
        /*07de*/ 	.byte	0x3f
	.zero		1


	//   ....[44]....
        /*07e0*/ 	.word	0x0000e8d0
        /*07e4*/ 	.word	0x00000002
        /*07e8*/ 	.word	0x00038860
        /*07ec*/ 	.short	0x010a
        /*07ee*/ 	.byte	0x3f
	.zero		1


	//   ....[45]....
        /*07f0*/ 	.word	0x0000ef90
        /*07f4*/ 	.word	0x00000002
        /*07f8*/ 	.word	0x00038840
        /*07fc*/ 	.short	0x010a
        /*07fe*/ 	.byte	0x3f
	.zero		1


	//   ....[46]....
        /*0800*/ 	.word	0x0000f190
        /*0804*/ 	.word	0x00000002
        /*0808*/ 	.word	0x00038860
        /*080c*/ 	.short	0x010a
        /*080e*/ 	.byte	0x3f
	.zero		1


	//   ....[47]....
        /*0810*/ 	.word	0x0000f7c0
        /*0814*/ 	.word	0x00000002
        /*0818*/ 	.word	0x00038840
        /*081c*/ 	.short	0x010a
        /*081e*/ 	.byte	0x3f
	.zero		1


	//   ....[48]....
        /*0820*/ 	.word	0x0000f9d0
        /*0824*/ 	.word	0x00000002
        /*0828*/ 	.word	0x00038860
        /*082c*/ 	.short	0x010a
        /*082e*/ 	.byte	0x3f
	.zero		1


	//   ....[49]....
        /*0830*/ 	.word	0x00010ac0
        /*0834*/ 	.word	0x00000000
        /*0838*/ 	.word	0x00038820
        /*083c*/ 	.short	0x010a
        /*083e*/ 	.byte	0x3f
	.zero		1


	//   ....[50]....
        /*0840*/ 	.word	0x00010c20
        /*0844*/ 	.word	0x00000006
        /*0848*/ 	.word	0x00000000
        /*084c*/ 	.short	0x010a
        /*084e*/ 	.byte	0x3f
	.zero		1


	//   ....[51]....
        /*0850*/ 	.word	0x00010ca0
        /*0854*/ 	.word	0x00000007
        /*0858*/ 	.word	0x00000000
        /*085c*/ 	.short	0x010a
        /*085e*/ 	.byte	0x3f
	.zero		1


	//   ....[52]....
        /*0860*/ 	.word	0x00010ce0
        /*0864*/ 	.word	0x00000004
        /*0868*/ 	.word	0x00000000
        /*086c*/ 	.short	0x010a
        /*086e*/ 	.byte	0x3f
	.zero		1


	//   ....[53]....
        /*0870*/ 	.word	0x00010d10
        /*0874*/ 	.word	0x00000003
        /*0878*/ 	.word	0x00000000
        /*087c*/ 	.short	0x010a
        /*087e*/ 	.byte	0x3f
	.zero		1


	//   ....[54]....
        /*0880*/ 	.word	0x00010d80
        /*0884*/ 	.word	0x00000003
        /*0888*/ 	.word	0x00038800
        /*088c*/ 	.short	0x010a
        /*088e*/ 	.byte	0x3f
	.zero		1


	//   ....[55]....
        /*0890*/ 	.word	0x00010dd0
        /*0894*/ 	.word	0x00000003
        /*0898*/ 	.word	0x00038830
        /*089c*/ 	.short	0x010a
        /*089e*/ 	.byte	0x3f
	.zero		1


	//   ....[56]....
        /*08a0*/ 	.word	0x00010e30
        /*08a4*/ 	.word	0x00000005
        /*08a8*/ 	.word	0x00038810
        /*08ac*/ 	.short	0x010a
        /*08ae*/ 	.byte	0x3f
	.zero		1


	//   ....[57]....
        /*08b0*/ 	.word	0x00010e80
        /*08b4*/ 	.word	0x00000003
        /*08b8*/ 	.word	0x00038850
        /*08bc*/ 	.short	0x010a
        /*08be*/ 	.byte	0x3f
	.zero		1


	//   ....[58]....
        /*08c0*/ 	.word	0x00010ee0
        /*08c4*/ 	.word	0x00000005
        /*08c8*/ 	.word	0x00038830
        /*08cc*/ 	.short	0x010a
        /*08ce*/ 	.byte	0x3f
	.zero		1


	//   ....[59]....
        /*08d0*/ 	.word	0x00010f40
        /*08d4*/ 	.word	0x00000005
        /*08d8*/ 	.word	0x00038850
        /*08dc*/ 	.short	0x010a
        /*08de*/ 	.byte	0x3f
	.zero		1


	//   ....[60]....
        /*08e0*/ 	.word	0x000110e0
        /*08e4*/ 	.word	0x00000008
        /*08e8*/ 	.word	0x00038840
        /*08ec*/ 	.short	0x010a
        /*08ee*/ 	.byte	0x3f
	.zero		1


	//   ....[61]....
        /*08f0*/ 	.word	0x00011160
        /*08f4*/ 	.word	0x00000008
        /*08f8*/ 	.word	0x00038820
        /*08fc*/ 	.short	0x010a
        /*08fe*/ 	.byte	0x3f
	.zero		1


	//   ....[62]....
        /*0900*/ 	.word	0x000111b0
        /*0904*/ 	.word	0x00000006
        /*0908*/ 	.word	0x00038860
        /*090c*/ 	.short	0x010a
        /*090e*/ 	.byte	0x3f
	.zero		1


	//   ....[63]....
        /*0910*/ 	.word	0x00011200
        /*0914*/ 	.word	0x00000002
        /*0918*/ 	.word	0x00038840
        /*091c*/ 	.short	0x010a
        /*091e*/ 	.byte	0x3f
	.zero		1


	//   ....[64]....
        /*0920*/ 	.word	0x00011250
        /*0924*/ 	.word	0x00000002
        /*0928*/ 	.word	0x00038860
        /*092c*/ 	.short	0x010a
        /*092e*/ 	.byte	0x3f
	.zero		1


	//   ....[65]....
        /*0930*/ 	.word	0x000112a0
        /*0934*/ 	.word	0x00000002
        /*0938*/ 	.word	0x00038840
        /*093c*/ 	.short	0x010a
        /*093e*/ 	.byte	0x3f
	.zero		1


	//   ....[66]....
        /*0940*/ 	.word	0x000112f0
        /*0944*/ 	.word	0x00000002
        /*0948*/ 	.word	0x00038860
        /*094c*/ 	.short	0x010a
        /*094e*/ 	.byte	0x3f
	.zero		1


	//   ....[67]....
        /*0950*/ 	.word	0x00011340
        /*0954*/ 	.word	0x00000002
        /*0958*/ 	.word	0x00038840
        /*095c*/ 	.short	0x010a
        /*095e*/ 	.byte	0x3f
	.zero		1


	//   ....[68]....
        /*0960*/ 	.word	0x00011390
        /*0964*/ 	.word	0x00000002
        /*0968*/ 	.word	0x00038860
        /*096c*/ 	.short	0x010a
        /*096e*/ 	.byte	0x3f
	.zero		1


	//   ....[69]....
        /*0970*/ 	.word	0x00011d40
        /*0974*/ 	.word	0x00000000
        /*0978*/ 	.word	0x00038820
        /*097c*/ 	.short	0x010a
        /*097e*/ 	.byte	0x3f
	.zero		1


	//   ....[70]....
        /*0980*/ 	.word	0x00011ee0
        /*0984*/ 	.word	0x00000006
        /*0988*/ 	.word	0x00000000
        /*098c*/ 	.short	0x010a
        /*098e*/ 	.byte	0x3f
	.zero		1


	//   ....[71]....
        /*0990*/ 	.word	0x00011f30
        /*0994*/ 	.word	0x00000007
        /*0998*/ 	.word	0x00000000
        /*099c*/ 	.short	0x010a
        /*099e*/ 	.byte	0x3f
	.zero		1


	//   ....[72]....
        /*09a0*/ 	.word	0x00011f80
        /*09a4*/ 	.word	0x00000004
        /*09a8*/ 	.word	0x00000000
        /*09ac*/ 	.short	0x010a
        /*09ae*/ 	.byte	0x3f
	.zero		1


	//----- nvinfo : EIATTR_NUM_MBARRIERS
	.align		4
.L_261:
        /*09b0*/ 	.byte	0x03, 0x38
        /*09b2*/ 	.short	0x0017


	//----- nvinfo : EIATTR_EXIT_INSTR_OFFSETS
	.align		4
        /*09b4*/ 	.byte	0x04, 0x1c
        /*09b6*/ 	.short	(.L_263 - .L_262)


	//   ....[0]....
.L_262:
        /*09b8*/ 	.word	0x00000a90


	//   ....[1]....
        /*09bc*/ 	.word	0x0000bca0


	//   ....[2]....
        /*09c0*/ 	.word	0x0000bd00


	//   ....[3]....
        /*09c4*/ 	.word	0x00010d60


	//----- nvinfo : EIATTR_MAX_THREADS
	.align		4
.L_263:
        /*09c8*/ 	.byte	0x04, 0x05
        /*09ca*/ 	.short	(.L_265 - .L_264)
.L_264:
        /*09cc*/ 	.word	0x00000180
        /*09d0*/ 	.word	0x00000001
        /*09d4*/ 	.word	0x00000001


	//----- nvinfo : EIATTR_CRS_STACK_SIZE
	.align		4
.L_265:
        /*09d8*/ 	.byte	0x04, 0x1e
        /*09da*/ 	.short	(.L_267 - .L_266)
.L_266:
        /*09dc*/ 	.word	0x00000000


	//----- nvinfo : EIATTR_CBANK_PARAM_SIZE
	.align		4
.L_267:
        /*09e0*/ 	.byte	0x03, 0x19
        /*09e2*/ 	.short	0x0b70


	//----- nvinfo : EIATTR_PARAM_CBANK
	.align		4
        /*09e4*/ 	.byte	0x04, 0x0a
        /*09e6*/ 	.short	(.L_269 - .L_268)
	.align		4
.L_268:
        /*09e8*/ 	.word	index@(.nv.constant0._ZN7cutlass13device_kernelIN5flash11enable_sm90INS1_16FlashAttnFwdSm90INS1_25CollectiveMainloopFwdSm90ILi2EN4cute5tupleIJNS5_1CILi1EEES8_S8_EEENS6_IJNS7_ILi64EEESA_SA_EEELi512ENS_10bfloat16_tEfNS_4arch4Sm90ELb0ELb0ELb1ELb1ELb0ELb0ELb1ELb0ELb0ELb0ELb0ELb0EEENS1_21CollectiveEpilogueFwdINS6_IJSA_NS7_ILi512EEESA_EEES9_SC_SE_Li256ELb1ELb0ELb0ELb0EEENS1_36VarlenDynamicPersistentTileSchedulerILi64ELi64ELi256ELi32ELb0ELb0ELb1ELb0ELb1ELb1EEEEEEEEEvNT_6ParamsE)
        /*09ec*/ 	.short	0x0210
        /*09ee*/ 	.short	0x0b70


	//----- nvinfo : EIATTR_SW_WAR
	.align		4
.L_269:
        /*09f0*/ 	.byte	0x04, 0x36
        /*09f2*/ 	.short	(.L_271 - .L_270)
.L_270:
        /*09f4*/ 	.word	0x00000008
.L_271:


//--------------------- .nv.info._ZN7cutlass13device_kernelIN5flash11enable_sm90INS1_16FlashAttnFwdSm90INS1_25CollectiveMainloopFwdSm90ILi2EN4cute5tupleIJNS5_1CILi1EEES8_S8_EEENS6_IJNS7_ILi64EEESA_SA_EEELi512ENS_10bfloat16_tEfNS_4arch4Sm90ELb0ELb0ELb1ELb1ELb0ELb1ELb1ELb0ELb0ELb0ELb0ELb0EEENS1_21CollectiveEpilogueFwdINS6_IJSA_NS7_ILi512EEESA_EEES9_SC_SE_Li256ELb1ELb0ELb0ELb0EEENS1_36VarlenDynamicPersistentTileSchedulerILi64ELi64ELi256ELi32ELb0ELb0ELb1ELb0ELb1ELb1EEEEEEEEEvNT_6ParamsE --------------------------
	.section	.nv.info._ZN7cutlass13device_kernelIN5flash11enable_sm90INS1_16FlashAttnFwdSm90INS1_25CollectiveMainloopFwdSm90ILi2EN4cute5tupleIJNS5_1CILi1EEES8_S8_EEENS6_IJNS7_ILi64EEESA_SA_EEELi512ENS_10bfloat16_tEfNS_4arch4Sm90ELb0ELb0ELb1ELb1ELb0ELb1ELb1ELb0ELb0ELb0ELb0ELb0EEENS1_21CollectiveEpilogueFwdINS6_IJSA_NS7_ILi512EEESA_EEES9_SC_SE_Li256ELb1ELb0ELb0ELb0EEENS1_36VarlenDynamicPersistentTileSchedulerILi64ELi64ELi256ELi32ELb0ELb0ELb1ELb0ELb1ELb1EEEEEEEEEvNT_6ParamsE,"",@"SHT_CUDA_INFO"
	.sectionflags	@""
	.align	4


	//----- nvinfo : EIATTR_CUDA_API_VERSION
	.align		4
        /*0000*/ 	.byte	0x04, 0x37
        /*0002*/ 	.short	(.L_273 - .L_272)
.L_272:
        /*0004*/ 	.word	0x00000082


	//----- nvinfo : EIATTR_KPARAM_INFO
	.align		4
.L_273:
        /*0008*/ 	.byte	0x04, 0x17
        /*000a*/ 	.short	(.L_275 - .L_274)
.L_274:
        /*000c*/ 	.word	0x00000000
        /*0010*/ 	.short	0x0000
        /*0012*/ 	.short	0x0070
        /*0014*/ 	.byte	0x00, 0xf0, 0x01, 0x2c


	//----- nvinfo : EIATTR_SPARSE_MMA_MASK
	.align		4
.L_275:
        /*0018*/ 	.byte	0x03, 0x50
        /*001a*/ 	.short	0x0000


	//----- nvinfo : EIATTR_MAXREG_COUNT
	.align		4
        /*001c*/ 	.byte	0x03, 0x1b
        /*001e*/ 	.short	0x00a8


	//----- nvinfo : EIATTR_NUM_BARRIERS
	.align		4
        /*0020*/ 	.byte	0x02, 0x4c
        /*0022*/ 	.byte	0x10
	.zero		1


	//----- nvinfo : EIATTR_EXTERNS
	.align		4
        /*0024*/ 	.byte	0x04, 0x0f
        /*0026*/ 	.short	(.L_277 - .L_276)


	//   ....[0]....
	.align		4
.L_276:
        /*0028*/ 	.word	index@(__assertfail)


	//----- nvinfo : EIATTR_ANNOTATIONS
	.align		4
.L_277:
        /*002c*/ 	.byte	0x04, 0x55
        /*002e*/ 	.short	(.L_279 - .L_278)


	//   ....[0]....
.L_278:
        /* <DEDUP_REMOVED lines=45> */


	//----- nvinfo : EIATTR_MERCURY_ISA_VERSION
	.align		4
.L_279:
        /*02f0*/ 	.byte	0x03, 0x5f
        /*02f2*/ 	.short	0x0101


	//----- nvinfo : EIATTR_UNUSED_LOAD_BYTE_OFFSET
	.align		4
        /*02f4*/ 	.byte	0x04, 0x44
        /*02f6*/ 	.short	(.L_281 - .L_280)


	//   ....[0]....
.L_280:
        /*02f8*/ 	.word	0x00000b30
        /*02fc*/ 	.word	0x0000fff0


	//   ....[1]....
        /*0300*/ 	.word	0x0000fa10
        /*0304*/ 	.word	0x0000fff0


	//----- nvinfo : EIATTR_INT_WARP_WIDE_INSTR_OFFSETS
	.align		4
.L_281:
        /*0308*/ 	.byte	0x04, 0x31
        /*030a*/ 	.short	(.L_283 - .L_282)


	//   ....[0]....
.L_282:
        /*030c*/ 	.word	0x000001f0


	//   ....[1]....
        /*0310*/ 	.word	0x00000230


	//   ....[2]....
        /*0314*/ 	.word	0x000002a0


	//   ....[3]....
        /*0318*/ 	.word	0x00000310


	//   ....[4]....
        /*031c*/ 	.word	0x000141c0


	//   ....[5]....
        /*0320*/ 	.word	0x00014270


	//   ....[6]....
        /*0324*/ 	.word	0x00014700


	//   ....[7]....
        /*0328*/ 	.word	0x00014730


	//   ....[8]....
        /*032c*/ 	.word	0x00017480


	//   ....[9]....
        /*0330*/ 	.word	0x00017530


	//----- nvinfo : EIATTR_COOP_GROUP_MASK_REGIDS
	.align		4
.L_283:
        /*0334*/ 	.byte	0x04, 0x29
        /*0336*/ 	.short	(.L_285 - .L_284)


	//   ....[0]....
.L_284:
        /*0338*/ 	.word	0xffffffff


	//   ....[1]....
        /*033c*/ 	.word	0xffffffff


	//   ....[2]....
        /*0340*/ 	.word	0xffffffff


	//   ....[3]....
        /*0344*/ 	.word	0xffffffff


	//   ....[4]....
        /*0348*/ 	.word	0xffffffff


	//   ....[5]....
        /*034c*/ 	.word	0xffffffff


	//   ....[6]....
        /*0350*/ 	.word	0xffffffff


	//   ....[7]....
        /*0354*/ 	.word	0xffffffff


	//   ....[8]....
        /*0358*/ 	.word	0xffffffff


	//   ....[9]....
        /*035c*/ 	.word	0xffffffff


	//   ....[10]....
        /*0360*/ 	.word	0xffffffff


	//   ....[11]....
        /*0364*/ 	.word	0xffffffff


	//   ....[12]....
        /*0368*/ 	.word	0xffffffff


	//   ....[13]....
        /*036c*/ 	.word	0xffffffff


	//   ....[14]....
        /*0370*/ 	.word	0xffffffff


	//   ....[15]....
        /*0374*/ 	.word	0xffffffff


	//   ....[16]....
        /*0378*/ 	.word	0xffffffff


	//   ....[17]....
        /*037c*/ 	.word	0xffffffff


	//   ....[18]....
        /*0380*/ 	.word	0xffffffff


	//   ....[19]....
        /*0384*/ 	.word	0xffffffff


	//   ....[20]....
        /*0388*/ 	.word	0xffffffff


	//   ....[21]....
        /*038c*/ 	.word	0xffffffff


	//   ....[22]....
        /*0390*/ 	.word	0xffffffff


	//   ....[23]....
        /*0394*/ 	.word	0xffffffff


	//   ....[24]....
        /*0398*/ 	.word	0xffffffff


	//   ....[25]....
        /*039c*/ 	.word	0xffffffff


	//   ....[26]....
        /*03a0*/ 	.word	0xffffffff


	//   ....[27]....
        /*03a4*/ 	.word	0xffffffff


	//   ....[28]....
        /*03a8*/ 	.word	0xffffffff


	//   ....[29]....
        /*03ac*/ 	.word	0xffffffff


	//   ....[30]....
        /*03b0*/ 	.word	0xffffffff


	//   ....[31]....
        /*03b4*/ 	.word	0xffffffff


	//   ....[32]....
        /*03b8*/ 	.word	0xffffffff


	//   ....[33]....
        /*03bc*/ 	.word	0xffffffff


	//   ....[34]....
        /*03c0*/ 	.word	0xffffffff


	//   ....[35]....
        /*03c4*/ 	.word	0xffffffff


	//   ....[36]....
        /*03c8*/ 	.word	0xffffffff


	//   ....[37]....
        /*03cc*/ 	.word	0xffffffff


	//   ....[38]....
        /*03d0*/ 	.word	0xffffffff


	//   ....[39]....
        /*03d4*/ 	.word	0xffffffff


	//   ....[40]....
        /*03d8*/ 	.word	0xffffffff


	//   ....[41]....
        /*03dc*/ 	.word	0xffffffff


	//   ....[42]....
        /*03e0*/ 	.word	0xffffffff


	//   ....[43]....
        /*03e4*/ 	.word	0xffffffff


	//   ....[44]....
        /*03e8*/ 	.word	0xffffffff


	//   ....[45]....
        /*03ec*/ 	.word	0xffffffff


	//   ....[46]....
        /*03f0*/ 	.word	0xffffffff


	//   ....[47]....
        /*03f4*/ 	.word	0xffffffff


	//   ....[48]....
        /*03f8*/ 	.word	0xffffffff


	//   ....[49]....
        /*03fc*/ 	.word	0xffffffff


	//   ....[50]....
        /*0400*/ 	.word	0xffffffff


	//   ....[51]....
        /*0404*/ 	.word	0xffffffff


	//   ....[52]....
        /*0408*/ 	.word	0xffffffff


	//   ....[53]....
        /*040c*/ 	.word	0xffffffff


	//   ....[54]....
        /*0410*/ 	.word	0xffffffff


	//   ....[55]....
        /*0414*/ 	.word	0xffffffff


	//   ....[56]....
        /*0418*/ 	.word	0xffffffff


	//   ....[57]....
        /*041c*/ 	.word	0xffffffff


	//   ....[58]....
        /*0420*/ 	.word	0xffffffff


	//   ....[59]....
        /*0424*/ 	.word	0xffffffff


	//   ....[60]....
        /*0428*/ 	.word	0x0500000f


	//   ....[61]....
        /*042c*/ 	.word	0x0500000f


	//   ....[62]....
        /*0430*/ 	.word	0x0500000f


	//   ....[63]....
        /*0434*/ 	.word	0x0500000f


	//   ....[64]....
        /*0438*/ 	.word	0x0500000f


	//   ....[65]....
        /*043c*/ 	.word	0x0500000f


	//   ....[66]....
        /*0440*/ 	.word	0x0500000f


	//   ....[67]....
        /*0444*/ 	.word	0x0500000f


	//   ....[68]....
        /*0448*/ 	.word	0x0500000f


	//   ....[69]....
        /*044c*/ 	.word	0x0500000f


	//   ....[70]....
        /*0450*/ 	.word	0x0500000f


	//   ....[71]....
        /*0454*/ 	.word	0x0500000f


	//   ....[72]....
        /*0458*/ 	.word	0x0500000f


	//   ....[73]....
        /*045c*/ 	.word	0x0500000f


	//   ....[74]....
        /*0460*/ 	.word	0x0500000f


	//   ....[75]....
        /*0464*/ 	.word	0x0500000f


	//   ....[76]....
        /*0468*/ 	.word	0x0500000f


	//   ....[77]....
        /*046c*/ 	.word	0x0500000f


	//   ....[78]....
        /*0470*/ 	.word	0x0500000f


	//   ....[79]....
        /*0474*/ 	.word	0x0500000f


	//   ....[80]....
        /*0478*/ 	.word	0x0500000f


	//   ....[81]....
        /*047c*/ 	.word	0x0500000f


	//   ....[82]....
        /*0480*/ 	.word	0x0500000f


	//   ....[83]....
        /*0484*/ 	.word	0x0500000f


	//   ....[84]....
        /*0488*/ 	.word	0x0500000f


	//   ....[85]....
        /*048c*/ 	.word	0x0500000f


	//   ....[86]....
        /*0490*/ 	.word	0x0500000f


	//   ....[87]....
        /*0494*/ 	.word	0x0500000f


	//----- nvinfo : EIATTR_COOP_GROUP_INSTR_OFFSETS
	.align		4
.L_285:
        /*0498*/ 	.byte	0x04, 0x28
        /*049a*/ 	.short	(.L_287 - .L_286)


	//   ....[0]....
.L_286:
        /*049c*/ 	.word	0x00000060


	//   ....[1]....
        /*04a0*/ 	.word	0x00000200


	//   ....[2]....
        /*04a4*/ 	.word	0x00000240


	//   ....[3]....
        /*04a8*/ 	.word	0x00000450


	//   ....[4]....
        /*04ac*/ 	.word	0x000005b0


	//   ....[5]....
        /*04b0*/ 	.word	0x000006d0


	//   ....[6]....
        /*04b4*/ 	.word	0x00000830


	//   ....[7]....
        /*04b8*/ 	.word	0x00004760


	//   ....[8]....
        /*04bc*/ 	.word	0x00006070


	//   ....[9]....
        /*04c0*/ 	.word	0x00008cb0


	//   ....[10]....
        /*04c4*/ 	.word	0x0000ab20


	//   ....[11]....
        /*04c8*/ 	.word	0x0000abc0


	//   ....[12]....
        /*04cc*/ 	.word	0x0000adf0


	//   ....[13]....
        /*04d0*/ 	.word	0x0000ae80


	//   ....[14]....
        /*04d4*/ 	.word	0x0000b770


	//   ....[15]....
        /*04d8*/ 	.word	0x0000c780


	//   ....[16]....
        /*04dc*/ 	.word	0x0000d960


	//   ....[17]....
        /*04e0*/ 	.word	0x0000d9e0


	//   ....[18]....
        /*04e4*/ 	.word	0x0000dd30


	//   ....[19]....
        /*04e8*/ 	.word	0x0000def0


	//   ....[20]....
        /*04ec*/ 	.word	0x0000eed0


	//   ....[21]....
        /*04f0*/ 	.word	0x0000ef20


	//   ....[22]....
        /*04f4*/ 	.word	0x0000ef50


	//   ....[23]....
        /*04f8*/ 	.word	0x0000efc0


	//   ....[24]....
        /*04fc*/ 	.word	0x0000efd0


	//   ....[25]....
        /*0500*/ 	.word	0x000109b0


	//   ....[26]....
        /*0504*/ 	.word	0x00012130


	//   ....[27]....
        /*0508*/ 	.word	0x000122c0


	//   ....[28]....
        /*050c*/ 	.word	0x000122f0


	//   ....[29]....
        /*0510*/ 	.word	0x00012330


	//   ....[30]....
        /*0514*/ 	.word	0x00012390


	//   ....[31]....
        /*0518*/ 	.word	0x000123f0


	//   ....[32]....
        /*051c*/ 	.word	0x00012430


	//   ....[33]....
        /*0520*/ 	.word	0x000125e0


	//   ....[34]....
        /*0524*/ 	.word	0x00012640


	//   ....[35]....
        /*0528*/ 	.word	0x00012680


	//   ....[36]....
        /*052c*/ 	.word	0x000126c0


	//   ....[37]....
        /*0530*/ 	.word	0x000126f0


	//   ....[38]....
        /*0534*/ 	.word	0x00012720


	//   ....[39]....
        /*0538*/ 	.word	0x000127b0


	//   ....[40]....
        /*053c*/ 	.word	0x000127e0


	//   ....[41]....
        /*0540*/ 	.word	0x00012870


	//   ....[42]....
        /*0544*/ 	.word	0x000175c0


	//   ....[43]....
        /*0548*/ 	.word	0x000175d0


	//   ....[44]....
        /*054c*/ 	.word	0x000176e0


	//   ....[45]....
        /*0550*/ 	.word	0x00017740


	//   ....[46]....
        /*0554*/ 	.word	0x00017780


	//   ....[47]....
        /*0558*/ 	.word	0x000177c0


	//   ....[48]....
        /*055c*/ 	.word	0x000177f0


	//   ....[49]....
        /*0560*/ 	.word	0x00017820


	//   ....[50]....
        /*0564*/ 	.word	0x000179b0


	//   ....[51]....
        /*0568*/ 	.word	0x00017a10


	//   ....[52]....
        /*056c*/ 	.word	0x00017a50


	//   ....[53]....
        /*0570*/ 	.word	0x00017a90


	//   ....[54]....
        /*0574*/ 	.word	0x00017ac0


	//   ....[55]....
        /*0578*/ 	.word	0x00017af0


	//   ....[56]....
        /*057c*/ 	.word	0x00017bb0


	//   ....[57]....
        /*0580*/ 	.word	0x00017bd0


	//   ....[58]....
        /*0584*/ 	.word	0x00017c40


	//   ....[59]....
        /*0588*/ 	.word	0x00018070


	//   ....[60]....
        /*058c*/ 	.word	0x000184b0


	//   ....[61]....
        /*0590*/ 	.word	0x00018550


	//   ....[62]....
        /*0594*/ 	.word	0x000185f0


	//   ....[63]....
        /*0598*/ 	.word	0x00018690


	//   ....[64]....
        /*059c*/ 	.word	0x00018780


	//   ....[65]....
        /*05a0*/ 	.word	0x00018820


	//   ....[66]....
        /*05a4*/ 	.word	0x000188c0


	//   ....[67]....
        /*05a8*/ 	.word	0x00018960


	//   ....[68]....
        /*05ac*/ 	.word	0x00018c10


	//   ....[69]....
        /*05b0*/ 	.word	0x00018ef0


	//   ....[70]....
        /*05b4*/ 	.word	0x00019310


	//   ....[71]....
        /*05b8*/ 	.word	0x000193a0


	//   ....[72]....
        /*05bc*/ 	.word	0x00019440


	//   ....[73]....
        /*05c0*/ 	.word	0x000194f0


	//   ....[74]....
        /*05c4*/ 	.word	0x00019570


	//   ....[75]....
        /*05c8*/ 	.word	0x000195f0


	//   ....[76]....
        /*05cc*/ 	.word	0x00019670


	//   ....[77]....
        /*05d0*/ 	.word	0x000196f0


	//   ....[78]....
        /*05d4*/ 	.word	0x00019780


	//   ....[79]....
        /*05d8*/ 	.word	0x00019840


	//   ....[80]....
        /*05dc*/ 	.word	0x000198c0


	//   ....[81]....
        /*05e0*/ 	.word	0x00019940


	//   ....[82]....
        /*05e4*/ 	.word	0x000199c0


	//   ....[83]....
        /*05e8*/ 	.word	0x00019a40


	//   ....[84]....
        /*05ec*/ 	.word	0x00019ab0


	//   ....[85]....
        /*05f0*/ 	.word	0x00019b50


	//   ....[86]....
        /*05f4*/ 	.word	0x00019be0


	//   ....[87]....
        /*05f8*/ 	.word	0x00019d00


	//----- nvinfo : EIATTR_REG_RECONFIG
	.align		4
.L_287:
        /*05fc*/ 	.byte	0x01, 0x54
	.zero		2


	//----- nvinfo : EIATTR_SYSCALL_OFFSETS
	.align		4
        /*0600*/ 	.byte	0x04, 0x46
        /*0602*/ 	.short	(.L_289 - .L_288)


	//   ....[0]....
.L_288:
        /*0604*/ 	.word	0x00001890


	//   ....[1]....
        /*0608*/ 	.word	0x000019e0


	//   ....[2]....
        /*060c*/ 	.word	0x00006220


	//   ....[3]....
        /*0610*/ 	.word	0x000066d0


	//   ....[4]....
        /*0614*/ 	.word	0x00014400


	//   ....[5]....
        /*0618*/ 	.word	0x00014540


	//   ....[6]....
        /*061c*/ 	.word	0x00014640


	//----- nvinfo : EIATTR_MBARRIER_INSTR_OFFSETS
	.align		4
.L_289:
        /*0620*/ 	.byte	0x04, 0x39
        /*0622*/ 	.short	(.L_291 - .L_290)


	//   ....[0]....
.L_290:
        /*0624*/ 	.word	0x00000330
        /*0628*/ 	.word	0x000000ff
        /*062c*/ 	.word	0x00038800
        /*0630*/ 	.short	0x0100
        /*0632*/ 	.byte	0x08
	.zero		1


	//   ....[1]....
        /*0634*/ 	.word	0x00000340
        /*0638*/ 	.word	0x000000ff
        /*063c*/ 	.word	0x00038810
        /*0640*/ 	.short	0x0100
        /*0642*/ 	.byte	0x08
	.zero		1


	//   ....[2]....
        /*0644*/ 	.word	0x00000350
        /*0648*/ 	.word	0x000000ff
        /*064c*/ 	.word	0x00038820
        /*0650*/ 	.short	0x0100
        /*0652*/ 	.byte	0x08
	.zero		1


	//   ....[3]....
        /*0654*/ 	.word	0x00000400
        /*0658*/ 	.word	0x000000ff
        /*065c*/ 	.word	0x00038830
        /*0660*/ 	.short	0x0100
        /*0662*/ 	.byte	0x06
	.zero		1


	//   ....[4]....
        /*0664*/ 	.word	0x00000410
        /*0668*/ 	.word	0x000000ff
        /*066c*/ 	.word	0x00038840
        /*0670*/ 	.short	0x0100
        /*0672*/ 	.byte	0x06
	.zero		1


	//   ....[5]....
        /*0674*/ 	.word	0x00000420
        /*0678*/ 	.word	0x000000ff
        /*067c*/ 	.word	0x00038838
        /*0680*/ 	.short	0x0100
        /*0682*/ 	.byte	0x06
	.zero		1


	//   ....[6]....
        /*0684*/ 	.word	0x00000430
        /*0688*/ 	.word	0x000000ff
        /*068c*/ 	.word	0x00038848
        /*0690*/ 	.short	0x0100
        /*0692*/ 	.byte	0x06
	.zero		1


	//   ....[7]....
        /*0694*/ 	.word	0x00000560
        /*0698*/ 	.word	0x000000ff
        /*069c*/ 	.word	0x00038850
        /*06a0*/ 	.short	0x0100
        /*06a2*/ 	.byte	0x08
	.zero		1


	//   ....[8]....
        /*06a4*/ 	.word	0x00000570
        /*06a8*/ 	.word	0x000000ff
        /*06ac*/ 	.word	0x00038860
        /*06b0*/ 	.short	0x0100
        /*06b2*/ 	.byte	0x08
	.zero		1


	//   ....[9]....
        /*06b4*/ 	.word	0x00000580
        /*06b8*/ 	.word	0x000000ff
        /*06bc*/ 	.word	0x00038858
        /*06c0*/ 	.short	0x0100
        /*06c2*/ 	.byte	0x08
	.zero		1


	//   ....[10]....
        /*06c4*/ 	.word	0x00000590
        /*06c8*/ 	.word	0x000000ff
        /*06cc*/ 	.word	0x00038868
        /*06d0*/ 	.short	0x0100
        /*06d2*/ 	.byte	0x08
	.zero		1


	//   ....[11]....
        /*06d4*/ 	.word	0x00000680
        /*06d8*/ 	.word	0x000000ff
        /*06dc*/ 	.word	0x00038870
        /*06e0*/ 	.short	0x0100
        /*06e2*/ 	.byte	0x06
	.zero		1


	//   ....[12]....
        /*06e4*/ 	.word	0x00000690
        /*06e8*/ 	.word	0x000000ff
        /*06ec*/ 	.word	0x00038880
        /*06f0*/ 	.short	0x0100
        /*06f2*/ 	.byte	0x06
	.zero		1


	//   ....[13]....
        /*06f4*/ 	.word	0x000006a0
        /*06f8*/ 	.word	0x000000ff
        /*06fc*/ 	.word	0x00038878
        /*0700*/ 	.short	0x0100
        /*0702*/ 	.byte	0x06
	.zero		1


	//   ....[14]....
        /*0704*/ 	.word	0x000006b0
        /*0708*/ 	.word	0x000000ff
        /*070c*/ 	.word	0x00038888
        /*0710*/ 	.short	0x0100
        /*0712*/ 	.byte	0x06
	.zero		1


	//   ....[15]....
        /*0714*/ 	.word	0x000007e0
        /*0718*/ 	.word	0x000000ff
        /*071c*/ 	.word	0x00038890
        /*0720*/ 	.short	0x0100
        /*0722*/ 	.byte	0x08
	.zero		1


	//   ....[16]....
        /*0724*/ 	.word	0x000007f0
        /*0728*/ 	.word	0x000000ff
        /*072c*/ 	.word	0x000388a0
        /*0730*/ 	.short	0x0100
        /*0732*/ 	.byte	0x08
	.zero		1


	//   ....[17]....
        /*0734*/ 	.word	0x00000800
        /*0738*/ 	.word	0x000000ff
        /*073c*/ 	.word	0x00038898
        /*0740*/ 	.short	0x0100
        /*0742*/ 	.byte	0x08
	.zero		1


	//   ....[18]....
        /*0744*/ 	.word	0x00000810
        /*0748*/ 	.word	0x000000ff
        /*074c*/ 	.word	0x000388a8
        /*0750*/ 	.short	0x0100
        /*0752*/ 	.byte	0x08
	.zero		1


	//   ....[19]....
        /*0754*/ 	.word	0x00000940
        /*0758*/ 	.word	0x000000ff
        /*075c*/ 	.word	0x000388b0
        /*0760*/ 	.short	0x0100
        /*0762*/ 	.byte	0x08
	.zero		1


	//   ....[20]....
        /*0764*/ 	.word	0x00000950
        /*0768*/ 	.word	0x000000ff
        /*076c*/ 	.word	0x000388c0
        /*0770*/ 	.short	0x0100
        /*0772*/ 	.byte	0x08
	.zero		1


	//   ....[21]....
        /*0774*/ 	.word	0x00000960
        /*0778*/ 	.word	0x000000ff
        /*077c*/ 	.word	0x000388b8
        /*0780*/ 	.short	0x0100
        /*0782*/ 	.byte	0x08
	.zero		1


	//   ....[22]....
        /*0784*/ 	.word	0x00000970
        /*0788*/ 	.word	0x000000ff
        /*078c*/ 	.word	0x000388c8
        /*0790*/ 	.short	0x0100
        /*0792*/ 	.byte	0x08
	.zero		1


	//   ....[23]....
        /*0794*/ 	.word	0x00002660
        /*0798*/ 	.word	0x00000048
        /*079c*/ 	.word	0x00038890
        /*07a0*/ 	.short	0x010a
        /*07a2*/ 	.byte	0x3f
	.zero		1


	//   ....[24]....
        /*07a4*/ 	.word	0x00003090
        /*07a8*/ 	.word	0x00000048
        /*07ac*/ 	.word	0x00038890
        /*07b0*/ 	.short	0x010a
        /*07b2*/ 	.byte	0x3f
	.zero		1


	//   ....[25]....
        /*07b4*/ 	.word	0x00003980
        /*07b8*/ 	.word	0x00000048
        /*07bc*/ 	.word	0x00038890
        /*07c0*/ 	.short	0x010a
        /*07c2*/ 	.byte	0x3f
	.zero		1


	//   ....[26]....
        /*07c4*/ 	.word	0x00003b80
        /*07c8*/ 	.word	0x00000004
        /*07cc*/ 	.word	0x00000000
        /*07d0*/ 	.short	0x0101
        /*07d2*/ 	.byte	0x3f
	.zero		1


	//   ....[27]....
        /*07d4*/ 	.word	0x00003bc0
        /*07d8*/ 	.word	0x00000048
        /*07dc*/ 	.word	0x000388b0
        /*07e0*/ 	.short	0x010a
        /*07e2*/ 	.byte	0x3f
	.zero		1


	//   ....[28]....
        /*07e4*/ 	.word	0x000041e0
        /*07e8*/ 	.word	0x00000048
        /*07ec*/ 	.word	0x00000000
        /*07f0*/ 	.short	0x0101
        /*07f2*/ 	.byte	0x3f
	.zero		1


	//   ....[29]....
        /*07f4*/ 	.word	0x00004bb0
        /*07f8*/ 	.word	0x00000000
        /*07fc*/ 	.word	0x00000000
        /*0800*/ 	.short	0x0101
        /*0802*/ 	.byte	0x3f
	.zero		1


	//   ....[30]....
        /*0804*/ 	.word	0x00005720
        /*0808*/ 	.word	0x00000000
        /*080c*/ 	.word	0x00000000
        /*0810*/ 	.short	0x0101
        /*0812*/ 	.byte	0x3f
	.zero		1


	//   ....[31]....
        /*0814*/ 	.word	0x000062b0
        /*0818*/ 	.word	0x00000002
        /*081c*/ 	.word	0x00038800
        /*0820*/ 	.short	0x010a
        /*0822*/ 	.byte	0x3f
	.zero		1


	//   ....[32]....
        /*0824*/ 	.word	0x00006300
        /*0828*/ 	.word	0x00000002
        /*082c*/ 	.word	0x00038800
        /*0830*/ 	.short	0x010a
        /*0832*/ 	.byte	0x3f
	.zero		1


	//   ....[33]....
        /*0834*/ 	.word	0x000069e0
        /*0838*/ 	.word	0x00000002
        /*083c*/ 	.word	0x00038800
        /*0840*/ 	.short	0x010a
        /*0842*/ 	.byte	0x3f
	.zero		1


	//   ....[34]....
        /*0844*/ 	.word	0x00007810
        /*0848*/ 	.word	0x00000002
        /*084c*/ 	.word	0x00038800
        /*0850*/ 	.short	0x010a
        /*0852*/ 	.byte	0x3f
	.zero		1


	//   ....[35]....
        /*0854*/ 	.word	0x000085a0
        /*0858*/ 	.word	0x00000014
        /*085c*/ 	.word	0x00038830
        /*0860*/ 	.short	0x010a
        /*0862*/ 	.byte	0x3f
	.zero		1


	//   ....[36]....
        /*0864*/ 	.word	0x00008650
        /*0868*/ 	.word	0x00000014
        /*086c*/ 	.word	0x00038830
        /*0870*/ 	.short	0x010a
        /*0872*/ 	.byte	0x3f
	.zero		1


	//   ....[37]....
        /*0874*/ 	.word	0x00008960
        /*0878*/ 	.word	0x00000002
        /*087c*/ 	.word	0x00038810
        /*0880*/ 	.short	0x010a
        /*0882*/ 	.byte	0x3f
	.zero		1


	//   ....[38]....
        /*0884*/ 	.word	0x000089b0
        /*0888*/ 	.word	0x00000014
        /*088c*/ 	.word	0x00038850
        /*0890*/ 	.short	0x010a
        /*0892*/ 	.byte	0x3f
	.zero		1


	//   ....[39]....
        /*0894*/ 	.word	0x00008a70
        /*0898*/ 	.word	0x00000014
        /*089c*/ 	.word	0x00038850
        /*08a0*/ 	.short	0x010a
        /*08a2*/ 	.byte	0x3f
	.zero		1


	//   ....[40]....
        /*08a4*/ 	.word	0x0000b0d0
        /*08a8*/ 	.word	0x0000000d
        /*08ac*/ 	.word	0x00000000
        /*08b0*/ 	.short	0x0101
        /*08b2*/ 	.byte	0x3f
	.zero		1


	//   ....[41]....
        /*08b4*/ 	.word	0x0000b790
        /*08b8*/ 	.word	0x00000014
        /*08bc*/ 	.word	0x00000000
        /*08c0*/ 	.short	0x0101
        /*08c2*/ 	.byte	0x3f
	.zero		1


	//   ....[42]....
        /*08c4*/ 	.word	0x0000b8b0
        /*08c8*/ 	.word	0x0000000c
        /*08cc*/ 	.word	0x00038830
        /*08d0*/ 	.short	0x010a
        /*08d2*/ 	.byte	0x3f
	.zero		1


	//   ....[43]....
        /*08d4*/ 	.word	0x0000b960
        /*08d8*/ 	.word	0x0000000c
        /*08dc*/ 	.word	0x00038830
        /*08e0*/ 	.short	0x010a
        /*08e2*/ 	.byte	0x3f
	.zero		1


	//   ....[44]....
        /*08e4*/ 	.word	0x0000bbe0
        /*08e8*/ 	.word	0x0000000c
        /*08ec*/ 	.word	0x00038850
        /*08f0*/ 	.short	0x010a
        /*08f2*/ 	.byte	0x3f
	.zero		1


	//   ....[45]....
        /*08f4*/ 	.word	0x0000bc30
        /*08f8*/ 	.word	0x0000000c
        /*08fc*/ 	.word	0x00038850
        /*0900*/ 	.short	0x010a
        /*0902*/ 	.byte	0x3f
	.zero		1


	//   ....[46]....
        /*0904*/ 	.word	0x0000e1b0
        /*0908*/ 	.word	0x0000009a
        /*090c*/ 	.word	0x00000000
        /*0910*/ 	.short	0x0101
        /*0912*/ 	.byte	0x3f
	.zero		1


	//   ....[47]....
        /*0914*/ 	.word	0x0000eef0
        /*0918*/ 	.word	0x0000000c
        /*091c*/ 	.word	0x00000000
        /*0920*/ 	.short	0x0101
        /*0922*/ 	.byte	0x3f
	.zero		1


	//   ....[48]....
        /*0924*/ 	.word	0x00011220
        /*0928*/ 	.word	0x00000000
        /*092c*/ 	.word	0x00000000
        /*0930*/ 	.short	0x0101
        /*0932*/ 	.byte	0x3f
	.zero		1


	//   ....[49]....
        /*0934*/ 	.word	0x000132a0
        /*0938*/ 	.word	0x00000005
        /*093c*/ 	.word	0x00038820
        /*0940*/ 	.short	0x010a
        /*0942*/ 	.byte	0x3f
	.zero		1


	//   ....[50]....
        /*0944*/ 	.word	0x00013320
        /*0948*/ 	.word	0x00000006
        /*094c*/ 	.word	0x000388a0
        /*0950*/ 	.short	0x010a
        /*0952*/ 	.byte	0x3f
	.zero		1


	//   ....[51]....
        /*0954*/ 	.word	0x00013510
        /*0958*/ 	.word	0x00000006
        /*095c*/ 	.word	0x000388c0
        /*0960*/ 	.short	0x010a
        /*0962*/ 	.byte	0x3f
	.zero		1


	//   ....[52]....
        /*0964*/ 	.word	0x00013a70
        /*0968*/ 	.word	0x00000007
        /*096c*/ 	.word	0x000388a0
        /*0970*/ 	.short	0x010a
        /*0972*/ 	.byte	0x3f
	.zero		1


	//   ....[53]....
        /*0974*/ 	.word	0x00013c40
        /*0978*/ 	.word	0x00000007
        /*097c*/ 	.word	0x000388c0
        /*0980*/ 	.short	0x010a
        /*0982*/ 	.byte	0x3f
	.zero		1


	//   ....[54]....
        /*0984*/ 	.word	0x00014bb0
        /*0988*/ 	.word	0x00000009
        /*098c*/ 	.word	0x00038840
        /*0990*/ 	.short	0x010a
        /*0992*/ 	.byte	0x3f
	.zero		1


	//   ....[55]....
        /*0994*/ 	.word	0x000153a0
        /*0998*/ 	.word	0x0000000b
        /*099c*/ 	.word	0x00038820
        /*09a0*/ 	.short	0x010a
        /*09a2*/ 	.byte	0x3f
	.zero		1


	//   ....[56]....
        /*09a4*/ 	.word	0x00015470
        /*09a8*/ 	.word	0x00000005
        /*09ac*/ 	.word	0x00038860
        /*09b0*/ 	.short	0x010a
        /*09b2*/ 	.byte	0x3f
	.zero		1


	//   ....[57]....
        /*09b4*/ 	.word	0x00015c30
        /*09b8*/ 	.word	0x00000002
        /*09bc*/ 	.word	0x00038840
        /*09c0*/ 	.short	0x010a
        /*09c2*/ 	.byte	0x3f
	.zero		1


	//   ....[58]....
        /*09c4*/ 	.word	0x00015e50
        /*09c8*/ 	.word	0x00000002
        /*09cc*/ 	.word	0x00038860
        /*09d0*/ 	.short	0x010a
        /*09d2*/ 	.byte	0x3f
	.zero		1


	//   ....[59]....
        /*09d4*/ 	.word	0x00016500
        /*09d8*/ 	.word	0x00000002
        /*09dc*/ 	.word	0x00038840
        /*09e0*/ 	.short	0x010a
        /*09e2*/ 	.byte	0x3f
	.zero		1


	//   ....[60]....
        /*09e4*/ 	.word	0x00016710
        /*09e8*/ 	.word	0x00000002
        /*09ec*/ 	.word	0x00038860
        /*09f0*/ 	.short	0x010a
        /*09f2*/ 	.byte	0x3f
	.zero		1


	//   ....[61]....
        /*09f4*/ 	.word	0x00016d40
        /*09f8*/ 	.word	0x00000002
        /*09fc*/ 	.word	0x00038840
        /*0a00*/ 	.short	0x010a
        /*0a02*/ 	.byte	0x3f
	.zero		1


	//   ....[62]....
        /*0a04*/ 	.word	0x00016f60
        /*0a08*/ 	.word	0x00000002
        /*0a0c*/ 	.word	0x00038860
        /*0a10*/ 	.short	0x010a
        /*0a12*/ 	.byte	0x3f
	.zero		1


	//   ....[63]....
        /*0a14*/ 	.word	0x00018000
        /*0a18*/ 	.word	0x00000000
        /*0a1c*/ 	.word	0x00038820
        /*0a20*/ 	.short	0x010a
        /*0a22*/ 	.byte	0x3f
	.zero		1


	//   ....[64]....
        /*0a24*/ 	.word	0x000181a0
        /*0a28*/ 	.word	0x00000006
        /*0a2c*/ 	.word	0x00000000
        /*0a30*/ 	.short	0x010a
        /*0a32*/ 	.byte	0x3f
	.zero		1


	//   ....[65]....
        /*0a34*/ 	.word	0x00018210
        /*0a38*/ 	.word	0x00000007
        /*0a3c*/ 	.word	0x00000000
        /*0a40*/ 	.short	0x010a
        /*0a42*/ 	.byte	0x3f
	.zero		1


	//   ....[66]....
        /*0a44*/ 	.word	0x00018280
        /*0a48*/ 	.word	0x00000004
        /*0a4c*/ 	.word	0x00000000
        /*0a50*/ 	.short	0x010a
        /*0a52*/ 	.byte	0x3f
	.zero		1


	//   ....[67]....
        /*0a54*/ 	.word	0x000182b0
        /*0a58*/ 	.word	0x00000003
        /*0a5c*/ 	.word	0x00000000
        /*0a60*/ 	.short	0x010a
        /*0a62*/ 	.byte	0x3f
	.zero		1


	//   ....[68]....
        /*0a64*/ 	.word	0x00018310
        /*0a68*/ 	.word	0x00000048
        /*0a6c*/ 	.word	0x00038890
        /*0a70*/ 	.short	0x010a
        /*0a72*/ 	.byte	0x3f
	.zero		1


	//   ....[69]....
        /*0a74*/ 	.word	0x00018360
        /*0a78*/ 	.word	0x00000048
        /*0a7c*/ 	.word	0x00038890
        /*0a80*/ 	.short	0x010a
        /*0a82*/ 	.byte	0x3f
	.zero		1


	//   ....[70]....
        /*0a84*/ 	.word	0x000183b0
        /*0a88*/ 	.word	0x00000048
        /*0a8c*/ 	.word	0x00038890
        /*0a90*/ 	.short	0x010a
        /*0a92*/ 	.byte	0x3f
	.zero		1


	//   ....[71]....
        /*0a94*/ 	.word	0x00018400
        /*0a98*/ 	.word	0x00000048
        /*0a9c*/ 	.word	0x000388b0
        /*0aa0*/ 	.short	0x010a
        /*0aa2*/ 	.byte	0x3f
	.zero		1


	//   ....[72]....
        /*0aa4*/ 	.word	0x000186d0
        /*0aa8*/ 	.word	0x00000002
        /*0aac*/ 	.word	0x00038800
        /*0ab0*/ 	.short	0x010a
        /*0ab2*/ 	.byte	0x3f
	.zero		1


	//   ....[73]....
        /*0ab4*/ 	.word	0x000189a0
        /*0ab8*/ 	.word	0x00000002
        /*0abc*/ 	.word	0x00038800
        /*0ac0*/ 	.short	0x010a
        /*0ac2*/ 	.byte	0x3f
	.zero		1


	//   ....[74]....
        /*0ac4*/ 	.word	0x000189f0
        /*0ac8*/ 	.word	0x00000014
        /*0acc*/ 	.word	0x00038830
        /*0ad0*/ 	.short	0x010a
        /*0ad2*/ 	.byte	0x3f
	.zero		1


	//   ....[75]....
        /*0ad4*/ 	.word	0x00018a40
        /*0ad8*/ 	.word	0x00000002
        /*0adc*/ 	.word	0x00038810
        /*0ae0*/ 	.short	0x010a
        /*0ae2*/ 	.byte	0x3f
	.zero		1


	//   ....[76]....
        /*0ae4*/ 	.word	0x00018a90
        /*0ae8*/ 	.word	0x00000014
        /*0aec*/ 	.word	0x00038850
        /*0af0*/ 	.short	0x010a
        /*0af2*/ 	.byte	0x3f
	.zero		1


	//   ....[77]....
        /*0af4*/ 	.word	0x00018ae0
        /*0af8*/ 	.word	0x0000000c
        /*0afc*/ 	.word	0x00038830
        /*0b00*/ 	.short	0x010a
        /*0b02*/ 	.byte	0x3f
	.zero		1


	//   ....[78]....
        /*0b04*/ 	.word	0x00018b30
        /*0b08*/ 	.word	0x0000000c
        /*0b0c*/ 	.word	0x00038850
        /*0b10*/ 	.short	0x010a
        /*0b12*/ 	.byte	0x3f
	.zero		1


	//   ....[79]....
        /*0b14*/ 	.word	0x00018cd0
        /*0b18*/ 	.word	0x00000005
        /*0b1c*/ 	.word	0x00038820
        /*0b20*/ 	.short	0x010a
        /*0b22*/ 	.byte	0x3f
	.zero		1


	//   ....[80]....
        /*0b24*/ 	.word	0x00018d20
        /*0b28*/ 	.word	0x00000006
        /*0b2c*/ 	.word	0x000388a0
        /*0b30*/ 	.short	0x010a
        /*0b32*/ 	.byte	0x3f
	.zero		1


	//   ....[81]....
        /*0b34*/ 	.word	0x00018d70
        /*0b38*/ 	.word	0x00000006
        /*0b3c*/ 	.word	0x000388c0
        /*0b40*/ 	.short	0x010a
        /*0b42*/ 	.byte	0x3f
	.zero		1


	//   ....[82]....
        /*0b44*/ 	.word	0x00018dc0
        /*0b48*/ 	.word	0x00000007
        /*0b4c*/ 	.word	0x000388a0
        /*0b50*/ 	.short	0x010a
        /*0b52*/ 	.byte	0x3f
	.zero		1


	//   ....[83]....
        /*0b54*/ 	.word	0x00018e10
        /*0b58*/ 	.word	0x00000007
        /*0b5c*/ 	.word	0x000388c0
        /*0b60*/ 	.short	0x010a
        /*0b62*/ 	.byte	0x3f
	.zero		1


	//   ....[84]....
        /*0b64*/ 	.word	0x00018fb0
        /*0b68*/ 	.word	0x00000009
        /*0b6c*/ 	.word	0x00038840
        /*0b70*/ 	.short	0x010a
        /*0b72*/ 	.byte	0x3f
	.zero		1


	//   ....[85]....
        /*0b74*/ 	.word	0x00019030
        /*0b78*/ 	.word	0x00000009
        /*0b7c*/ 	.word	0x00038820
        /*0b80*/ 	.short	0x010a
        /*0b82*/ 	.byte	0x3f
	.zero		1


	//   ....[86]....
        /*0b84*/ 	.word	0x00019080
        /*0b88*/ 	.word	0x00000005
        /*0b8c*/ 	.word	0x00038860
        /*0b90*/ 	.short	0x010a
        /*0b92*/ 	.byte	0x3f
	.zero		1


	//   ....[87]....
        /*0b94*/ 	.word	0x000190d0
        /*0b98*/ 	.word	0x00000002
        /*0b9c*/ 	.word	0x00038840
        /*0ba0*/ 	.short	0x010a
        /*0ba2*/ 	.byte	0x3f
	.zero		1


	//   ....[88]....
        /*0ba4*/ 	.word	0x00019120
        /*0ba8*/ 	.word	0x00000002
        /*0bac*/ 	.word	0x00038860
        /*0bb0*/ 	.short	0x010a
        /*0bb2*/ 	.byte	0x3f
	.zero		1


	//   ....[89]....
        /*0bb4*/ 	.word	0x00019170
        /*0bb8*/ 	.word	0x00000002
        /*0bbc*/ 	.word	0x00038840
        /*0bc0*/ 	.short	0x010a
        /*0bc2*/ 	.byte	0x3f
	.zero		1


	//   ....[90]....
        /*0bc4*/ 	.word	0x000191c0
        /*0bc8*/ 	.word	0x00000002
        /*0bcc*/ 	.word	0x00038860
        /*0bd0*/ 	.short	0x010a
        /*0bd2*/ 	.byte	0x3f
	.zero		1


	//   ....[91]....
        /*0bd4*/ 	.word	0x00019210
        /*0bd8*/ 	.word	0x00000002
        /*0bdc*/ 	.word	0x00038840
        /*0be0*/ 	.short	0x010a
        /*0be2*/ 	.byte	0x3f
	.zero		1


	//   ....[92]....
        /*0be4*/ 	.word	0x00019260
        /*0be8*/ 	.word	0x00000002
        /*0bec*/ 	.word	0x00038860
        /*0bf0*/ 	.short	0x010a
        /*0bf2*/ 	.byte	0x3f
	.zero		1


	//   ....[93]....
        /*0bf4*/ 	.word	0x00019c20
        /*0bf8*/ 	.word	0x00000000
        /*0bfc*/ 	.word	0x00038820
        /*0c00*/ 	.short	0x010a
        /*0c02*/ 	.byte	0x3f
	.zero		1


	//   ....[94]....
        /*0c04*/ 	.word	0x00019dc0
        /*0c08*/ 	.word	0x00000006
        /*0c0c*/ 	.word	0x00000000
        /*0c10*/ 	.short	0x010a
        /*0c12*/ 	.byte	0x3f
	.zero		1


	//   ....[95]....
        /*0c14*/ 	.word	0x00019e10
        /*0c18*/ 	.word	0x00000007
        /*0c1c*/ 	.word	0x00000000
        /*0c20*/ 	.short	0x010a
        /*0c22*/ 	.byte	0x3f
	.zero		1


	//   ....[96]....
        /*0c24*/ 	.word	0x00019e60
        /*0c28*/ 	.word	0x00000004
        /*0c2c*/ 	.word	0x00000000
        /*0c30*/ 	.short	0x010a
        /*0c32*/ 	.byte	0x3f
	.zero		1


	//----- nvinfo : EIATTR_NUM_MBARRIERS
	.align		4
.L_291:
        /*0c34*/ 	.byte	0x03, 0x38
        /*0c36*/ 	.short	0x0017


	//----- nvinfo : EIATTR_EXIT_INSTR_OFFSETS
	.align		4
        /*0c38*/ 	.byte	0x04, 0x1c
        /*0c3a*/ 	.short	(.L_293 - .L_292)


	//   ....[0]....
.L_292:
        /*0c3c*/ 	.word	0x00018300


	//----- nvinfo : EIATTR_MAX_THREADS
	.align		4
.L_293:
        /*0c40*/ 	.byte	0x04, 0x05
        /*0c42*/ 	.short	(.L_295 - .L_294)
.L_294:
        /*0c44*/ 	.word	0x00000180
        /*0c48*/ 	.word	0x00000001
        /*0c4c*/ 	.word	0x00000001


	//----- nvinfo : EIATTR_CRS_STACK_SIZE
	.align		4
.L_295:
        /*0c50*/ 	.byte	0x04, 0x1e
        /*0c52*/ 	.short	(.L_297 - .L_296)
.L_296:
        /*0c54*/ 	.word	0x00000000


	//----- nvinfo : EIATTR_CBANK_PARAM_SIZE
	.align		4
.L_297:
        /*0c58*/ 	.byte	0x03, 0x19
        /*0c5a*/ 	.short	0x0b70


	//----- nvinfo : EIATTR_PARAM_CBANK
	.align		4
        /*0c5c*/ 	.byte	0x04, 0x0a
        /*0c5e*/ 	.short	(.L_299 - .L_298)
	.align		4
.L_298:
        /*0c60*/ 	.word	index@(.nv.constant0._ZN7cutlass13device_kernelIN5flash11enable_sm90INS1_16FlashAttnFwdSm90INS1_25CollectiveMainloopFwdSm90ILi2EN4cute5tupleIJNS5_1CILi1EEES8_S8_EEENS6_IJNS7_ILi64EEESA_SA_EEELi512ENS_10bfloat16_tEfNS_4arch4Sm90ELb0ELb0ELb1ELb1ELb0ELb1ELb1ELb0ELb0ELb0ELb0ELb0EEENS1_21CollectiveEpilogueFwdINS6_IJSA_NS7_ILi512EEESA_EEES9_SC_SE_Li256ELb1ELb0ELb0ELb0EEENS1_36VarlenDynamicPersistentTileSchedulerILi64ELi64ELi256ELi32ELb0ELb0ELb1ELb0ELb1ELb1EEEEEEEEEvNT_6ParamsE)
        /*0c64*/ 	.short	0x0210
        /*0c66*/ 	.short	0x0b70


	//----- nvinfo : EIATTR_SW_WAR
	.align		4
.L_299:
        /*0c68*/ 	.byte	0x04, 0x36
        /*0c6a*/ 	.short	(.L_301 - .L_300)
.L_300:
        /*0c6c*/ 	.word	0x00000008
.L_301:


//--------------------- .nv.info._ZN7cutlass13device_kernelIN5flash11enable_sm90INS1_16FlashAttnFwdSm90INS1_25CollectiveMainloopFwdSm90ILi2EN4cute5tupleIJNS5_1CILi1EEES8_S8_EEENS6_IJNS7_ILi64EEESA_SA_EEELi512ENS_10bfloat16_tEfNS_4arch4Sm90ELb0ELb1ELb1ELb0ELb0ELb0ELb0ELb0ELb0ELb0ELb0ELb0EEENS1_21CollectiveEpilogueFwdINS6_IJSA_NS7_ILi512EEESA_EEES9_SC_SE_Li256ELb0ELb0ELb0ELb0EEENS1_30DynamicPersistentTileSchedulerILi256ELi32ELb0ELb0ELb1EEEEEEEEEvNT_6ParamsE --------------------------
	.section	.nv.info._ZN7cutlass13device_kernelIN5flash11enable_sm90INS1_16FlashAttnFwdSm90INS1_25CollectiveMainloopFwdSm90ILi2EN4cute5tupleIJNS5_1CILi1EEES8_S8_EEENS6_IJNS7_ILi64EEESA_SA_EEELi512ENS_10bfloat16_tEfNS_4arch4Sm90ELb0ELb1ELb1ELb0ELb0ELb0ELb0ELb0ELb0ELb0ELb0ELb0EEENS1_21CollectiveEpilogueFwdINS6_IJSA_NS7_ILi512EEESA_EEES9_SC_SE_Li256ELb0ELb0ELb0ELb0EEENS1_30DynamicPersistentTileSchedulerILi256ELi32ELb0ELb0ELb1EEEEEEEEEvNT_6ParamsE,"",@"SHT_CUDA_INFO"
	.sectionflags	@""
	.align	4


	//----- nvinfo : EIATTR_CUDA_API_VERSION
	.align		4
        /*0000*/ 	.byte	0x04, 0x37
        /*0002*/ 	.short	(.L_303 - .L_302)
.L_302:
        /*0004*/ 	.word	0x00000082


	//----- nvinfo : EIATTR_KPARAM_INFO
	.align		4
.L_303:
        /*0008*/ 	.byte	0x04, 0x17
        /*000a*/ 	.short	(.L_305 - .L_304)
.L_304:
        /*000c*/ 	.word	0x00000000
        /*0010*/ 	.short	0x0000
        /*0012*/ 	.short	0x0070
        /*0014*/ 	.byte	0x00, 0xf0, 0x01, 0x2e


	//----- nvinfo : EIATTR_SPARSE_MMA_MASK
	.align		4
.L_305:
        /*0018*/ 	.byte	0x03, 0x50
        /*001a*/ 	.short	0x0000


	//----- nvinfo : EIATTR_MAXREG_COUNT
	.align		4
        /*001c*/ 	.byte	0x03, 0x1b
        /*001e*/ 	.short	0x00a8


	//----- nvinfo : EIATTR_NUM_BARRIERS
	.align		4
        /*0020*/ 	.byte	0x02, 0x4c
        /*0022*/ 	.byte	0x10
	.zero		1


	//----- nvinfo : EIATTR_EXTERNS
	.align		4
        /*0024*/ 	.byte	0x04, 0x0f
        /*0026*/ 	.short	(.L_307 - .L_306)


	//   ....[0]....
	.align		4
.L_306:
        /*0028*/ 	.word	index@(__assertfail)


	//----- nvinfo : EIATTR_MERCURY_ISA_VERSION
	.align		4
.L_307:
        /*002c*/ 	.byte	0x03, 0x5f
        /*002e*/ 	.short	0x0101


	//----- nvinfo : EIATTR_INT_WARP_WIDE_INSTR_OFFSETS
	.align		4
        /*0030*/ 	.byte	0x04, 0x31
        /*0032*/ 	.short	(.L_309 - .L_308)


	//   ....[0]....
.L_308:
        /*0034*/ 	.word	0x00000180


	//   ....[1]....
        /*0038*/ 	.word	0x000001b0


	//   ....[2]....
        /*003c*/ 	.word	0x000001c0


	//   ....[3]....
        /*0040*/ 	.word	0x0000fa30


	//   ....[4]....
        /*0044*/ 	.word	0x0000fac0


	//   ....[5]....
        /*0048*/ 	.word	0x0000ffb0


	//   ....[6]....
        /*004c*/ 	.word	0x000120d0


	//   ....[7]....
        /*0050*/ 	.word	0x00012160


	//----- nvinfo : EIATTR_COOP_GROUP_MASK_REGIDS
	.align		4
.L_309:
        /*0054*/ 	.byte	0x04, 0x29
        /*0056*/ 	.short	(.L_311 - .L_310)


	//   ....[0]....
.L_310:
        /*0058*/ 	.word	0xffffffff


	//   ....[1]....
        /*005c*/ 	.word	0xffffffff


	//   ....[2]....
        /*0060*/ 	.word	0xffffffff


	//   ....[3]....
        /*0064*/ 	.word	0xffffffff


	//   ....[4]....
        /*0068*/ 	.word	0xffffffff


	//   ....[5]....
        /*006c*/ 	.word	0xffffffff


	//   ....[6]....
        /*0070*/ 	.word	0xffffffff


	//   ....[7]....
        /*0074*/ 	.word	0xffffffff


	//   ....[8]....
        /*0078*/ 	.word	0xffffffff


	//   ....[9]....
        /*007c*/ 	.word	0xffffffff


	//   ....[10]....
        /*0080*/ 	.word	0xffffffff


	//   ....[11]....
        /*0084*/ 	.word	0xffffffff


	//   ....[12]....
        /*0088*/ 	.word	0xffffffff


	//   ....[13]....
        /*008c*/ 	.word	0xffffffff


	//   ....[14]....
        /*0090*/ 	.word	0xffffffff


	//   ....[15]....
        /*0094*/ 	.word	0xffffffff


	//   ....[16]....
        /*0098*/ 	.word	0xffffffff


	//   ....[17]....
        /*009c*/ 	.word	0xffffffff


	//   ....[18]....
        /*00a0*/ 	.word	0xffffffff


	//   ....[19]....
        /*00a4*/ 	.word	0xffffffff


	//   ....[20]....
        /*00a8*/ 	.word	0xffffffff


	//   ....[21]....
        /*00ac*/ 	.word	0xffffffff


	//   ....[22]....
        /*00b0*/ 	.word	0xffffffff


	//   ....[23]....
        /*00b4*/ 	.word	0xffffffff


	//   ....[24]....
        /*00b8*/ 	.word	0xffffffff


	//   ....[25]....
        /*00bc*/ 	.word	0xffffffff


	//   ....[26]....
        /*00c0*/ 	.word	0xffffffff


	//   ....[27]....
        /*00c4*/ 	.word	0xffffffff


	//   ....[28]....
        /*00c8*/ 	.word	0xffffffff


	//   ....[29]....
        /*00cc*/ 	.word	0xffffffff


	//   ....[30]....
        /*00d0*/ 	.word	0xffffffff


	//   ....[31]....
        /*00d4*/ 	.word	0xffffffff


	//   ....[32]....
        /*00d8*/ 	.word	0xffffffff


	//   ....[33]....
        /*00dc*/ 	.word	0xffffffff


	//   ....[34]....
        /*00e0*/ 	.word	0xffffffff


	//   ....[35]....
        /*00e4*/ 	.word	0xffffffff


	//   ....[36]....
        /*00e8*/ 	.word	0xffffffff


	//   ....[37]....
        /*00ec*/ 	.word	0xffffffff


	//   ....[38]....
        /*00f0*/ 	.word	0x0500000f


	//   ....[39]....
        /*00f4*/ 	.word	0x0500000f


	//----- nvinfo : EIATTR_COOP_GROUP_INSTR_OFFSETS
	.align		4
.L_311:
        /*00f8*/ 	.byte	0x04, 0x28
        /*00fa*/ 	.short	(.L_313 - .L_312)


	//   ....[0]....
.L_312:
        /*00fc*/ 	.word	0x00000050


	//   ....[1]....
        /*0100*/ 	.word	0x00000190


	//   ....[2]....
        /*0104*/ 	.word	0x000001e0


	//   ....[3]....
        /*0108*/ 	.word	0x00000390


	//   ....[4]....
        /*010c*/ 	.word	0x000004f0


	//   ....[5]....
        /*0110*/ 	.word	0x00000610


	//   ....[6]....
        /*0114*/ 	.word	0x00000770


	//   ....[7]....
        /*0118*/ 	.word	0x00001a40


	//   ....[8]....
        /*011c*/ 	.word	0x00003a30


	//   ....[9]....
        /*0120*/ 	.word	0x00004f80


	//   ....[10]....
        /*0124*/ 	.word	0x00005090


	//   ....[11]....
        /*0128*/ 	.word	0x000054d0


	//   ....[12]....
        /*012c*/ 	.word	0x00005550


	//   ....[13]....
        /*0130*/ 	.word	0x00005d60


	//   ....[14]....
        /*0134*/ 	.word	0x00006ef0


	//   ....[15]....
        /*0138*/ 	.word	0x00006ff0


	//   ....[16]....
        /*013c*/ 	.word	0x00007370


	//   ....[17]....
        /*0140*/ 	.word	0x00007420


	//   ....[18]....
        /*0144*/ 	.word	0x000085d0


	//   ....[19]....
        /*0148*/ 	.word	0x00008f20


	//   ....[20]....
        /*014c*/ 	.word	0x00008f90


	//   ....[21]....
        /*0150*/ 	.word	0x00009290


	//   ....[22]....
        /*0154*/ 	.word	0x00009450


	//   ....[23]....
        /*0158*/ 	.word	0x0000a4c0


	//   ....[24]....
        /*015c*/ 	.word	0x0000b510


	//   ....[25]....
        /*0160*/ 	.word	0x0000b5e0


	//   ....[26]....
        /*0164*/ 	.word	0x0000b9b0


	//   ....[27]....
        /*0168*/ 	.word	0x0000ba60


	//   ....[28]....
        /*016c*/ 	.word	0x0000cbf0


	//   ....[29]....
        /*0170*/ 	.word	0x0000cc30


	//   ....[30]....
        /*0174*/ 	.word	0x0000cc70


	//   ....[31]....
        /*0178*/ 	.word	0x0000ccf0


	//   ....[32]....
        /*017c*/ 	.word	0x0000cd20


	//   ....[33]....
        /*0180*/ 	.word	0x0000d770


	//   ....[34]....
        /*0184*/ 	.word	0x0000e520


	//   ....[35]....
        /*0188*/ 	.word	0x0000f1a0


	//   ....[36]....
        /*018c*/ 	.word	0x000121e0


	//   ....[37]....
        /*0190*/ 	.word	0x00012390


	//   ....[38]....
        /*0194*/ 	.word	0x00012a40


	//   ....[39]....
        /*0198*/ 	.word	0x00012e20


	//----- nvinfo : EIATTR_REG_RECONFIG
	.align		4
.L_313:
        /*019c*/ 	.byte	0x01, 0x54
	.zero		2


	//----- nvinfo : EIATTR_SYSCALL_OFFSETS
	.align		4
        /*01a0*/ 	.byte	0x04, 0x46
        /*01a2*/ 	.short	(.L_315 - .L_314)


	//   ....[0]....
.L_314:
        /*01a4*/ 	.word	0x00003c00


	//   ....[1]....
        /*01a8*/ 	.word	0x0000fc50


	//   ....[2]....
        /*01ac*/ 	.word	0x0000fd90


	//   ....[3]....
        /*01b0*/ 	.word	0x0000fe90


	//----- nvinfo : EIATTR_MBARRIER_INSTR_OFFSETS
	.align		4
.L_315:
        /*01b4*/ 	.byte	0x04, 0x39
        /*01b6*/ 	.short	(.L_317 - .L_316)


	//   ....[0]....
.L_316:
        /*01b8*/ 	.word	0x00000280
        /*01bc*/ 	.word	0x000000ff
        /*01c0*/ 	.word	0x00028c00
        /*01c4*/ 	.short	0x0100
        /*01c6*/ 	.byte	0x06
	.zero		1


	//   ....[1]....
        /*01c8*/ 	.word	0x00000290
        /*01cc*/ 	.word	0x000000ff
        /*01d0*/ 	.word	0x00028c20
        /*01d4*/ 	.short	0x0100
        /*01d6*/ 	.byte	0x06
	.zero		1


	//   ....[2]....
        /*01d8*/ 	.word	0x00000340
        /*01dc*/ 	.word	0x000000ff
        /*01e0*/ 	.word	0x00028c30
        /*01e4*/ 	.short	0x0100
        /*01e6*/ 	.byte	0x06
	.zero		1


	//   ....[3]....
        /*01e8*/ 	.word	0x00000350
        /*01ec*/ 	.word	0x000000ff
        /*01f0*/ 	.word	0x00028c40
        /*01f4*/ 	.short	0x0100
        /*01f6*/ 	.byte	0x06
	.zero		1


	//   ....[4]....
        /*01f8*/ 	.word	0x00000360
        /*01fc*/ 	.word	0x000000ff
        /*0200*/ 	.word	0x00028c38
        /*0204*/ 	.short	0x0100
        /*0206*/ 	.byte	0x06
	.zero		1


	//   ....[5]....
        /*0208*/ 	.word	0x00000370
        /*020c*/ 	.word	0x000000ff
        /*0210*/ 	.word	0x00028c48
        /*0214*/ 	.short	0x0100
        /*0216*/ 	.byte	0x06
	.zero		1


	//   ....[6]....
        /*0218*/ 	.word	0x000004a0
        /*021c*/ 	.word	0x000000ff
        /*0220*/ 	.word	0x00028c50
        /*0224*/ 	.short	0x0100
        /*0226*/ 	.byte	0x08
	.zero		1


	//   ....[7]....
        /*0228*/ 	.word	0x000004b0
        /*022c*/ 	.word	0x000000ff
        /*0230*/ 	.word	0x00028c60
        /*0234*/ 	.short	0x0100
        /*0236*/ 	.byte	0x08
	.zero		1


	//   ....[8]....
        /*0238*/ 	.word	0x000004c0
        /*023c*/ 	.word	0x000000ff
        /*0240*/ 	.word	0x00028c58
        /*0244*/ 	.short	0x0100
        /*0246*/ 	.byte	0x08
	.zero		1


	//   ....[9]....
        /*0248*/ 	.word	0x000004d0
        /*024c*/ 	.word	0x000000ff
        /*0250*/ 	.word	0x00028c68
        /*0254*/ 	.short	0x0100
        /*0256*/ 	.byte	0x08
	.zero		1


	//   ....[10]....
        /*0258*/ 	.word	0x000005c0
        /*025c*/ 	.word	0x000000ff
        /*0260*/ 	.word	0x00028c70
        /*0264*/ 	.short	0x0100
        /*0266*/ 	.byte	0x06
	.zero		1


	//   ....[11]....
        /*0268*/ 	.word	0x000005d0
        /*026c*/ 	.word	0x000000ff
        /*0270*/ 	.word	0x00028c80
        /*0274*/ 	.short	0x0100
        /*0276*/ 	.byte	0x06
	.zero		1


	//   ....[12]....
        /*0278*/ 	.word	0x000005e0
        /*027c*/ 	.word	0x000000ff
        /*0280*/ 	.word	0x00028c78
        /*0284*/ 	.short	0x0100
        /*0286*/ 	.byte	0x06
	.zero		1


	//   ....[13]....
        /*0288*/ 	.word	0x000005f0
        /*028c*/ 	.word	0x000000ff
        /*0290*/ 	.word	0x00028c88
        /*0294*/ 	.short	0x0100
        /*0296*/ 	.byte	0x06
	.zero		1


	//   ....[14]....
        /*0298*/ 	.word	0x00000720
        /*029c*/ 	.word	0x000000ff
        /*02a0*/ 	.word	0x00028c90
        /*02a4*/ 	.short	0x0100
        /*02a6*/ 	.byte	0x08
	.zero		1


	//   ....[15]....
        /*02a8*/ 	.word	0x00000730
        /*02ac*/ 	.word	0x000000ff
        /*02b0*/ 	.word	0x00028ca0
        /*02b4*/ 	.short	0x0100
        /*02b6*/ 	.byte	0x08
	.zero		1


	//   ....[16]....
        /*02b8*/ 	.word	0x00000740
        /*02bc*/ 	.word	0x000000ff
        /*02c0*/ 	.word	0x00028c98
        /*02c4*/ 	.short	0x0100
        /*02c6*/ 	.byte	0x08
	.zero		1


	//   ....[17]....
        /*02c8*/ 	.word	0x00000750
        /*02cc*/ 	.word	0x000000ff
        /*02d0*/ 	.word	0x00028ca8
        /*02d4*/ 	.short	0x0100
        /*02d6*/ 	.byte	0x08
	.zero		1


	//   ....[18]....
        /*02d8*/ 	.word	0x00000880
        /*02dc*/ 	.word	0x000000ff
        /*02e0*/ 	.word	0x00028cb0
        /*02e4*/ 	.short	0x0100
        /*02e6*/ 	.byte	0x08
	.zero		1


	//   ....[19]....
        /*02e8*/ 	.word	0x00000890
        /*02ec*/ 	.word	0x000000ff
        /*02f0*/ 	.word	0x00028cc0
        /*02f4*/ 	.short	0x0100
        /*02f6*/ 	.byte	0x08
	.zero		1


	//   ....[20]....
        /*02f8*/ 	.word	0x000008a0
        /*02fc*/ 	.word	0x000000ff
        /*0300*/ 	.word	0x00028cb8
        /*0304*/ 	.short	0x0100
        /*0306*/ 	.byte	0x08
	.zero		1


	//   ....[21]....
        /*0308*/ 	.word	0x000008b0
        /*030c*/ 	.word	0x000000ff
        /*0310*/ 	.word	0x00028cc8
        /*0314*/ 	.short	0x0100
        /*0316*/ 	.byte	0x08
	.zero		1


	//   ....[22]....
        /*0318*/ 	.word	0x00001b50
        /*031c*/ 	.word	0x000000ff
        /*0320*/ 	.word	0x00028c50
        /*0324*/ 	.short	0x010a
        /*0326*/ 	.byte	0x15
	.zero		1


	//   ....[23]....
        /*0328*/ 	.word	0x00001e00
        /*032c*/ 	.word	0x00000003
        /*0330*/ 	.word	0x00000000
        /*0334*/ 	.short	0x0101
        /*0336*/ 	.byte	0x3f
	.zero		1


	//   ....[24]....
        /*0338*/ 	.word	0x00002760
        /*033c*/ 	.word	0x000000ff
        /*0340*/ 	.word	0x00028c50
        /*0344*/ 	.short	0x010a
        /*0346*/ 	.byte	0x15
	.zero		1


	//   ....[25]....
        /*0348*/ 	.word	0x000027a0
        /*034c*/ 	.word	0x000000ff
        /*0350*/ 	.word	0x00028c50
        /*0354*/ 	.short	0x010a
        /*0356*/ 	.byte	0x15
	.zero		1


	//   ....[26]....
        /*0358*/ 	.word	0x00002970
        /*035c*/ 	.word	0x00000004
        /*0360*/ 	.word	0x00000000
        /*0364*/ 	.short	0x0101
        /*0366*/ 	.byte	0x3f
	.zero		1


	//   ....[27]....
        /*0368*/ 	.word	0x00003c80
        /*036c*/ 	.word	0x000000ff
        /*0370*/ 	.word	0x00028c00
        /*0374*/ 	.short	0x010a
        /*0376*/ 	.byte	0x30
	.zero		1


	//   ....[28]....
        /*0378*/ 	.word	0x00003d00
        /*037c*/ 	.word	0x00000006
        /*0380*/ 	.word	0x00028c30
        /*0384*/ 	.short	0x010a
        /*0386*/ 	.byte	0x3f
	.zero		1


	//   ....[29]....
        /*0388*/ 	.word	0x00003d40
        /*038c*/ 	.word	0x00000006
        /*0390*/ 	.word	0x00028c30
        /*0394*/ 	.short	0x010a
        /*0396*/ 	.byte	0x3f
	.zero		1


	//   ....[30]....
        /*0398*/ 	.word	0x000042b0
        /*039c*/ 	.word	0x00000003
        /*03a0*/ 	.word	0x00000000
        /*03a4*/ 	.short	0x0101
        /*03a6*/ 	.byte	0x3f
	.zero		1


	//   ....[31]....
        /*03a8*/ 	.word	0x00005b00
        /*03ac*/ 	.word	0x00000006
        /*03b0*/ 	.word	0x00028c50
        /*03b4*/ 	.short	0x010a
        /*03b6*/ 	.byte	0x3f
	.zero		1


	//   ....[32]....
        /*03b8*/ 	.word	0x00005b40
        /*03bc*/ 	.word	0x00000006
        /*03c0*/ 	.word	0x00028c50
        /*03c4*/ 	.short	0x010a
        /*03c6*/ 	.byte	0x3f
	.zero		1


	//   ....[33]....
        /*03c8*/ 	.word	0x00005d80
        /*03cc*/ 	.word	0x00000006
        /*03d0*/ 	.word	0x00000000
        /*03d4*/ 	.short	0x0101
        /*03d6*/ 	.byte	0x3f
	.zero		1


	//   ....[34]....
        /*03d8*/ 	.word	0x00006030
        /*03dc*/ 	.word	0x000000ff
        /*03e0*/ 	.word	0x00028c30
        /*03e4*/ 	.short	0x010a
        /*03e6*/ 	.byte	0x1b
	.zero		1


	//   ....[35]....
        /*03e8*/ 	.word	0x00006070
        /*03ec*/ 	.word	0x000000ff
        /*03f0*/ 	.word	0x00028c30
        /*03f4*/ 	.short	0x010a
        /*03f6*/ 	.byte	0x1b
	.zero		1


	//   ....[36]....
        /*03f8*/ 	.word	0x00006420
        /*03fc*/ 	.word	0x0000000e
        /*0400*/ 	.word	0x00000000
        /*0404*/ 	.short	0x0101
        /*0406*/ 	.byte	0x3f
	.zero		1


	//   ....[37]....
        /*0408*/ 	.word	0x00008320
        /*040c*/ 	.word	0x000000ff
        /*0410*/ 	.word	0x00028c50
        /*0414*/ 	.short	0x010a
        /*0416*/ 	.byte	0x1b
	.zero		1


	//   ....[38]....
        /*0418*/ 	.word	0x00008360
        /*041c*/ 	.word	0x000000ff
        /*0420*/ 	.word	0x00028c50
        /*0424*/ 	.short	0x010a
        /*0426*/ 	.byte	0x1b
	.zero		1


	//   ....[39]....
        /*0428*/ 	.word	0x000085f0
        /*042c*/ 	.word	0x0000000d
        /*0430*/ 	.word	0x00000000
        /*0434*/ 	.short	0x0101
        /*0436*/ 	.byte	0x3f
	.zero		1


	//   ....[40]....
        /*0438*/ 	.word	0x00008950
        /*043c*/ 	.word	0x000000ff
        /*0440*/ 	.word	0x00028c30
        /*0444*/ 	.short	0x010a
        /*0446*/ 	.byte	0x19
	.zero		1


	//   ....[41]....
        /*0448*/ 	.word	0x00008990
        /*044c*/ 	.word	0x000000ff
        /*0450*/ 	.word	0x00028c30
        /*0454*/ 	.short	0x010a
        /*0456*/ 	.byte	0x19
	.zero		1


	//   ....[42]....
        /*0458*/ 	.word	0x00009820
        /*045c*/ 	.word	0x00000098
        /*0460*/ 	.word	0x00000000
        /*0464*/ 	.short	0x0101
        /*0466*/ 	.byte	0x3f
	.zero		1


	//   ....[43]....
        /*0468*/ 	.word	0x0000a230
        /*046c*/ 	.word	0x000000ff
        /*0470*/ 	.word	0x00028c50
        /*0474*/ 	.short	0x010a
        /*0476*/ 	.byte	0x19
	.zero		1


	//   ....[44]....
        /*0478*/ 	.word	0x0000a270
        /*047c*/ 	.word	0x000000ff
        /*0480*/ 	.word	0x00028c50
        /*0484*/ 	.short	0x010a
        /*0486*/ 	.byte	0x19
	.zero		1


	//   ....[45]....
        /*0488*/ 	.word	0x0000a4e0
        /*048c*/ 	.word	0x000000aa
        /*0490*/ 	.word	0x00000000
        /*0494*/ 	.short	0x0101
        /*0496*/ 	.byte	0x3f
	.zero		1


	//   ....[46]....
        /*0498*/ 	.word	0x0000a650
        /*049c*/ 	.word	0x000000ff
        /*04a0*/ 	.word	0x00028c30
        /*04a4*/ 	.short	0x010a
        /*04a6*/ 	.byte	0x1b
	.zero		1


	//   ....[47]....
        /*04a8*/ 	.word	0x0000a690
        /*04ac*/ 	.word	0x000000ff
        /*04b0*/ 	.word	0x00028c30
        /*04b4*/ 	.short	0x010a
        /*04b6*/ 	.byte	0x1b
	.zero		1


	//   ....[48]....
        /*04b8*/ 	.word	0x0000aa30
        /*04bc*/ 	.word	0x000000a4
        /*04c0*/ 	.word	0x00000000
        /*04c4*/ 	.short	0x0101
        /*04c6*/ 	.byte	0x3f
	.zero		1


	//   ....[49]....
        /*04c8*/ 	.word	0x0000c940
        /*04cc*/ 	.word	0x000000ff
        /*04d0*/ 	.word	0x00028c50
        /*04d4*/ 	.short	0x010a
        /*04d6*/ 	.byte	0x1b
	.zero		1


	//   ....[50]....
        /*04d8*/ 	.word	0x0000c980
        /*04dc*/ 	.word	0x000000ff
        /*04e0*/ 	.word	0x00028c50
        /*04e4*/ 	.short	0x010a
        /*04e6*/ 	.byte	0x1b
	.zero		1


	//   ....[51]....
        /*04e8*/ 	.word	0x0000cc10
        /*04ec*/ 	.word	0x0000000f
        /*04f0*/ 	.word	0x00000000
        /*04f4*/ 	.short	0x0101
        /*04f6*/ 	.byte	0x3f
	.zero		1


	//   ....[52]....
        /*04f8*/ 	.word	0x0000e860
        /*04fc*/ 	.word	0x000000ff
        /*0500*/ 	.word	0x00000000
        /*0504*/ 	.short	0x0101
        /*0506*/ 	.byte	0x05
	.zero		1


	//   ....[53]....
        /*0508*/ 	.word	0x00010230
        /*050c*/ 	.word	0x00000008
        /*0510*/ 	.word	0x00028c40
        /*0514*/ 	.short	0x010a
        /*0516*/ 	.byte	0x3f
	.zero		1


	//   ....[54]....
        /*0518*/ 	.word	0x00010530
        /*051c*/ 	.word	0x000000ff
        /*0520*/ 	.word	0x00028c20
        /*0524*/ 	.short	0x010a
        /*0526*/ 	.byte	0x25
	.zero		1


	//   ....[55]....
        /*0528*/ 	.word	0x000105b0
        /*052c*/ 	.word	0x00000008
        /*0530*/ 	.word	0x00028c60
        /*0534*/ 	.short	0x010a
        /*0536*/ 	.byte	0x3f
	.zero		1


	//   ....[56]....
        /*0538*/ 	.word	0x00010c20
        /*053c*/ 	.word	0x00000002
        /*0540*/ 	.word	0x00028c40
        /*0544*/ 	.short	0x010a
        /*0546*/ 	.byte	0x3f
	.zero		1


	//   ....[57]....
        /*0548*/ 	.word	0x00010db0
        /*054c*/ 	.word	0x00000002
        /*0550*/ 	.word	0x00028c60
        /*0554*/ 	.short	0x010a
        /*0556*/ 	.byte	0x3f
	.zero		1


	//   ....[58]....
        /*0558*/ 	.word	0x000113c0
        /*055c*/ 	.word	0x00000003
        /*0560*/ 	.word	0x00028c40
        /*0564*/ 	.short	0x010a
        /*0566*/ 	.byte	0x3f
	.zero		1


	//   ....[59]....
        /*0568*/ 	.word	0x00011550
        /*056c*/ 	.word	0x00000003
        /*0570*/ 	.word	0x00028c60
        /*0574*/ 	.short	0x010a
        /*0576*/ 	.byte	0x3f
	.zero		1


	//   ....[60]....
        /*0578*/ 	.word	0x00011ae0
        /*057c*/ 	.word	0x00000002
        /*0580*/ 	.word	0x00028c40
        /*0584*/ 	.short	0x010a
        /*0586*/ 	.byte	0x3f
	.zero		1


	//   ....[61]....
        /*0588*/ 	.word	0x00011c70
        /*058c*/ 	.word	0x00000002
        /*0590*/ 	.word	0x00028c60
        /*0594*/ 	.short	0x010a
        /*0596*/ 	.byte	0x3f
	.zero		1


	//   ....[62]....
        /*0598*/ 	.word	0x00012340
        /*059c*/ 	.word	0x00000007
        /*05a0*/ 	.word	0x00028c20
        /*05a4*/ 	.short	0x010a
        /*05a6*/ 	.byte	0x3f
	.zero		1


	//   ....[63]....
        /*05a8*/ 	.word	0x00012490
        /*05ac*/ 	.word	0x00000005
        /*05b0*/ 	.word	0x00000000
        /*05b4*/ 	.short	0x010a
        /*05b6*/ 	.byte	0x3f
	.zero		1


	//   ....[64]....
        /*05b8*/ 	.word	0x00012500
        /*05bc*/ 	.word	0x00000003
        /*05c0*/ 	.word	0x00000000
        /*05c4*/ 	.short	0x010a
        /*05c6*/ 	.byte	0x3f
	.zero		1


	//   ....[65]....
        /*05c8*/ 	.word	0x00012560
        /*05cc*/ 	.word	0x00000005
        /*05d0*/ 	.word	0x00000000
        /*05d4*/ 	.short	0x010a
        /*05d6*/ 	.byte	0x3f
	.zero		1


	//   ....[66]....
        /*05d8*/ 	.word	0x00012590
        /*05dc*/ 	.word	0x00000003
        /*05e0*/ 	.word	0x00000000
        /*05e4*/ 	.short	0x010a
        /*05e6*/ 	.byte	0x3f
	.zero		1


	//   ....[67]....
        /*05e8*/ 	.word	0x00012600
        /*05ec*/ 	.word	0x00000006
        /*05f0*/ 	.word	0x00028c50
        /*05f4*/ 	.short	0x010a
        /*05f6*/ 	.byte	0x3f
	.zero		1


	//   ....[68]....
        /*05f8*/ 	.word	0x00012660
        /*05fc*/ 	.word	0x00000005
        /*0600*/ 	.word	0x00028c50
        /*0604*/ 	.short	0x010a
        /*0606*/ 	.byte	0x3f
	.zero		1


	//   ....[69]....
        /*0608*/ 	.word	0x000126c0
        /*060c*/ 	.word	0x00000003
        /*0610*/ 	.word	0x00028c00
        /*0614*/ 	.short	0x010a
        /*0616*/ 	.byte	0x3f
	.zero		1


	//   ....[70]....
        /*0618*/ 	.word	0x00012710
        /*061c*/ 	.word	0x00000006
        /*0620*/ 	.word	0x00028c30
        /*0624*/ 	.short	0x010a
        /*0626*/ 	.byte	0x3f
	.zero		1


	//   ....[71]....
        /*0628*/ 	.word	0x00012760
        /*062c*/ 	.word	0x00000006
        /*0630*/ 	.word	0x00028c50
        /*0634*/ 	.short	0x010a
        /*0636*/ 	.byte	0x3f
	.zero		1


	//   ....[72]....
        /*0638*/ 	.word	0x000127c0
        /*063c*/ 	.word	0x0000000b
        /*0640*/ 	.word	0x00028c30
        /*0644*/ 	.short	0x010a
        /*0646*/ 	.byte	0x3f
	.zero		1


	//   ....[73]....
        /*0648*/ 	.word	0x00012810
        /*064c*/ 	.word	0x0000000d
        /*0650*/ 	.word	0x00028c50
        /*0654*/ 	.short	0x010a
        /*0656*/ 	.byte	0x3f
	.zero		1


	//   ....[74]....
        /*0658*/ 	.word	0x00012870
        /*065c*/ 	.word	0x00000008
        /*0660*/ 	.word	0x00028c30
        /*0664*/ 	.short	0x010a
        /*0666*/ 	.byte	0x3f
	.zero		1


	//   ....[75]....
        /*0668*/ 	.word	0x000128c0
        /*066c*/ 	.word	0x000000aa
        /*0670*/ 	.word	0x00028c50
        /*0674*/ 	.short	0x010a
        /*0676*/ 	.byte	0x3f
	.zero		1


	//   ....[76]....
        /*0678*/ 	.word	0x00012920
        /*067c*/ 	.word	0x00000007
        /*0680*/ 	.word	0x00028c30
        /*0684*/ 	.short	0x010a
        /*0686*/ 	.byte	0x3f
	.zero		1


	//   ....[77]....
        /*0688*/ 	.word	0x00012970
        /*068c*/ 	.word	0x0000000f
        /*0690*/ 	.word	0x00028c50
        /*0694*/ 	.short	0x010a
        /*0696*/ 	.byte	0x3f
	.zero		1


	//   ....[78]....
        /*0698*/ 	.word	0x00012af0
        /*069c*/ 	.word	0x00000008
        /*06a0*/ 	.word	0x00028c40
        /*06a4*/ 	.short	0x010a
        /*06a6*/ 	.byte	0x3f
	.zero		1


	//   ....[79]....
        /*06a8*/ 	.word	0x00012b50
        /*06ac*/ 	.word	0x00000008
        /*06b0*/ 	.word	0x00028c20
        /*06b4*/ 	.short	0x010a
        /*06b6*/ 	.byte	0x3f
	.zero		1


	//   ....[80]....
        /*06b8*/ 	.word	0x00012ba0
        /*06bc*/ 	.word	0x00000008
        /*06c0*/ 	.word	0x00028c60
        /*06c4*/ 	.short	0x010a
        /*06c6*/ 	.byte	0x3f
	.zero		1


	//   ....[81]....
        /*06c8*/ 	.word	0x00012bf0
        /*06cc*/ 	.word	0x00000002
        /*06d0*/ 	.word	0x00028c40
        /*06d4*/ 	.short	0x010a
        /*06d6*/ 	.byte	0x3f
	.zero		1


	//   ....[82]....
        /*06d8*/ 	.word	0x00012c40
        /*06dc*/ 	.word	0x00000002
        /*06e0*/ 	.word	0x00028c60
        /*06e4*/ 	.short	0x010a
        /*06e6*/ 	.byte	0x3f
	.zero		1


	//   ....[83]....
        /*06e8*/ 	.word	0x00012c90
        /*06ec*/ 	.word	0x00000003
        /*06f0*/ 	.word	0x00028c40
        /*06f4*/ 	.short	0x010a
        /*06f6*/ 	.byte	0x3f
	.zero		1


	//   ....[84]....
        /*06f8*/ 	.word	0x00012ce0
        /*06fc*/ 	.word	0x00000003
        /*0700*/ 	.word	0x00028c60
        /*0704*/ 	.short	0x010a
        /*0706*/ 	.byte	0x3f
	.zero		1


	//   ....[85]....
        /*0708*/ 	.word	0x00012d30
        /*070c*/ 	.word	0x00000002
        /*0710*/ 	.word	0x00028c40
        /*0714*/ 	.short	0x010a
        /*0716*/ 	.byte	0x3f
	.zero		1


	//   ....[86]....
        /*0718*/ 	.word	0x00012d80
        /*071c*/ 	.word	0x00000002
        /*0720*/ 	.word	0x00028c60
        /*0724*/ 	.short	0x010a
        /*0726*/ 	.byte	0x3f
	.zero		1


	//   ....[87]....
        /*0728*/ 	.word	0x00012e60
        /*072c*/ 	.word	0x00000007
        /*0730*/ 	.word	0x00028c20
        /*0734*/ 	.short	0x010a
        /*0736*/ 	.byte	0x3f
	.zero		1


	//   ....[88]....
        /*0738*/ 	.word	0x00012eb0
        /*073c*/ 	.word	0x00000005
        /*0740*/ 	.word	0x00000000
        /*0744*/ 	.short	0x010a
        /*0746*/ 	.byte	0x3f
	.zero		1


	//   ....[89]....
        /*0748*/ 	.word	0x00012f00
        /*074c*/ 	.word	0x00000003
        /*0750*/ 	.word	0x00000000
        /*0754*/ 	.short	0x010a
        /*0756*/ 	.byte	0x3f
	.zero		1


	//   ....[90]....
        /*0758*/ 	.word	0x00012f50
        /*075c*/ 	.word	0x00000005
        /*0760*/ 	.word	0x00000000
        /*0764*/ 	.short	0x010a
        /*0766*/ 	.byte	0x3f
	.zero		1


	//----- nvinfo : EIATTR_NUM_MBARRIERS
	.align		4
.L_317:
        /*0768*/ 	.byte	0x03, 0x38
        /*076a*/ 	.short	0x0016


	//----- nvinfo : EIATTR_EXIT_INSTR_OFFSETS
	.align		4
        /*076c*/ 	.byte	0x04, 0x1c
        /*076e*/ 	.short	(.L_319 - .L_318)


	//   ....[0]....
.L_318:
        /*0770*/ 	.word	0x00000a10


	//   ....[1]....
        /*0774*/ 	.word	0x0000f160


	//   ....[2]....
        /*0778*/ 	.word	0x0000f1c0


	//   ....[3]....
        /*077c*/ 	.word	0x000123b0


	//   ....[4]....
        /*0780*/ 	.word	0x000125e0


	//----- nvinfo : EIATTR_MAX_THREADS
	.align		4
.L_319:
        /*0784*/ 	.byte	0x04, 0x05
        /*0786*/ 	.short	(.L_321 - .L_320)
.L_320:
        /*0788*/ 	.word	0x00000180
        /*078c*/ 	.word	0x00000001
        /*0790*/ 	.word	0x00000001


	//----- nvinfo : EIATTR_CRS_STACK_SIZE
	.align		4
.L_321:
        /*0794*/ 	.byte	0x04, 0x1e
        /*0796*/ 	.short	(.L_323 - .L_322)
.L_322:
        /*0798*/ 	.word	0x00000000


	//----- nvinfo : EIATTR_CBANK_PARAM_SIZE
	.align		4
.L_323:
        /*079c*/ 	.byte	0x03, 0x19
        /*079e*/ 	.short	0x0bf0


	//----- nvinfo : EIATTR_PARAM_CBANK
	.align		4
        /*07a0*/ 	.byte	0x04, 0x0a
        /*07a2*/ 	.short	(.L_325 - .L_324)
	.align		4
.L_324:
        /*07a4*/ 	.word	index@(.nv.constant0._ZN7cutlass13device_kernelIN5flash11enable_sm90INS1_16FlashAttnFwdSm90INS1_25CollectiveMainloopFwdSm90ILi2EN4cute5tupleIJNS5_1CILi1EEES8_S8_EEENS6_IJNS7_ILi64EEESA_SA_EEELi512ENS_10bfloat16_tEfNS_4arch4Sm90ELb0ELb1ELb1ELb0ELb0ELb0ELb0ELb0ELb0ELb0ELb0ELb0EEENS1_21CollectiveEpilogueFwdINS6_IJSA_NS7_ILi512EEESA_EEES9_SC_SE_Li256ELb0ELb0ELb0ELb0EEENS1_30DynamicPersistentTileSchedulerILi256ELi32ELb0ELb0ELb1EEEEEEEEEvNT_6ParamsE)
        /*07a8*/ 	.short	0x0210
        /*07aa*/ 	.short	0x0bf0


	//----- nvinfo : EIATTR_SW_WAR
	.align		4
.L_325:
        /*07ac*/ 	.byte	0x04, 0x36
        /*07ae*/ 	.short	(.L_327 - .L_326)
.L_326:
        /*07b0*/ 	.word	0x00000008
.L_327:


//--------------------- .nv.info._ZN7cutlass13device_kernelIN5flash11enable_sm90INS1_16FlashAttnFwdSm90INS1_25CollectiveMainloopFwdSm90ILi2EN4cute5tupleIJNS5_1CILi1EEES8_S8_EEENS6_IJNS7_ILi64EEESA_SA_EEELi512ENS_10bfloat16_tEfNS_4arch4Sm90ELb0ELb1ELb1ELb0ELb0ELb0ELb1ELb0ELb0ELb0ELb0ELb0EEENS1_21CollectiveEpilogueFwdINS6_IJSA_NS7_ILi512EEESA_EEES9_SC_SE_Li256ELb0ELb0ELb0ELb0EEENS1_30DynamicPersistentTileSchedulerILi256ELi32ELb0ELb0ELb1EEEEEEEEEvNT_6ParamsE --------------------------
	.section	.nv.info._ZN7cutlass13device_kernelIN5flash11enable_sm90INS1_16FlashAttnFwdSm90INS1_25CollectiveMainloopFwdSm90ILi2EN4cute5tupleIJNS5_1CILi1EEES8_S8_EEENS6_IJNS7_ILi64EEESA_SA_EEELi512ENS_10bfloat16_tEfNS_4arch4Sm90ELb0ELb1ELb1ELb0ELb0ELb0ELb1ELb0ELb0ELb0ELb0ELb0EEENS1_21CollectiveEpilogueFwdINS6_IJSA_NS7_ILi512EEESA_EEES9_SC_SE_Li256ELb0ELb0ELb0ELb0EEENS1_30DynamicPersistentTileSchedulerILi256ELi32ELb0ELb0ELb1EEEEEEEEEvNT_6ParamsE,"",@"SHT_CUDA_INFO"
	.sectionflags	@""
	.align	4


	//----- nvinfo : EIATTR_CUDA_API_VERSION
	.align		4
        /*0000*/ 	.byte	0x04, 0x37
        /*0002*/ 	.short	(.L_329 - .L_328)
.L_328:
        /*0004*/ 	.word	0x00000082


	//----- nvinfo : EIATTR_KPARAM_INFO
	.align		4
.L_329:
        /*0008*/ 	.byte	0x04, 0x17
        /*000a*/ 	.short	(.L_331 - .L_330)
.L_330:
        /*000c*/ 	.word	0x00000000
        /*0010*/ 	.short	0x0000
        /*0012*/ 	.short	0x0070
        /*0014*/ 	.byte	0x00, 0xf0, 0x01, 0x32


	//----- nvinfo : EIATTR_SPARSE_MMA_MASK
	.align		4
.L_331:
        /*0018*/ 	.byte	0x03, 0x50
        /*001a*/ 	.short	0x0000


	//----- nvinfo : EIATTR_MAXREG_COUNT
	.align		4
        /*001c*/ 	.byte	0x03, 0x1b
        /*001e*/ 	.short	0x00a8


	//----- nvinfo : EIATTR_NUM_BARRIERS
	.align		4
        /*0020*/ 	.byte	0x02, 0x4c
        /*0022*/ 	.byte	0x10
	.zero		1


	//----- nvinfo : EIATTR_EXTERNS
	.align		4
        /*0024*/ 	.byte	0x04, 0x0f
        /*0026*/ 	.short	(.L_333 - .L_332)


	//   ....[0]....
	.align		4
.L_332:
        /*0028*/ 	.word	index@(__assertfail)


	//----- nvinfo : EIATTR_ANNOTATIONS
	.align		4
.L_333:
        /*002c*/ 	.byte	0x04, 0x55
        /*002e*/ 	.short	(.L_335 - .L_334)


	//   ....[0]....
.L_334:
        /*0030*/ 	.word	0x00000001
        /*0034*/ 	.byte	0x90, 0x09, 0x00, 0x00, 0x01, 0x00, 0x00, 0x00, 0xa0, 0x0a, 0x00, 0x00, 0x01, 0x00, 0x00, 0x00
        /*0044*/ 	.byte	0x00, 0x44, 0x01, 0x00, 0x01, 0x00, 0x00, 0x00, 0x90, 0x4b, 0x01, 0x00, 0x01, 0x00, 0x00, 0x00
        /*0054*/ 	.byte	0xa0, 0x75, 0x01, 0x00, 0x01, 0x00, 0x00, 0x00, 0xf0, 0x78, 0x01, 0x00


	//----- nvinfo : EIATTR_MERCURY_ISA_VERSION
	.align		4
.L_335:
        /*0060*/ 	.byte	0x03, 0x5f
        /*0062*/ 	.short	0x0101


	//----- nvinfo : EIATTR_INT_WARP_WIDE_INSTR_OFFSETS
	.align		4
        /*0064*/ 	.byte	0x04, 0x31
        /*0066*/ 	.short	(.L_337 - .L_336)


	//   ....[0]....
.L_336:
        /*0068*/ 	.word	0x000001c0


	//   ....[1]....
        /*006c*/ 	.word	0x000001f0


	//   ....[2]....
        /*0070*/ 	.word	0x00000200


	//   ....[3]....
        /*0074*/ 	.word	0x00000270


	//   ....[4]....
        /*0078*/ 	.word	0x00014ba0


	//   ....[5]....
        /*007c*/ 	.word	0x00014c50


	//   ....[6]....
        /*0080*/ 	.word	0x00015140


	//   ....[7]....
        /*0084*/ 	.word	0x000175b0


	//   ....[8]....
        /*0088*/ 	.word	0x00017660


	//----- nvinfo : EIATTR_COOP_GROUP_MASK_REGIDS
	.align		4
.L_337:
        /*008c*/ 	.byte	0x04, 0x29
        /*008e*/ 	.short	(.L_339 - .L_338)


	//   ....[0]....
.L_338:
        /*0090*/ 	.word	0xffffffff


	//   ....[1]....
        /*0094*/ 	.word	0xffffffff


	//   ....[2]....
        /*0098*/ 	.word	0xffffffff


	//   ....[3]....
        /*009c*/ 	.word	0xffffffff


	//   ....[4]....
        /*00a0*/ 	.word	0xffffffff


	//   ....[5]....
        /*00a4*/ 	.word	0xffffffff


	//   ....[6]....
        /*00a8*/ 	.word	0xffffffff


	//   ....[7]....
        /*00ac*/ 	.word	0xffffffff


	//   ....[8]....
        /*00b0*/ 	.word	0xffffffff


	//   ....[9]....
        /*00b4*/ 	.word	0xffffffff


	//   ....[10]....
        /*00b8*/ 	.word	0xffffffff


	//   ....[11]....
        /*00bc*/ 	.word	0xffffffff


	//   ....[12]....
        /*00c0*/ 	.word	0xffffffff


	//   ....[13]....
        /*00c4*/ 	.word	0xffffffff


	//   ....[14]....
        /*00c8*/ 	.word	0xffffffff


	//   ....[15]....
        /*00cc*/ 	.word	0xffffffff


	//   ....[16]....
        /*00d0*/ 	.word	0xffffffff


	//   ....[17]....
        /*00d4*/ 	.word	0xffffffff


	//   ....[18]....
        /*00d8*/ 	.word	0xffffffff


	//   ....[19]....
        /*00dc*/ 	.word	0xffffffff


	//   ....[20]....
        /*00e0*/ 	.word	0xffffffff


	//   ....[21]....
        /*00e4*/ 	.word	0xffffffff


	//   ....[22]....
        /*00e8*/ 	.word	0xffffffff


	//   ....[23]....
        /*00ec*/ 	.word	0xffffffff


	//   ....[24]....
        /*00f0*/ 	.word	0xffffffff


	//   ....[25]....
        /*00f4*/ 	.word	0xffffffff


	//   ....[26]....
        /*00f8*/ 	.word	0xffffffff


	//   ....[27]....
        /*00fc*/ 	.word	0xffffffff


	//   ....[28]....
        /*0100*/ 	.word	0xffffffff


	//   ....[29]....
        /*0104*/ 	.word	0xffffffff


	//   ....[30]....
        /*0108*/ 	.word	0xffffffff


	//   ....[31]....
        /*010c*/ 	.word	0xffffffff


	//   ....[32]....
        /*0110*/ 	.word	0xffffffff


	//   ....[33]....
        /*0114*/ 	.word	0xffffffff


	//   ....[34]....
        /*0118*/ 	.word	0xffffffff


	//   ....[35]....
        /*011c*/ 	.word	0xffffffff


	//   ....[36]....
        /*0120*/ 	.word	0xffffffff


	//   ....[37]....
        /*0124*/ 	.word	0xffffffff


	//   ....[38]....
        /*0128*/ 	.word	0xffffffff


	//   ....[39]....
        /*012c*/ 	.word	0xffffffff


	//   ....[40]....
        /*0130*/ 	.word	0xffffffff


	//   ....[41]....
        /*0134*/ 	.word	0xffffffff


	//   ....[42]....
        /*0138*/ 	.word	0x0500000f


	//   ....[43]....
        /*013c*/ 	.word	0x0500000f


	//----- nvinfo : EIATTR_COOP_GROUP_INSTR_OFFSETS
	.align		4
.L_339:
        /*0140*/ 	.byte	0x04, 0x28
        /*0142*/ 	.short	(.L_341 - .L_340)


	//   ....[0]....
.L_340:
        /*0144*/ 	.word	0x00000070


	//   ....[1]....
        /*0148*/ 	.word	0x000001d0


	//   ....[2]....
        /*014c*/ 	.word	0x00000220


	//   ....[3]....
        /*0150*/ 	.word	0x000003f0


	//   ....[4]....
        /*0154*/ 	.word	0x00000550


	//   ....[5]....
        /*0158*/ 	.word	0x00000670


	//   ....[6]....
        /*015c*/ 	.word	0x000007d0


	//   ....[7]....
        /*0160*/ 	.word	0x00001ae0


	//   ....[8]....
        /*0164*/ 	.word	0x000039d0


	//   ....[9]....
        /*0168*/ 	.word	0x00004960


	//   ....[10]....
        /*016c*/ 	.word	0x00006720


	//   ....[11]....
        /*0170*/ 	.word	0x00006760


	//   ....[12]....
        /*0174*/ 	.word	0x00006a50


	//   ....[13]....
        /*0178*/ 	.word	0x00006af0


	//   ....[14]....
        /*017c*/ 	.word	0x00007210


	//   ....[15]....
        /*0180*/ 	.word	0x00007f70


	//   ....[16]....
        /*0184*/ 	.word	0x00009830


	//   ....[17]....
        /*0188*/ 	.word	0x00009930


	//   ....[18]....
        /*018c*/ 	.word	0x00009bc0


	//   ....[19]....
        /*0190*/ 	.word	0x00009d00


	//   ....[20]....
        /*0194*/ 	.word	0x0000ae80


	//   ....[21]....
        /*0198*/ 	.word	0x0000bd40


	//   ....[22]....
        /*019c*/ 	.word	0x0000ccf0


	//   ....[23]....
        /*01a0*/ 	.word	0x0000cd60


	//   ....[24]....
        /*01a4*/ 	.word	0x0000d060


	//   ....[25]....
        /*01a8*/ 	.word	0x0000d1b0


	//   ....[26]....
        /*01ac*/ 	.word	0x0000e1e0


	//   ....[27]....
        /*01b0*/ 	.word	0x0000ee30


	//   ....[28]....
        /*01b4*/ 	.word	0x000106f0


	//   ....[29]....
        /*01b8*/ 	.word	0x000107f0


	//   ....[30]....
        /*01bc*/ 	.word	0x00010b10


	//   ....[31]....
        /*01c0*/ 	.word	0x00010c10


	//   ....[32]....
        /*01c4*/ 	.word	0x00011d30


	//   ....[33]....
        /*01c8*/ 	.word	0x00011d90


	//   ....[34]....
        /*01cc*/ 	.word	0x00011dd0


	//   ....[35]....
        /*01d0*/ 	.word	0x00011e30


	//   ....[36]....
        /*01d4*/ 	.word	0x00011e60


	//   ....[37]....
        /*01d8*/ 	.word	0x000128c0


	//   ....[38]....
        /*01dc*/ 	.word	0x00013670


	//   ....[39]....
        /*01e0*/ 	.word	0x000142f0


	//   ....[40]....
        /*01e4*/ 	.word	0x000176e0


	//   ....[41]....
        /*01e8*/ 	.word	0x00017890


	//   ....[42]....
        /*01ec*/ 	.word	0x00017ed0


	//   ....[43]....
        /*01f0*/ 	.word	0x000182b0


	//----- nvinfo : EIATTR_REG_RECONFIG
	.align		4
.L_341:
        /*01f4*/ 	.byte	0x01, 0x54
	.zero		2


	//----- nvinfo : EIATTR_SYSCALL_OFFSETS
	.align		4
        /*01f8*/ 	.byte	0x04, 0x46
        /*01fa*/ 	.short	(.L_343 - .L_342)


	//   ....[0]....
.L_342:
        /*01fc*/ 	.word	0x00003b90


	//   ....[1]....
        /*0200*/ 	.word	0x00014de0


	//   ....[2]....
        /*0204*/ 	.word	0x00014f20


	//   ....[3]....
        /*0208*/ 	.word	0x00015020


	//----- nvinfo : EIATTR_MBARRIER_INSTR_OFFSETS
	.align		4
.L_343:
        /*020c*/ 	.byte	0x04, 0x39
        /*020e*/ 	.short	(.L_345 - .L_344)


	//   ....[0]....
.L_344:
        /*0210*/ 	.word	0x000002d0
        /*0214*/ 	.word	0x000000ff
        /*0218*/ 	.word	0x00038800
        /*021c*/ 	.short	0x0100
        /*021e*/ 	.byte	0x06
	.zero		1


	//   ....[1]....
        /*0220*/ 	.word	0x000002e0
        /*0224*/ 	.word	0x000000ff
        /*0228*/ 	.word	0x00038810
        /*022c*/ 	.short	0x0100
        /*022e*/ 	.byte	0x06
	.zero		1


	//   ....[2]....
        /*0230*/ 	.word	0x000002f0
        /*0234*/ 	.word	0x000000ff
        /*0238*/ 	.word	0x00038820
        /*023c*/ 	.short	0x0100
        /*023e*/ 	.byte	0x06
	.zero		1


	//   ....[3]....
        /*0240*/ 	.word	0x000003a0
        /*0244*/ 	.word	0x000000ff
        /*0248*/ 	.word	0x00038830
        /*024c*/ 	.short	0x0100
        /*024e*/ 	.byte	0x06
	.zero		1


	//   ....[4]....
        /*0250*/ 	.word	0x000003b0
        /*0254*/ 	.word	0x000000ff
        /*0258*/ 	.word	0x00038840
        /*025c*/ 	.short	0x0100
        /*025e*/ 	.byte	0x06
	.zero		1


	//   ....[5]....
        /*0260*/ 	.word	0x000003c0
        /*0264*/ 	.word	0x000000ff
        /*0268*/ 	.word	0x00038838
        /*026c*/ 	.short	0x0100
        /*026e*/ 	.byte	0x06
	.zero		1


	//   ....[6]....
        /*0270*/ 	.word	0x000003d0
        /*0274*/ 	.word	0x000000ff
        /*0278*/ 	.word	0x00038848
        /*027c*/ 	.short	0x0100
        /*027e*/ 	.byte	0x06
	.zero		1


	//   ....[7]....
        /*0280*/ 	.word	0x00000500
        /*0284*/ 	.word	0x000000ff
        /*0288*/ 	.word	0x00038850
        /*028c*/ 	.short	0x0100
        /*028e*/ 	.byte	0x08
	.zero		1


	//   ....[8]....
        /*0290*/ 	.word	0x00000510
        /*0294*/ 	.word	0x000000ff
        /*0298*/ 	.word	0x00038860
        /*029c*/ 	.short	0x0100
        /*029e*/ 	.byte	0x08
	.zero		1


	//   ....[9]....
        /*02a0*/ 	.word	0x00000520
        /*02a4*/ 	.word	0x000000ff
        /*02a8*/ 	.word	0x00038858
        /*02ac*/ 	.short	0x0100
        /*02ae*/ 	.byte	0x08
	.zero		1


	//   ....[10]....
        /*02b0*/ 	.word	0x00000530
        /*02b4*/ 	.word	0x000000ff
        /*02b8*/ 	.word	0x00038868
        /*02bc*/ 	.short	0x0100
        /*02be*/ 	.byte	0x08
	.zero		1


	//   ....[11]....
        /*02c0*/ 	.word	0x00000620
        /*02c4*/ 	.word	0x000000ff
        /*02c8*/ 	.word	0x00038870
        /*02cc*/ 	.short	0x0100
        /*02ce*/ 	.byte	0x06
	.zero		1


	//   ....[12]....
        /*02d0*/ 	.word	0x00000630
        /*02d4*/ 	.word	0x000000ff
        /*02d8*/ 	.word	0x00038880
        /*02dc*/ 	.short	0x0100
        /*02de*/ 	.byte	0x06
	.zero		1


	//   ....[13]....
        /*02e0*/ 	.word	0x00000640
        /*02e4*/ 	.word	0x000000ff
        /*02e8*/ 	.word	0x00038878
        /*02ec*/ 	.short	0x0100
        /*02ee*/ 	.byte	0x06
	.zero		1


	//   ....[14]....
        /*02f0*/ 	.word	0x00000650
        /*02f4*/ 	.word	0x000000ff
        /*02f8*/ 	.word	0x00038888
        /*02fc*/ 	.short	0x0100
        /*02fe*/ 	.byte	0x06
	.zero		1


	//   ....[15]....
        /*0300*/ 	.word	0x00000780
        /*0304*/ 	.word	0x000000ff
        /*0308*/ 	.word	0x00038890
        /*030c*/ 	.short	0x0100
        /*030e*/ 	.byte	0x08
	.zero		1


	//   ....[16]....
        /*0310*/ 	.word	0x00000790
        /*0314*/ 	.word	0x000000ff
        /*0318*/ 	.word	0x000388a0
        /*031c*/ 	.short	0x0100
        /*031e*/ 	.byte	0x08
	.zero		1


	//   ....[17]....
        /*0320*/ 	.word	0x000007a0
        /*0324*/ 	.word	0x000000ff
        /*0328*/ 	.word	0x00038898
        /*032c*/ 	.short	0x0100
        /*032e*/ 	.byte	0x08
	.zero		1


	//   ....[18]....
        /*0330*/ 	.word	0x000007b0
        /*0334*/ 	.word	0x000000ff
        /*0338*/ 	.word	0x000388a8
        /*033c*/ 	.short	0x0100
        /*033e*/ 	.byte	0x08
	.zero		1


	//   ....[19]....
        /*0340*/ 	.word	0x000008e0
        /*0344*/ 	.word	0x000000ff
        /*0348*/ 	.word	0x000388b0
        /*034c*/ 	.short	0x0100
        /*034e*/ 	.byte	0x08
	.zero		1


	//   ....[20]....
        /*0350*/ 	.word	0x000008f0
        /*0354*/ 	.word	0x000000ff
        /*0358*/ 	.word	0x000388c0
        /*035c*/ 	.short	0x0100
        /*035e*/ 	.byte	0x08
	.zero		1


	//   ....[21]....
        /*0360*/ 	.word	0x00000900
        /*0364*/ 	.word	0x000000ff
        /*0368*/ 	.word	0x000388b8
        /*036c*/ 	.short	0x0100
        /*036e*/ 	.byte	0x08
	.zero		1


	//   ....[22]....
        /*0370*/ 	.word	0x00000910
        /*0374*/ 	.word	0x000000ff
        /*0378*/ 	.word	0x000388c8
        /*037c*/ 	.short	0x0100
        /*037e*/ 	.byte	0x08
	.zero		1


	//   ....[23]....
        /*0380*/ 	.word	0x00001e60
        /*0384*/ 	.word	0x00000003
        /*0388*/ 	.word	0x00000000
        /*038c*/ 	.short	0x0101
        /*038e*/ 	.byte	0x3f
	.zero		1


	//   ....[24]....
        /*0390*/ 	.word	0x00002920
        /*0394*/ 	.word	0x00000000
        /*0398*/ 	.word	0x00000000
        /*039c*/ 	.short	0x0101
        /*039e*/ 	.byte	0x3f
	.zero		1


	//   ....[25]....
        /*03a0*/ 	.word	0x00003c10
        /*03a4*/ 	.word	0x000000ff
        /*03a8*/ 	.word	0x00038800
        /*03ac*/ 	.short	0x010a
        /*03ae*/ 	.byte	0x24
	.zero		1


	//   ....[26]....
        /*03b0*/ 	.word	0x00003c70
        /*03b4*/ 	.word	0x00000006
        /*03b8*/ 	.word	0x00038830
        /*03bc*/ 	.short	0x010a
        /*03be*/ 	.byte	0x3f
	.zero		1


	//   ....[27]....
        /*03c0*/ 	.word	0x00003cb0
        /*03c4*/ 	.word	0x00000006
        /*03c8*/ 	.word	0x00038830
        /*03cc*/ 	.short	0x010a
        /*03ce*/ 	.byte	0x3f
	.zero		1


	//   ....[28]....
        /*03d0*/ 	.word	0x00003f30
        /*03d4*/ 	.word	0x000000ff
        /*03d8*/ 	.word	0x00038810
        /*03dc*/ 	.short	0x010a
        /*03de*/ 	.byte	0x24
	.zero		1


	//   ....[29]....
        /*03e0*/ 	.word	0x00003f70
        /*03e4*/ 	.word	0x00000006
        /*03e8*/ 	.word	0x00038850
        /*03ec*/ 	.short	0x010a
        /*03ee*/ 	.byte	0x3f
	.zero		1


	//   ....[30]....
        /*03f0*/ 	.word	0x00004050
        /*03f4*/ 	.word	0x00000006
        /*03f8*/ 	.word	0x00038850
        /*03fc*/ 	.short	0x010a
        /*03fe*/ 	.byte	0x3f
	.zero		1


	//   ....[31]....
        /*0400*/ 	.word	0x000057a0
        /*0404*/ 	.word	0x00000005
        /*0408*/ 	.word	0x00000000
        /*040c*/ 	.short	0x0101
        /*040e*/ 	.byte	0x3f
	.zero		1


	//   ....[32]....
        /*0410*/ 	.word	0x00007230
        /*0414*/ 	.word	0x00000006
        /*0418*/ 	.word	0x00000000
        /*041c*/ 	.short	0x0101
        /*041e*/ 	.byte	0x3f
	.zero		1


	//   ....[33]....
        /*0420*/ 	.word	0x00007450
        /*0424*/ 	.word	0x0000000c
        /*0428*/ 	.word	0x00038830
        /*042c*/ 	.short	0x010a
        /*042e*/ 	.byte	0x3f
	.zero		1


	//   ....[34]....
        /*0430*/ 	.word	0x000074a0
        /*0434*/ 	.word	0x0000000c
        /*0438*/ 	.word	0x00038830
        /*043c*/ 	.short	0x010a
        /*043e*/ 	.byte	0x3f
	.zero		1


	//   ....[35]....
        /*0440*/ 	.word	0x00007620
        /*0444*/ 	.word	0x0000000c
        /*0448*/ 	.word	0x00038850
        /*044c*/ 	.short	0x010a
        /*044e*/ 	.byte	0x3f
	.zero		1


	//   ....[36]....
        /*0450*/ 	.word	0x00007670
        /*0454*/ 	.word	0x0000000c
        /*0458*/ 	.word	0x00038850
        /*045c*/ 	.short	0x010a
        /*045e*/ 	.byte	0x3f
	.zero		1


	//   ....[37]....
        /*0460*/ 	.word	0x00008d30
        /*0464*/ 	.word	0x00000014
        /*0468*/ 	.word	0x00000000
        /*046c*/ 	.short	0x0101
        /*046e*/ 	.byte	0x3f
	.zero		1


	//   ....[38]....
        /*0470*/ 	.word	0x0000aea0
        /*0474*/ 	.word	0x0000000c
        /*0478*/ 	.word	0x00000000
        /*047c*/ 	.short	0x0101
        /*047e*/ 	.byte	0x3f
	.zero		1


	//   ....[39]....
        /*0480*/ 	.word	0x0000b200
        /*0484*/ 	.word	0x00000008
        /*0488*/ 	.word	0x00038830
        /*048c*/ 	.short	0x010a
        /*048e*/ 	.byte	0x3f
	.zero		1


	//   ....[40]....
        /*0490*/ 	.word	0x0000b250
        /*0494*/ 	.word	0x00000008
        /*0498*/ 	.word	0x00038830
        /*049c*/ 	.short	0x010a
        /*049e*/ 	.byte	0x3f
	.zero		1


	//   ....[41]....
        /*04a0*/ 	.word	0x0000b3d0
        /*04a4*/ 	.word	0x00000008
        /*04a8*/ 	.word	0x00038850
        /*04ac*/ 	.short	0x010a
        /*04ae*/ 	.byte	0x3f
	.zero		1


	//   ....[42]....
        /*04b0*/ 	.word	0x0000b410
        /*04b4*/ 	.word	0x00000008
        /*04b8*/ 	.word	0x00038850
        /*04bc*/ 	.short	0x010a
        /*04be*/ 	.byte	0x3f
	.zero		1


	//   ....[43]....
        /*04c0*/ 	.word	0x0000d500
        /*04c4*/ 	.word	0x00000098
        /*04c8*/ 	.word	0x00000000
        /*04cc*/ 	.short	0x0101
        /*04ce*/ 	.byte	0x3f
	.zero		1


	//   ....[44]....
        /*04d0*/ 	.word	0x0000e200
        /*04d4*/ 	.word	0x00000008
        /*04d8*/ 	.word	0x00000000
        /*04dc*/ 	.short	0x0101
        /*04de*/ 	.byte	0x3f
	.zero		1


	//   ....[45]....
        /*04e0*/ 	.word	0x0000e310
        /*04e4*/ 	.word	0x0000000c
        /*04e8*/ 	.word	0x00038830
        /*04ec*/ 	.short	0x010a
        /*04ee*/ 	.byte	0x3f
	.zero		1


	//   ....[46]....
        /*04f0*/ 	.word	0x0000e360
        /*04f4*/ 	.word	0x0000000c
        /*04f8*/ 	.word	0x00038830
        /*04fc*/ 	.short	0x010a
        /*04fe*/ 	.byte	0x3f
	.zero		1


	//   ....[47]....
        /*0500*/ 	.word	0x0000e4e0
        /*0504*/ 	.word	0x0000000c
        /*0508*/ 	.word	0x00038850
        /*050c*/ 	.short	0x010a
        /*050e*/ 	.byte	0x3f
	.zero		1


	//   ....[48]....
        /*0510*/ 	.word	0x0000e530
        /*0514*/ 	.word	0x0000000c
        /*0518*/ 	.word	0x00038850
        /*051c*/ 	.short	0x010a
        /*051e*/ 	.byte	0x3f
	.zero		1


	//   ....[49]....
        /*0520*/ 	.word	0x0000fbf0
        /*0524*/ 	.word	0x0000000a
        /*0528*/ 	.word	0x00000000
        /*052c*/ 	.short	0x0101
        /*052e*/ 	.byte	0x3f
	.zero		1


	//   ....[50]....
        /*0530*/ 	.word	0x00011d50
        /*0534*/ 	.word	0x0000000c
        /*0538*/ 	.word	0x00000000
        /*053c*/ 	.short	0x0101
        /*053e*/ 	.byte	0x3f
	.zero		1


	//   ....[51]....
        /*0540*/ 	.word	0x000139b0
        /*0544*/ 	.word	0x000000ff
        /*0548*/ 	.word	0x00000000
        /*054c*/ 	.short	0x0101
        /*054e*/ 	.byte	0x05
	.zero		1


	//   ....[52]....
        /*0550*/ 	.word	0x000153c0
        /*0554*/ 	.word	0x00000008
        /*0558*/ 	.word	0x00038840
        /*055c*/ 	.short	0x010a
        /*055e*/ 	.byte	0x3f
	.zero		1


	//   ....[53]....
        /*0560*/ 	.word	0x00015a10
        /*0564*/ 	.word	0x000000ff
        /*0568*/ 	.word	0x00038820
        /*056c*/ 	.short	0x010a
        /*056e*/ 	.byte	0x26
	.zero		1


	//   ....[54]....
        /*0570*/ 	.word	0x00015a90
        /*0574*/ 	.word	0x00000005
        /*0578*/ 	.word	0x00038860
        /*057c*/ 	.short	0x010a
        /*057e*/ 	.byte	0x3f
	.zero		1


	//   ....[55]....
        /*0580*/ 	.word	0x00016100
        /*0584*/ 	.word	0x00000002
        /*0588*/ 	.word	0x00038840
        /*058c*/ 	.short	0x010a
        /*058e*/ 	.byte	0x3f
	.zero		1


	//   ....[56]....
        /*0590*/ 	.word	0x00016290
        /*0594*/ 	.word	0x00000002
        /*0598*/ 	.word	0x00038860
        /*059c*/ 	.short	0x010a
        /*059e*/ 	.byte	0x3f
	.zero		1


	//   ....[57]....
        /*05a0*/ 	.word	0x000168a0
        /*05a4*/ 	.word	0x00000003
        /*05a8*/ 	.word	0x00038840
        /*05ac*/ 	.short	0x010a
        /*05ae*/ 	.byte	0x3f
	.zero		1


	//   ....[58]....
        /*05b0*/ 	.word	0x00016a30
        /*05b4*/ 	.word	0x00000003
        /*05b8*/ 	.word	0x00038860
        /*05bc*/ 	.short	0x010a
        /*05be*/ 	.byte	0x3f
	.zero		1


	//   ....[59]....
        /*05c0*/ 	.word	0x00016fc0
        /*05c4*/ 	.word	0x00000002
        /*05c8*/ 	.word	0x00038840
        /*05cc*/ 	.short	0x010a
        /*05ce*/ 	.byte	0x3f
	.zero		1


	//   ....[60]....
        /*05d0*/ 	.word	0x00017150
        /*05d4*/ 	.word	0x00000002
        /*05d8*/ 	.word	0x00038860
        /*05dc*/ 	.short	0x010a
        /*05de*/ 	.byte	0x3f
	.zero		1


	//   ....[61]....
        /*05e0*/ 	.word	0x00017840
        /*05e4*/ 	.word	0x00000007
        /*05e8*/ 	.word	0x00038820
        /*05ec*/ 	.short	0x010a
        /*05ee*/ 	.byte	0x3f
	.zero		1


	//   ....[62]....
        /*05f0*/ 	.word	0x000179b0
        /*05f4*/ 	.word	0x00000005
        /*05f8*/ 	.word	0x00000000
        /*05fc*/ 	.short	0x010a
        /*05fe*/ 	.byte	0x3f
	.zero		1


	//   ....[63]....
        /*0600*/ 	.word	0x00017a20
        /*0604*/ 	.word	0x00000003
        /*0608*/ 	.word	0x00000000
        /*060c*/ 	.short	0x010a
        /*060e*/ 	.byte	0x3f
	.zero		1


	//   ....[64]....
        /*0610*/ 	.word	0x00017a80
        /*0614*/ 	.word	0x00000005
        /*0618*/ 	.word	0x00000000
        /*061c*/ 	.short	0x010a
        /*061e*/ 	.byte	0x3f
	.zero		1


	//   ....[65]....
        /*0620*/ 	.word	0x00017ab0
        /*0624*/ 	.word	0x00000003
        /*0628*/ 	.word	0x00000000
        /*062c*/ 	.short	0x010a
        /*062e*/ 	.byte	0x3f
	.zero		1


	//   ....[66]....
        /*0630*/ 	.word	0x00017b20
        /*0634*/ 	.word	0x00000003
        /*0638*/ 	.word	0x00038800
        /*063c*/ 	.short	0x010a
        /*063e*/ 	.byte	0x3f
	.zero		1


	//   ....[67]....
        /*0640*/ 	.word	0x00017b70
        /*0644*/ 	.word	0x00000006
        /*0648*/ 	.word	0x00038830
        /*064c*/ 	.short	0x010a
        /*064e*/ 	.byte	0x3f
	.zero		1


	//   ....[68]....
        /*0650*/ 	.word	0x00017bd0
        /*0654*/ 	.word	0x00000003
        /*0658*/ 	.word	0x00038810
        /*065c*/ 	.short	0x010a
        /*065e*/ 	.byte	0x3f
	.zero		1


	//   ....[69]....
        /*0660*/ 	.word	0x00017c20
        /*0664*/ 	.word	0x00000006
        /*0668*/ 	.word	0x00038850
        /*066c*/ 	.short	0x010a
        /*066e*/ 	.byte	0x3f
	.zero		1


	//   ....[70]....
        /*0670*/ 	.word	0x00017c70
        /*0674*/ 	.word	0x0000000c
        /*0678*/ 	.word	0x00038830
        /*067c*/ 	.short	0x010a
        /*067e*/ 	.byte	0x3f
	.zero		1


	//   ....[71]....
        /*0680*/ 	.word	0x00017cc0
        /*0684*/ 	.word	0x0000000c
        /*0688*/ 	.word	0x00038850
        /*068c*/ 	.short	0x010a
        /*068e*/ 	.byte	0x3f
	.zero		1


	//   ....[72]....
        /*0690*/ 	.word	0x00017d10
        /*0694*/ 	.word	0x00000008
        /*0698*/ 	.word	0x00038830
        /*069c*/ 	.short	0x010a
        /*069e*/ 	.byte	0x3f
	.zero		1


	//   ....[73]....
        /*06a0*/ 	.word	0x00017d60
        /*06a4*/ 	.word	0x00000008
        /*06a8*/ 	.word	0x00038850
        /*06ac*/ 	.short	0x010a
        /*06ae*/ 	.byte	0x3f
	.zero		1


	//   ....[74]....
        /*06b0*/ 	.word	0x00017db0
        /*06b4*/ 	.word	0x0000000c
        /*06b8*/ 	.word	0x00038830
        /*06bc*/ 	.short	0x010a
        /*06be*/ 	.byte	0x3f
	.zero		1


	//   ....[75]....
        /*06c0*/ 	.word	0x00017e00
        /*06c4*/ 	.word	0x0000000c
        /*06c8*/ 	.word	0x00038850
        /*06cc*/ 	.short	0x010a
        /*06ce*/ 	.byte	0x3f
	.zero		1


	//   ....[76]....
        /*06d0*/ 	.word	0x00017f80
        /*06d4*/ 	.word	0x00000008
        /*06d8*/ 	.word	0x00038840
        /*06dc*/ 	.short	0x010a
        /*06de*/ 	.byte	0x3f
	.zero		1


	//   ....[77]....
        /*06e0*/ 	.word	0x00017fe0
        /*06e4*/ 	.word	0x00000008
        /*06e8*/ 	.word	0x00038820
        /*06ec*/ 	.short	0x010a
        /*06ee*/ 	.byte	0x3f
	.zero		1


	//   ....[78]....
        /*06f0*/ 	.word	0x00018030
        /*06f4*/ 	.word	0x00000005
        /*06f8*/ 	.word	0x00038860
        /*06fc*/ 	.short	0x010a
        /*06fe*/ 	.byte	0x3f
	.zero		1


	//   ....[79]....
        /*0700*/ 	.word	0x00018080
        /*0704*/ 	.word	0x00000002
        /*0708*/ 	.word	0x00038840
        /*070c*/ 	.short	0x010a
        /*070e*/ 	.byte	0x3f
	.zero		1


	//   ....[80]....
        /*0710*/ 	.word	0x000180d0
        /*0714*/ 	.word	0x00000002
        /*0718*/ 	.word	0x00038860
        /*071c*/ 	.short	0x010a
        /*071e*/ 	.byte	0x3f
	.zero		1


	//   ....[81]....
        /*0720*/ 	.word	0x00018120
        /*0724*/ 	.word	0x00000003
        /*0728*/ 	.word	0x00038840
        /*072c*/ 	.short	0x010a
        /*072e*/ 	.byte	0x3f
	.zero		1


	//   ....[82]....
        /*0730*/ 	.word	0x00018170
        /*0734*/ 	.word	0x00000003
        /*0738*/ 	.word	0x00038860
        /*073c*/ 	.short	0x010a
        /*073e*/ 	.byte	0x3f
	.zero		1


	//   ....[83]....
        /*0740*/ 	.word	0x000181c0
        /*0744*/ 	.word	0x00000002
        /*0748*/ 	.word	0x00038840
        /*074c*/ 	.short	0x010a
        /*074e*/ 	.byte	0x3f
	.zero		1


	//   ....[84]....
        /*0750*/ 	.word	0x00018210
        /*0754*/ 	.word	0x00000002
        /*0758*/ 	.word	0x00038860
        /*075c*/ 	.short	0x010a
        /*075e*/ 	.byte	0x3f
	.zero		1


	//   ....[85]....
        /*0760*/ 	.word	0x000182f0
        /*0764*/ 	.word	0x00000007
        /*0768*/ 	.word	0x00038820
        /*076c*/ 	.short	0x010a
        /*076e*/ 	.byte	0x3f
	.zero		1


	//   ....[86]....
        /*0770*/ 	.word	0x00018340
        /*0774*/ 	.word	0x00000005
        /*0778*/ 	.word	0x00000000
        /*077c*/ 	.short	0x010a
        /*077e*/ 	.byte	0x3f
	.zero		1


	//   ....[87]....
        /*0780*/ 	.word	0x00018390
        /*0784*/ 	.word	0x00000003
        /*0788*/ 	.word	0x00000000
        /*078c*/ 	.short	0x010a
        /*078e*/ 	.byte	0x3f
	.zero		1


	//   ....[88]....
        /*0790*/ 	.word	0x000183e0
        /*0794*/ 	.word	0x00000005
        /*0798*/ 	.word	0x00000000
        /*079c*/ 	.short	0x010a
        /*079e*/ 	.byte	0x3f
	.zero		1


	//----- nvinfo : EIATTR_NUM_MBARRIERS
	.align		4
.L_345:
        /*07a0*/ 	.byte	0x03, 0x38
        /*07a2*/ 	.short	0x0017


	//----- nvinfo : EIATTR_EXIT_INSTR_OFFSETS
	.align		4
        /*07a4*/ 	.byte	0x04, 0x1c
        /*07a6*/ 	.short	(.L_347 - .L_346)


	//   ....[0]....
.L_346:
        /*07a8*/ 	.word	0x00000a90


	//   ....[1]....
        /*07ac*/ 	.word	0x000142b0


	//   ....[2]....
        /*07b0*/ 	.word	0x00014310


	//   ....[3]....
        /*07b4*/ 	.word	0x000178b0


	//   ....[4]....
        /*07b8*/ 	.word	0x00017b00


	//----- nvinfo : EIATTR_MAX_THREADS
	.align		4
.L_347:
        /*07bc*/ 	.byte	0x04, 0x05
        /*07be*/ 	.short	(.L_349 - .L_348)
.L_348:
        /*07c0*/ 	.word	0x00000180
        /*07c4*/ 	.word	0x00000001
        /*07c8*/ 	.word	0x00000001


	//----- nvinfo : EIATTR_CRS_STACK_SIZE
	.align		4
.L_349:
        /*07cc*/ 	.byte	0x04, 0x1e
        /*07ce*/ 	.short	(.L_351 - .L_350)
.L_350:
        /*07d0*/ 	.word	0x00000000


	//----- nvinfo : EIATTR_CBANK_PARAM_SIZE
	.align		4
.L_351:
        /*07d4*/ 	.byte	0x03, 0x19
        /*07d6*/ 	.short	0x0cf0


	//----- nvinfo : EIATTR_PARAM_CBANK
	.align		4
        /*07d8*/ 	.byte	0x04, 0x0a
        /*07da*/ 	.short	(.L_353 - .L_352)
	.align		4
.L_352:
        /*07dc*/ 	.word	index@(.nv.constant0._ZN7cutlass13device_kernelIN5flash11enable_sm90INS1_16FlashAttnFwdSm90INS1_25CollectiveMainloopFwdSm90ILi2EN4cute5tupleIJNS5_1CILi1EEES8_S8_EEENS6_IJNS7_ILi64EEESA_SA_EEELi512ENS_10bfloat16_tEfNS_4arch4Sm90ELb0ELb1ELb1ELb0ELb0ELb0ELb1ELb0ELb0ELb0ELb0ELb0EEENS1_21CollectiveEpilogueFwdINS6_IJSA_NS7_ILi512EEESA_EEES9_SC_SE_Li256ELb0ELb0ELb0ELb0EEENS1_30DynamicPersistentTileSchedulerILi256ELi32ELb0ELb0ELb1EEEEEEEEEvNT_6ParamsE)
        /*07e0*/ 	.short	0x0210
        /*07e2*/ 	.short	0x0cf0


	//----- nvinfo : EIATTR_SW_WAR
	.align		4
.L_353:
        /*07e4*/ 	.byte	0x04, 0x36
        /*07e6*/ 	.short	(.L_355 - .L_354)
.L_354:
        /*07e8*/ 	.word	0x00000008
.L_355:


//--------------------- .nv.info._ZN7cutlass13device_kernelIN5flash11enable_sm90INS1_16FlashAttnFwdSm90INS1_25CollectiveMainloopFwdSm90ILi2EN4cute5tupleIJNS5_1CILi1EEES8_S8_EEENS6_IJNS7_ILi64EEESA_SA_EEELi512ENS_10bfloat16_tEfNS_4arch4Sm90ELb0ELb1ELb1ELb1ELb0ELb0ELb0ELb0ELb0ELb0ELb0ELb0EEENS1_21CollectiveEpilogueFwdINS6_IJSA_NS7_ILi512EEESA_EEES9_SC_SE_Li256ELb1ELb0ELb0ELb0EEENS1_36VarlenDynamicPersistentTileSchedulerILi64ELi64ELi256ELi32ELb0ELb0ELb1ELb1ELb0ELb1EEEEEEEEEvNT_6ParamsE --------------------------
	.section	.nv.info._ZN7cutlass13device_kernelIN5flash11enable_sm90INS1_16FlashAttnFwdSm90INS1_25CollectiveMainloopFwdSm90ILi2EN4cute5tupleIJNS5_1CILi1EEES8_S8_EEENS6_IJNS7_ILi64EEESA_SA_EEELi512ENS_10bfloat16_tEfNS_4arch4Sm90ELb0ELb1ELb1ELb1ELb0ELb0ELb0ELb0ELb0ELb0ELb0ELb0EEENS1_21CollectiveEpilogueFwdINS6_IJSA_NS7_ILi512EEESA_EEES9_SC_SE_Li256ELb1ELb0ELb0ELb0EEENS1_36VarlenDynamicPersistentTileSchedulerILi64ELi64ELi256ELi32ELb0ELb0ELb1ELb1ELb0ELb1EEEEEEEEEvNT_6ParamsE,"",@"SHT_CUDA_INFO"
	.sectionflags	@""
	.align	4


	//----- nvinfo : EIATTR_CUDA_API_VERSION
	.align		4
        /*0000*/ 	.byte	0x04, 0x37
        /*0002*/ 	.short	(.L_357 - .L_356)
.L_356:
        /*0004*/ 	.word	0x00000082


	//----- nvinfo : EIATTR_KPARAM_INFO
	.align		4
.L_357:
        /*0008*/ 	.byte	0x04, 0x17
        /*000a*/ 	.short	(.L_359 - .L_358)
.L_358:
        /*000c*/ 	.word	0x00000000
        /*0010*/ 	.short	0x0000
        /*0012*/ 	.short	0x0070
        /*0014*/ 	.byte	0x00, 0xf0, 0x01, 0x28


	//----- nvinfo : EIATTR_SPARSE_MMA_MASK
	.align		4
.L_359:
        /*0018*/ 	.byte	0x03, 0x50
        /*001a*/ 	.short	0x0000


	//----- nvinfo : EIATTR_MAXREG_COUNT
	.align		4
        /*001c*/ 	.byte	0x03, 0x1b
        /*001e*/ 	.short	0x00a8


	//----- nvinfo : EIATTR_NUM_BARRIERS
	.align		4
        /*0020*/ 	.byte	0x02, 0x4c
        /*0022*/ 	.byte	0x10
	.zero		1


	//----- nvinfo : EIATTR_EXTERNS
	.align		4
        /*0024*/ 	.byte	0x04, 0x0f
        /*0026*/ 	.short	(.L_361 - .L_360)


	//   ....[0]....
	.align		4
.L_360:
        /*0028*/ 	.word	index@(__assertfail)


	//----- nvinfo : EIATTR_ANNOTATIONS
	.align		4
.L_361:
        /*002c*/ 	.byte	0x04, 0x55
        /*002e*/ 	.short	(.L_363 - .L_362)


	//   ....[0]....
.L_362:
        /* <DEDUP_REMOVED lines=27> */


	//----- nvinfo : EIATTR_MERCURY_ISA_VERSION
	.align		4
.L_363:
        /*01d0*/ 	.byte	0x03, 0x5f
        /*01d2*/ 	.short	0x0101


	//----- nvinfo : EIATTR_UNUSED_LOAD_BYTE_OFFSET
	.align		4
        /*01d4*/ 	.byte	0x04, 0x44
        /*01d6*/ 	.short	(.L_365 - .L_364)


	//   ....[0]....
.L_364:
        /*01d8*/ 	.word	0x00000a40
        /*01dc*/ 	.word	0x0000fff0


	//   ....[1]....
        /*01e0*/ 	.word	0x0000db20
        /*01e4*/ 	.word	0x0000fff0


	//----- nvinfo : EIATTR_INT_WARP_WIDE_INSTR_OFFSETS
	.align		4
.L_365:
        /*01e8*/ 	.byte	0x04, 0x31
        /*01ea*/ 	.short	(.L_367 - .L_366)


	//   ....[0]....
.L_366:
        /*01ec*/ 	.word	0x00000160


	//   ....[1]....
        /*01f0*/ 	.word	0x000001a0


	//   ....[2]....
        /*01f4*/ 	.word	0x00000210


	//   ....[3]....
        /*01f8*/ 	.word	0x000118e0


	//   ....[4]....
        /*01fc*/ 	.word	0x00011970


	//   ....[5]....
        /*0200*/ 	.word	0x00011e70


	//   ....[6]....
        /*0204*/ 	.word	0x00011ef0


	//   ....[7]....
        /*0208*/ 	.word	0x00014710


	//   ....[8]....
        /*020c*/ 	.word	0x000147a0


	//----- nvinfo : EIATTR_COOP_GROUP_MASK_REGIDS
	.align		4
.L_367:
        /*0210*/ 	.byte	0x04, 0x29
        /*0212*/ 	.short	(.L_369 - .L_368)


	//   ....[0]....
.L_368:
        /*0214*/ 	.word	0xffffffff


	//   ....[1]....
        /*0218*/ 	.word	0xffffffff


	//   ....[2]....
        /*021c*/ 	.word	0xffffffff


	//   ....[3]....
        /*0220*/ 	.word	0xffffffff


	//   ....[4]....
        /*0224*/ 	.word	0xffffffff


	//   ....[5]....
        /*0228*/ 	.word	0xffffffff


	//   ....[6]....
        /*022c*/ 	.word	0xffffffff


	//   ....[7]....
        /*0230*/ 	.word	0xffffffff


	//   ....[8]....
        /*0234*/ 	.word	0xffffffff


	//   ....[9]....
        /*0238*/ 	.word	0xffffffff


	//   ....[10]....
        /*023c*/ 	.word	0xffffffff


	//   ....[11]....
        /*0240*/ 	.word	0xffffffff


	//   ....[12]....
        /*0244*/ 	.word	0xffffffff


	//   ....[13]....
        /*0248*/ 	.word	0xffffffff


	//   ....[14]....
        /*024c*/ 	.word	0xffffffff


	//   ....[15]....
        /*0250*/ 	.word	0xffffffff


	//   ....[16]....
        /*0254*/ 	.word	0xffffffff


	//   ....[17]....
        /*0258*/ 	.word	0xffffffff


	//   ....[18]....
        /*025c*/ 	.word	0xffffffff


	//   ....[19]....
        /*0260*/ 	.word	0xffffffff


	//   ....[20]....
        /*0264*/ 	.word	0xffffffff


	//   ....[21]....
        /*0268*/ 	.word	0xffffffff


	//   ....[22]....
        /*026c*/ 	.word	0xffffffff


	//   ....[23]....
        /*0270*/ 	.word	0xffffffff


	//   ....[24]....
        /*0274*/ 	.word	0xffffffff


	//   ....[25]....
        /*0278*/ 	.word	0xffffffff


	//   ....[26]....
        /*027c*/ 	.word	0xffffffff


	//   ....[27]....
        /*0280*/ 	.word	0xffffffff


	//   ....[28]....
        /*0284*/ 	.word	0xffffffff


	//   ....[29]....
        /*0288*/ 	.word	0xffffffff


	//   ....[30]....
        /*028c*/ 	.word	0xffffffff


	//   ....[31]....
        /*0290*/ 	.word	0xffffffff


	//   ....[32]....
        /*0294*/ 	.word	0xffffffff


	//   ....[33]....
        /*0298*/ 	.word	0xffffffff


	//   ....[34]....
        /*029c*/ 	.word	0xffffffff


	//   ....[35]....
        /*02a0*/ 	.word	0xffffffff


	//   ....[36]....
        /*02a4*/ 	.word	0xffffffff


	//   ....[37]....
        /*02a8*/ 	.word	0xffffffff


	//   ....[38]....
        /*02ac*/ 	.word	0xffffffff


	//   ....[39]....
        /*02b0*/ 	.word	0xffffffff


	//   ....[40]....
        /*02b4*/ 	.word	0xffffffff


	//   ....[41]....
        /*02b8*/ 	.word	0xffffffff


	//   ....[42]....
        /*02bc*/ 	.word	0xffffffff


	//   ....[43]....
        /*02c0*/ 	.word	0xffffffff


	//   ....[44]....
        /*02c4*/ 	.word	0xffffffff


	//   ....[45]....
        /*02c8*/ 	.word	0xffffffff


	//   ....[46]....
        /*02cc*/ 	.word	0xffffffff


	//   ....[47]....
        /*02d0*/ 	.word	0xffffffff


	//   ....[48]....
        /*02d4*/ 	.word	0xffffffff


	//   ....[49]....
        /*02d8*/ 	.word	0xffffffff


	//   ....[50]....
        /*02dc*/ 	.word	0xffffffff


	//   ....[51]....
        /*02e0*/ 	.word	0xffffffff


	//   ....[52]....
        /*02e4*/ 	.word	0xffffffff


	//   ....[53]....
        /*02e8*/ 	.word	0xffffffff


	//   ....[54]....
        /*02ec*/ 	.word	0xffffffff


	//   ....[55]....
        /*02f0*/ 	.word	0xffffffff


	//   ....[56]....
        /*02f4*/ 	.word	0xffffffff


	//   ....[57]....
        /*02f8*/ 	.word	0xffffffff


	//   ....[58]....
        /*02fc*/ 	.word	0xffffffff


	//   ....[59]....
        /*0300*/ 	.word	0xffffffff


	//   ....[60]....
        /*0304*/ 	.word	0xffffffff


	//   ....[61]....
        /*0308*/ 	.word	0xffffffff


	//   ....[62]....
        /*030c*/ 	.word	0xffffffff


	//   ....[63]....
        /*0310*/ 	.word	0xffffffff


	//   ....[64]....
        /*0314*/ 	.word	0xffffffff


	//   ....[65]....
        /*0318*/ 	.word	0xffffffff


	//   ....[66]....
        /*031c*/ 	.word	0xffffffff


	//   ....[67]....
        /*0320*/ 	.word	0xffffffff


	//   ....[68]....
        /*0324*/ 	.word	0x0500000f


	//   ....[69]....
        /*0328*/ 	.word	0x0500000f


	//   ....[70]....
        /*032c*/ 	.word	0x0500000f


	//   ....[71]....
        /*0330*/ 	.word	0x0500000f


	//   ....[72]....
        /*0334*/ 	.word	0x0500000f


	//   ....[73]....
        /*0338*/ 	.word	0x0500000f


	//   ....[74]....
        /*033c*/ 	.word	0x0500000f


	//   ....[75]....
        /*0340*/ 	.word	0x0500000f


	//   ....[76]....
        /*0344*/ 	.word	0x0500000f


	//   ....[77]....
        /*0348*/ 	.word	0x0500000f


	//   ....[78]....
        /*034c*/ 	.word	0x0500000f


	//   ....[79]....
        /*0350*/ 	.word	0x0500000f


	//   ....[80]....
        /*0354*/ 	.word	0x0500000f


	//   ....[81]....
        /*0358*/ 	.word	0x0500000f


	//   ....[82]....
        /*035c*/ 	.word	0x0500000f


	//   ....[83]....
        /*0360*/ 	.word	0x0500000f


	//   ....[84]....
        /*0364*/ 	.word	0x0500000f


	//   ....[85]....
        /*0368*/ 	.word	0x0500000f


	//   ....[86]....
        /*036c*/ 	.word	0x0500000f


	//----- nvinfo : EIATTR_COOP_GROUP_INSTR_OFFSETS
	.align		4
.L_369:
        /*0370*/ 	.byte	0x04, 0x28
        /*0372*/ 	.short	(.L_371 - .L_370)


	//   ....[0]....
.L_370:
        /*0374*/ 	.word	0x00000060


	//   ....[1]....
        /*0378*/ 	.word	0x00000170


	//   ....[2]....
        /*037c*/ 	.word	0x000001c0


	//   ....[3]....
        /*0380*/ 	.word	0x000003b0


	//   ....[4]....
        /*0384*/ 	.word	0x00000510


	//   ....[5]....
        /*0388*/ 	.word	0x00000630


	//   ....[6]....
        /*038c*/ 	.word	0x00000790


	//   ....[7]....
        /*0390*/ 	.word	0x00001bf0


	//   ....[8]....
        /*0394*/ 	.word	0x00003be0


	//   ....[9]....
        /*0398*/ 	.word	0x00005220


	//   ....[10]....
        /*039c*/ 	.word	0x00005280


	//   ....[11]....
        /*03a0*/ 	.word	0x00005900


	//   ....[12]....
        /*03a4*/ 	.word	0x00005950


	//   ....[13]....
        /*03a8*/ 	.word	0x00006150


	//   ....[14]....
        /*03ac*/ 	.word	0x000072c0


	//   ....[15]....
        /*03b0*/ 	.word	0x000073c0


	//   ....[16]....
        /*03b4*/ 	.word	0x00007740


	//   ....[17]....
        /*03b8*/ 	.word	0x000077d0


	//   ....[18]....
        /*03bc*/ 	.word	0x000089a0


	//   ....[19]....
        /*03c0*/ 	.word	0x000092d0


	//   ....[20]....
        /*03c4*/ 	.word	0x00009370


	//   ....[21]....
        /*03c8*/ 	.word	0x00009670


	//   ....[22]....
        /*03cc*/ 	.word	0x00009830


	//   ....[23]....
        /*03d0*/ 	.word	0x0000a880


	//   ....[24]....
        /*03d4*/ 	.word	0x0000b900


	//   ....[25]....
        /*03d8*/ 	.word	0x0000b9e0


	//   ....[26]....
        /*03dc*/ 	.word	0x0000bca0


	//   ....[27]....
        /*03e0*/ 	.word	0x0000be10


	//   ....[28]....
        /*03e4*/ 	.word	0x0000cfe0


	//   ....[29]....
        /*03e8*/ 	.word	0x0000d020


	//   ....[30]....
        /*03ec*/ 	.word	0x0000d050


	//   ....[31]....
        /*03f0*/ 	.word	0x0000d0e0


	//   ....[32]....
        /*03f4*/ 	.word	0x0000d100


	//   ....[33]....
        /*03f8*/ 	.word	0x0000ea60


	//   ....[34]....
        /*03fc*/ 	.word	0x00010490


	//   ....[35]....
        /*0400*/ 	.word	0x00010600


	//   ....[36]....
        /*0404*/ 	.word	0x00010630


	//   ....[37]....
        /*0408*/ 	.word	0x00010670


	//   ....[38]....
        /*040c*/ 	.word	0x000106e0


	//   ....[39]....
        /*0410*/ 	.word	0x00010740


	//   ....[40]....
        /*0414*/ 	.word	0x00010780


	//   ....[41]....
        /*0418*/ 	.word	0x00010920


	//   ....[42]....
        /*041c*/ 	.word	0x00010980


	//   ....[43]....
        /*0420*/ 	.word	0x000109c0


	//   ....[44]....
        /*0424*/ 	.word	0x00010a00


	//   ....[45]....
        /*0428*/ 	.word	0x00010a30


	//   ....[46]....
        /*042c*/ 	.word	0x00010a60


	//   ....[47]....
        /*0430*/ 	.word	0x00010af0


	//   ....[48]....
        /*0434*/ 	.word	0x00010b50


	//   ....[49]....
        /*0438*/ 	.word	0x00010be0


	//   ....[50]....
        /*043c*/ 	.word	0x00014830


	//   ....[51]....
        /*0440*/ 	.word	0x00014840


	//   ....[52]....
        /*0444*/ 	.word	0x00014950


	//   ....[53]....
        /*0448*/ 	.word	0x000149b0


	//   ....[54]....
        /*044c*/ 	.word	0x000149f0


	//   ....[55]....
        /*0450*/ 	.word	0x00014a30


	//   ....[56]....
        /*0454*/ 	.word	0x00014a60


	//   ....[57]....
        /*0458*/ 	.word	0x00014a90


	//   ....[58]....
        /*045c*/ 	.word	0x00014c20


	//   ....[59]....
        /*0460*/ 	.word	0x00014c80


	//   ....[60]....
        /*0464*/ 	.word	0x00014cc0


	//   ....[61]....
        /*0468*/ 	.word	0x00014d00


	//   ....[62]....
        /*046c*/ 	.word	0x00014d30


	//   ....[63]....
        /*0470*/ 	.word	0x00014d60


	//   ....[64]....
        /*0474*/ 	.word	0x00014e20


	//   ....[65]....
        /*0478*/ 	.word	0x00014e40


	//   ....[66]....
        /*047c*/ 	.word	0x00014eb0


	//   ....[67]....
        /*0480*/ 	.word	0x00015540


	//   ....[68]....
        /*0484*/ 	.word	0x00015c50


	//   ....[69]....
        /*0488*/ 	.word	0x00016070


	//   ....[70]....
        /*048c*/ 	.word	0x00016100


	//   ....[71]....
        /*0490*/ 	.word	0x000161a0


	//   ....[72]....
        /*0494*/ 	.word	0x00016250


	//   ....[73]....
        /*0498*/ 	.word	0x000162d0


	//   ....[74]....
        /*049c*/ 	.word	0x00016350


	//   ....[75]....
        /*04a0*/ 	.word	0x000163d0


	//   ....[76]....
        /*04a4*/ 	.word	0x00016450


	//   ....[77]....
        /*04a8*/ 	.word	0x000164e0


	//   ....[78]....
        /*04ac*/ 	.word	0x00016590


	//   ....[79]....
        /*04b0*/ 	.word	0x00016610


	//   ....[80]....
        /*04b4*/ 	.word	0x00016690


	//   ....[81]....
        /*04b8*/ 	.word	0x00016710


	//   ....[82]....
        /*04bc*/ 	.word	0x00016790


	//   ....[83]....
        /*04c0*/ 	.word	0x00016800


	//   ....[84]....
        /*04c4*/ 	.word	0x000168a0


	//   ....[85]....
        /*04c8*/ 	.word	0x00016930


	//   ....[86]....
        /*04cc*/ 	.word	0x00016a60


	//----- nvinfo : EIATTR_REG_RECONFIG
	.align		4
.L_371:
        /*04d0*/ 	.byte	0x01, 0x54
	.zero		2


	//----- nvinfo : EIATTR_SYSCALL_OFFSETS
	.align		4
        /*04d4*/ 	.byte	0x04, 0x46
        /*04d6*/ 	.short	(.L_373 - .L_372)


	//   ....[0]....
.L_372:
        /*04d8*/ 	.word	0x00003db0


	//   ....[1]....
        /*04dc*/ 	.word	0x00011b00


	//   ....[2]....
        /*04e0*/ 	.word	0x00011c40


	//   ....[3]....
        /*04e4*/ 	.word	0x00011d40


	//----- nvinfo : EIATTR_MBARRIER_INSTR_OFFSETS
	.align		4
.L_373:
        /*04e8*/ 	.byte	0x04, 0x39
        /*04ea*/ 	.short	(.L_375 - .L_374)


	//   ....[0]....
.L_374:
        /*04ec*/ 	.word	0x000002a0
        /*04f0*/ 	.word	0x000000ff
        /*04f4*/ 	.word	0x00028c00
        /*04f8*/ 	.short	0x0100
        /*04fa*/ 	.byte	0x08
	.zero		1


	//   ....[1]....
        /*04fc*/ 	.word	0x000002b0
        /*0500*/ 	.word	0x000000ff
        /*0504*/ 	.word	0x00028c20
        /*0508*/ 	.short	0x0100
        /*050a*/ 	.byte	0x08
	.zero		1


	//   ....[2]....
        /*050c*/ 	.word	0x00000360
        /*0510*/ 	.word	0x000000ff
        /*0514*/ 	.word	0x00028c30
        /*0518*/ 	.short	0x0100
        /*051a*/ 	.byte	0x06
	.zero		1


	//   ....[3]....
        /*051c*/ 	.word	0x00000370
        /*0520*/ 	.word	0x000000ff
        /*0524*/ 	.word	0x00028c40
        /*0528*/ 	.short	0x0100
        /*052a*/ 	.byte	0x06
	.zero		1


	//   ....[4]....
        /*052c*/ 	.word	0x00000380
        /*0530*/ 	.word	0x000000ff
        /*0534*/ 	.word	0x00028c38
        /*0538*/ 	.short	0x0100
        /*053a*/ 	.byte	0x06
	.zero		1


	//   ....[5]....
        /*053c*/ 	.word	0x00000390
        /*0540*/ 	.word	0x000000ff
        /*0544*/ 	.word	0x00028c48
        /*0548*/ 	.short	0x0100
        /*054a*/ 	.byte	0x06
	.zero		1


	//   ....[6]....
        /*054c*/ 	.word	0x000004c0
        /*0550*/ 	.word	0x000000ff
        /*0554*/ 	.word	0x00028c50
        /*0558*/ 	.short	0x0100
        /*055a*/ 	.byte	0x08
	.zero		1


	//   ....[7]....
        /*055c*/ 	.word	0x000004d0
        /*0560*/ 	.word	0x000000ff
        /*0564*/ 	.word	0x00028c60
        /*0568*/ 	.short	0x0100
        /*056a*/ 	.byte	0x08
	.zero		1


	//   ....[8]....
        /*056c*/ 	.word	0x000004e0
        /*0570*/ 	.word	0x000000ff
        /*0574*/ 	.word	0x00028c58
        /*0578*/ 	.short	0x0100
        /*057a*/ 	.byte	0x08
	.zero		1


	//   ....[9]....
        /*057c*/ 	.word	0x000004f0
        /*0580*/ 	.word	0x000000ff
        /*0584*/ 	.word	0x00028c68
        /*0588*/ 	.short	0x0100
        /*058a*/ 	.byte	0x08
	.zero		1


	//   ....[10]....
        /*058c*/ 	.word	0x000005e0
        /*0590*/ 	.word	0x000000ff
        /*0594*/ 	.word	0x00028c70
        /*0598*/ 	.short	0x0100
        /*059a*/ 	.byte	0x06
	.zero		1


	//   ....[11]....
        /*059c*/ 	.word	0x000005f0
        /*05a0*/ 	.word	0x000000ff
        /*05a4*/ 	.word	0x00028c80
        /*05a8*/ 	.short	0x0100
        /*05aa*/ 	.byte	0x06
	.zero		1


	//   ....[12]....
        /*05ac*/ 	.word	0x00000600
        /*05b0*/ 	.word	0x000000ff
        /*05b4*/ 	.word	0x00028c78
        /*05b8*/ 	.short	0x0100
        /*05ba*/ 	.byte	0x06
	.zero		1


	//   ....[13]....
        /*05bc*/ 	.word	0x00000610
        /*05c0*/ 	.word	0x000000ff
        /*05c4*/ 	.word	0x00028c88
        /*05c8*/ 	.short	0x0100
        /*05ca*/ 	.byte	0x06
	.zero		1


	//   ....[14]....
        /*05cc*/ 	.word	0x00000740
        /*05d0*/ 	.word	0x000000ff
        /*05d4*/ 	.word	0x00028c90
        /*05d8*/ 	.short	0x0100
        /*05da*/ 	.byte	0x08
	.zero		1


	//   ....[15]....
        /*05dc*/ 	.word	0x00000750
        /*05e0*/ 	.word	0x000000ff
        /*05e4*/ 	.word	0x00028ca0
        /*05e8*/ 	.short	0x0100
        /*05ea*/ 	.byte	0x08
	.zero		1


	//   ....[16]....
        /*05ec*/ 	.word	0x00000760
        /*05f0*/ 	.word	0x000000ff
        /*05f4*/ 	.word	0x00028c98
        /*05f8*/ 	.short	0x0100
        /*05fa*/ 	.byte	0x08
	.zero		1


	//   ....[17]....
        /*05fc*/ 	.word	0x00000770
        /*0600*/ 	.word	0x000000ff
        /*0604*/ 	.word	0x00028ca8
        /*0608*/ 	.short	0x0100
        /*060a*/ 	.byte	0x08
	.zero		1


	//   ....[18]....
        /*060c*/ 	.word	0x000008a0
        /*0610*/ 	.word	0x000000ff
        /*0614*/ 	.word	0x00028cb0
        /*0618*/ 	.short	0x0100
        /*061a*/ 	.byte	0x08
	.zero		1


	//   ....[19]....
        /*061c*/ 	.word	0x000008b0
        /*0620*/ 	.word	0x000000ff
        /*0624*/ 	.word	0x00028cc0
        /*0628*/ 	.short	0x0100
        /*062a*/ 	.byte	0x08
	.zero		1


	//   ....[20]....
        /*062c*/ 	.word	0x000008c0
        /*0630*/ 	.word	0x000000ff
        /*0634*/ 	.word	0x00028cb8
        /*0638*/ 	.short	0x0100
        /*063a*/ 	.byte	0x08
	.zero		1


	//   ....[21]....
        /*063c*/ 	.word	0x000008d0
        /*0640*/ 	.word	0x000000ff
        /*0644*/ 	.word	0x00028cc8
        /*0648*/ 	.short	0x0100
        /*064a*/ 	.byte	0x08
	.zero		1


	//   ....[22]....
        /*064c*/ 	.word	0x00001cf0
        /*0650*/ 	.word	0x000000ff
        /*0654*/ 	.word	0x00028c50
        /*0658*/ 	.short	0x010a
        /*065a*/ 	.byte	0x16
	.zero		1


	//   ....[23]....
        /*065c*/ 	.word	0x00001fc0
        /*0660*/ 	.word	0x00000000
        /*0664*/ 	.word	0x00000000
        /*0668*/ 	.short	0x0101
        /*066a*/ 	.byte	0x3f
	.zero		1


	//   ....[24]....
        /*066c*/ 	.word	0x00002900
        /*0670*/ 	.word	0x000000ff
        /*0674*/ 	.word	0x00028c50
        /*0678*/ 	.short	0x010a
        /*067a*/ 	.byte	0x14
	.zero		1


	//   ....[25]....
        /*067c*/ 	.word	0x00002940
        /*0680*/ 	.word	0x000000ff
        /*0684*/ 	.word	0x00028c50
        /*0688*/ 	.short	0x010a
        /*068a*/ 	.byte	0x14
	.zero		1


	//   ....[26]....
        /*068c*/ 	.word	0x00002b10
        /*0690*/ 	.word	0x00000003
        /*0694*/ 	.word	0x00000000
        /*0698*/ 	.short	0x0101
        /*069a*/ 	.byte	0x3f
	.zero		1


	//   ....[27]....
        /*069c*/ 	.word	0x00003e20
        /*06a0*/ 	.word	0x000000ff
        /*06a4*/ 	.word	0x00028c00
        /*06a8*/ 	.short	0x010a
        /*06aa*/ 	.byte	0x26
	.zero		1


	//   ....[28]....
        /*06ac*/ 	.word	0x00003e90
        /*06b0*/ 	.word	0x00000008
        /*06b4*/ 	.word	0x00028c30
        /*06b8*/ 	.short	0x010a
        /*06ba*/ 	.byte	0x3f
	.zero		1


	//   ....[29]....
        /*06bc*/ 	.word	0x00003ed0
        /*06c0*/ 	.word	0x00000008
        /*06c4*/ 	.word	0x00028c30
        /*06c8*/ 	.short	0x010a
        /*06ca*/ 	.byte	0x3f
	.zero		1


	//   ....[30]....
        /*06cc*/ 	.word	0x00004480
        /*06d0*/ 	.word	0x00000003
        /*06d4*/ 	.word	0x00000000
        /*06d8*/ 	.short	0x0101
        /*06da*/ 	.byte	0x3f
	.zero		1


	//   ....[31]....
        /*06dc*/ 	.word	0x00005eb0
        /*06e0*/ 	.word	0x00000008
        /*06e4*/ 	.word	0x00028c50
        /*06e8*/ 	.short	0x010a
        /*06ea*/ 	.byte	0x3f
	.zero		1


	//   ....[32]....
        /*06ec*/ 	.word	0x00005ef0
        /*06f0*/ 	.word	0x00000008
        /*06f4*/ 	.word	0x00028c50
        /*06f8*/ 	.short	0x010a
        /*06fa*/ 	.byte	0x3f
	.zero		1


	//   ....[33]....
        /*06fc*/ 	.word	0x00006170
        /*0700*/ 	.word	0x00000008
        /*0704*/ 	.word	0x00000000
        /*0708*/ 	.short	0x0101
        /*070a*/ 	.byte	0x3f
	.zero		1


	//   ....[34]....
        /*070c*/ 	.word	0x00006400
        /*0710*/ 	.word	0x000000ff
        /*0714*/ 	.word	0x00028c30
        /*0718*/ 	.short	0x010a
        /*071a*/ 	.byte	0x1b
	.zero		1


	//   ....[35]....
        /*071c*/ 	.word	0x00006440
        /*0720*/ 	.word	0x000000ff
        /*0724*/ 	.word	0x00028c30
        /*0728*/ 	.short	0x010a
        /*072a*/ 	.byte	0x1b
	.zero		1


	//   ....[36]....
        /*072c*/ 	.word	0x00006800
        /*0730*/ 	.word	0x0000000e
        /*0734*/ 	.word	0x00000000
        /*0738*/ 	.short	0x0101
        /*073a*/ 	.byte	0x3f
	.zero		1


	//   ....[37]....
        /*073c*/ 	.word	0x000086f0
        /*0740*/ 	.word	0x000000ff
        /*0744*/ 	.word	0x00028c50
        /*0748*/ 	.short	0x010a
        /*074a*/ 	.byte	0x1b
	.zero		1


	//   ....[38]....
        /*074c*/ 	.word	0x00008730
        /*0750*/ 	.word	0x000000ff
        /*0754*/ 	.word	0x00028c50
        /*0758*/ 	.short	0x010a
        /*075a*/ 	.byte	0x1b
	.zero		1


	//   ....[39]....
        /*075c*/ 	.word	0x000089c0
        /*0760*/ 	.word	0x00000015
        /*0764*/ 	.word	0x00000000
        /*0768*/ 	.short	0x0101
        /*076a*/ 	.byte	0x3f
	.zero		1


	//   ....[40]....
        /*076c*/ 	.word	0x00008d10
        /*0770*/ 	.word	0x000000ff
        /*0774*/ 	.word	0x00028c30
        /*0778*/ 	.short	0x010a
        /*077a*/ 	.byte	0x18
	.zero		1


	//   ....[41]....
        /*077c*/ 	.word	0x00008d50
        /*0780*/ 	.word	0x000000ff
        /*0784*/ 	.word	0x00028c30
        /*0788*/ 	.short	0x010a
        /*078a*/ 	.byte	0x18
	.zero		1


	//   ....[42]....
        /*078c*/ 	.word	0x00009bb0
        /*0790*/ 	.word	0x00000098
        /*0794*/ 	.word	0x00000000
        /*0798*/ 	.short	0x0101
        /*079a*/ 	.byte	0x3f
	.zero		1


	//   ....[43]....
        /*079c*/ 	.word	0x0000a5f0
        /*07a0*/ 	.word	0x000000ff
        /*07a4*/ 	.word	0x00028c50
        /*07a8*/ 	.short	0x010a
        /*07aa*/ 	.byte	0x18
	.zero		1


	//   ....[44]....
        /*07ac*/ 	.word	0x0000a630
        /*07b0*/ 	.word	0x000000ff
        /*07b4*/ 	.word	0x00028c50
        /*07b8*/ 	.short	0x010a
        /*07ba*/ 	.byte	0x18
	.zero		1


	//   ....[45]....
        /*07bc*/ 	.word	0x0000a8a0
        /*07c0*/ 	.word	0x000000aa
        /*07c4*/ 	.word	0x00000000
        /*07c8*/ 	.short	0x0101
        /*07ca*/ 	.byte	0x3f
	.zero		1


	//   ....[46]....
        /*07cc*/ 	.word	0x0000aa30
        /*07d0*/ 	.word	0x000000ff
        /*07d4*/ 	.word	0x00028c30
        /*07d8*/ 	.short	0x010a
        /*07da*/ 	.byte	0x1a
	.zero		1


	//   ....[47]....
        /*07dc*/ 	.word	0x0000aa70
        /*07e0*/ 	.word	0x000000ff
        /*07e4*/ 	.word	0x00028c30
        /*07e8*/ 	.short	0x010a
        /*07ea*/ 	.byte	0x1a
	.zero		1


	//   ....[48]....
        /*07ec*/ 	.word	0x0000ae30
        /*07f0*/ 	.word	0x00000006
        /*07f4*/ 	.word	0x00000000
        /*07f8*/ 	.short	0x0101
        /*07fa*/ 	.byte	0x3f
	.zero		1


	//   ....[49]....
        /*07fc*/ 	.word	0x0000cd30
        /*0800*/ 	.word	0x000000ff
        /*0804*/ 	.word	0x00028c50
        /*0808*/ 	.short	0x010a
        /*080a*/ 	.byte	0x1a
	.zero		1


	//   ....[50]....
        /*080c*/ 	.word	0x0000cd70
        /*0810*/ 	.word	0x000000ff
        /*0814*/ 	.word	0x00028c50
        /*0818*/ 	.short	0x010a
        /*081a*/ 	.byte	0x1a
	.zero		1


	//   ....[51]....
        /*081c*/ 	.word	0x0000d000
        /*0820*/ 	.word	0x0000000f
        /*0824*/ 	.word	0x00000000
        /*0828*/ 	.short	0x0101
        /*082a*/ 	.byte	0x3f
	.zero		1


	//   ....[52]....
        /*082c*/ 	.word	0x0000f4c0
        /*0830*/ 	.word	0x000000ff
        /*0834*/ 	.word	0x00000000
        /*0838*/ 	.short	0x0101
        /*083a*/ 	.byte	0x04
	.zero		1


	//   ....[53]....
        /*083c*/ 	.word	0x00012250
        /*0840*/ 	.word	0x00000009
        /*0844*/ 	.word	0x00028c40
        /*0848*/ 	.short	0x010a
        /*084a*/ 	.byte	0x3f
	.zero		1


	//   ....[54]....
        /*084c*/ 	.word	0x00012640
        /*0850*/ 	.word	0x0000000a
        /*0854*/ 	.word	0x00028c20
        /*0858*/ 	.short	0x010a
        /*085a*/ 	.byte	0x3f
	.zero		1


	//   ....[55]....
        /*085c*/ 	.word	0x00012700
        /*0860*/ 	.word	0x00000006
        /*0864*/ 	.word	0x00028c60
        /*0868*/ 	.short	0x010a
        /*086a*/ 	.byte	0x3f
	.zero		1


	//   ....[56]....
        /*086c*/ 	.word	0x00012ea0
        /*0870*/ 	.word	0x00000002
        /*0874*/ 	.word	0x00028c40
        /*0878*/ 	.short	0x010a
        /*087a*/ 	.byte	0x3f
	.zero		1


	//   ....[57]....
        /*087c*/ 	.word	0x000130b0
        /*0880*/ 	.word	0x00000002
        /*0884*/ 	.word	0x00028c60
        /*0888*/ 	.short	0x010a
        /*088a*/ 	.byte	0x3f
	.zero		1


	//   ....[58]....
        /*088c*/ 	.word	0x00013790
        /*0890*/ 	.word	0x00000002
        /*0894*/ 	.word	0x00028c40
        /*0898*/ 	.short	0x010a
        /*089a*/ 	.byte	0x3f
	.zero		1


	//   ....[59]....
        /*089c*/ 	.word	0x00013990
        /*08a0*/ 	.word	0x00000002
        /*08a4*/ 	.word	0x00028c60
        /*08a8*/ 	.short	0x010a
        /*08aa*/ 	.byte	0x3f
	.zero		1


	//   ....[60]....
        /*08ac*/ 	.word	0x00013fe0
        /*08b0*/ 	.word	0x00000002
        /*08b4*/ 	.word	0x00028c40
        /*08b8*/ 	.short	0x010a
        /*08ba*/ 	.byte	0x3f
	.zero		1


	//   ....[61]....
        /*08bc*/ 	.word	0x000141f0
        /*08c0*/ 	.word	0x00000002
        /*08c4*/ 	.word	0x00028c60
        /*08c8*/ 	.short	0x010a
        /*08ca*/ 	.byte	0x3f
	.zero		1


	//   ....[62]....
        /*08cc*/ 	.word	0x000154c0
        /*08d0*/ 	.word	0x00000000
        /*08d4*/ 	.word	0x00028c20
        /*08d8*/ 	.short	0x010a
        /*08da*/ 	.byte	0x3f
	.zero		1


	//   ....[63]....
        /*08dc*/ 	.word	0x00015680
        /*08e0*/ 	.word	0x00000006
        /*08e4*/ 	.word	0x00000000
        /*08e8*/ 	.short	0x010a
        /*08ea*/ 	.byte	0x3f
	.zero		1


	//   ....[64]....
        /*08ec*/ 	.word	0x000156f0
        /*08f0*/ 	.word	0x00000007
        /*08f4*/ 	.word	0x00000000
        /*08f8*/ 	.short	0x010a
        /*08fa*/ 	.byte	0x3f
	.zero		1


	//   ....[65]....
        /*08fc*/ 	.word	0x00015760
        /*0900*/ 	.word	0x00000004
        /*0904*/ 	.word	0x00000000
        /*0908*/ 	.short	0x010a
        /*090a*/ 	.byte	0x3f
	.zero		1


	//   ....[66]....
        /*090c*/ 	.word	0x00015790
        /*0910*/ 	.word	0x00000003
        /*0914*/ 	.word	0x00000000
        /*0918*/ 	.short	0x010a
        /*091a*/ 	.byte	0x3f
	.zero		1


	//   ....[67]....
        /*091c*/ 	.word	0x00015800
        /*0920*/ 	.word	0x00000003
        /*0924*/ 	.word	0x00028c50
        /*0928*/ 	.short	0x010a
        /*092a*/ 	.byte	0x3f
	.zero		1


	//   ....[68]....
        /*092c*/ 	.word	0x00015860
        /*0930*/ 	.word	0x00000006
        /*0934*/ 	.word	0x00028c50
        /*0938*/ 	.short	0x010a
        /*093a*/ 	.byte	0x3f
	.zero		1


	//   ....[69]....
        /*093c*/ 	.word	0x000158c0
        /*0940*/ 	.word	0x00000003
        /*0944*/ 	.word	0x00028c00
        /*0948*/ 	.short	0x010a
        /*094a*/ 	.byte	0x3f
	.zero		1


	//   ....[70]....
        /*094c*/ 	.word	0x00015910
        /*0950*/ 	.word	0x00000008
        /*0954*/ 	.word	0x00028c30
        /*0958*/ 	.short	0x010a
        /*095a*/ 	.byte	0x3f
	.zero		1


	//   ....[71]....
        /*095c*/ 	.word	0x00015960
        /*0960*/ 	.word	0x00000008
        /*0964*/ 	.word	0x00028c50
        /*0968*/ 	.short	0x010a
        /*096a*/ 	.byte	0x3f
	.zero		1


	//   ....[72]....
        /*096c*/ 	.word	0x000159c0
        /*0970*/ 	.word	0x0000000f
        /*0974*/ 	.word	0x00028c30
        /*0978*/ 	.short	0x010a
        /*097a*/ 	.byte	0x3f
	.zero		1


	//   ....[73]....
        /*097c*/ 	.word	0x00015a10
        /*0980*/ 	.word	0x00000015
        /*0984*/ 	.word	0x00028c50
        /*0988*/ 	.short	0x010a
        /*098a*/ 	.byte	0x3f
	.zero		1


	//   ....[74]....
        /*098c*/ 	.word	0x00015a70
        /*0990*/ 	.word	0x00000006
        /*0994*/ 	.word	0x00028c30
        /*0998*/ 	.short	0x010a
        /*099a*/ 	.byte	0x3f
	.zero		1


	//   ....[75]....
        /*099c*/ 	.word	0x00015ac0
        /*09a0*/ 	.word	0x000000aa
        /*09a4*/ 	.word	0x00028c50
        /*09a8*/ 	.short	0x010a
        /*09aa*/ 	.byte	0x3f
	.zero		1


	//   ....[76]....
        /*09ac*/ 	.word	0x00015b20
        /*09b0*/ 	.word	0x00000007
        /*09b4*/ 	.word	0x00028c30
        /*09b8*/ 	.short	0x010a
        /*09ba*/ 	.byte	0x3f
	.zero		1


	//   ....[77]....
        /*09bc*/ 	.word	0x00015b70
        /*09c0*/ 	.word	0x0000000f
        /*09c4*/ 	.word	0x00028c50
        /*09c8*/ 	.short	0x010a
        /*09ca*/ 	.byte	0x3f
	.zero		1


	//   ....[78]....
        /*09cc*/ 	.word	0x00015d10
        /*09d0*/ 	.word	0x00000009
        /*09d4*/ 	.word	0x00028c40
        /*09d8*/ 	.short	0x010a
        /*09da*/ 	.byte	0x3f
	.zero		1


	//   ....[79]....
        /*09dc*/ 	.word	0x00015d90
        /*09e0*/ 	.word	0x00000009
        /*09e4*/ 	.word	0x00028c20
        /*09e8*/ 	.short	0x010a
        /*09ea*/ 	.byte	0x3f
	.zero		1


	//   ....[80]....
        /*09ec*/ 	.word	0x00015de0
        /*09f0*/ 	.word	0x00000006
        /*09f4*/ 	.word	0x00028c60
        /*09f8*/ 	.short	0x010a
        /*09fa*/ 	.byte	0x3f
	.zero		1


	//   ....[81]....
        /*09fc*/ 	.word	0x00015e30
        /*0a00*/ 	.word	0x00000002
        /*0a04*/ 	.word	0x00028c40
        /*0a08*/ 	.short	0x010a
        /*0a0a*/ 	.byte	0x3f
	.zero		1


	//   ....[82]....
        /*0a0c*/ 	.word	0x00015e80
        /*0a10*/ 	.word	0x00000002
        /*0a14*/ 	.word	0x00028c60
        /*0a18*/ 	.short	0x010a
        /*0a1a*/ 	.byte	0x3f
	.zero		1


	//   ....[83]....
        /*0a1c*/ 	.word	0x00015ed0
        /*0a20*/ 	.word	0x00000002
        /*0a24*/ 	.word	0x00028c40
        /*0a28*/ 	.short	0x010a
        /*0a2a*/ 	.byte	0x3f
	.zero		1


	//   ....[84]....
        /*0a2c*/ 	.word	0x00015f20
        /*0a30*/ 	.word	0x00000002
        /*0a34*/ 	.word	0x00028c60
        /*0a38*/ 	.short	0x010a
        /*0a3a*/ 	.byte	0x3f
	.zero		1


	//   ....[85]....
        /*0a3c*/ 	.word	0x00015f70
        /*0a40*/ 	.word	0x00000002
        /*0a44*/ 	.word	0x00028c40
        /*0a48*/ 	.short	0x010a
        /*0a4a*/ 	.byte	0x3f
	.zero		1


	//   ....[86]....
        /*0a4c*/ 	.word	0x00015fc0
        /*0a50*/ 	.word	0x00000002
        /*0a54*/ 	.word	0x00028c60
        /*0a58*/ 	.short	0x010a
        /*0a5a*/ 	.byte	0x3f
	.zero		1


	//   ....[87]....
        /*0a5c*/ 	.word	0x00016980
        /*0a60*/ 	.word	0x00000000
        /*0a64*/ 	.word	0x00028c20
        /*0a68*/ 	.short	0x010a
        /*0a6a*/ 	.byte	0x3f
	.zero		1


	//   ....[88]....
        /*0a6c*/ 	.word	0x00016b20
        /*0a70*/ 	.word	0x00000006
        /*0a74*/ 	.word	0x00000000
        /*0a78*/ 	.short	0x010a
        /*0a7a*/ 	.byte	0x3f
	.zero		1


	//   ....[89]....
        /*0a7c*/ 	.word	0x00016b70
        /*0a80*/ 	.word	0x00000007
        /*0a84*/ 	.word	0x00000000
        /*0a88*/ 	.short	0x010a
        /*0a8a*/ 	.byte	0x3f
	.zero		1


	//   ....[90]....
        /*0a8c*/ 	.word	0x00016bc0
        /*0a90*/ 	.word	0x00000004
        /*0a94*/ 	.word	0x00000000
        /*0a98*/ 	.short	0x010a
        /*0a9a*/ 	.byte	0x3f
	.zero		1


	//----- nvinfo : EIATTR_NUM_MBARRIERS
	.align		4
.L_375:
        /*0a9c*/ 	.byte	0x03, 0x38
        /*0a9e*/ 	.short	0x0016


	//----- nvinfo : EIATTR_EXIT_INSTR_OFFSETS
	.align		4
        /*0aa0*/ 	.byte	0x04, 0x1c
        /*0aa2*/ 	.short	(.L_377 - .L_376)


	//   ....[0]....
.L_376:
        /*0aa4*/ 	.word	0x00000a70


	//   ....[1]....
        /*0aa8*/ 	.word	0x00010450


	//   ....[2]....
        /*0aac*/ 	.word	0x000104b0


	//   ....[3]....
        /*0ab0*/ 	.word	0x000157e0


	//----- nvinfo : EIATTR_MAX_THREADS
	.align		4
.L_377:
        /*0ab4*/ 	.byte	0x04, 0x05
        /*0ab6*/ 	.short	(.L_379 - .L_378)
.L_378:
        /*0ab8*/ 	.word	0x00000180
        /*0abc*/ 	.word	0x00000001
        /*0ac0*/ 	.word	0x00000001


	//----- nvinfo : EIATTR_CRS_STACK_SIZE
	.align		4
.L_379:
        /*0ac4*/ 	.byte	0x04, 0x1e
        /*0ac6*/ 	.short	(.L_381 - .L_380)
.L_380:
        /*0ac8*/ 	.word	0x00000000


	//----- nvinfo : EIATTR_CBANK_PARAM_SIZE
	.align		4
.L_381:
        /*0acc*/ 	.byte	0x03, 0x19
        /*0ace*/ 	.short	0x0a70


	//----- nvinfo : EIATTR_PARAM_CBANK
	.align		4
        /*0ad0*/ 	.byte	0x04, 0x0a
        /*0ad2*/ 	.short	(.L_383 - .L_382)
	.align		4
.L_382:
        /*0ad4*/ 	.word	index@(.nv.constant0._ZN7cutlass13device_kernelIN5flash11enable_sm90INS1_16FlashAttnFwdSm90INS1_25CollectiveMainloopFwdSm90ILi2EN4cute5tupleIJNS5_1CILi1EEES8_S8_EEENS6_IJNS7_ILi64EEESA_SA_EEELi512ENS_10bfloat16_tEfNS_4arch4Sm90ELb0ELb1ELb1ELb1ELb0ELb0ELb0ELb0ELb0ELb0ELb0ELb0EEENS1_21CollectiveEpilogueFwdINS6_IJSA_NS7_ILi512EEESA_EEES9_SC_SE_Li256ELb1ELb0ELb0ELb0EEENS1_36VarlenDynamicPersistentTileSchedulerILi64ELi64ELi256ELi32ELb0ELb0ELb1ELb1ELb0ELb1EEEEEEEEEvNT_6ParamsE)
        /*0ad8*/ 	.short	0x0210
        /*0ada*/ 	.short	0x0a70


	//----- nvinfo : EIATTR_SW_WAR
	.align		4
.L_383:
        /*0adc*/ 	.byte	0x04, 0x36
        /*0ade*/ 	.short	(.L_385 - .L_384)
.L_384:
        /*0ae0*/ 	.word	0x00000008
.L_385:


//--------------------- .nv.info._ZN7cutlass13device_kernelIN5flash11enable_sm90INS1_16FlashAttnFwdSm90INS1_25CollectiveMainloopFwdSm90ILi2EN4cute5tupleIJNS5_1CILi1EEES8_S8_EEENS6_IJNS7_ILi64EEESA_SA_EEELi512ENS_10bfloat16_tEfNS_4arch4Sm90ELb0ELb1ELb1ELb1ELb0ELb1ELb0ELb0ELb0ELb0ELb0ELb0EEENS1_21CollectiveEpilogueFwdINS6_IJSA_NS7_ILi512EEESA_EEES9_SC_SE_Li256ELb1ELb0ELb0ELb0EEENS1_36VarlenDynamicPersistentTileSchedulerILi64ELi64ELi256ELi32ELb0ELb0ELb1ELb1ELb0ELb1EEEEEEEEEvNT_6ParamsE --------------------------
	.section	.nv.info._ZN7cutlass13device_kernelIN5flash11enable_sm90INS1_16FlashAttnFwdSm90INS1_25CollectiveMainloopFwdSm90ILi2EN4cute5tupleIJNS5_1CILi1EEES8_S8_EEENS6_IJNS7_ILi64EEESA_SA_EEELi512ENS_10bfloat16_tEfNS_4arch4Sm90ELb0ELb1ELb1ELb1ELb0ELb1ELb0ELb0ELb0ELb0ELb0ELb0EEENS1_21CollectiveEpilogueFwdINS6_IJSA_NS7_ILi512EEESA_EEES9_SC_SE_Li256ELb1ELb0ELb0ELb0EEENS1_36VarlenDynamicPersistentTileSchedulerILi64ELi64ELi256ELi32ELb0ELb0ELb1ELb1ELb0ELb1EEEEEEEEEvNT_6ParamsE,"",@"SHT_CUDA_INFO"
	.sectionflags	@""
	.align	4


	//----- nvinfo : EIATTR_CUDA_API_VERSION
	.align		4
        /*0000*/ 	.byte	0x04, 0x37
        /*0002*/ 	.short	(.L_387 - .L_386)
.L_386:
        /*0004*/ 	.word	0x00000082


	//----- nvinfo : EIATTR_KPARAM_INFO
	.align		4
.L_387:
        /*0008*/ 	.byte	0x04, 0x17
        /*000a*/ 	.short	(.L_389 - .L_388)
.L_388:
        /*000c*/ 	.word	0x00000000
        /*0010*/ 	.short	0x0000
        /*0012*/ 	.short	0x0070
        /*0014*/ 	.byte	0x00, 0xf0, 0x01, 0x28


	//----- nvinfo : EIATTR_SPARSE_MMA_MASK
	.align		4
.L_389:
        /*0018*/ 	.byte	0x03, 0x50
        /*001a*/ 	.short	0x0000


	//----- nvinfo : EIATTR_MAXREG_COUNT
	.align		4
        /*001c*/ 	.byte	0x03, 0x1b
        /*001e*/ 	.short	0x00a8


	//----- nvinfo : EIATTR_NUM_BARRIERS
	.align		4
        /*0020*/ 	.byte	0x02, 0x4c
        /*0022*/ 	.byte	0x10
	.zero		1


	//----- nvinfo : EIATTR_EXTERNS
	.align		4
        /*0024*/ 	.byte	0x04, 0x0f
        /*0026*/ 	.short	(.L_391 - .L_390)


	//   ....[0]....
	.align		4
.L_390:
        /*0028*/ 	.word	index@(__assertfail)


	//----- nvinfo : EIATTR_ANNOTATIONS
	.align		4
.L_391:
        /*002c*/ 	.byte	0x04, 0x55
        /*002e*/ 	.short	(.L_393 - .L_392)


	//   ....[0]....
.L_392:
        /* <DEDUP_REMOVED lines=37> */


	//----- nvinfo : EIATTR_MERCURY_ISA_VERSION
	.align		4
.L_393:
        /*0268*/ 	.byte	0x03, 0x5f
        /*026a*/ 	.short	0x0101


	//----- nvinfo : EIATTR_UNUSED_LOAD_BYTE_OFFSET
	.align		4
        /*026c*/ 	.byte	0x04, 0x44
        /*026e*/ 	.short	(.L_395 - .L_394)


	//   ....[0]....
.L_394:
        /*0270*/ 	.word	0x00000ab0
        /*0274*/ 	.word	0x0000fff0


	//   ....[1]....
        /*0278*/ 	.word	0x000143f0
        /*027c*/ 	.word	0x0000fff0


	//----- nvinfo : EIATTR_INT_WARP_WIDE_INSTR_OFFSETS
	.align		4
.L_395:
        /*0280*/ 	.byte	0x04, 0x31
        /*0282*/ 	.short	(.L_397 - .L_396)


	//   ....[0]....
.L_396:
        /*0284*/ 	.word	0x000001c0


	//   ....[1]....
        /*0288*/ 	.word	0x00000200


	//   ....[2]....
        /*028c*/ 	.word	0x00000270


	//   ....[3]....
        /*0290*/ 	.word	0x00019450


	//   ....[4]....
        /*0294*/ 	.word	0x000194e0


	//   ....[5]....
        /*0298*/ 	.word	0x000199d0


	//   ....[6]....
        /*029c*/ 	.word	0x00019a10


	//   ....[7]....
        /*02a0*/ 	.word	0x0001c270


	//   ....[8]....
        /*02a4*/ 	.word	0x0001c300


	//----- nvinfo : EIATTR_COOP_GROUP_MASK_REGIDS
	.align		4
.L_397:
        /*02a8*/ 	.byte	0x04, 0x29
        /*02aa*/ 	.short	(.L_399 - .L_398)


	//   ....[0]....
.L_398:
        /*02ac*/ 	.word	0xffffffff


	//   ....[1]....
        /*02b0*/ 	.word	0xffffffff


	//   ....[2]....
        /*02b4*/ 	.word	0xffffffff


	//   ....[3]....
        /*02b8*/ 	.word	0xffffffff


	//   ....[4]....
        /*02bc*/ 	.word	0xffffffff


	//   ....[5]....
        /*02c0*/ 	.word	0xffffffff


	//   ....[6]....
        /*02c4*/ 	.word	0xffffffff


	//   ....[7]....
        /*02c8*/ 	.word	0xffffffff


	//   ....[8]....
        /*02cc*/ 	.word	0xffffffff


	//   ....[9]....
        /*02d0*/ 	.word	0xffffffff


	//   ....[10]....
        /*02d4*/ 	.word	0xffffffff


	//   ....[11]....
        /*02d8*/ 	.word	0xffffffff


	//   ....[12]....
        /*02dc*/ 	.word	0xffffffff


	//   ....[13]....
        /*02e0*/ 	.word	0xffffffff


	//   ....[14]....
        /*02e4*/ 	.word	0xffffffff


	//   ....[15]....
        /*02e8*/ 	.word	0xffffffff


	//   ....[16]....
        /*02ec*/ 	.word	0xffffffff


	//   ....[17]....
        /*02f0*/ 	.word	0xffffffff


	//   ....[18]....
        /*02f4*/ 	.word	0xffffffff


	//   ....[19]....
        /*02f8*/ 	.word	0xffffffff


	//   ....[20]....
        /*02fc*/ 	.word	0xffffffff


	//   ....[21]....
        /*0300*/ 	.word	0xffffffff


	//   ....[22]....
        /*0304*/ 	.word	0xffffffff


	//   ....[23]....
        /*0308*/ 	.word	0xffffffff


	//   ....[24]....
        /*030c*/ 	.word	0xffffffff


	//   ....[25]....
        /*0310*/ 	.word	0xffffffff


	//   ....[26]....
        /*0314*/ 	.word	0xffffffff


	//   ....[27]....
        /*0318*/ 	.word	0xffffffff


	//   ....[28]....
        /*031c*/ 	.word	0xffffffff


	//   ....[29]....
        /*0320*/ 	.word	0xffffffff


	//   ....[30]....
        /*0324*/ 	.word	0xffffffff


	//   ....[31]....
        /*0328*/ 	.word	0xffffffff


	//   ....[32]....
        /*032c*/ 	.word	0xffffffff


	//   ....[33]....
        /*0330*/ 	.word	0xffffffff


	//   ....[34]....
        /*0334*/ 	.word	0xffffffff


	//   ....[35]....
        /*0338*/ 	.word	0xffffffff


	//   ....[36]....
        /*033c*/ 	.word	0xffffffff


	//   ....[37]....
        /*0340*/ 	.word	0xffffffff


	//   ....[38]....
        /*0344*/ 	.word	0xffffffff


	//   ....[39]....
        /*0348*/ 	.word	0xffffffff


	//   ....[40]....
        /*034c*/ 	.word	0xffffffff


	//   ....[41]....
        /*0350*/ 	.word	0xffffffff


	//   ....[42]....
        /*0354*/ 	.word	0xffffffff


	//   ....[43]....
        /*0358*/ 	.word	0xffffffff


	//   ....[44]....
        /*035c*/ 	.word	0xffffffff


	//   ....[45]....
        /*0360*/ 	.word	0xffffffff


	//   ....[46]....
        /*0364*/ 	.word	0xffffffff


	//   ....[47]....
        /*0368*/ 	.word	0xffffffff


	//   ....[48]....
        /*036c*/ 	.word	0xffffffff


	//   ....[49]....
        /*0370*/ 	.word	0xffffffff


	//   ....[50]....
        /*0374*/ 	.word	0xffffffff


	//   ....[51]....
        /*0378*/ 	.word	0xffffffff


	//   ....[52]....
        /*037c*/ 	.word	0xffffffff


	//   ....[53]....
        /*0380*/ 	.word	0xffffffff


	//   ....[54]....
        /*0384*/ 	.word	0xffffffff


	//   ....[55]....
        /*0388*/ 	.word	0xffffffff


	//   ....[56]....
        /*038c*/ 	.word	0xffffffff


	//   ....[57]....
        /*0390*/ 	.word	0xffffffff


	//   ....[58]....
        /*0394*/ 	.word	0xffffffff


	//   ....[59]....
        /*0398*/ 	.word	0xffffffff


	//   ....[60]....
        /*039c*/ 	.word	0xffffffff


	//   ....[61]....
        /*03a0*/ 	.word	0xffffffff


	//   ....[62]....
        /*03a4*/ 	.word	0xffffffff


	//   ....[63]....
        /*03a8*/ 	.word	0xffffffff


	//   ....[64]....
        /*03ac*/ 	.word	0xffffffff


	//   ....[65]....
        /*03b0*/ 	.word	0xffffffff


	//   ....[66]....
        /*03b4*/ 	.word	0xffffffff


	//   ....[67]....
        /*03b8*/ 	.word	0xffffffff


	//   ....[68]....
        /*03bc*/ 	.word	0x0500000f


	//   ....[69]....
        /*03c0*/ 	.word	0x0500000f


	//   ....[70]....
        /*03c4*/ 	.word	0x0500000f


	//   ....[71]....
        /*03c8*/ 	.word	0x0500000f


	//   ....[72]....
        /*03cc*/ 	.word	0x0500000f


	//   ....[73]....
        /*03d0*/ 	.word	0x0500000f


	//   ....[74]....
        /*03d4*/ 	.word	0x0500000f


	//   ....[75]....
        /*03d8*/ 	.word	0x0500000f


	//   ....[76]....
        /*03dc*/ 	.word	0x0500000f


	//   ....[77]....
        /*03e0*/ 	.word	0x0500000f


	//   ....[78]....
        /*03e4*/ 	.word	0x0500000f


	//   ....[79]....
        /*03e8*/ 	.word	0x0500000f


	//   ....[80]....
        /*03ec*/ 	.word	0x0500000f


	//   ....[81]....
        /*03f0*/ 	.word	0x0500000f


	//   ....[82]....
        /*03f4*/ 	.word	0x0500000f


	//   ....[83]....
        /*03f8*/ 	.word	0x0500000f


	//   ....[84]....
        /*03fc*/ 	.word	0x0500000f


	//   ....[85]....
        /*0400*/ 	.word	0x0500000f


	//   ....[86]....
        /*0404*/ 	.word	0x0500000f


	//   ....[87]....
        /*0408*/ 	.word	0x0500000f


	//   ....[88]....
        /*040c*/ 	.word	0x0500000f


	//   ....[89]....
        /*0410*/ 	.word	0x0500000f


	//   ....[90]....
        /*0414*/ 	.word	0x0500000f


	//   ....[91]....
        /*0418*/ 	.word	0x0500000f


	//   ....[92]....
        /*041c*/ 	.word	0x0500000f


	//   ....[93]....
        /*0420*/ 	.word	0x0500000f


	//   ....[94]....
        /*0424*/ 	.word	0x0500000f


	//   ....[95]....
        /*0428*/ 	.word	0x0500000f


	//   ....[96]....
        /*042c*/ 	.word	0x0500000f


	//   ....[97]....
        /*0430*/ 	.word	0x0500000f


	//   ....[98]....
        /*0434*/ 	.word	0x0500000f


	//   ....[99]....
        /*0438*/ 	.word	0x0500000f


	//   ....[100]....
        /*043c*/ 	.word	0x0500000f


	//   ....[101]....
        /*0440*/ 	.word	0x0500000f


	//   ....[102]....
        /*0444*/ 	.word	0x0500000f


	//   ....[103]....
        /*0448*/ 	.word	0x0500000f


	//----- nvinfo : EIATTR_COOP_GROUP_INSTR_OFFSETS
	.align		4
.L_399:
        /*044c*/ 	.byte	0x04, 0x28
        /*044e*/ 	.short	(.L_401 - .L_400)


	//   ....[0]....
.L_400:
        /*0450*/ 	.word	0x00000060


	//   ....[1]....
        /*0454*/ 	.word	0x000001d0


	//   ....[2]....
        /*0458*/ 	.word	0x00000220


	//   ....[3]....
        /*045c*/ 	.word	0x00000410


	//   ....[4]....
        /*0460*/ 	.word	0x00000570


	//   ....[5]....
        /*0464*/ 	.word	0x00000690


	//   ....[6]....
        /*0468*/ 	.word	0x000007f0


	//   ....[7]....
        /*046c*/ 	.word	0x00004d30


	//   ....[8]....
        /*0470*/ 	.word	0x00006ef0


	//   ....[9]....
        /*0474*/ 	.word	0x0000b7f0


	//   ....[10]....
        /*0478*/ 	.word	0x0000b850


	//   ....[11]....
        /*047c*/ 	.word	0x0000bac0


	//   ....[12]....
        /*0480*/ 	.word	0x0000bb40


	//   ....[13]....
        /*0484*/ 	.word	0x0000c510


	//   ....[14]....
        /*0488*/ 	.word	0x0000d7b0


	//   ....[15]....
        /*048c*/ 	.word	0x0000d890


	//   ....[16]....
        /*0490*/ 	.word	0x0000dc90


	//   ....[17]....
        /*0494*/ 	.word	0x0000dd30


	//   ....[18]....
        /*0498*/ 	.word	0x0000ef10


	//   ....[19]....
        /*049c*/ 	.word	0x0000f9a0


	//   ....[20]....
        /*04a0*/ 	.word	0x0000fa10


	//   ....[21]....
        /*04a4*/ 	.word	0x0000fd20


	//   ....[22]....
        /*04a8*/ 	.word	0x0000fee0


	//   ....[23]....
        /*04ac*/ 	.word	0x00010fc0


	//   ....[24]....
        /*04b0*/ 	.word	0x00012150


	//   ....[25]....
        /*04b4*/ 	.word	0x00012250


	//   ....[26]....
        /*04b8*/ 	.word	0x000125f0


	//   ....[27]....
        /*04bc*/ 	.word	0x00012650


	//   ....[28]....
        /*04c0*/ 	.word	0x000138b0


	//   ....[29]....
        /*04c4*/ 	.word	0x00013900


	//   ....[30]....
        /*04c8*/ 	.word	0x00013930


	//   ....[31]....
        /*04cc*/ 	.word	0x000139d0


	//   ....[32]....
        /*04d0*/ 	.word	0x000139f0


	//   ....[33]....
        /*04d4*/ 	.word	0x00015380


	//   ....[34]....
        /*04d8*/ 	.word	0x00016b10


	//   ....[35]....
        /*04dc*/ 	.word	0x00016c80


	//   ....[36]....
        /*04e0*/ 	.word	0x00016cb0


	//   ....[37]....
        /*04e4*/ 	.word	0x00016cf0


	//   ....[38]....
        /*04e8*/ 	.word	0x00016d60


	//   ....[39]....
        /*04ec*/ 	.word	0x00016dc0


	//   ....[40]....
        /*04f0*/ 	.word	0x00016e00


	//   ....[41]....
        /*04f4*/ 	.word	0x00016fa0


	//   ....[42]....
        /*04f8*/ 	.word	0x00017000


	//   ....[43]....
        /*04fc*/ 	.word	0x00017040


	//   ....[44]....
        /*0500*/ 	.word	0x00017080


	//   ....[45]....
        /*0504*/ 	.word	0x000170b0


	//   ....[46]....
        /*0508*/ 	.word	0x000170e0


	//   ....[47]....
        /*050c*/ 	.word	0x00017170


	//   ....[48]....
        /*0510*/ 	.word	0x000171d0


	//   ....[49]....
        /*0514*/ 	.word	0x00017260


	//   ....[50]....
        /*0518*/ 	.word	0x0001c390


	//   ....[51]....
        /*051c*/ 	.word	0x0001c3a0


	//   ....[52]....
        /*0520*/ 	.word	0x0001c4b0


	//   ....[53]....
        /*0524*/ 	.word	0x0001c510


	//   ....[54]....
        /*0528*/ 	.word	0x0001c550


	//   ....[55]....
        /*052c*/ 	.word	0x0001c590


	//   ....[56]....
        /*0530*/ 	.word	0x0001c5c0


	//   ....[57]....
        /*0534*/ 	.word	0x0001c5f0


	//   ....[58]....
        /*0538*/ 	.word	0x0001c780


	//   ....[59]....
        /*053c*/ 	.word	0x0001c7e0


	//   ....[60]....
        /*0540*/ 	.word	0x0001c820


	//   ....[61]....
        /*0544*/ 	.word	0x0001c860


	//   ....[62]....
        /*0548*/ 	.word	0x0001c890


	//   ....[63]....
        /*054c*/ 	.word	0x0001c8c0


	//   ....[64]....
        /*0550*/ 	.word	0x0001c980


	//   ....[65]....
        /*0554*/ 	.word	0x0001c9a0


	//   ....[66]....
        /*0558*/ 	.word	0x0001ca10


	//   ....[67]....
        /*055c*/ 	.word	0x0001d0a0


	//   ....[68]....
        /*0560*/ 	.word	0x0001d580


	//   ....[69]....
        /*0564*/ 	.word	0x0001d620


	//   ....[70]....
        /*0568*/ 	.word	0x0001d6c0


	//   ....[71]....
        /*056c*/ 	.word	0x0001d760


	//   ....[72]....
        /*0570*/ 	.word	0x0001d800


	//   ....[73]....
        /*0574*/ 	.word	0x0001d8a0


	//   ....[74]....
        /*0578*/ 	.word	0x0001d940


	//   ....[75]....
        /*057c*/ 	.word	0x0001d9e0


	//   ....[76]....
        /*0580*/ 	.word	0x0001dad0


	//   ....[77]....
        /*0584*/ 	.word	0x0001db70


	//   ....[78]....
        /*0588*/ 	.word	0x0001dc10


	//   ....[79]....
        /*058c*/ 	.word	0x0001dcb0


	//   ....[80]....
        /*0590*/ 	.word	0x0001dd50


	//   ....[81]....
        /*0594*/ 	.word	0x0001ddf0


	//   ....[82]....
        /*0598*/ 	.word	0x0001de90


	//   ....[83]....
        /*059c*/ 	.word	0x0001df30


	//   ....[84]....
        /*05a0*/ 	.word	0x0001e2d0


	//   ....[85]....
        /*05a4*/ 	.word	0x0001e5b0


	//   ....[86]....
        /*05a8*/ 	.word	0x0001e9d0


	//   ....[87]....
        /*05ac*/ 	.word	0x0001ea60


	//   ....[88]....
        /*05b0*/ 	.word	0x0001eb00


	//   ....[89]....
        /*05b4*/ 	.word	0x0001ebb0


	//   ....[90]....
        /*05b8*/ 	.word	0x0001ec30


	//   ....[91]....
        /*05bc*/ 	.word	0x0001ecb0


	//   ....[92]....
        /*05c0*/ 	.word	0x0001ed30


	//   ....[93]....
        /*05c4*/ 	.word	0x0001edb0


	//   ....[94]....
        /*05c8*/ 	.word	0x0001ee40


	//   ....[95]....
        /*05cc*/ 	.word	0x0001eef0


	//   ....[96]....
        /*05d0*/ 	.word	0x0001ef70


	//   ....[97]....
        /*05d4*/ 	.word	0x0001eff0


	//   ....[98]....
        /*05d8*/ 	.word	0x0001f070


	//   ....[99]....
        /*05dc*/ 	.word	0x0001f0f0


	//   ....[100]....
        /*05e0*/ 	.word	0x0001f160


	//   ....[101]....
        /*05e4*/ 	.word	0x0001f200


	//   ....[102]....
        /*05e8*/ 	.word	0x0001f290


	//   ....[103]....
        /*05ec*/ 	.word	0x0001f3c0


	//----- nvinfo : EIATTR_REG_RECONFIG
	.align		4
.L_401:
        /*05f0*/ 	.byte	0x01, 0x54
	.zero		2


	//----- nvinfo : EIATTR_SYSCALL_OFFSETS
	.align		4
        /*05f4*/ 	.byte	0x04, 0x46
        /*05f6*/ 	.short	(.L_403 - .L_402)


	//   ....[0]....
.L_402:
        /*05f8*/ 	.word	0x00001b40


	//   ....[1]....
        /*05fc*/ 	.word	0x00001c90


	//   ....[2]....
        /*0600*/ 	.word	0x000070b0


	//   ....[3]....
        /*0604*/ 	.word	0x00007550


	//   ....[4]....
        /*0608*/ 	.word	0x00019670


	//   ....[5]....
        /*060c*/ 	.word	0x000197b0


	//   ....[6]....
        /*0610*/ 	.word	0x000198b0


	//----- nvinfo : EIATTR_MBARRIER_INSTR_OFFSETS
	.align		4
.L_403:
        /*0614*/ 	.byte	0x04, 0x39
        /*0616*/ 	.short	(.L_405 - .L_404)


	//   ....[0]....
.L_404:
        /*0618*/ 	.word	0x00000300
        /*061c*/ 	.word	0x000000ff
        /*0620*/ 	.word	0x00028c00
        /*0624*/ 	.short	0x0100
        /*0626*/ 	.byte	0x08
	.zero		1


	//   ....[1]....
        /*0628*/ 	.word	0x00000310
        /*062c*/ 	.word	0x000000ff
        /*0630*/ 	.word	0x00028c20
        /*0634*/ 	.short	0x0100
        /*0636*/ 	.byte	0x08
	.zero		1


	//   ....[2]....
        /*0638*/ 	.word	0x000003c0
        /*063c*/ 	.word	0x000000ff
        /*0640*/ 	.word	0x00028c30
        /*0644*/ 	.short	0x0100
        /*0646*/ 	.byte	0x06
	.zero		1


	//   ....[3]....
        /*0648*/ 	.word	0x000003d0
        /*064c*/ 	.word	0x000000ff
        /*0650*/ 	.word	0x00028c40
        /*0654*/ 	.short	0x0100
        /*0656*/ 	.byte	0x06
	.zero		1


	//   ....[4]....
        /*0658*/ 	.word	0x000003e0
        /*065c*/ 	.word	0x000000ff
        /*0660*/ 	.word	0x00028c38
        /*0664*/ 	.short	0x0100
        /*0666*/ 	.byte	0x06
	.zero		1


	//   ....[5]....
        /*0668*/ 	.word	0x000003f0
        /*066c*/ 	.word	0x000000ff
        /*0670*/ 	.word	0x00028c48
        /*0674*/ 	.short	0x0100
        /*0676*/ 	.byte	0x06
	.zero		1


	//   ....[6]....
        /*0678*/ 	.word	0x00000520
        /*067c*/ 	.word	0x000000ff
        /*0680*/ 	.word	0x00028c50
        /*0684*/ 	.short	0x0100
        /*0686*/ 	.byte	0x08
	.zero		1


	//   ....[7]....
        /*0688*/ 	.word	0x00000530
        /*068c*/ 	.word	0x000000ff
        /*0690*/ 	.word	0x00028c60
        /*0694*/ 	.short	0x0100
        /*0696*/ 	.byte	0x08
	.zero		1


	//   ....[8]....
        /*0698*/ 	.word	0x00000540
        /*069c*/ 	.word	0x000000ff
        /*06a0*/ 	.word	0x00028c58
        /*06a4*/ 	.short	0x0100
        /*06a6*/ 	.byte	0x08
	.zero		1


	//   ....[9]....
        /*06a8*/ 	.word	0x00000550
        /*06ac*/ 	.word	0x000000ff
        /*06b0*/ 	.word	0x00028c68
        /*06b4*/ 	.short	0x0100
        /*06b6*/ 	.byte	0x08
	.zero		1


	//   ....[10]....
        /*06b8*/ 	.word	0x00000640
        /*06bc*/ 	.word	0x000000ff
        /*06c0*/ 	.word	0x00028c70
        /*06c4*/ 	.short	0x0100
        /*06c6*/ 	.byte	0x06
	.zero		1


	//   ....[11]....
        /*06c8*/ 	.word	0x00000650
        /*06cc*/ 	.word	0x000000ff
        /*06d0*/ 	.word	0x00028c80
        /*06d4*/ 	.short	0x0100
        /*06d6*/ 	.byte	0x06
	.zero		1


	//   ....[12]....
        /*06d8*/ 	.word	0x00000660
        /*06dc*/ 	.word	0x000000ff
        /*06e0*/ 	.word	0x00028c78
        /*06e4*/ 	.short	0x0100
        /*06e6*/ 	.byte	0x06
	.zero		1


	//   ....[13]....
        /*06e8*/ 	.word	0x00000670
        /*06ec*/ 	.word	0x000000ff
        /*06f0*/ 	.word	0x00028c88
        /*06f4*/ 	.short	0x0100
        /*06f6*/ 	.byte	0x06
	.zero		1


	//   ....[14]....
        /*06f8*/ 	.word	0x000007a0
        /*06fc*/ 	.word	0x000000ff
        /*0700*/ 	.word	0x00028c90
        /*0704*/ 	.short	0x0100
        /*0706*/ 	.byte	0x08
	.zero		1


	//   ....[15]....
        /*0708*/ 	.word	0x000007b0
        /*070c*/ 	.word	0x000000ff
        /*0710*/ 	.word	0x00028ca0
        /*0714*/ 	.short	0x0100
        /*0716*/ 	.byte	0x08
	.zero		1


	//   ....[16]....
        /*0718*/ 	.word	0x000007c0
        /*071c*/ 	.word	0x000000ff
        /*0720*/ 	.word	0x00028c98
        /*0724*/ 	.short	0x0100
        /*0726*/ 	.byte	0x08
	.zero		1


	//   ....[17]....
        /*0728*/ 	.word	0x000007d0
        /*072c*/ 	.word	0x000000ff
        /*0730*/ 	.word	0x00028ca8
        /*0734*/ 	.short	0x0100
        /*0736*/ 	.byte	0x08
	.zero		1


	//   ....[18]....
        /*0738*/ 	.word	0x00000900
        /*073c*/ 	.word	0x000000ff
        /*0740*/ 	.word	0x00028cb0
        /*0744*/ 	.short	0x0100
        /*0746*/ 	.byte	0x08
	.zero		1


	//   ....[19]....
        /*0748*/ 	.word	0x00000910
        /*074c*/ 	.word	0x000000ff
        /*0750*/ 	.word	0x00028cc0
        /*0754*/ 	.short	0x0100
        /*0756*/ 	.byte	0x08
	.zero		1


	//   ....[20]....
        /*0758*/ 	.word	0x00000920
        /*075c*/ 	.word	0x000000ff
        /*0760*/ 	.word	0x00028cb8
        /*0764*/ 	.short	0x0100
        /*0766*/ 	.byte	0x08
	.zero		1


	//   ....[21]....
        /*0768*/ 	.word	0x00000930
        /*076c*/ 	.word	0x000000ff
        /*0770*/ 	.word	0x00028cc8
        /*0774*/ 	.short	0x0100
        /*0776*/ 	.byte	0x08
	.zero		1


	//   ....[22]....
        /*0778*/ 	.word	0x00002900
        /*077c*/ 	.word	0x00000046
        /*0780*/ 	.word	0x00028c90
        /*0784*/ 	.short	0x010a
        /*0786*/ 	.byte	0x3f
	.zero		1


	//   ....[23]....
        /*0788*/ 	.word	0x00003320
        /*078c*/ 	.word	0x00000046
        /*0790*/ 	.word	0x00028c90
        /*0794*/ 	.short	0x010a
        /*0796*/ 	.byte	0x3f
	.zero		1


	//   ....[24]....
        /*0798*/ 	.word	0x00003c20
        /*079c*/ 	.word	0x00000046
        /*07a0*/ 	.word	0x00028c90
        /*07a4*/ 	.short	0x010a
        /*07a6*/ 	.byte	0x3f
	.zero		1


	//   ....[25]....
        /*07a8*/ 	.word	0x00003e20
        /*07ac*/ 	.word	0x00000004
        /*07b0*/ 	.word	0x00000000
        /*07b4*/ 	.short	0x0101
        /*07b6*/ 	.byte	0x3f
	.zero		1


	//   ....[26]....
        /*07b8*/ 	.word	0x00003e60
        /*07bc*/ 	.word	0x00000046
        /*07c0*/ 	.word	0x00028cb0
        /*07c4*/ 	.short	0x010a
        /*07c6*/ 	.byte	0x3f
	.zero		1


	//   ....[27]....
        /*07c8*/ 	.word	0x00004490
        /*07cc*/ 	.word	0x00000046
        /*07d0*/ 	.word	0x00000000
        /*07d4*/ 	.short	0x0101
        /*07d6*/ 	.byte	0x3f
	.zero		1


	//   ....[28]....
        /*07d8*/ 	.word	0x00004e50
        /*07dc*/ 	.word	0x00000098
        /*07e0*/ 	.word	0x00028c50
        /*07e4*/ 	.short	0x010a
        /*07e6*/ 	.byte	0x3f
	.zero		1


	//   ....[29]....
        /*07e8*/ 	.word	0x00005210
        /*07ec*/ 	.word	0x00000000
        /*07f0*/ 	.word	0x00000000
        /*07f4*/ 	.short	0x0101
        /*07f6*/ 	.byte	0x3f
	.zero		1


	//   ....[30]....
        /*07f8*/ 	.word	0x00005b30
        /*07fc*/ 	.word	0x00000000
        /*0800*/ 	.word	0x00028c50
        /*0804*/ 	.short	0x010a
        /*0806*/ 	.byte	0x3f
	.zero		1


	//   ....[31]....
        /*0808*/ 	.word	0x00005b80
        /*080c*/ 	.word	0x00000000
        /*0810*/ 	.word	0x00028c50
        /*0814*/ 	.short	0x010a
        /*0816*/ 	.byte	0x3f
	.zero		1


	//   ....[32]....
        /*0818*/ 	.word	0x00005e40
        /*081c*/ 	.word	0x00000000
        /*0820*/ 	.word	0x00000000
        /*0824*/ 	.short	0x0101
        /*0826*/ 	.byte	0x3f
	.zero		1


	//   ....[33]....
        /*0828*/ 	.word	0x00007140
        /*082c*/ 	.word	0x00000002
        /*0830*/ 	.word	0x00028c00
        /*0834*/ 	.short	0x010a
        /*0836*/ 	.byte	0x3f
	.zero		1


	//   ....[34]....
        /*0838*/ 	.word	0x00007190
        /*083c*/ 	.word	0x00000002
        /*0840*/ 	.word	0x00028c00
        /*0844*/ 	.short	0x010a
        /*0846*/ 	.byte	0x3f
	.zero		1


	//   ....[35]....
        /*0848*/ 	.word	0x00007dc0
        /*084c*/ 	.word	0x00000002
        /*0850*/ 	.word	0x00028c00
        /*0854*/ 	.short	0x010a
        /*0856*/ 	.byte	0x3f
	.zero		1


	//   ....[36]....
        /*0858*/ 	.word	0x00009250
        /*085c*/ 	.word	0x00000002
        /*0860*/ 	.word	0x00028c00
        /*0864*/ 	.short	0x010a
        /*0866*/ 	.byte	0x3f
	.zero		1


	//   ....[37]....
        /*0868*/ 	.word	0x0000a260
        /*086c*/ 	.word	0x00000009
        /*0870*/ 	.word	0x00028c30
        /*0874*/ 	.short	0x010a
        /*0876*/ 	.byte	0x3f
	.zero		1


	//   ....[38]....
        /*0878*/ 	.word	0x0000a2f0
        /*087c*/ 	.word	0x00000009
        /*0880*/ 	.word	0x00028c30
        /*0884*/ 	.short	0x010a
        /*0886*/ 	.byte	0x3f
	.zero		1


	//   ....[39]....
        /*0888*/ 	.word	0x0000a930
        /*088c*/ 	.word	0x00000000
        /*0890*/ 	.word	0x00000000
        /*0894*/ 	.short	0x0101
        /*0896*/ 	.byte	0x3f
	.zero		1


	//   ....[40]....
        /*0898*/ 	.word	0x0000c190
        /*089c*/ 	.word	0x00000009
        /*08a0*/ 	.word	0x00028c50
        /*08a4*/ 	.short	0x010a
        /*08a6*/ 	.byte	0x3f
	.zero		1


	//   ....[41]....
        /*08a8*/ 	.word	0x0000c240
        /*08ac*/ 	.word	0x00000009
        /*08b0*/ 	.word	0x00028c50
        /*08b4*/ 	.short	0x010a
        /*08b6*/ 	.byte	0x3f
	.zero		1


	//   ....[42]....
        /*08b8*/ 	.word	0x0000c530
        /*08bc*/ 	.word	0x00000009
        /*08c0*/ 	.word	0x00000000
        /*08c4*/ 	.short	0x0101
        /*08c6*/ 	.byte	0x3f
	.zero		1


	//   ....[43]....
        /*08c8*/ 	.word	0x0000c7e0
        /*08cc*/ 	.word	0x000000d8
        /*08d0*/ 	.word	0x00028c30
        /*08d4*/ 	.short	0x010a
        /*08d6*/ 	.byte	0x3f
	.zero		1


	//   ....[44]....
        /*08d8*/ 	.word	0x0000c850
        /*08dc*/ 	.word	0x000000d8
        /*08e0*/ 	.word	0x00028c30
        /*08e4*/ 	.short	0x010a
        /*08e6*/ 	.byte	0x3f
	.zero		1


	//   ....[45]....
        /*08e8*/ 	.word	0x0000cd30
        /*08ec*/ 	.word	0x00000098
        /*08f0*/ 	.word	0x00000000
        /*08f4*/ 	.short	0x0101
        /*08f6*/ 	.byte	0x3f
	.zero		1


	//   ....[46]....
        /*08f8*/ 	.word	0x0000ebe0
        /*08fc*/ 	.word	0x000000d8
        /*0900*/ 	.word	0x00028c50
        /*0904*/ 	.short	0x010a
        /*0906*/ 	.byte	0x3f
	.zero		1


	//   ....[47]....
        /*0908*/ 	.word	0x0000ec30
        /*090c*/ 	.word	0x000000d8
        /*0910*/ 	.word	0x00028c50
        /*0914*/ 	.short	0x010a
        /*0916*/ 	.byte	0x3f
	.zero		1


	//   ....[48]....
        /*0918*/ 	.word	0x0000ef30
        /*091c*/ 	.word	0x000000d8
        /*0920*/ 	.word	0x00000000
        /*0924*/ 	.short	0x0101
        /*0926*/ 	.byte	0x3f
	.zero		1


	//   ....[49]....
        /*0928*/ 	.word	0x0000f2c0
        /*092c*/ 	.word	0x00000009
        /*0930*/ 	.word	0x00028c30
        /*0934*/ 	.short	0x010a
        /*0936*/ 	.byte	0x3f
	.zero		1


	//   ....[50]....
        /*0938*/ 	.word	0x0000f330
        /*093c*/ 	.word	0x00000009
        /*0940*/ 	.word	0x00028c30
        /*0944*/ 	.short	0x010a
        /*0946*/ 	.byte	0x3f
	.zero		1


	//   ....[51]....
        /*0948*/ 	.word	0x00010200
        /*094c*/ 	.word	0x00000098
        /*0950*/ 	.word	0x00000000
        /*0954*/ 	.short	0x0101
        /*0956*/ 	.byte	0x3f
	.zero		1


	//   ....[52]....
        /*0958*/ 	.word	0x00010cb0
        /*095c*/ 	.word	0x00000009
        /*0960*/ 	.word	0x00028c50
        /*0964*/ 	.short	0x010a
        /*0966*/ 	.byte	0x3f
	.zero		1


	//   ....[53]....
        /*0968*/ 	.word	0x00010d00
        /*096c*/ 	.word	0x00000009
        /*0970*/ 	.word	0x00028c50
        /*0974*/ 	.short	0x010a
        /*0976*/ 	.byte	0x3f
	.zero		1


	//   ....[54]....
        /*0978*/ 	.word	0x00010fe0
        /*097c*/ 	.word	0x00000009
        /*0980*/ 	.word	0x00000000
        /*0984*/ 	.short	0x0101
        /*0986*/ 	.byte	0x3f
	.zero		1


	//   ....[55]....
        /*0988*/ 	.word	0x00011140
        /*098c*/ 	.word	0x000000bf
        /*0990*/ 	.word	0x00028c30
        /*0994*/ 	.short	0x010a
        /*0996*/ 	.byte	0x3f
	.zero		1


	//   ....[56]....
        /*0998*/ 	.word	0x000111b0
        /*099c*/ 	.word	0x000000bf
        /*09a0*/ 	.word	0x00028c30
        /*09a4*/ 	.short	0x010a
        /*09a6*/ 	.byte	0x3f
	.zero		1


	//   ....[57]....
        /*09a8*/ 	.word	0x00011670
        /*09ac*/ 	.word	0x00000014
        /*09b0*/ 	.word	0x00000000
        /*09b4*/ 	.short	0x0101
        /*09b6*/ 	.byte	0x3f
	.zero		1


	//   ....[58]....
        /*09b8*/ 	.word	0x00013580
        /*09bc*/ 	.word	0x000000bf
        /*09c0*/ 	.word	0x00028c50
        /*09c4*/ 	.short	0x010a
        /*09c6*/ 	.byte	0x3f
	.zero		1


	//   ....[59]....
        /*09c8*/ 	.word	0x000135d0
        /*09cc*/ 	.word	0x000000bf
        /*09d0*/ 	.word	0x00028c50
        /*09d4*/ 	.short	0x010a
        /*09d6*/ 	.byte	0x3f
	.zero		1


	//   ....[60]....
        /*09d8*/ 	.word	0x000138d0
        /*09dc*/ 	.word	0x000000bf
        /*09e0*/ 	.word	0x00000000
        /*09e4*/ 	.short	0x0101
        /*09e6*/ 	.byte	0x3f
	.zero		1


	//   ....[61]....
        /*09e8*/ 	.word	0x00015bf0
        /*09ec*/ 	.word	0x00000000
        /*09f0*/ 	.word	0x00000000
        /*09f4*/ 	.short	0x0101
        /*09f6*/ 	.byte	0x3f
	.zero		1


	//   ....[62]....
        /*09f8*/ 	.word	0x00018220
        /*09fc*/ 	.word	0x00000007
        /*0a00*/ 	.word	0x00028c20
        /*0a04*/ 	.short	0x010a
        /*0a06*/ 	.byte	0x3f
	.zero		1


	//   ....[63]....
        /*0a08*/ 	.word	0x000182b0
        /*0a0c*/ 	.word	0x00000008
        /*0a10*/ 	.word	0x00028ca0
        /*0a14*/ 	.short	0x010a
        /*0a16*/ 	.byte	0x3f
	.zero		1


	//   ....[64]....
        /*0a18*/ 	.word	0x00018490
        /*0a1c*/ 	.word	0x00000008
        /*0a20*/ 	.word	0x00028cc0
        /*0a24*/ 	.short	0x010a
        /*0a26*/ 	.byte	0x3f
	.zero		1


	//   ....[65]....
        /*0a28*/ 	.word	0x000189e0
        /*0a2c*/ 	.word	0x00000009
        /*0a30*/ 	.word	0x00028ca0
        /*0a34*/ 	.short	0x010a
        /*0a36*/ 	.byte	0x3f
	.zero		1


	//   ....[66]....
        /*0a38*/ 	.word	0x00018ba0
        /*0a3c*/ 	.word	0x00000009
        /*0a40*/ 	.word	0x00028cc0
        /*0a44*/ 	.short	0x010a
        /*0a46*/ 	.byte	0x3f
	.zero		1


	//   ....[67]....
        /*0a48*/ 	.word	0x00019dc0
        /*0a4c*/ 	.word	0x00000005
        /*0a50*/ 	.word	0x00028c40
        /*0a54*/ 	.short	0x010a
        /*0a56*/ 	.byte	0x3f
	.zero		1


	//   ....[68]....
        /*0a58*/ 	.word	0x0001a1b0
        /*0a5c*/ 	.word	0x00000007
        /*0a60*/ 	.word	0x00028c20
        /*0a64*/ 	.short	0x010a
        /*0a66*/ 	.byte	0x3f
	.zero		1


	//   ....[69]....
        /*0a68*/ 	.word	0x0001a270
        /*0a6c*/ 	.word	0x00000002
        /*0a70*/ 	.word	0x00028c60
        /*0a74*/ 	.short	0x010a
        /*0a76*/ 	.byte	0x3f
	.zero		1


	//   ....[70]....
        /*0a78*/ 	.word	0x0001aa00
        /*0a7c*/ 	.word	0x00000002
        /*0a80*/ 	.word	0x00028c40
        /*0a84*/ 	.short	0x010a
        /*0a86*/ 	.byte	0x3f
	.zero		1


	//   ....[71]....
        /*0a88*/ 	.word	0x0001ac10
        /*0a8c*/ 	.word	0x00000002
        /*0a90*/ 	.word	0x00028c60
        /*0a94*/ 	.short	0x010a
        /*0a96*/ 	.byte	0x3f
	.zero		1


	//   ....[72]....
        /*0a98*/ 	.word	0x0001b2f0
        /*0a9c*/ 	.word	0x00000002
        /*0aa0*/ 	.word	0x00028c40
        /*0aa4*/ 	.short	0x010a
        /*0aa6*/ 	.byte	0x3f
	.zero		1


	//   ....[73]....
        /*0aa8*/ 	.word	0x0001b4f0
        /*0aac*/ 	.word	0x00000002
        /*0ab0*/ 	.word	0x00028c60
        /*0ab4*/ 	.short	0x010a
        /*0ab6*/ 	.byte	0x3f
	.zero		1


	//   ....[74]....
        /*0ab8*/ 	.word	0x0001bb40
        /*0abc*/ 	.word	0x00000002
        /*0ac0*/ 	.word	0x00028c40
        /*0ac4*/ 	.short	0x010a
        /*0ac6*/ 	.byte	0x3f
	.zero		1


	//   ....[75]....
        /*0ac8*/ 	.word	0x0001bd50
        /*0acc*/ 	.word	0x00000002
        /*0ad0*/ 	.word	0x00028c60
        /*0ad4*/ 	.short	0x010a
        /*0ad6*/ 	.byte	0x3f
	.zero		1


	//   ....[76]....
        /*0ad8*/ 	.word	0x0001d020
        /*0adc*/ 	.word	0x00000000
        /*0ae0*/ 	.word	0x00028c20
        /*0ae4*/ 	.short	0x010a
        /*0ae6*/ 	.byte	0x3f
	.zero		1


	//   ....[77]....
        /*0ae8*/ 	.word	0x0001d1d0
        /*0aec*/ 	.word	0x00000006
        /*0af0*/ 	.word	0x00000000
        /*0af4*/ 	.short	0x010a
        /*0af6*/ 	.byte	0x3f
	.zero		1


	//   ....[78]....
        /*0af8*/ 	.word	0x0001d240
        /*0afc*/ 	.word	0x00000007
        /*0b00*/ 	.word	0x00000000
        /*0b04*/ 	.short	0x010a
        /*0b06*/ 	.byte	0x3f
	.zero		1


	//   ....[79]....
        /*0b08*/ 	.word	0x0001d2b0
        /*0b0c*/ 	.word	0x00000004
        /*0b10*/ 	.word	0x00000000
        /*0b14*/ 	.short	0x010a
        /*0b16*/ 	.byte	0x3f
	.zero		1


	//   ....[80]....
        /*0b18*/ 	.word	0x0001d2e0
        /*0b1c*/ 	.word	0x00000003
        /*0b20*/ 	.word	0x00000000
        /*0b24*/ 	.short	0x010a
        /*0b26*/ 	.byte	0x3f
	.zero		1


	//   ....[81]....
        /*0b28*/ 	.word	0x0001d340
        /*0b2c*/ 	.word	0x00000046
        /*0b30*/ 	.word	0x00028c90
        /*0b34*/ 	.short	0x010a
        /*0b36*/ 	.byte	0x3f
	.zero		1


	//   ....[82]....
        /*0b38*/ 	.word	0x0001d390
        /*0b3c*/ 	.word	0x00000046
        /*0b40*/ 	.word	0x00028c90
        /*0b44*/ 	.short	0x010a
        /*0b46*/ 	.byte	0x3f
	.zero		1


	//   ....[83]....
        /*0b48*/ 	.word	0x0001d3e0
        /*0b4c*/ 	.word	0x00000046
        /*0b50*/ 	.word	0x00028c90
        /*0b54*/ 	.short	0x010a
        /*0b56*/ 	.byte	0x3f
	.zero		1


	//   ....[84]....
        /*0b58*/ 	.word	0x0001d430
        /*0b5c*/ 	.word	0x00000046
        /*0b60*/ 	.word	0x00028cb0
        /*0b64*/ 	.short	0x010a
        /*0b66*/ 	.byte	0x3f
	.zero		1


	//   ....[85]....
        /*0b68*/ 	.word	0x0001d480
        /*0b6c*/ 	.word	0x00000098
        /*0b70*/ 	.word	0x00028c50
        /*0b74*/ 	.short	0x010a
        /*0b76*/ 	.byte	0x3f
	.zero		1


	//   ....[86]....
        /*0b78*/ 	.word	0x0001d4d0
        /*0b7c*/ 	.word	0x00000000
        /*0b80*/ 	.word	0x00028c50
        /*0b84*/ 	.short	0x010a
        /*0b86*/ 	.byte	0x3f
	.zero		1


	//   ....[87]....
        /*0b88*/ 	.word	0x0001da20
        /*0b8c*/ 	.word	0x00000002
        /*0b90*/ 	.word	0x00028c00
        /*0b94*/ 	.short	0x010a
        /*0b96*/ 	.byte	0x3f
	.zero		1


	//   ....[88]....
        /*0b98*/ 	.word	0x0001df70
        /*0b9c*/ 	.word	0x00000002
        /*0ba0*/ 	.word	0x00028c00
        /*0ba4*/ 	.short	0x010a
        /*0ba6*/ 	.byte	0x3f
	.zero		1


	//   ....[89]....
        /*0ba8*/ 	.word	0x0001dfc0
        /*0bac*/ 	.word	0x00000009
        /*0bb0*/ 	.word	0x00028c30
        /*0bb4*/ 	.short	0x010a
        /*0bb6*/ 	.byte	0x3f
	.zero		1


	//   ....[90]....
        /*0bb8*/ 	.word	0x0001e010
        /*0bbc*/ 	.word	0x00000009
        /*0bc0*/ 	.word	0x00028c50
        /*0bc4*/ 	.short	0x010a
        /*0bc6*/ 	.byte	0x3f
	.zero		1


	//   ....[91]....
        /*0bc8*/ 	.word	0x0001e060
        /*0bcc*/ 	.word	0x000000d8
        /*0bd0*/ 	.word	0x00028c30
        /*0bd4*/ 	.short	0x010a
        /*0bd6*/ 	.byte	0x3f
	.zero		1


	//   ....[92]....
        /*0bd8*/ 	.word	0x0001e0b0
        /*0bdc*/ 	.word	0x000000d8
        /*0be0*/ 	.word	0x00028c50
        /*0be4*/ 	.short	0x010a
        /*0be6*/ 	.byte	0x3f
	.zero		1


	//   ....[93]....
        /*0be8*/ 	.word	0x0001e100
        /*0bec*/ 	.word	0x00000009
        /*0bf0*/ 	.word	0x00028c30
        /*0bf4*/ 	.short	0x010a
        /*0bf6*/ 	.byte	0x3f
	.zero		1


	//   ....[94]....
        /*0bf8*/ 	.word	0x0001e150
        /*0bfc*/ 	.word	0x00000009
        /*0c00*/ 	.word	0x00028c50
        /*0c04*/ 	.short	0x010a
        /*0c06*/ 	.byte	0x3f
	.zero		1


	//   ....[95]....
        /*0c08*/ 	.word	0x0001e1a0
        /*0c0c*/ 	.word	0x000000bf
        /*0c10*/ 	.word	0x00028c30
        /*0c14*/ 	.short	0x010a
        /*0c16*/ 	.byte	0x3f
	.zero		1


	//   ....[96]....
        /*0c18*/ 	.word	0x0001e1f0
        /*0c1c*/ 	.word	0x000000bf
        /*0c20*/ 	.word	0x00028c50
        /*0c24*/ 	.short	0x010a
        /*0c26*/ 	.byte	0x3f
	.zero		1


	//   ....[97]....
        /*0c28*/ 	.word	0x0001e390
        /*0c2c*/ 	.word	0x00000007
        /*0c30*/ 	.word	0x00028c20
        /*0c34*/ 	.short	0x010a
        /*0c36*/ 	.byte	0x3f
	.zero		1


	//   ....[98]....
        /*0c38*/ 	.word	0x0001e3e0
        /*0c3c*/ 	.word	0x00000008
        /*0c40*/ 	.word	0x00028ca0
        /*0c44*/ 	.short	0x010a
        /*0c46*/ 	.byte	0x3f
	.zero		1


	//   ....[99]....
        /*0c48*/ 	.word	0x0001e430
        /*0c4c*/ 	.word	0x00000008
        /*0c50*/ 	.word	0x00028cc0
        /*0c54*/ 	.short	0x010a
        /*0c56*/ 	.byte	0x3f
	.zero		1


	//   ....[100]....
        /*0c58*/ 	.word	0x0001e480
        /*0c5c*/ 	.word	0x00000009
        /*0c60*/ 	.word	0x00028ca0
        /*0c64*/ 	.short	0x010a
        /*0c66*/ 	.byte	0x3f
	.zero		1


	//   ....[101]....
        /*0c68*/ 	.word	0x0001e4d0
        /*0c6c*/ 	.word	0x00000009
        /*0c70*/ 	.word	0x00028cc0
        /*0c74*/ 	.short	0x010a
        /*0c76*/ 	.byte	0x3f
	.zero		1


	//   ....[102]....
        /*0c78*/ 	.word	0x0001e670
        /*0c7c*/ 	.word	0x00000005
        /*0c80*/ 	.word	0x00028c40
        /*0c84*/ 	.short	0x010a
        /*0c86*/ 	.byte	0x3f
	.zero		1


	//   ....[103]....
        /*0c88*/ 	.word	0x0001e6f0
        /*0c8c*/ 	.word	0x00000005
        /*0c90*/ 	.word	0x00028c20
        /*0c94*/ 	.short	0x010a
        /*0c96*/ 	.byte	0x3f
	.zero		1


	//   ....[104]....
        /*0c98*/ 	.word	0x0001e740
        /*0c9c*/ 	.word	0x00000002
        /*0ca0*/ 	.word	0x00028c60
        /*0ca4*/ 	.short	0x010a
        /*0ca6*/ 	.byte	0x3f
	.zero		1


	//   ....[105]....
        /*0ca8*/ 	.word	0x0001e790
        /*0cac*/ 	.word	0x00000002
        /*0cb0*/ 	.word	0x00028c40
        /*0cb4*/ 	.short	0x010a
        /*0cb6*/ 	.byte	0x3f
	.zero		1


	//   ....[106]....
        /*0cb8*/ 	.word	0x0001e7e0
        /*0cbc*/ 	.word	0x00000002
        /*0cc0*/ 	.word	0x00028c60
        /*0cc4*/ 	.short	0x010a
        /*0cc6*/ 	.byte	0x3f
	.zero		1


	//   ....[107]....
        /*0cc8*/ 	.word	0x0001e830
        /*0ccc*/ 	.word	0x00000002
        /*0cd0*/ 	.word	0x00028c40
        /*0cd4*/ 	.short	0x010a
        /*0cd6*/ 	.byte	0x3f
	.zero		1


	//   ....[108]....
        /*0cd8*/ 	.word	0x0001e880
        /*0cdc*/ 	.word	0x00000002
        /*0ce0*/ 	.word	0x00028c60
        /*0ce4*/ 	.short	0x010a
        /*0ce6*/ 	.byte	0x3f
	.zero		1


	//   ....[109]....
        /*0ce8*/ 	.word	0x0001e8d0
        /*0cec*/ 	.word	0x00000002
        /*0cf0*/ 	.word	0x00028c40
        /*0cf4*/ 	.short	0x010a
        /*0cf6*/ 	.byte	0x3f
	.zero		1


	//   ....[110]....
        /*0cf8*/ 	.word	0x0001e920
        /*0cfc*/ 	.word	0x00000002
        /*0d00*/ 	.word	0x00028c60
        /*0d04*/ 	.short	0x010a
        /*0d06*/ 	.byte	0x3f
	.zero		1


	//   ....[111]....
        /*0d08*/ 	.word	0x0001f2e0
        /*0d0c*/ 	.word	0x00000000
        /*0d10*/ 	.word	0x00028c20
        /*0d14*/ 	.short	0x010a
        /*0d16*/ 	.byte	0x3f
	.zero		1


	//   ....[112]....
        /*0d18*/ 	.word	0x0001f480
        /*0d1c*/ 	.word	0x00000006
        /*0d20*/ 	.word	0x00000000
        /*0d24*/ 	.short	0x010a
        /*0d26*/ 	.byte	0x3f
	.zero		1


	//   ....[113]....
        /*0d28*/ 	.word	0x0001f4d0
        /*0d2c*/ 	.word	0x00000007
        /*0d30*/ 	.word	0x00000000
        /*0d34*/ 	.short	0x010a
        /*0d36*/ 	.byte	0x3f
	.zero		1


	//   ....[114]....
        /*0d38*/ 	.word	0x0001f520
        /*0d3c*/ 	.word	0x00000004
        /*0d40*/ 	.word	0x00000000
        /*0d44*/ 	.short	0x010a
        /*0d46*/ 	.byte	0x3f
	.zero		1


	//----- nvinfo : EIATTR_NUM_MBARRIERS
	.align		4
.L_405:
        /*0d48*/ 	.byte	0x03, 0x38
        /*0d4a*/ 	.short	0x0016


	//----- nvinfo : EIATTR_EXIT_INSTR_OFFSETS
	.align		4
        /*0d4c*/ 	.byte	0x04, 0x1c
        /*0d4e*/ 	.short	(.L_407 - .L_406)


	//   ....[0]....
.L_406:
        /*0d50*/ 	.word	0x0001d330


	//----- nvinfo : EIATTR_MAX_THREADS
	.align		4
.L_407:
        /*0d54*/ 	.byte	0x04, 0x05
        /*0d56*/ 	.short	(.L_409 - .L_408)
.L_408:
        /*0d58*/ 	.word	0x00000180
        /*0d5c*/ 	.word	0x00000001
        /*0d60*/ 	.word	0x00000001


	//----- nvinfo : EIATTR_CRS_STACK_SIZE
	.align		4
.L_409:
        /*0d64*/ 	.byte	0x04, 0x1e
        /*0d66*/ 	.short	(.L_411 - .L_410)
.L_410:
        /*0d68*/ 	.word	0x00000000


	//----- nvinfo : EIATTR_CBANK_PARAM_SIZE
	.align		4
.L_411:
        /*0d6c*/ 	.byte	0x03, 0x19
        /*0d6e*/ 	.short	0x0a70


	//----- nvinfo : EIATTR_PARAM_CBANK
	.align		4
        /*0d70*/ 	.byte	0x04, 0x0a
        /*0d72*/ 	.short	(.L_413 - .L_412)
	.align		4
.L_412:
        /*0d74*/ 	.word	index@(.nv.constant0._ZN7cutlass13device_kernelIN5flash11enable_sm90INS1_16FlashAttnFwdSm90INS1_25CollectiveMainloopFwdSm90ILi2EN4cute5tupleIJNS5_1CILi1EEES8_S8_EEENS6_IJNS7_ILi64EEESA_SA_EEELi512ENS_10bfloat16_tEfNS_4arch4Sm90ELb0ELb1ELb1ELb1ELb0ELb1ELb0ELb0ELb0ELb0ELb0ELb0EEENS1_21CollectiveEpilogueFwdINS6_IJSA_NS7_ILi512EEESA_EEES9_SC_SE_Li256ELb1ELb0ELb0ELb0EEENS1_36VarlenDynamicPersistentTileSchedulerILi64ELi64ELi256ELi32ELb0ELb0ELb1ELb1ELb0ELb1EEEEEEEEEvNT_6ParamsE)
        /*0d78*/ 	.short	0x0210
        /*0d7a*/ 	.short	0x0a70


	//----- nvinfo : EIATTR_SW_WAR
	.align		4
.L_413:
        /*0d7c*/ 	.byte	0x04, 0x36
        /*0d7e*/ 	.short	(.L_415 - .L_414)
.L_414:
        /*0d80*/ 	.word	0x00000008
.L_415:


//--------------------- .nv.info._ZN7cutlass13device_kernelIN5flash11enable_sm90INS1_16FlashAttnFwdSm90INS1_25CollectiveMainloopFwdSm90ILi2EN4cute5tupleIJNS5_1CILi1EEES8_S8_EEENS6_IJNS7_ILi64EEESA_SA_EEELi512ENS_10bfloat16_tEfNS_4arch4Sm90ELb0ELb1ELb1ELb1ELb0ELb0ELb1ELb0ELb0ELb0ELb0ELb0EEENS1_21CollectiveEpilogueFwdINS6_IJSA_NS7_ILi512EEESA_EEES9_SC_SE_Li256ELb1ELb0ELb0ELb0EEENS1_36VarlenDynamicPersistentTileSchedulerILi64ELi64ELi256ELi32ELb0ELb0ELb1ELb1ELb0ELb1EEEEEEEEEvNT_6ParamsE --------------------------
	.section	.nv.info._ZN7cutlass13device_kernelIN5flash11enable_sm90INS1_16FlashAttnFwdSm90INS1_25CollectiveMainloopFwdSm90ILi2EN4cute5tupleIJNS5_1CILi1EEES8_S8_EEENS6_IJNS7_ILi64EEESA_SA_EEELi512ENS_10bfloat16_tEfNS_4arch4Sm90ELb0ELb1ELb1ELb1ELb0ELb0ELb1ELb0ELb0ELb0ELb0ELb0EEENS1_21CollectiveEpilogueFwdINS6_IJSA_NS7_ILi512EEESA_EEES9_SC_SE_Li256ELb1ELb0ELb0ELb0EEENS1_36VarlenDynamicPersistentTileSchedulerILi64ELi64ELi256ELi32ELb0ELb0ELb1ELb1ELb0ELb1EEEEEEEEEvNT_6ParamsE,"",@"SHT_CUDA_INFO"
	.sectionflags	@""
	.align	4


	//----- nvinfo : EIATTR_CUDA_API_VERSION
	.align		4
        /*0000*/ 	.byte	0x04, 0x37
        /*0002*/ 	.short	(.L_417 - .L_416)
.L_416:
        /*0004*/ 	.word	0x00000082


	//----- nvinfo : EIATTR_KPARAM_INFO
	.align		4
.L_417:
        /*0008*/ 	.byte	0x04, 0x17
        /*000a*/ 	.short	(.L_419 - .L_418)
.L_418:
        /*000c*/ 	.word	0x00000000
        /*0010*/ 	.short	0x0000
        /*0012*/ 	.short	0x0070
        /*0014*/ 	.byte	0x00, 0xf0, 0x01, 0x2c


	//----- nvinfo : EIATTR_SPARSE_MMA_MASK
	.align		4
.L_419:
        /*0018*/ 	.byte	0x03, 0x50
        /*001a*/ 	.short	0x0000


	//----- nvinfo : EIATTR_MAXREG_COUNT
	.align		4
        /*001c*/ 	.byte	0x03, 0x1b
        /*001e*/ 	.short	0x00a8


	//----- nvinfo : EIATTR_NUM_BARRIERS
	.align		4
        /*0020*/ 	.byte	0x02, 0x4c
        /*0022*/ 	.byte	0x10
	.zero		1


	//----- nvinfo : EIATTR_EXTERNS
	.align		4
        /*0024*/ 	.byte	0x04, 0x0f
        /*0026*/ 	.short	(.L_421 - .L_420)


	//   ....[0]....
	.align		4
.L_420:
        /*0028*/ 	.word	index@(__assertfail)


	//----- nvinfo : EIATTR_ANNOTATIONS
	.align		4
.L_421:
        /*002c*/ 	.byte	0x04, 0x55
        /*002e*/ 	.short	(.L_423 - .L_422)


	//   ....[0]....
.L_422:
        /* <DEDUP_REMOVED lines=31> */


	//----- nvinfo : EIATTR_MERCURY_ISA_VERSION
	.align		4
.L_423:
        /*0210*/ 	.byte	0x03, 0x5f
        /*0212*/ 	.short	0x0101


	//----- nvinfo : EIATTR_UNUSED_LOAD_BYTE_OFFSET
	.align		4
        /*0214*/ 	.byte	0x04, 0x44
        /*0216*/ 	.short	(.L_425 - .L_424)


	//   ....[0]....
.L_424:
        /*0218*/ 	.word	0x00000a90
        /*021c*/ 	.word	0x0000fff0


	//   ....[1]....
        /*0220*/ 	.word	0x00011bb0
        /*0224*/ 	.word	0x0000fff0


	//----- nvinfo : EIATTR_INT_WARP_WIDE_INSTR_OFFSETS
	.align		4
.L_425:
        /*0228*/ 	.byte	0x04, 0x31
        /*022a*/ 	.short	(.L_427 - .L_426)


	//   ....[0]....
.L_426:
        /*022c*/ 	.word	0x00000190


	//   ....[1]....
        /*0230*/ 	.word	0x000001d0


	//   ....[2]....
        /*0234*/ 	.word	0x00000240


	//   ....[3]....
        /*0238*/ 	.word	0x000002b0


	//   ....[4]....
        /*023c*/ 	.word	0x00015900


	//   ....[5]....
        /*0240*/ 	.word	0x000159c0


	//   ....[6]....
        /*0244*/ 	.word	0x00015ed0


	//   ....[7]....
        /*0248*/ 	.word	0x00015f50


	//   ....[8]....
        /*024c*/ 	.word	0x00018b80


	//   ....[9]....
        /*0250*/ 	.word	0x00018c40


	//----- nvinfo : EIATTR_COOP_GROUP_MASK_REGIDS
	.align		4
.L_427:
        /*0254*/ 	.byte	0x04, 0x29
        /*0256*/ 	.short	(.L_429 - .L_428)


	//   ....[0]....
.L_428:
        /*0258*/ 	.word	0xffffffff


	//   ....[1]....
        /*025c*/ 	.word	0xffffffff


	//   ....[2]....
        /*0260*/ 	.word	0xffffffff


	//   ....[3]....
        /*0264*/ 	.word	0xffffffff


	//   ....[4]....
        /*0268*/ 	.word	0xffffffff


	//   ....[5]....
        /*026c*/ 	.word	0xffffffff


	//   ....[6]....
        /*0270*/ 	.word	0xffffffff


	//   ....[7]....
        /*0274*/ 	.word	0xffffffff


	//   ....[8]....
        /*0278*/ 	.word	0xffffffff


	//   ....[9]....
        /*027c*/ 	.word	0xffffffff


	//   ....[10]....
        /*0280*/ 	.word	0xffffffff


	//   ....[11]....
        /*0284*/ 	.word	0xffffffff


	//   ....[12]....
        /*0288*/ 	.word	0xffffffff


	//   ....[13]....
        /*028c*/ 	.word	0xffffffff


	//   ....[14]....
        /*0290*/ 	.word	0xffffffff


	//   ....[15]....
        /*0294*/ 	.word	0xffffffff


	//   ....[16]....
        /*0298*/ 	.word	0xffffffff


	//   ....[17]....
        /*029c*/ 	.word	0xffffffff


	//   ....[18]....
        /*02a0*/ 	.word	0xffffffff


	//   ....[19]....
        /*02a4*/ 	.word	0xffffffff


	//   ....[20]....
        /*02a8*/ 	.word	0xffffffff


	//   ....[21]....
        /*02ac*/ 	.word	0xffffffff


	//   ....[22]....
        /*02b0*/ 	.word	0xffffffff


	//   ....[23]....
        /*02b4*/ 	.word	0xffffffff


	//   ....[24]....
        /*02b8*/ 	.word	0xffffffff


	//   ....[25]....
        /*02bc*/ 	.word	0xffffffff


	//   ....[26]....
        /*02c0*/ 	.word	0xffffffff


	//   ....[27]....
        /*02c4*/ 	.word	0xffffffff


	//   ....[28]....
        /*02c8*/ 	.word	0xffffffff


	//   ....[29]....
        /*02cc*/ 	.word	0xffffffff


	//   ....[30]....
        /*02d0*/ 	.word	0xffffffff


	//   ....[31]....
        /*02d4*/ 	.word	0xffffffff


	//   ....[32]....
        /*02d8*/ 	.word	0xffffffff


	//   ....[33]....
        /*02dc*/ 	.word	0xffffffff


	//   ....[34]....
        /*02e0*/ 	.word	0xffffffff


	//   ....[35]....
        /*02e4*/ 	.word	0xffffffff


	//   ....[36]....
        /*02e8*/ 	.word	0xffffffff


	//   ....[37]....
        /*02ec*/ 	.word	0xffffffff


	//   ....[38]....
        /*02f0*/ 	.word	0xffffffff


	//   ....[39]....
        /*02f4*/ 	.word	0xffffffff


	//   ....[40]....
        /*02f8*/ 	.word	0xffffffff


	//   ....[41]....
        /*02fc*/ 	.word	0xffffffff


	//   ....[42]....
        /*0300*/ 	.word	0xffffffff


	//   ....[43]....
        /*0304*/ 	.word	0xffffffff


	//   ....[44]....
        /*0308*/ 	.word	0xffffffff


	//   ....[45]....
        /*030c*/ 	.word	0xffffffff


	//   ....[46]....
        /*0310*/ 	.word	0xffffffff


	//   ....[47]....
        /*0314*/ 	.word	0xffffffff


	//   ....[48]....
        /*0318*/ 	.word	0xffffffff


	//   ....[49]....
        /*031c*/ 	.word	0xffffffff


	//   ....[50]....
        /*0320*/ 	.word	0xffffffff


	//   ....[51]....
        /*0324*/ 	.word	0xffffffff


	//   ....[52]....
        /*0328*/ 	.word	0xffffffff


	//   ....[53]....
        /*032c*/ 	.word	0xffffffff


	//   ....[54]....
        /*0330*/ 	.word	0xffffffff


	//   ....[55]....
        /*0334*/ 	.word	0xffffffff


	//   ....[56]....
        /*0338*/ 	.word	0xffffffff


	//   ....[57]....
        /*033c*/ 	.word	0xffffffff


	//   ....[58]....
        /*0340*/ 	.word	0xffffffff


	//   ....[59]....
        /*0344*/ 	.word	0xffffffff


	//   ....[60]....
        /*0348*/ 	.word	0xffffffff


	//   ....[61]....
        /*034c*/ 	.word	0xffffffff


	//   ....[62]....
        /*0350*/ 	.word	0xffffffff


	//   ....[63]....
        /*0354*/ 	.word	0xffffffff


	//   ....[64]....
        /*0358*/ 	.word	0xffffffff


	//   ....[65]....
        /*035c*/ 	.word	0xffffffff


	//   ....[66]....
        /*0360*/ 	.word	0xffffffff


	//   ....[67]....
        /*0364*/ 	.word	0xffffffff


	//   ....[68]....
        /*0368*/ 	.word	0xffffffff


	//   ....[69]....
        /*036c*/ 	.word	0xffffffff


	//   ....[70]....
        /*0370*/ 	.word	0xffffffff


	//   ....[71]....
        /*0374*/ 	.word	0xffffffff


	//   ....[72]....
        /*0378*/ 	.word	0x0500000f


	//   ....[73]....
        /*037c*/ 	.word	0x0500000f


	//   ....[74]....
        /*0380*/ 	.word	0x0500000f


	//   ....[75]....
        /*0384*/ 	.word	0x0500000f


	//   ....[76]....
        /*0388*/ 	.word	0x0500000f


	//   ....[77]....
        /*038c*/ 	.word	0x0500000f


	//   ....[78]....
        /*0390*/ 	.word	0x0500000f


	//   ....[79]....
        /*0394*/ 	.word	0x0500000f


	//   ....[80]....
        /*0398*/ 	.word	0x0500000f


	//   ....[81]....
        /*039c*/ 	.word	0x0500000f


	//   ....[82]....
        /*03a0*/ 	.word	0x0500000f


	//   ....[83]....
        /*03a4*/ 	.word	0x0500000f


	//   ....[84]....
        /*03a8*/ 	.word	0x0500000f


	//   ....[85]....
        /*03ac*/ 	.word	0x0500000f


	//   ....[86]....
        /*03b0*/ 	.word	0x0500000f


	//   ....[87]....
        /*03b4*/ 	.word	0x0500000f


	//   ....[88]....
        /*03b8*/ 	.word	0x0500000f


	//   ....[89]....
        /*03bc*/ 	.word	0x0500000f


	//   ....[90]....
        /*03c0*/ 	.word	0x0500000f


	//----- nvinfo : EIATTR_COOP_GROUP_INSTR_OFFSETS
	.align		4
.L_429:
        /*03c4*/ 	.byte	0x04, 0x28
        /*03c6*/ 	.short	(.L_431 - .L_430)


	//   ....[0]....
.L_430:
        /*03c8*/ 	.word	0x00000060


	//   ....[1]....
        /*03cc*/ 	.word	0x000001a0


	//   ....[2]....
        /*03d0*/ 	.word	0x000001e0


	//   ....[3]....
        /*03d4*/ 	.word	0x000003f0


	//   ....[4]....
        /*03d8*/ 	.word	0x00000550


	//   ....[5]....
        /*03dc*/ 	.word	0x00000670


	//   ....[6]....
        /*03e0*/ 	.word	0x000007d0


	//   ....[7]....
        /*03e4*/ 	.word	0x00001af0


	//   ....[8]....
        /*03e8*/ 	.word	0x000039b0


	//   ....[9]....
        /*03ec*/ 	.word	0x00004180


	//   ....[10]....
        /*03f0*/ 	.word	0x000061a0


	//   ....[11]....
        /*03f4*/ 	.word	0x00006300


	//   ....[12]....
        /*03f8*/ 	.word	0x000065c0


	//   ....[13]....
        /*03fc*/ 	.word	0x00006660


	//   ....[14]....
        /*0400*/ 	.word	0x00006e60


	//   ....[15]....
        /*0404*/ 	.word	0x000074c0


	//   ....[16]....
        /*0408*/ 	.word	0x000091f0


	//   ....[17]....
        /*040c*/ 	.word	0x000092f0


	//   ....[18]....
        /*0410*/ 	.word	0x000096c0


	//   ....[19]....
        /*0414*/ 	.word	0x00009760


	//   ....[20]....
        /*0418*/ 	.word	0x0000a830


	//   ....[21]....
        /*041c*/ 	.word	0x0000af10


	//   ....[22]....
        /*0420*/ 	.word	0x0000c310


	//   ....[23]....
        /*0424*/ 	.word	0x0000c380


	//   ....[24]....
        /*0428*/ 	.word	0x0000c690


	//   ....[25]....
        /*042c*/ 	.word	0x0000c780


	//   ....[26]....
        /*0430*/ 	.word	0x0000d820


	//   ....[27]....
        /*0434*/ 	.word	0x0000dd70


	//   ....[28]....
        /*0438*/ 	.word	0x0000fa30


	//   ....[29]....
        /*043c*/ 	.word	0x0000fb30


	//   ....[30]....
        /*0440*/ 	.word	0x0000ff10


	//   ....[31]....
        /*0444*/ 	.word	0x0000ffc0


	//   ....[32]....
        /*0448*/ 	.word	0x00011070


	//   ....[33]....
        /*044c*/ 	.word	0x000110b0


	//   ....[34]....
        /*0450*/ 	.word	0x000110e0


	//   ....[35]....
        /*0454*/ 	.word	0x00011160


	//   ....[36]....
        /*0458*/ 	.word	0x00011170


	//   ....[37]....
        /*045c*/ 	.word	0x00012b70


	//   ....[38]....
        /*0460*/ 	.word	0x000143b0


	//   ....[39]....
        /*0464*/ 	.word	0x00014540


	//   ....[40]....
        /*0468*/ 	.word	0x00014570


	//   ....[41]....
        /*046c*/ 	.word	0x000145b0


	//   ....[42]....
        /*0470*/ 	.word	0x00014620


	//   ....[43]....
        /*0474*/ 	.word	0x00014680


	//   ....[44]....
        /*0478*/ 	.word	0x000146c0


	//   ....[45]....
        /*047c*/ 	.word	0x00014870


	//   ....[46]....
        /*0480*/ 	.word	0x000148d0


	//   ....[47]....
        /*0484*/ 	.word	0x00014910


	//   ....[48]....
        /*0488*/ 	.word	0x00014950


	//   ....[49]....
        /*048c*/ 	.word	0x00014980


	//   ....[50]....
        /*0490*/ 	.word	0x000149b0


	//   ....[51]....
        /*0494*/ 	.word	0x00014a50


	//   ....[52]....
        /*0498*/ 	.word	0x00014ab0


	//   ....[53]....
        /*049c*/ 	.word	0x00014b40


	//   ....[54]....
        /*04a0*/ 	.word	0x00018cd0


	//   ....[55]....
        /*04a4*/ 	.word	0x00018ce0


	//   ....[56]....
        /*04a8*/ 	.word	0x00018e00


	//   ....[57]....
        /*04ac*/ 	.word	0x00018e60


	//   ....[58]....
        /*04b0*/ 	.word	0x00018ea0


	//   ....[59]....
        /*04b4*/ 	.word	0x00018ee0


	//   ....[60]....
        /*04b8*/ 	.word	0x00018f10


	//   ....[61]....
        /*04bc*/ 	.word	0x00018f40


	//   ....[62]....
        /*04c0*/ 	.word	0x000190e0


	//   ....[63]....
        /*04c4*/ 	.word	0x00019140


	//   ....[64]....
        /*04c8*/ 	.word	0x00019180


	//   ....[65]....
        /*04cc*/ 	.word	0x000191c0


	//   ....[66]....
        /*04d0*/ 	.word	0x000191f0


	//   ....[67]....
        /*04d4*/ 	.word	0x00019220


	//   ....[68]....
        /*04d8*/ 	.word	0x000192e0


	//   ....[69]....
        /*04dc*/ 	.word	0x00019300


	//   ....[70]....
        /*04e0*/ 	.word	0x00019370


	//   ....[71]....
        /*04e4*/ 	.word	0x00019a10


	//   ....[72]....
        /*04e8*/ 	.word	0x0001a0f0


	//   ....[73]....
        /*04ec*/ 	.word	0x0001a510


	//   ....[74]....
        /*04f0*/ 	.word	0x0001a5a0


	//   ....[75]....
        /*04f4*/ 	.word	0x0001a640


	//   ....[76]....
        /*04f8*/ 	.word	0x0001a6f0


	//   ....[77]....
        /*04fc*/ 	.word	0x0001a770


	//   ....[78]....
        /*0500*/ 	.word	0x0001a7f0


	//   ....[79]....
        /*0504*/ 	.word	0x0001a870


	//   ....[80]....
        /*0508*/ 	.word	0x0001a8f0


	//   ....[81]....
        /*050c*/ 	.word	0x0001a980


	//   ....[82]....
        /*0510*/ 	.word	0x0001aa30


	//   ....[83]....
        /*0514*/ 	.word	0x0001aab0


	//   ....[84]....
        /*0518*/ 	.word	0x0001ab30


	//   ....[85]....
        /*051c*/ 	.word	0x0001abb0


	//   ....[86]....
        /*0520*/ 	.word	0x0001ac30


	//   ....[87]....
        /*0524*/ 	.word	0x0001aca0


	//   ....[88]....
        /*0528*/ 	.word	0x0001ad40


	//   ....[89]....
        /*052c*/ 	.word	0x0001add0


	//   ....[90]....
        /*0530*/ 	.word	0x0001af00


	//----- nvinfo : EIATTR_REG_RECONFIG
	.align		4
.L_431:
        /*0534*/ 	.byte	0x01, 0x54
	.zero		2


	//----- nvinfo : EIATTR_SYSCALL_OFFSETS
	.align		4
        /*0538*/ 	.byte	0x04, 0x46
        /*053a*/ 	.short	(.L_433 - .L_432)


	//   ....[0]....
.L_432:
        /*053c*/ 	.word	0x00003b80


	//   ....[1]....
        /*0540*/ 	.word	0x00015b50


	//   ....[2]....
        /*0544*/ 	.word	0x00015c90


	//   ....[3]....
        /*0548*/ 	.word	0x00015d90


	//----- nvinfo : EIATTR_MBARRIER_INSTR_OFFSETS
	.align		4
.L_433:
        /*054c*/ 	.byte	0x04, 0x39
        /*054e*/ 	.short	(.L_435 - .L_434)


	//   ....[0]....
.L_434:
        /*0550*/ 	.word	0x000002d0
        /*0554*/ 	.word	0x000000ff
        /*0558*/ 	.word	0x00038800
        /*055c*/ 	.short	0x0100
        /*055e*/ 	.byte	0x08
	.zero		1


	//   ....[1]....
        /*0560*/ 	.word	0x000002e0
        /*0564*/ 	.word	0x000000ff
        /*0568*/ 	.word	0x00038810
        /*056c*/ 	.short	0x0100
        /*056e*/ 	.byte	0x08
	.zero		1


	//   ....[2]....
        /*0570*/ 	.word	0x000002f0
        /*0574*/ 	.word	0x000000ff
        /*0578*/ 	.word	0x00038820
        /*057c*/ 	.short	0x0100
        /*057e*/ 	.byte	0x08
	.zero		1


	//   ....[3]....
        /*0580*/ 	.word	0x000003a0
        /*0584*/ 	.word	0x000000ff
        /*0588*/ 	.word	0x00038830
        /*058c*/ 	.short	0x0100
        /*058e*/ 	.byte	0x06
	.zero		1


	//   ....[4]....
        /*0590*/ 	.word	0x000003b0
        /*0594*/ 	.word	0x000000ff
        /*0598*/ 	.word	0x00038840
        /*059c*/ 	.short	0x0100
        /*059e*/ 	.byte	0x06
	.zero		1


	//   ....[5]....
        /*05a0*/ 	.word	0x000003c0
        /*05a4*/ 	.word	0x000000ff
        /*05a8*/ 	.word	0x00038838
        /*05ac*/ 	.short	0x0100
        /*05ae*/ 	.byte	0x06
	.zero		1


	//   ....[6]....
        /*05b0*/ 	.word	0x000003d0
        /*05b4*/ 	.word	0x000000ff
        /*05b8*/ 	.word	0x00038848
        /*05bc*/ 	.short	0x0100
        /*05be*/ 	.byte	0x06
	.zero		1


	//   ....[7]....
        /*05c0*/ 	.word	0x00000500
        /*05c4*/ 	.word	0x000000ff
        /*05c8*/ 	.word	0x00038850
        /*05cc*/ 	.short	0x0100
        /*05ce*/ 	.byte	0x08
	.zero		1


	//   ....[8]....
        /*05d0*/ 	.word	0x00000510
        /*05d4*/ 	.word	0x000000ff
        /*05d8*/ 	.word	0x00038860
        /*05dc*/ 	.short	0x0100
        /*05de*/ 	.byte	0x08
	.zero		1


	//   ....[9]....
        /*05e0*/ 	.word	0x00000520
        /*05e4*/ 	.word	0x000000ff
        /*05e8*/ 	.word	0x00038858
        /*05ec*/ 	.short	0x0100
        /*05ee*/ 	.byte	0x08
	.zero		1


	//   ....[10]....
        /*05f0*/ 	.word	0x00000530
        /*05f4*/ 	.word	0x000000ff
        /*05f8*/ 	.word	0x00038868
        /*05fc*/ 	.short	0x0100
        /*05fe*/ 	.byte	0x08
	.zero		1


	//   ....[11]....
        /*0600*/ 	.word	0x00000620
        /*0604*/ 	.word	0x000000ff
        /*0608*/ 	.word	0x00038870
        /*060c*/ 	.short	0x0100
        /*060e*/ 	.byte	0x06
	.zero		1


	//   ....[12]....
        /*0610*/ 	.word	0x00000630
        /*0614*/ 	.word	0x000000ff
        /*0618*/ 	.word	0x00038880
        /*061c*/ 	.short	0x0100
        /*061e*/ 	.byte	0x06
	.zero		1


	//   ....[13]....
        /*0620*/ 	.word	0x00000640
        /*0624*/ 	.word	0x000000ff
        /*0628*/ 	.word	0x00038878
        /*062c*/ 	.short	0x0100
        /*062e*/ 	.byte	0x06
	.zero		1


	//   ....[14]....
        /*0630*/ 	.word	0x00000650
        /*0634*/ 	.word	0x000000ff
        /*0638*/ 	.word	0x00038888
        /*063c*/ 	.short	0x0100
        /*063e*/ 	.byte	0x06
	.zero		1


	//   ....[15]....
        /*0640*/ 	.word	0x00000780
        /*0644*/ 	.word	0x000000ff
        /*0648*/ 	.word	0x00038890
        /*064c*/ 	.short	0x0100
        /*064e*/ 	.byte	0x08
	.zero		1


	//   ....[16]....
        /*0650*/ 	.word	0x00000790
        /*0654*/ 	.word	0x000000ff
        /*0658*/ 	.word	0x000388a0
        /*065c*/ 	.short	0x0100
        /*065e*/ 	.byte	0x08
	.zero		1


	//   ....[17]....
        /*0660*/ 	.word	0x000007a0
        /*0664*/ 	.word	0x000000ff
        /*0668*/ 	.word	0x00038898
        /*066c*/ 	.short	0x0100
        /*066e*/ 	.byte	0x08
	.zero		1


	//   ....[18]....
        /*0670*/ 	.word	0x000007b0
        /*0674*/ 	.word	0x000000ff
        /*0678*/ 	.word	0x000388a8
        /*067c*/ 	.short	0x0100
        /*067e*/ 	.byte	0x08
	.zero		1


	//   ....[19]....
        /*0680*/ 	.word	0x000008e0
        /*0684*/ 	.word	0x000000ff
        /*0688*/ 	.word	0x000388b0
        /*068c*/ 	.short	0x0100
        /*068e*/ 	.byte	0x08
	.zero		1


	//   ....[20]....
        /*0690*/ 	.word	0x000008f0
        /*0694*/ 	.word	0x000000ff
        /*0698*/ 	.word	0x000388c0
        /*069c*/ 	.short	0x0100
        /*069e*/ 	.byte	0x08
	.zero		1


	//   ....[21]....
        /*06a0*/ 	.word	0x00000900
        /*06a4*/ 	.word	0x000000ff
        /*06a8*/ 	.word	0x000388b8
        /*06ac*/ 	.short	0x0100
        /*06ae*/ 	.byte	0x08
	.zero		1


	//   ....[22]....
        /*06b0*/ 	.word	0x00000910
        /*06b4*/ 	.word	0x000000ff
        /*06b8*/ 	.word	0x000388c8
        /*06bc*/ 	.short	0x0100
        /*06be*/ 	.byte	0x08
	.zero		1


	//   ....[23]....
        /*06c0*/ 	.word	0x00001e60
        /*06c4*/ 	.word	0x00000000
        /*06c8*/ 	.word	0x00000000
        /*06cc*/ 	.short	0x0101
        /*06ce*/ 	.byte	0x3f
	.zero		1


	//   ....[24]....
        /*06d0*/ 	.word	0x00002910
        /*06d4*/ 	.word	0x00000000
        /*06d8*/ 	.word	0x00000000
        /*06dc*/ 	.short	0x0101
        /*06de*/ 	.byte	0x3f
	.zero		1


	//   ....[25]....
        /*06e0*/ 	.word	0x00003be0
        /*06e4*/ 	.word	0x000000ff
        /*06e8*/ 	.word	0x00038800
        /*06ec*/ 	.short	0x010a
        /*06ee*/ 	.byte	0x25
	.zero		1


	//   ....[26]....
        /*06f0*/ 	.word	0x00003c50
        /*06f4*/ 	.word	0x00000004
        /*06f8*/ 	.word	0x00038830
        /*06fc*/ 	.short	0x010a
        /*06fe*/ 	.byte	0x3f
	.zero		1


	//   ....[27]....
        /*0700*/ 	.word	0x00003c90
        /*0704*/ 	.word	0x00000004
        /*0708*/ 	.word	0x00038830
        /*070c*/ 	.short	0x010a
        /*070e*/ 	.byte	0x3f
	.zero		1


	//   ....[28]....
        /*0710*/ 	.word	0x00003f10
        /*0714*/ 	.word	0x000000ff
        /*0718*/ 	.word	0x00038810
        /*071c*/ 	.short	0x010a
        /*071e*/ 	.byte	0x25
	.zero		1


	//   ....[29]....
        /*0720*/ 	.word	0x00003f50
        /*0724*/ 	.word	0x00000004
        /*0728*/ 	.word	0x00038850
        /*072c*/ 	.short	0x010a
        /*072e*/ 	.byte	0x3f
	.zero		1


	//   ....[30]....
        /*0730*/ 	.word	0x00003f90
        /*0734*/ 	.word	0x00000004
        /*0738*/ 	.word	0x00038850
        /*073c*/ 	.short	0x010a
        /*073e*/ 	.byte	0x3f
	.zero		1


	//   ....[31]....
        /*0740*/ 	.word	0x000053e0
        /*0744*/ 	.word	0x00000003
        /*0748*/ 	.word	0x00000000
        /*074c*/ 	.short	0x0101
        /*074e*/ 	.byte	0x3f
	.zero		1


	//   ....[32]....
        /*0750*/ 	.word	0x00006e80
        /*0754*/ 	.word	0x00000004
        /*0758*/ 	.word	0x00000000
        /*075c*/ 	.short	0x0101
        /*075e*/ 	.byte	0x3f
	.zero		1


	//   ....[33]....
        /*0760*/ 	.word	0x00007110
        /*0764*/ 	.word	0x000000ff
        /*0768*/ 	.word	0x00038830
        /*076c*/ 	.short	0x010a
        /*076e*/ 	.byte	0x07
	.zero		1


	//   ....[34]....
        /*0770*/ 	.word	0x00007150
        /*0774*/ 	.word	0x000000ff
        /*0778*/ 	.word	0x00038830
        /*077c*/ 	.short	0x010a
        /*077e*/ 	.byte	0x07
	.zero		1


	//   ....[35]....
        /*0780*/ 	.word	0x00007370
        /*0784*/ 	.word	0x000000ff
        /*0788*/ 	.word	0x00038850
        /*078c*/ 	.short	0x010a
        /*078e*/ 	.byte	0x07
	.zero		1


	//   ....[36]....
        /*0790*/ 	.word	0x000073b0
        /*0794*/ 	.word	0x000000ff
        /*0798*/ 	.word	0x00038850
        /*079c*/ 	.short	0x010a
        /*079e*/ 	.byte	0x07
	.zero		1


	//   ....[37]....
        /*07a0*/ 	.word	0x000086f0
        /*07a4*/ 	.word	0x0000000e
        /*07a8*/ 	.word	0x00000000
        /*07ac*/ 	.short	0x0101
        /*07ae*/ 	.byte	0x3f
	.zero		1


	//   ....[38]....
        /*07b0*/ 	.word	0x0000a850
        /*07b4*/ 	.word	0x0000000a
        /*07b8*/ 	.word	0x00000000
        /*07bc*/ 	.short	0x0101
        /*07be*/ 	.byte	0x3f
	.zero		1


	//   ....[39]....
        /*07c0*/ 	.word	0x0000ab70
        /*07c4*/ 	.word	0x000000ff
        /*07c8*/ 	.word	0x00038830
        /*07cc*/ 	.short	0x010a
        /*07ce*/ 	.byte	0x06
	.zero		1


	//   ....[40]....
        /*07d0*/ 	.word	0x0000abb0
        /*07d4*/ 	.word	0x000000ff
        /*07d8*/ 	.word	0x00038830
        /*07dc*/ 	.short	0x010a
        /*07de*/ 	.byte	0x06
	.zero		1


	//   ....[41]....
        /*07e0*/ 	.word	0x0000add0
        /*07e4*/ 	.word	0x000000ff
        /*07e8*/ 	.word	0x00038850
        /*07ec*/ 	.short	0x010a
        /*07ee*/ 	.byte	0x06
	.zero		1


	//   ....[42]....
        /*07f0*/ 	.word	0x0000ae10
        /*07f4*/ 	.word	0x000000ff
        /*07f8*/ 	.word	0x00038850
        /*07fc*/ 	.short	0x010a
        /*07fe*/ 	.byte	0x06
	.zero		1


	//   ....[43]....
        /*0800*/ 	.word	0x0000cae0
        /*0804*/ 	.word	0x00000098
        /*0808*/ 	.word	0x00000000
        /*080c*/ 	.short	0x0101
        /*080e*/ 	.byte	0x3f
	.zero		1


	//   ....[44]....
        /*0810*/ 	.word	0x0000d840
        /*0814*/ 	.word	0x000000b3
        /*0818*/ 	.word	0x00000000
        /*081c*/ 	.short	0x0101
        /*081e*/ 	.byte	0x3f
	.zero		1


	//   ....[45]....
        /*0820*/ 	.word	0x0000d990
        /*0824*/ 	.word	0x000000ff
        /*0828*/ 	.word	0x00038830
        /*082c*/ 	.short	0x010a
        /*082e*/ 	.byte	0x07
	.zero		1


	//   ....[46]....
        /*0830*/ 	.word	0x0000d9d0
        /*0834*/ 	.word	0x000000ff
        /*0838*/ 	.word	0x00038830
        /*083c*/ 	.short	0x010a
        /*083e*/ 	.byte	0x07
	.zero		1


	//   ....[47]....
        /*0840*/ 	.word	0x0000dbf0
        /*0844*/ 	.word	0x000000ff
        /*0848*/ 	.word	0x00038850
        /*084c*/ 	.short	0x010a
        /*084e*/ 	.byte	0x07
	.zero		1


	//   ....[48]....
        /*0850*/ 	.word	0x0000dc30
        /*0854*/ 	.word	0x000000ff
        /*0858*/ 	.word	0x00038850
        /*085c*/ 	.short	0x010a
        /*085e*/ 	.byte	0x07
	.zero		1


	//   ....[49]....
        /*0860*/ 	.word	0x0000ef50
        /*0864*/ 	.word	0x0000000e
        /*0868*/ 	.word	0x00000000
        /*086c*/ 	.short	0x0101
        /*086e*/ 	.byte	0x3f
	.zero		1


	//   ....[50]....
        /*0870*/ 	.word	0x00011090
        /*0874*/ 	.word	0x00000014
        /*0878*/ 	.word	0x00000000
        /*087c*/ 	.short	0x0101
        /*087e*/ 	.byte	0x3f
	.zero		1


	//   ....[51]....
        /*0880*/ 	.word	0x000133e0
        /*0884*/ 	.word	0x000000ff
        /*0888*/ 	.word	0x00000000
        /*088c*/ 	.short	0x0101
        /*088e*/ 	.byte	0x04
	.zero		1


	//   ....[52]....
        /*0890*/ 	.word	0x000162c0
        /*0894*/ 	.word	0x00000009
        /*0898*/ 	.word	0x00038840
        /*089c*/ 	.short	0x010a
        /*089e*/ 	.byte	0x3f
	.zero		1


	//   ....[53]....
        /*08a0*/ 	.word	0x00016ab0
        /*08a4*/ 	.word	0x0000000b
        /*08a8*/ 	.word	0x00038820
        /*08ac*/ 	.short	0x010a
        /*08ae*/ 	.byte	0x3f
	.zero		1


	//   ....[54]....
        /*08b0*/ 	.word	0x00016b80
        /*08b4*/ 	.word	0x00000006
        /*08b8*/ 	.word	0x00038860
        /*08bc*/ 	.short	0x010a
        /*08be*/ 	.byte	0x3f
	.zero		1


	//   ....[55]....
        /*08c0*/ 	.word	0x00017330
        /*08c4*/ 	.word	0x00000002
        /*08c8*/ 	.word	0x00038840
        /*08cc*/ 	.short	0x010a
        /*08ce*/ 	.byte	0x3f
	.zero		1


	//   ....[56]....
        /*08d0*/ 	.word	0x00017540
        /*08d4*/ 	.word	0x00000002
        /*08d8*/ 	.word	0x00038860
        /*08dc*/ 	.short	0x010a
        /*08de*/ 	.byte	0x3f
	.zero		1


	//   ....[57]....
        /*08e0*/ 	.word	0x00017c10
        /*08e4*/ 	.word	0x00000002
        /*08e8*/ 	.word	0x00038840
        /*08ec*/ 	.short	0x010a
        /*08ee*/ 	.byte	0x3f
	.zero		1


	//   ....[58]....
        /*08f0*/ 	.word	0x00017e10
        /*08f4*/ 	.word	0x00000002
        /*08f8*/ 	.word	0x00038860
        /*08fc*/ 	.short	0x010a
        /*08fe*/ 	.byte	0x3f
	.zero		1


	//   ....[59]....
        /*0900*/ 	.word	0x00018450
        /*0904*/ 	.word	0x00000002
        /*0908*/ 	.word	0x00038840
        /*090c*/ 	.short	0x010a
        /*090e*/ 	.byte	0x3f
	.zero		1


	//   ....[60]....
        /*0910*/ 	.word	0x00018660
        /*0914*/ 	.word	0x00000002
        /*0918*/ 	.word	0x00038860
        /*091c*/ 	.short	0x010a
        /*091e*/ 	.byte	0x3f
	.zero		1


	//   ....[61]....
        /*0920*/ 	.word	0x000199a0
        /*0924*/ 	.word	0x00000000
        /*0928*/ 	.word	0x00038820
        /*092c*/ 	.short	0x010a
        /*092e*/ 	.byte	0x3f
	.zero		1


	//   ....[62]....
        /*0930*/ 	.word	0x00019b50
        /*0934*/ 	.word	0x00000006
        /*0938*/ 	.word	0x00000000
        /*093c*/ 	.short	0x010a
        /*093e*/ 	.byte	0x3f
	.zero		1


	//   ....[63]....
        /*0940*/ 	.word	0x00019bc0
        /*0944*/ 	.word	0x00000007
        /*0948*/ 	.word	0x00000000
        /*094c*/ 	.short	0x010a
        /*094e*/ 	.byte	0x3f
	.zero		1


	//   ....[64]....
        /*0950*/ 	.word	0x00019c30
        /*0954*/ 	.word	0x00000004
        /*0958*/ 	.word	0x00000000
        /*095c*/ 	.short	0x010a
        /*095e*/ 	.byte	0x3f
	.zero		1


	//   ....[65]....
        /*0960*/ 	.word	0x00019c60
        /*0964*/ 	.word	0x00000003
        /*0968*/ 	.word	0x00000000
        /*096c*/ 	.short	0x010a
        /*096e*/ 	.byte	0x3f
	.zero		1


	//   ....[66]....
        /*0970*/ 	.word	0x00019cd0
        /*0974*/ 	.word	0x00000000
        /*0978*/ 	.word	0x00038800
        /*097c*/ 	.short	0x010a
        /*097e*/ 	.byte	0x3f
	.zero		1


	//   ....[67]....
        /*0980*/ 	.word	0x00019d20
        /*0984*/ 	.word	0x00000004
        /*0988*/ 	.word	0x00038830
        /*098c*/ 	.short	0x010a
        /*098e*/ 	.byte	0x3f
	.zero		1


	//   ....[68]....
        /*0990*/ 	.word	0x00019d80
        /*0994*/ 	.word	0x00000006
        /*0998*/ 	.word	0x00038810
        /*099c*/ 	.short	0x010a
        /*099e*/ 	.byte	0x3f
	.zero		1


	//   ....[69]....
        /*09a0*/ 	.word	0x00019dd0
        /*09a4*/ 	.word	0x00000004
        /*09a8*/ 	.word	0x00038850
        /*09ac*/ 	.short	0x010a
        /*09ae*/ 	.byte	0x3f
	.zero		1


	//   ....[70]....
        /*09b0*/ 	.word	0x00019e30
        /*09b4*/ 	.word	0x0000000f
        /*09b8*/ 	.word	0x00038830
        /*09bc*/ 	.short	0x010a
        /*09be*/ 	.byte	0x3f
	.zero		1


	//   ....[71]....
        /*09c0*/ 	.word	0x00019e90
        /*09c4*/ 	.word	0x0000000f
        /*09c8*/ 	.word	0x00038850
        /*09cc*/ 	.short	0x010a
        /*09ce*/ 	.byte	0x3f
	.zero		1


	//   ....[72]....
        /*09d0*/ 	.word	0x00019ef0
        /*09d4*/ 	.word	0x00000008
        /*09d8*/ 	.word	0x00038830
        /*09dc*/ 	.short	0x010a
        /*09de*/ 	.byte	0x3f
	.zero		1


	//   ....[73]....
        /*09e0*/ 	.word	0x00019f50
        /*09e4*/ 	.word	0x00000008
        /*09e8*/ 	.word	0x00038850
        /*09ec*/ 	.short	0x010a
        /*09ee*/ 	.byte	0x3f
	.zero		1


	//   ....[74]....
        /*09f0*/ 	.word	0x00019fb0
        /*09f4*/ 	.word	0x00000008
        /*09f8*/ 	.word	0x00038830
        /*09fc*/ 	.short	0x010a
        /*09fe*/ 	.byte	0x3f
	.zero		1


	//   ....[75]....
        /*0a00*/ 	.word	0x0001a010
        /*0a04*/ 	.word	0x00000008
        /*0a08*/ 	.word	0x00038850
        /*0a0c*/ 	.short	0x010a
        /*0a0e*/ 	.byte	0x3f
	.zero		1


	//   ....[76]....
        /*0a10*/ 	.word	0x0001a1b0
        /*0a14*/ 	.word	0x00000009
        /*0a18*/ 	.word	0x00038840
        /*0a1c*/ 	.short	0x010a
        /*0a1e*/ 	.byte	0x3f
	.zero		1


	//   ....[77]....
        /*0a20*/ 	.word	0x0001a230
        /*0a24*/ 	.word	0x00000009
        /*0a28*/ 	.word	0x00038820
        /*0a2c*/ 	.short	0x010a
        /*0a2e*/ 	.byte	0x3f
	.zero		1


	//   ....[78]....
        /*0a30*/ 	.word	0x0001a280
        /*0a34*/ 	.word	0x00000006
        /*0a38*/ 	.word	0x00038860
        /*0a3c*/ 	.short	0x010a
        /*0a3e*/ 	.byte	0x3f
	.zero		1


	//   ....[79]....
        /*0a40*/ 	.word	0x0001a2d0
        /*0a44*/ 	.word	0x00000002
        /*0a48*/ 	.word	0x00038840
        /*0a4c*/ 	.short	0x010a
        /*0a4e*/ 	.byte	0x3f
	.zero		1


	//   ....[80]....
        /*0a50*/ 	.word	0x0001a320
        /*0a54*/ 	.word	0x00000002
        /*0a58*/ 	.word	0x00038860
        /*0a5c*/ 	.short	0x010a
        /*0a5e*/ 	.byte	0x3f
	.zero		1


	//   ....[81]....
        /*0a60*/ 	.word	0x0001a370
        /*0a64*/ 	.word	0x00000002
        /*0a68*/ 	.word	0x00038840
        /*0a6c*/ 	.short	0x010a
        /*0a6e*/ 	.byte	0x3f
	.zero		1


	//   ....[82]....
        /*0a70*/ 	.word	0x0001a3c0
        /*0a74*/ 	.word	0x00000002
        /*0a78*/ 	.word	0x00038860
        /*0a7c*/ 	.short	0x010a
        /*0a7e*/ 	.byte	0x3f
	.zero		1


	//   ....[83]....
        /*0a80*/ 	.word	0x0001a410
        /*0a84*/ 	.word	0x00000002
        /*0a88*/ 	.word	0x00038840
        /*0a8c*/ 	.short	0x010a
        /*0a8e*/ 	.byte	0x3f
	.zero		1


	//   ....[84]....
        /*0a90*/ 	.word	0x0001a460
        /*0a94*/ 	.word	0x00000002
        /*0a98*/ 	.word	0x00038860
        /*0a9c*/ 	.short	0x010a
        /*0a9e*/ 	.byte	0x3f
	.zero		1


	//   ....[85]....
        /*0aa0*/ 	.word	0x0001ae20
        /*0aa4*/ 	.word	0x00000000
        /*0aa8*/ 	.word	0x00038820
        /*0aac*/ 	.short	0x010a
        /*0aae*/ 	.byte	0x3f
	.zero		1


	//   ....[86]....
        /*0ab0*/ 	.word	0x0001afc0
        /*0ab4*/ 	.word	0x00000006
        /*0ab8*/ 	.word	0x00000000
        /*0abc*/ 	.short	0x010a
        /*0abe*/ 	.byte	0x3f
	.zero		1


	//   ....[87]....
        /*0ac0*/ 	.word	0x0001b010
        /*0ac4*/ 	.word	0x00000007
        /*0ac8*/ 	.word	0x00000000
        /*0acc*/ 	.short	0x010a
        /*0ace*/ 	.byte	0x3f
	.zero		1


	//   ....[88]....
        /*0ad0*/ 	.word	0x0001b060
        /*0ad4*/ 	.word	0x00000004
        /*0ad8*/ 	.word	0x00000000
        /*0adc*/ 	.short	0x010a
        /*0ade*/ 	.byte	0x3f
	.zero		1


	//----- nvinfo : EIATTR_NUM_MBARRIERS
	.align		4
.L_435:
        /*0ae0*/ 	.byte	0x03, 0x38
        /*0ae2*/ 	.short	0x0017


	//----- nvinfo : EIATTR_EXIT_INSTR_OFFSETS
	.align		4
        /*0ae4*/ 	.byte	0x04, 0x1c
        /*0ae6*/ 	.short	(.L_437 - .L_436)


	//   ....[0]....
.L_436:
        /*0ae8*/ 	.word	0x00000ac0


	//   ....[1]....
        /*0aec*/ 	.word	0x00014370


	//   ....[2]....
        /*0af0*/ 	.word	0x000143d0


	//   ....[3]....
        /*0af4*/ 	.word	0x00019cb0


	//----- nvinfo : EIATTR_MAX_THREADS
	.align		4
.L_437:
        /*0af8*/ 	.byte	0x04, 0x05
        /*0afa*/ 	.short	(.L_439 - .L_438)
.L_438:
        /*0afc*/ 	.word	0x00000180
        /*0b00*/ 	.word	0x00000001
        /*0b04*/ 	.word	0x00000001


	//----- nvinfo : EIATTR_CRS_STACK_SIZE
	.align		4
.L_439:
        /*0b08*/ 	.byte	0x04, 0x1e
        /*0b0a*/ 	.short	(.L_441 - .L_440)
.L_440:
        /*0b0c*/ 	.word	0x00000000


	//----- nvinfo : EIATTR_CBANK_PARAM_SIZE
	.align		4
.L_441:
        /*0b10*/ 	.byte	0x03, 0x19
        /*0b12*/ 	.short	0x0b70


	//----- nvinfo : EIATTR_PARAM_CBANK
	.align		4
        /*0b14*/ 	.byte	0x04, 0x0a
        /*0b16*/ 	.short	(.L_443 - .L_442)
	.align		4
.L_442:
        /*0b18*/ 	.word	index@(.nv.constant0._ZN7cutlass13device_kernelIN5flash11enable_sm90INS1_16FlashAttnFwdSm90INS1_25CollectiveMainloopFwdSm90ILi2EN4cute5tupleIJNS5_1CILi1EEES8_S8_EEENS6_IJNS7_ILi64EEESA_SA_EEELi512ENS_10bfloat16_tEfNS_4arch4Sm90ELb0ELb1ELb1ELb1ELb0ELb0ELb1ELb0ELb0ELb0ELb0ELb0EEENS1_21CollectiveEpilogueFwdINS6_IJSA_NS7_ILi512EEESA_EEES9_SC_SE_Li256ELb1ELb0ELb0ELb0EEENS1_36VarlenDynamicPersistentTileSchedulerILi64ELi64ELi256ELi32ELb0ELb0ELb1ELb1ELb0ELb1EEEEEEEEEvNT_6ParamsE)
        /*0b1c*/ 	.short	0x0210
        /*0b1e*/ 	.short	0x0b70


	//----- nvinfo : EIATTR_SW_WAR
	.align		4
.L_443:
        /*0b20*/ 	.byte	0x04, 0x36
        /*0b22*/ 	.short	(.L_445 - .L_444)
.L_444:
        /*0b24*/ 	.word	0x00000008
.L_445:


//--------------------- .nv.info._ZN7cutlass13device_kernelIN5flash11enable_sm90INS1_16FlashAttnFwdSm90INS1_25CollectiveMainloopFwdSm90ILi2EN4cute5tupleIJNS5_1CILi1EEES8_S8_EEENS6_IJNS7_ILi64EEESA_SA_EEELi512ENS_10bfloat16_tEfNS_4arch4Sm90ELb0ELb1ELb1ELb1ELb0ELb1ELb1ELb0ELb0ELb0ELb0ELb0EEENS1_21CollectiveEpilogueFwdINS6_IJSA_NS7_ILi512EEESA_EEES9_SC_SE_Li256ELb1ELb0ELb0ELb0EEENS1_36VarlenDynamicPersistentTileSchedulerILi64ELi64ELi256ELi32ELb0ELb0ELb1ELb1ELb0ELb1EEEEEEEEEvNT_6ParamsE --------------------------
	.section	.nv.info._ZN7cutlass13device_kernelIN5flash11enable_sm90INS1_16FlashAttnFwdSm90INS1_25CollectiveMainloopFwdSm90ILi2EN4cute5tupleIJNS5_1CILi1EEES8_S8_EEENS6_IJNS7_ILi64EEESA_SA_EEELi512ENS_10bfloat16_tEfNS_4arch4Sm90ELb0ELb1ELb1ELb1ELb0ELb1ELb1ELb0ELb0ELb0ELb0ELb0EEENS1_21CollectiveEpilogueFwdINS6_IJSA_NS7_ILi512EEESA_EEES9_SC_SE_Li256ELb1ELb0ELb0ELb0EEENS1_36VarlenDynamicPersistentTileSchedulerILi64ELi64ELi256ELi32ELb0ELb0ELb1ELb1ELb0ELb1EEEEEEEEEvNT_6ParamsE,"",@"SHT_CUDA_INFO"
	.sectionflags	@""
	.align	4


	//----- nvinfo : EIATTR_CUDA_API_VERSION
	.align		4
        /*0000*/ 	.byte	0x04, 0x37
        /*0002*/ 	.short	(.L_447 - .L_446)
.L_446:
        /*0004*/ 	.word	0x00000082


	//----- nvinfo : EIATTR_KPARAM_INFO
	.align		4
.L_447:
        /*0008*/ 	.byte	0x04, 0x17
        /*000a*/ 	.short	(.L_449 - .L_448)
.L_448:
        /*000c*/ 	.word	0x00000000
        /*0010*/ 	.short	0x0000
        /*0012*/ 	.short	0x0070
        /*0014*/ 	.byte	0x00, 0xf0, 0x01, 0x2c


	//----- nvinfo : EIATTR_SPARSE_MMA_MASK
	.align		4
.L_449:
        /*0018*/ 	.byte	0x03, 0x50
        /*001a*/ 	.short	0x0000


	//----- nvinfo : EIATTR_MAXREG_COUNT
	.align		4
        /*001c*/ 	.byte	0x03, 0x1b
        /*001e*/ 	.short	0x00a8


	//----- nvinfo : EIATTR_NUM_BARRIERS
	.align		4
        /*0020*/ 	.byte	0x02, 0x4c
        /*0022*/ 	.byte	0x10
	.zero		1


	//----- nvinfo : EIATTR_EXTERNS
	.align		4
        /*0024*/ 	.byte	0x04, 0x0f
        /*0026*/ 	.short	(.L_451 - .L_450)


	//   ....[0]....
	.align		4
.L_450:
        /*0028*/ 	.word	index@(__assertfail)


	//----- nvinfo : EIATTR_ANNOTATIONS
	.align		4
.L_451:
        /*002c*/ 	.byte	0x04, 0x55
        /*002e*/ 	.short	(.L_453 - .L_452)


	//   ....[0]....
.L_452:
        /* <DEDUP_REMOVED lines=41> */


	//----- nvinfo : EIATTR_MERCURY_ISA_VERSION
	.align		4
.L_453:
        /*02a8*/ 	.byte	0x03, 0x5f
        /*02aa*/ 	.short	0x0101


	//----- nvinfo : EIATTR_UNUSED_LOAD_BYTE_OFFSET
	.align		4
        /*02ac*/ 	.byte	0x04, 0x44
        /*02ae*/ 	.short	(.L_455 - .L_454)


	//   ....[0]....
.L_454:
        /*02b0*/ 	.word	0x00000b50
        /*02b4*/ 	.word	0x0000fff0


	//   ....[1]....
        /*02b8*/ 	.word	0x0001a590
        /*02bc*/ 	.word	0x0000fff0


	//----- nvinfo : EIATTR_INT_WARP_WIDE_INSTR_OFFSETS
	.align		4
.L_455:
        /*02c0*/ 	.byte	0x04, 0x31
        /*02c2*/ 	.short	(.L_457 - .L_456)


	//   ....[0]....
.L_456:
        /*02c4*/ 	.word	0x00000200


	//   ....[1]....
        /*02c8*/ 	.word	0x00000240


	//   ....[2]....
        /*02cc*/ 	.word	0x000002a0


	//   ....[3]....
        /*02d0*/ 	.word	0x000002b0


	//   ....[4]....
        /*02d4*/ 	.word	0x0001f6c0


	//   ....[5]....
        /*02d8*/ 	.word	0x0001f770


	//   ....[6]....
        /*02dc*/ 	.word	0x0001fc80


	//   ....[7]....
        /*02e0*/ 	.word	0x0001fcf0


	//   ....[8]....
        /*02e4*/ 	.word	0x00022970


	//   ....[9]....
        /*02e8*/ 	.word	0x00022a20


	//----- nvinfo : EIATTR_COOP_GROUP_MASK_REGIDS
	.align		4
.L_457:
        /*02ec*/ 	.byte	0x04, 0x29
        /*02ee*/ 	.short	(.L_459 - .L_458)


	//   ....[0]....
.L_458:
        /*02f0*/ 	.word	0xffffffff


	//   ....[1]....
        /*02f4*/ 	.word	0xffffffff


	//   ....[2]....
        /*02f8*/ 	.word	0xffffffff


	//   ....[3]....
        /*02fc*/ 	.word	0xffffffff


	//   ....[4]....
        /*0300*/ 	.word	0xffffffff


	//   ....[5]....
        /*0304*/ 	.word	0xffffffff


	//   ....[6]....
        /*0308*/ 	.word	0xffffffff


	//   ....[7]....
        /*030c*/ 	.word	0xffffffff


	//   ....[8]....
        /*0310*/ 	.word	0xffffffff


	//   ....[9]....
        /*0314*/ 	.word	0xffffffff


	//   ....[10]....
        /*0318*/ 	.word	0xffffffff


	//   ....[11]....
        /*031c*/ 	.word	0xffffffff


	//   ....[12]....
        /*0320*/ 	.word	0xffffffff


	//   ....[13]....
        /*0324*/ 	.word	0xffffffff


	//   ....[14]....
        /*0328*/ 	.word	0xffffffff


	//   ....[15]....
        /*032c*/ 	.word	0xffffffff


	//   ....[16]....
        /*0330*/ 	.word	0xffffffff


	//   ....[17]....
        /*0334*/ 	.word	0xffffffff


	//   ....[18]....
        /*0338*/ 	.word	0xffffffff


	//   ....[19]....
        /*033c*/ 	.word	0xffffffff


	//   ....[20]....
        /*0340*/ 	.word	0xffffffff


	//   ....[21]....
        /*0344*/ 	.word	0xffffffff


	//   ....[22]....
        /*0348*/ 	.word	0xffffffff


	//   ....[23]....
        /*034c*/ 	.word	0xffffffff


	//   ....[24]....
        /*0350*/ 	.word	0xffffffff


	//   ....[25]....
        /*0354*/ 	.word	0xffffffff


	//   ....[26]....
        /*0358*/ 	.word	0xffffffff


	//   ....[27]....
        /*035c*/ 	.word	0xffffffff


	//   ....[28]....
        /*0360*/ 	.word	0xffffffff


	//   ....[29]....
        /*0364*/ 	.word	0xffffffff


	//   ....[30]....
        /*0368*/ 	.word	0xffffffff


	//   ....[31]....
        /*036c*/ 	.word	0xffffffff


	//   ....[32]....
        /*0370*/ 	.word	0xffffffff


	//   ....[33]....
        /*0374*/ 	.word	0xffffffff


	//   ....[34]....
        /*0378*/ 	.word	0xffffffff


	//   ....[35]....
        /*037c*/ 	.word	0xffffffff


	//   ....[36]....
        /*0380*/ 	.word	0xffffffff


	//   ....[37]....
        /*0384*/ 	.word	0xffffffff


	//   ....[38]....
        /*0388*/ 	.word	0xffffffff


	//   ....[39]....
        /*038c*/ 	.word	0xffffffff


	//   ....[40]....
        /*0390*/ 	.word	0xffffffff


	//   ....[41]....
        /*0394*/ 	.word	0xffffffff


	//   ....[42]....
        /*0398*/ 	.word	0xffffffff


	//   ....[43]....
        /*039c*/ 	.word	0xffffffff


	//   ....[44]....
        /*03a0*/ 	.word	0xffffffff


	//   ....[45]....
        /*03a4*/ 	.word	0xffffffff


	//   ....[46]....
        /*03a8*/ 	.word	0xffffffff


	//   ....[47]....
        /*03ac*/ 	.word	0xffffffff


	//   ....[48]....
        /*03b0*/ 	.word	0xffffffff


	//   ....[49]....
        /*03b4*/ 	.word	0xffffffff


	//   ....[50]....
        /*03b8*/ 	.word	0xffffffff


	//   ....[51]....
        /*03bc*/ 	.word	0xffffffff


	//   ....[52]....
        /*03c0*/ 	.word	0xffffffff


	//   ....[53]....
        /*03c4*/ 	.word	0xffffffff


	//   ....[54]....
        /*03c8*/ 	.word	0xffffffff


	//   ....[55]....
        /*03cc*/ 	.word	0xffffffff


	//   ....[56]....
        /*03d0*/ 	.word	0xffffffff


	//   ....[57]....
        /*03d4*/ 	.word	0xffffffff


	//   ....[58]....
        /*03d8*/ 	.word	0xffffffff


	//   ....[59]....
        /*03dc*/ 	.word	0xffffffff


	//   ....[60]....
        /*03e0*/ 	.word	0xffffffff


	//   ....[61]....
        /*03e4*/ 	.word	0xffffffff


	//   ....[62]....
        /*03e8*/ 	.word	0xffffffff


	//   ....[63]....
        /*03ec*/ 	.word	0xffffffff


	//   ....[64]....
        /*03f0*/ 	.word	0xffffffff


	//   ....[65]....
        /*03f4*/ 	.word	0xffffffff


	//   ....[66]....
        /*03f8*/ 	.word	0xffffffff


	//   ....[67]....
        /*03fc*/ 	.word	0xffffffff


	//   ....[68]....
        /*0400*/ 	.word	0xffffffff


	//   ....[69]....
        /*0404*/ 	.word	0xffffffff


	//   ....[70]....
        /*0408*/ 	.word	0xffffffff


	//   ....[71]....
        /*040c*/ 	.word	0xffffffff


	//   ....[72]....
        /*0410*/ 	.word	0x0500000f


	//   ....[73]....
        /*0414*/ 	.word	0x0500000f


	//   ....[74]....
        /*0418*/ 	.word	0x0500000f


	//   ....[75]....
        /*041c*/ 	.word	0x0500000f


	//   ....[76]....
        /*0420*/ 	.word	0x0500000f


	//   ....[77]....
        /*0424*/ 	.word	0x0500000f


	//   ....[78]....
        /*0428*/ 	.word	0x0500000f


	//   ....[79]....
        /*042c*/ 	.word	0x0500000f


	//   ....[80]....
        /*0430*/ 	.word	0x0500000f


	//   ....[81]....
        /*0434*/ 	.word	0x0500000f


	//   ....[82]....
        /*0438*/ 	.word	0x0500000f


	//   ....[83]....
        /*043c*/ 	.word	0x0500000f


	//   ....[84]....
        /*0440*/ 	.word	0x0500000f


	//   ....[85]....
        /*0444*/ 	.word	0x0500000f


	//   ....[86]....
        /*0448*/ 	.word	0x0500000f


	//   ....[87]....
        /*044c*/ 	.word	0x0500000f


	//   ....[88]....
        /*0450*/ 	.word	0x0500000f


	//   ....[89]....
        /*0454*/ 	.word	0x0500000f


	//   ....[90]....
        /*0458*/ 	.word	0x0500000f


	//   ....[91]....
        /*045c*/ 	.word	0x0500000f


	//   ....[92]....
        /*0460*/ 	.word	0x0500000f


	//   ....[93]....
        /*0464*/ 	.word	0x0500000f


	//   ....[94]....
        /*0468*/ 	.word	0x0500000f


	//   ....[95]....
        /*046c*/ 	.word	0x0500000f


	//   ....[96]....
        /*0470*/ 	.word	0x0500000f


	//   ....[97]....
        /*0474*/ 	.word	0x0500000f


	//   ....[98]....
        /*0478*/ 	.word	0x0500000f


	//   ....[99]....
        /*047c*/ 	.word	0x0500000f


	//   ....[100]....
        /*0480*/ 	.word	0x0500000f


	//   ....[101]....
        /*0484*/ 	.word	0x0500000f


	//   ....[102]....
        /*0488*/ 	.word	0x0500000f


	//   ....[103]....
        /*048c*/ 	.word	0x0500000f


	//   ....[104]....
        /*0490*/ 	.word	0x0500000f


	//   ....[105]....
        /*0494*/ 	.word	0x0500000f


	//   ....[106]....
        /*0498*/ 	.word	0x0500000f


	//   ....[107]....
        /*049c*/ 	.word	0x0500000f


	//----- nvinfo : EIATTR_COOP_GROUP_INSTR_OFFSETS
	.align		4
.L_459:
        /*04a0*/ 	.byte	0x04, 0x28
        /*04a2*/ 	.short	(.L_461 - .L_460)


	//   ....[0]....
.L_460:
        /*04a4*/ 	.word	0x00000070


	//   ....[1]....
        /*04a8*/ 	.word	0x000001f0


	//   ....[2]....
        /*04ac*/ 	.word	0x00000230


	//   ....[3]....
        /*04b0*/ 	.word	0x00000480


	//   ....[4]....
        /*04b4*/ 	.word	0x000005e0


	//   ....[5]....
        /*04b8*/ 	.word	0x00000700


	//   ....[6]....
        /*04bc*/ 	.word	0x00000860


	//   ....[7]....
        /*04c0*/ 	.word	0x00004e40


	//   ....[8]....
        /*04c4*/ 	.word	0x00006ea0


	//   ....[9]....
        /*04c8*/ 	.word	0x0000a8c0


	//   ....[10]....
        /*04cc*/ 	.word	0x0000d000


	//   ....[11]....
        /*04d0*/ 	.word	0x0000d120


	//   ....[12]....
        /*04d4*/ 	.word	0x0000d420


	//   ....[13]....
        /*04d8*/ 	.word	0x0000d4c0


	//   ....[14]....
        /*04dc*/ 	.word	0x0000dcf0


	//   ....[15]....
        /*04e0*/ 	.word	0x0000eee0


	//   ....[16]....
        /*04e4*/ 	.word	0x000109b0


	//   ....[17]....
        /*04e8*/ 	.word	0x00010ab0


	//   ....[18]....
        /*04ec*/ 	.word	0x00010e50


	//   ....[19]....
        /*04f0*/ 	.word	0x00010ee0


	//   ....[20]....
        /*04f4*/ 	.word	0x00012050


	//   ....[21]....
        /*04f8*/ 	.word	0x000128e0


	//   ....[22]....
        /*04fc*/ 	.word	0x00014420


	//   ....[23]....
        /*0500*/ 	.word	0x000144c0


	//   ....[24]....
        /*0504*/ 	.word	0x00014790


	//   ....[25]....
        /*0508*/ 	.word	0x00014950


	//   ....[26]....
        /*050c*/ 	.word	0x00015940


	//   ....[27]....
        /*0510*/ 	.word	0x00015fb0


	//   ....[28]....
        /*0514*/ 	.word	0x000183b0


	//   ....[29]....
        /*0518*/ 	.word	0x000184b0


	//   ....[30]....
        /*051c*/ 	.word	0x00018880


	//   ....[31]....
        /*0520*/ 	.word	0x00018930


	//   ....[32]....
        /*0524*/ 	.word	0x00019a50


	//   ....[33]....
        /*0528*/ 	.word	0x00019aa0


	//   ....[34]....
        /*052c*/ 	.word	0x00019ad0


	//   ....[35]....
        /*0530*/ 	.word	0x00019b40


	//   ....[36]....
        /*0534*/ 	.word	0x00019b50


	//   ....[37]....
        /*0538*/ 	.word	0x0001b520


	//   ....[38]....
        /*053c*/ 	.word	0x0001ccb0


	//   ....[39]....
        /*0540*/ 	.word	0x0001ce30


	//   ....[40]....
        /*0544*/ 	.word	0x0001ce60


	//   ....[41]....
        /*0548*/ 	.word	0x0001cea0


	//   ....[42]....
        /*054c*/ 	.word	0x0001cf00


	//   ....[43]....
        /*0550*/ 	.word	0x0001cf60


	//   ....[44]....
        /*0554*/ 	.word	0x0001cfa0


	//   ....[45]....
        /*0558*/ 	.word	0x0001d150


	//   ....[46]....
        /*055c*/ 	.word	0x0001d1b0


	//   ....[47]....
        /*0560*/ 	.word	0x0001d1f0


	//   ....[48]....
        /*0564*/ 	.word	0x0001d230


	//   ....[49]....
        /*0568*/ 	.word	0x0001d260


	//   ....[50]....
        /*056c*/ 	.word	0x0001d290


	//   ....[51]....
        /*0570*/ 	.word	0x0001d330


	//   ....[52]....
        /*0574*/ 	.word	0x0001d390


	//   ....[53]....
        /*0578*/ 	.word	0x0001d420


	//   ....[54]....
        /*057c*/ 	.word	0x00022ab0


	//   ....[55]....
        /*0580*/ 	.word	0x00022ac0


	//   ....[56]....
        /*0584*/ 	.word	0x00022bd0


	//   ....[57]....
        /*0588*/ 	.word	0x00022c30


	//   ....[58]....
        /*058c*/ 	.word	0x00022c70


	//   ....[59]....
        /*0590*/ 	.word	0x00022cb0


	//   ....[60]....
        /*0594*/ 	.word	0x00022ce0


	//   ....[61]....
        /*0598*/ 	.word	0x00022d10


	//   ....[62]....
        /*059c*/ 	.word	0x00022ea0


	//   ....[63]....
        /*05a0*/ 	.word	0x00022f00


	//   ....[64]....
        /*05a4*/ 	.word	0x00022f40


	//   ....[65]....
        /*05a8*/ 	.word	0x00022f80


	//   ....[66]....
        /*05ac*/ 	.word	0x00022fb0


	//   ....[67]....
        /*05b0*/ 	.word	0x00022fe0


	//   ....[68]....
        /*05b4*/ 	.word	0x000230a0


	//   ....[69]....
        /*05b8*/ 	.word	0x000230c0


	//   ....[70]....
        /*05bc*/ 	.word	0x00023130


	//   ....[71]....
        /*05c0*/ 	.word	0x000237c0


	//   ....[72]....
        /*05c4*/ 	.word	0x00023c20


	//   ....[73]....
        /*05c8*/ 	.word	0x00023cc0


	//   ....[74]....
        /*05cc*/ 	.word	0x00023d60


	//   ....[75]....
        /*05d0*/ 	.word	0x00023e00


	//   ....[76]....
        /*05d4*/ 	.word	0x00023ea0


	//   ....[77]....
        /*05d8*/ 	.word	0x00023f40


	//   ....[78]....
        /*05dc*/ 	.word	0x00023fe0


	//   ....[79]....
        /*05e0*/ 	.word	0x00024080


	//   ....[80]....
        /*05e4*/ 	.word	0x00024170


	//   ....[81]....
        /*05e8*/ 	.word	0x00024210


	//   ....[82]....
        /*05ec*/ 	.word	0x000242b0


	//   ....[83]....
        /*05f0*/ 	.word	0x00024350


	//   ....[84]....
        /*05f4*/ 	.word	0x000243f0


	//   ....[85]....
        /*05f8*/ 	.word	0x00024490


	//   ....[86]....
        /*05fc*/ 	.word	0x00024530


	//   ....[87]....
        /*0600*/ 	.word	0x000245d0


	//   ....[88]....
        /*0604*/ 	.word	0x000249c0


	//   ....[89]....
        /*0608*/ 	.word	0x00024ca0


	//   ....[90]....
        /*060c*/ 	.word	0x000250c0


	//   ....[91]....
        /*0610*/ 	.word	0x00025150


	//   ....[92]....
        /*0614*/ 	.word	0x000251f0


	//   ....[93]....
        /*0618*/ 	.word	0x000252a0


	//   ....[94]....
        /*061c*/ 	.word	0x00025320


	//   ....[95]....
        /*0620*/ 	.word	0x000253a0


	//   ....[96]....
        /*0624*/ 	.word	0x00025420


	//   ....[97]....
        /*0628*/ 	.word	0x000254a0


	//   ....[98]....
        /*062c*/ 	.word	0x00025530


	//   ....[99]....
        /*0630*/ 	.word	0x000255f0


	//   ....[100]....
        /*0634*/ 	.word	0x00025670


	//   ....[101]....
        /*0638*/ 	.word	0x000256f0


	//   ....[102]....
        /*063c*/ 	.word	0x00025770


	//   ....[103]....
        /*0640*/ 	.word	0x000257f0


	//   ....[104]....
        /*0644*/ 	.word	0x00025860


	//   ....[105]....
        /*0648*/ 	.word	0x00025900


	//   ....[106]....
        /*064c*/ 	.word	0x00025990


	//   ....[107]....
        /*0650*/ 	.word	0x00025ac0


	//----- nvinfo : EIATTR_REG_RECONFIG
	.align		4
.L_461:
        /*0654*/ 	.byte	0x01, 0x54
	.zero		2


	//----- nvinfo : EIATTR_SYSCALL_OFFSETS
	.align		4
        /*0658*/ 	.byte	0x04, 0x46
        /*065a*/ 	.short	(.L_463 - .L_462)


	//   ....[0]....
.L_462:
        /*065c*/ 	.word	0x00001c10


	//   ....[1]....
        /*0660*/ 	.word	0x00001d60


	//   ....[2]....
        /*0664*/ 	.word	0x00007060


	//   ....[3]....
        /*0668*/ 	.word	0x00007500


	//   ....[4]....
        /*066c*/ 	.word	0x0001f900


	//   ....[5]....
        /*0670*/ 	.word	0x0001fa40


	//   ....[6]....
        /*0674*/ 	.word	0x0001fb40


	//----- nvinfo : EIATTR_MBARRIER_INSTR_OFFSETS
	.align		4
.L_463:
        /*0678*/ 	.byte	0x04, 0x39
        /*067a*/ 	.short	(.L_465 - .L_464)


	//   ....[0]....
.L_464:
        /*067c*/ 	.word	0x00000360
        /*0680*/ 	.word	0x000000ff
        /*0684*/ 	.word	0x00038800
        /*0688*/ 	.short	0x0100
        /*068a*/ 	.byte	0x08
	.zero		1


	//   ....[1]....
        /*068c*/ 	.word	0x00000370
        /*0690*/ 	.word	0x000000ff
        /*0694*/ 	.word	0x00038810
        /*0698*/ 	.short	0x0100
        /*069a*/ 	.byte	0x08
	.zero		1


	//   ....[2]....
        /*069c*/ 	.word	0x00000380
        /*06a0*/ 	.word	0x000000ff
        /*06a4*/ 	.word	0x00038820
        /*06a8*/ 	.short	0x0100
        /*06aa*/ 	.byte	0x08
	.zero		1


	//   ....[3]....
        /*06ac*/ 	.word	0x00000430
        /*06b0*/ 	.word	0x000000ff
        /*06b4*/ 	.word	0x00038830
        /*06b8*/ 	.short	0x0100
        /*06ba*/ 	.byte	0x06
	.zero		1


	//   ....[4]....
        /*06bc*/ 	.word	0x00000440
        /*06c0*/ 	.word	0x000000ff
        /*06c4*/ 	.word	0x00038840
        /*06c8*/ 	.short	0x0100
        /*06ca*/ 	.byte	0x06
	.zero		1


	//   ....[5]....
        /*06cc*/ 	.word	0x00000450
        /*06d0*/ 	.word	0x000000ff
        /*06d4*/ 	.word	0x00038838
        /*06d8*/ 	.short	0x0100
        /*06da*/ 	.byte	0x06
	.zero		1


	//   ....[6]....
        /*06dc*/ 	.word	0x00000460
        /*06e0*/ 	.word	0x000000ff
        /*06e4*/ 	.word	0x00038848
        /*06e8*/ 	.short	0x0100
        /*06ea*/ 	.byte	0x06
	.zero		1


	//   ....[7]....
        /*06ec*/ 	.word	0x00000590
        /*06f0*/ 	.word	0x000000ff
        /*06f4*/ 	.word	0x00038850
        /*06f8*/ 	.short	0x0100
        /*06fa*/ 	.byte	0x08
	.zero		1


	//   ....[8]....
        /*06fc*/ 	.word	0x000005a0
        /*0700*/ 	.word	0x000000ff
        /*0704*/ 	.word	0x00038860
        /*0708*/ 	.short	0x0100
        /*070a*/ 	.byte	0x08
	.zero		1


	//   ....[9]....
        /*070c*/ 	.word	0x000005b0
        /*0710*/ 	.word	0x000000ff
        /*0714*/ 	.word	0x00038858
        /*0718*/ 	.short	0x0100
        /*071a*/ 	.byte	0x08
	.zero		1


	//   ....[10]....
        /*071c*/ 	.word	0x000005c0
        /*0720*/ 	.word	0x000000ff
        /*0724*/ 	.word	0x00038868
        /*0728*/ 	.short	0x0100
        /*072a*/ 	.byte	0x08
	.zero		1


	//   ....[11]....
        /*072c*/ 	.word	0x000006b0
        /*0730*/ 	.word	0x000000ff
        /*0734*/ 	.word	0x00038870
        /*0738*/ 	.short	0x0100
        /*073a*/ 	.byte	0x06
	.zero		1


	//   ....[12]....
        /*073c*/ 	.word	0x000006c0
        /*0740*/ 	.word	0x000000ff
        /*0744*/ 	.word	0x00038880
        /*0748*/ 	.short	0x0100
        /*074a*/ 	.byte	0x06
	.zero		1


	//   ....[13]....
        /*074c*/ 	.word	0x000006d0
        /*0750*/ 	.word	0x000000ff
        /*0754*/ 	.word	0x00038878
        /*0758*/ 	.short	0x0100
        /*075a*/ 	.byte	0x06
	.zero		1


	//   ....[14]....
        /*075c*/ 	.word	0x000006e0
        /*0760*/ 	.word	0x000000ff
        /*0764*/ 	.word	0x00038888
        /*0768*/ 	.short	0x0100
        /*076a*/ 	.byte	0x06
	.zero		1


	//   ....[15]....
        /*076c*/ 	.word	0x00000810
        /*0770*/ 	.word	0x000000ff
        /*0774*/ 	.word	0x00038890
        /*0778*/ 	.short	0x0100
        /*077a*/ 	.byte	0x08
	.zero		1


	//   ....[16]....
        /*077c*/ 	.word	0x00000820
        /*0780*/ 	.word	0x000000ff
        /*0784*/ 	.word	0x000388a0
        /*0788*/ 	.short	0x0100
        /*078a*/ 	.byte	0x08
	.zero		1


	//   ....[17]....
        /*078c*/ 	.word	0x00000830
        /*0790*/ 	.word	0x000000ff
        /*0794*/ 	.word	0x00038898
        /*0798*/ 	.short	0x0100
        /*079a*/ 	.byte	0x08
	.zero		1


	//   ....[18]....
        /*079c*/ 	.word	0x00000840
        /*07a0*/ 	.word	0x000000ff
        /*07a4*/ 	.word	0x000388a8
        /*07a8*/ 	.short	0x0100
        /*07aa*/ 	.byte	0x08
	.zero		1


	//   ....[19]....
        /*07ac*/ 	.word	0x00000970
        /*07b0*/ 	.word	0x000000ff
        /*07b4*/ 	.word	0x000388b0
        /*07b8*/ 	.short	0x0100
        /*07ba*/ 	.byte	0x08
	.zero		1


	//   ....[20]....
        /*07bc*/ 	.word	0x00000980
        /*07c0*/ 	.word	0x000000ff
        /*07c4*/ 	.word	0x000388c0
        /*07c8*/ 	.short	0x0100
        /*07ca*/ 	.byte	0x08
	.zero		1


	//   ....[21]....
        /*07cc*/ 	.word	0x00000990
        /*07d0*/ 	.word	0x000000ff
        /*07d4*/ 	.word	0x000388b8
        /*07d8*/ 	.short	0x0100
        /*07da*/ 	.byte	0x08
	.zero		1


	//   ....[22]....
        /*07dc*/ 	.word	0x000009a0
        /*07e0*/ 	.word	0x000000ff
        /*07e4*/ 	.word	0x000388c8
        /*07e8*/ 	.short	0x0100
        /*07ea*/ 	.byte	0x08
	.zero		1


	//   ....[23]....
        /*07ec*/ 	.word	0x000029e0
        /*07f0*/ 	.word	0x00000046
        /*07f4*/ 	.word	0x00038890
        /*07f8*/ 	.short	0x010a
        /*07fa*/ 	.byte	0x3f
	.zero		1


	//   ....[24]....
        /*07fc*/ 	.word	0x00003420
        /*0800*/ 	.word	0x00000046
        /*0804*/ 	.word	0x00038890
        /*0808*/ 	.short	0x010a
        /*080a*/ 	.byte	0x3f
	.zero		1


	//   ....[25]....
        /*080c*/ 	.word	0x00003d20
        /*0810*/ 	.word	0x00000046
        /*0814*/ 	.word	0x00038890
        /*0818*/ 	.short	0x010a
        /*081a*/ 	.byte	0x3f
	.zero		1


	//   ....[26]....
        /*081c*/ 	.word	0x00003f20
        /*0820*/ 	.word	0x00000004
        /*0824*/ 	.word	0x00000000
        /*0828*/ 	.short	0x0101
        /*082a*/ 	.byte	0x3f
	.zero		1


	//   ....[27]....
        /*082c*/ 	.word	0x00003f60
        /*0830*/ 	.word	0x00000046
        /*0834*/ 	.word	0x000388b0
        /*0838*/ 	.short	0x010a
        /*083a*/ 	.byte	0x3f
	.zero		1


	//   ....[28]....
        /*083c*/ 	.word	0x00004590
        /*0840*/ 	.word	0x00000046
        /*0844*/ 	.word	0x00000000
        /*0848*/ 	.short	0x0101
        /*084a*/ 	.byte	0x3f
	.zero		1


	//   ....[29]....
        /*084c*/ 	.word	0x00005290
        /*0850*/ 	.word	0x00000000
        /*0854*/ 	.word	0x00000000
        /*0858*/ 	.short	0x0101
        /*085a*/ 	.byte	0x3f
	.zero		1


	//   ....[30]....
        /*085c*/ 	.word	0x00005e00
        /*0860*/ 	.word	0x00000000
        /*0864*/ 	.word	0x00000000
        /*0868*/ 	.short	0x0101
        /*086a*/ 	.byte	0x3f
	.zero		1


	//   ....[31]....
        /*086c*/ 	.word	0x000070f0
        /*0870*/ 	.word	0x00000012
        /*0874*/ 	.word	0x00038800
        /*0878*/ 	.short	0x010a
        /*087a*/ 	.byte	0x3f
	.zero		1


	//   ....[32]....
        /*087c*/ 	.word	0x00007140
        /*0880*/ 	.word	0x00000012
        /*0884*/ 	.word	0x00038800
        /*0888*/ 	.short	0x010a
        /*088a*/ 	.byte	0x3f
	.zero		1


	//   ....[33]....
        /*088c*/ 	.word	0x00007d70
        /*0890*/ 	.word	0x00000012
        /*0894*/ 	.word	0x00038800
        /*0898*/ 	.short	0x010a
        /*089a*/ 	.byte	0x3f
	.zero		1


	//   ....[34]....
        /*089c*/ 	.word	0x000091b0
        /*08a0*/ 	.word	0x00000012
        /*08a4*/ 	.word	0x00038800
        /*08a8*/ 	.short	0x010a
        /*08aa*/ 	.byte	0x3f
	.zero		1


	//   ....[35]....
        /*08ac*/ 	.word	0x0000a1c0
        /*08b0*/ 	.word	0x0000000e
        /*08b4*/ 	.word	0x00038830
        /*08b8*/ 	.short	0x010a
        /*08ba*/ 	.byte	0x3f
	.zero		1


	//   ....[36]....
        /*08bc*/ 	.word	0x0000a270
        /*08c0*/ 	.word	0x0000000e
        /*08c4*/ 	.word	0x00038830
        /*08c8*/ 	.short	0x010a
        /*08ca*/ 	.byte	0x3f
	.zero		1


	//   ....[37]....
        /*08cc*/ 	.word	0x0000a580
        /*08d0*/ 	.word	0x00000012
        /*08d4*/ 	.word	0x00038810
        /*08d8*/ 	.short	0x010a
        /*08da*/ 	.byte	0x3f
	.zero		1


	//   ....[38]....
        /*08dc*/ 	.word	0x0000a5d0
        /*08e0*/ 	.word	0x0000000e
        /*08e4*/ 	.word	0x00038850
        /*08e8*/ 	.short	0x010a
        /*08ea*/ 	.byte	0x3f
	.zero		1


	//   ....[39]....
        /*08ec*/ 	.word	0x0000a660
        /*08f0*/ 	.word	0x0000000e
        /*08f4*/ 	.word	0x00038850
        /*08f8*/ 	.short	0x010a
        /*08fa*/ 	.byte	0x3f
	.zero		1


	//   ....[40]....
        /*08fc*/ 	.word	0x0000c220
        /*0900*/ 	.word	0x00000000
        /*0904*/ 	.word	0x00000000
        /*0908*/ 	.short	0x0101
        /*090a*/ 	.byte	0x3f
	.zero		1


	//   ....[41]....
        /*090c*/ 	.word	0x0000dd10
        /*0910*/ 	.word	0x0000000e
        /*0914*/ 	.word	0x00000000
        /*0918*/ 	.short	0x0101
        /*091a*/ 	.byte	0x3f
	.zero		1


	//   ....[42]....
        /*091c*/ 	.word	0x0000e090
        /*0920*/ 	.word	0x000000c7
        /*0924*/ 	.word	0x00038830
        /*0928*/ 	.short	0x010a
        /*092a*/ 	.byte	0x3f
	.zero		1


	//   ....[43]....
        /*092c*/ 	.word	0x0000e100
        /*0930*/ 	.word	0x000000c7
        /*0934*/ 	.word	0x00038830
        /*0938*/ 	.short	0x010a
        /*093a*/ 	.byte	0x3f
	.zero		1


	//   ....[44]....
        /*093c*/ 	.word	0x0000e370
        /*0940*/ 	.word	0x000000c7
        /*0944*/ 	.word	0x00038850
        /*0948*/ 	.short	0x010a
        /*094a*/ 	.byte	0x3f
	.zero		1


	//   ....[45]....
        /*094c*/ 	.word	0x0000e3c0
        /*0950*/ 	.word	0x000000c7
        /*0954*/ 	.word	0x00038850
        /*0958*/ 	.short	0x010a
        /*095a*/ 	.byte	0x3f
	.zero		1


	//   ....[46]....
        /*095c*/ 	.word	0x0000fea0
        /*0960*/ 	.word	0x0000009a
        /*0964*/ 	.word	0x00000000
        /*0968*/ 	.short	0x0101
        /*096a*/ 	.byte	0x3f
	.zero		1


	//   ....[47]....
        /*096c*/ 	.word	0x00012070
        /*0970*/ 	.word	0x000000c7
        /*0974*/ 	.word	0x00000000
        /*0978*/ 	.short	0x0101
        /*097a*/ 	.byte	0x3f
	.zero		1


	//   ....[48]....
        /*097c*/ 	.word	0x00012400
        /*0980*/ 	.word	0x0000000e
        /*0984*/ 	.word	0x00038830
        /*0988*/ 	.short	0x010a
        /*098a*/ 	.byte	0x3f
	.zero		1


	//   ....[49]....
        /*098c*/ 	.word	0x00012470
        /*0990*/ 	.word	0x0000000e
        /*0994*/ 	.word	0x00038830
        /*0998*/ 	.short	0x010a
        /*099a*/ 	.byte	0x3f
	.zero		1


	//   ....[50]....
        /*099c*/ 	.word	0x000126e0
        /*09a0*/ 	.word	0x0000000e
        /*09a4*/ 	.word	0x00038850
        /*09a8*/ 	.short	0x010a
        /*09aa*/ 	.byte	0x3f
	.zero		1


	//   ....[51]....
        /*09ac*/ 	.word	0x00012730
        /*09b0*/ 	.word	0x0000000e
        /*09b4*/ 	.word	0x00038850
        /*09b8*/ 	.short	0x010a
        /*09ba*/ 	.byte	0x3f
	.zero		1


	//   ....[52]....
        /*09bc*/ 	.word	0x00014c70
        /*09c0*/ 	.word	0x0000009a
        /*09c4*/ 	.word	0x00000000
        /*09c8*/ 	.short	0x0101
        /*09ca*/ 	.byte	0x3f
	.zero		1


	//   ....[53]....
        /*09cc*/ 	.word	0x00015960
        /*09d0*/ 	.word	0x0000000e
        /*09d4*/ 	.word	0x00000000
        /*09d8*/ 	.short	0x0101
        /*09da*/ 	.byte	0x3f
	.zero		1


	//   ....[54]....
        /*09dc*/ 	.word	0x00015ac0
        /*09e0*/ 	.word	0x000000bf
        /*09e4*/ 	.word	0x00038830
        /*09e8*/ 	.short	0x010a
        /*09ea*/ 	.byte	0x3f
	.zero		1


	//   ....[55]....
        /*09ec*/ 	.word	0x00015b30
        /*09f0*/ 	.word	0x000000bf
        /*09f4*/ 	.word	0x00038830
        /*09f8*/ 	.short	0x010a
        /*09fa*/ 	.byte	0x3f
	.zero		1


	//   ....[56]....
        /*09fc*/ 	.word	0x00015da0
        /*0a00*/ 	.word	0x000000bf
        /*0a04*/ 	.word	0x00038850
        /*0a08*/ 	.short	0x010a
        /*0a0a*/ 	.byte	0x3f
	.zero		1


	//   ....[57]....
        /*0a0c*/ 	.word	0x00015df0
        /*0a10*/ 	.word	0x000000bf
        /*0a14*/ 	.word	0x00038850
        /*0a18*/ 	.short	0x010a
        /*0a1a*/ 	.byte	0x3f
	.zero		1


	//   ....[58]....
        /*0a1c*/ 	.word	0x000178b0
        /*0a20*/ 	.word	0x0000009a
        /*0a24*/ 	.word	0x00000000
        /*0a28*/ 	.short	0x0101
        /*0a2a*/ 	.byte	0x3f
	.zero		1


	//   ....[59]....
        /*0a2c*/ 	.word	0x00019a70
        /*0a30*/ 	.word	0x000000bf
        /*0a34*/ 	.word	0x00000000
        /*0a38*/ 	.short	0x0101
        /*0a3a*/ 	.byte	0x3f
	.zero		1


	//   ....[60]....
        /*0a3c*/ 	.word	0x0001bd90
        /*0a40*/ 	.word	0x00000000
        /*0a44*/ 	.word	0x00000000
        /*0a48*/ 	.short	0x0101
        /*0a4a*/ 	.byte	0x3f
	.zero		1


	//   ....[61]....
        /*0a4c*/ 	.word	0x0001e460
        /*0a50*/ 	.word	0x00000007
        /*0a54*/ 	.word	0x00038820
        /*0a58*/ 	.short	0x010a
        /*0a5a*/ 	.byte	0x3f
	.zero		1


	//   ....[62]....
        /*0a5c*/ 	.word	0x0001e4e0
        /*0a60*/ 	.word	0x00000008
        /*0a64*/ 	.word	0x000388a0
        /*0a68*/ 	.short	0x010a
        /*0a6a*/ 	.byte	0x3f
	.zero		1


	//   ....[63]....
        /*0a6c*/ 	.word	0x0001e6d0
        /*0a70*/ 	.word	0x00000008
        /*0a74*/ 	.word	0x000388c0
        /*0a78*/ 	.short	0x010a
        /*0a7a*/ 	.byte	0x3f
	.zero		1


	//   ....[64]....
        /*0a7c*/ 	.word	0x0001ec30
        /*0a80*/ 	.word	0x00000009
        /*0a84*/ 	.word	0x000388a0
        /*0a88*/ 	.short	0x010a
        /*0a8a*/ 	.byte	0x3f
	.zero		1


	//   ....[65]....
        /*0a8c*/ 	.word	0x0001ee00
        /*0a90*/ 	.word	0x00000009
        /*0a94*/ 	.word	0x000388c0
        /*0a98*/ 	.short	0x010a
        /*0a9a*/ 	.byte	0x3f
	.zero		1


	//   ....[66]....
        /*0a9c*/ 	.word	0x00020060
        /*0aa0*/ 	.word	0x00000005
        /*0aa4*/ 	.word	0x00038840
        /*0aa8*/ 	.short	0x010a
        /*0aaa*/ 	.byte	0x3f
	.zero		1


	//   ....[67]....
        /*0aac*/ 	.word	0x00020870
        /*0ab0*/ 	.word	0x00000009
        /*0ab4*/ 	.word	0x00038820
        /*0ab8*/ 	.short	0x010a
        /*0aba*/ 	.byte	0x3f
	.zero		1


	//   ....[68]....
        /*0abc*/ 	.word	0x00020940
        /*0ac0*/ 	.word	0x00000002
        /*0ac4*/ 	.word	0x00038860
        /*0ac8*/ 	.short	0x010a
        /*0aca*/ 	.byte	0x3f
	.zero		1


	//   ....[69]....
        /*0acc*/ 	.word	0x000210e0
        /*0ad0*/ 	.word	0x00000002
        /*0ad4*/ 	.word	0x00038840
        /*0ad8*/ 	.short	0x010a
        /*0ada*/ 	.byte	0x3f
	.zero		1


	//   ....[70]....
        /*0adc*/ 	.word	0x00021300
        /*0ae0*/ 	.word	0x00000002
        /*0ae4*/ 	.word	0x00038860
        /*0ae8*/ 	.short	0x010a
        /*0aea*/ 	.byte	0x3f
	.zero		1


	//   ....[71]....
        /*0aec*/ 	.word	0x000219d0
        /*0af0*/ 	.word	0x00000002
        /*0af4*/ 	.word	0x00038840
        /*0af8*/ 	.short	0x010a
        /*0afa*/ 	.byte	0x3f
	.zero		1


	//   ....[72]....
        /*0afc*/ 	.word	0x00021be0
        /*0b00*/ 	.word	0x00000002
        /*0b04*/ 	.word	0x00038860
        /*0b08*/ 	.short	0x010a
        /*0b0a*/ 	.byte	0x3f
	.zero		1


	//   ....[73]....
        /*0b0c*/ 	.word	0x00022220
        /*0b10*/ 	.word	0x00000002
        /*0b14*/ 	.word	0x00038840
        /*0b18*/ 	.short	0x010a
        /*0b1a*/ 	.byte	0x3f
	.zero		1


	//   ....[74]....
        /*0b1c*/ 	.word	0x00022440
        /*0b20*/ 	.word	0x00000002
        /*0b24*/ 	.word	0x00038860
        /*0b28*/ 	.short	0x010a
        /*0b2a*/ 	.byte	0x3f
	.zero		1


	//   ....[75]....
        /*0b2c*/ 	.word	0x00023750
        /*0b30*/ 	.word	0x00000000
        /*0b34*/ 	.word	0x00038820
        /*0b38*/ 	.short	0x010a
        /*0b3a*/ 	.byte	0x3f
	.zero		1


	//   ....[76]....
        /*0b3c*/ 	.word	0x00023910
        /*0b40*/ 	.word	0x00000006
        /*0b44*/ 	.word	0x00000000
        /*0b48*/ 	.short	0x010a
        /*0b4a*/ 	.byte	0x3f
	.zero		1


	//   ....[77]....
        /*0b4c*/ 	.word	0x00023980
        /*0b50*/ 	.word	0x00000007
        /*0b54*/ 	.word	0x00000000
        /*0b58*/ 	.short	0x010a
        /*0b5a*/ 	.byte	0x3f
	.zero		1


	//   ....[78]....
        /*0b5c*/ 	.word	0x000239f0
        /*0b60*/ 	.word	0x00000004
        /*0b64*/ 	.word	0x00000000
        /*0b68*/ 	.short	0x010a
        /*0b6a*/ 	.byte	0x3f
	.zero		1


	//   ....[79]....
        /*0b6c*/ 	.word	0x00023a20
        /*0b70*/ 	.word	0x00000003
        /*0b74*/ 	.word	0x00000000
        /*0b78*/ 	.short	0x010a
        /*0b7a*/ 	.byte	0x3f
	.zero		1


	//   ....[80]....
        /*0b7c*/ 	.word	0x00023a80
        /*0b80*/ 	.word	0x00000046
        /*0b84*/ 	.word	0x00038890
        /*0b88*/ 	.short	0x010a
        /*0b8a*/ 	.byte	0x3f
	.zero		1


	//   ....[81]....
        /*0b8c*/ 	.word	0x00023ad0
        /*0b90*/ 	.word	0x00000046
        /*0b94*/ 	.word	0x00038890
        /*0b98*/ 	.short	0x010a
        /*0b9a*/ 	.byte	0x3f
	.zero		1


	//   ....[82]....
        /*0b9c*/ 	.word	0x00023b20
        /*0ba0*/ 	.word	0x00000046
        /*0ba4*/ 	.word	0x00038890
        /*0ba8*/ 	.short	0x010a
        /*0baa*/ 	.byte	0x3f
	.zero		1


	//   ....[83]....
        /*0bac*/ 	.word	0x00023b70
        /*0bb0*/ 	.word	0x00000046
        /*0bb4*/ 	.word	0x000388b0
        /*0bb8*/ 	.short	0x010a
        /*0bba*/ 	.byte	0x3f
	.zero		1


	//   ....[84]....
        /*0bbc*/ 	.word	0x000240c0
        /*0bc0*/ 	.word	0x00000012
        /*0bc4*/ 	.word	0x00038800
        /*0bc8*/ 	.short	0x010a
        /*0bca*/ 	.byte	0x3f
	.zero		1


	//   ....[85]....
        /*0bcc*/ 	.word	0x00024610
        /*0bd0*/ 	.word	0x00000012
        /*0bd4*/ 	.word	0x00038800
        /*0bd8*/ 	.short	0x010a
        /*0bda*/ 	.byte	0x3f
	.zero		1


	//   ....[86]....
        /*0bdc*/ 	.word	0x00024660
        /*0be0*/ 	.word	0x0000000e
        /*0be4*/ 	.word	0x00038830
        /*0be8*/ 	.short	0x010a
        /*0bea*/ 	.byte	0x3f
	.zero		1


	//   ....[87]....
        /*0bec*/ 	.word	0x000246b0
        /*0bf0*/ 	.word	0x00000012
        /*0bf4*/ 	.word	0x00038810
        /*0bf8*/ 	.short	0x010a
        /*0bfa*/ 	.byte	0x3f
	.zero		1


	//   ....[88]....
        /*0bfc*/ 	.word	0x00024700
        /*0c00*/ 	.word	0x0000000e
        /*0c04*/ 	.word	0x00038850
        /*0c08*/ 	.short	0x010a
        /*0c0a*/ 	.byte	0x3f
	.zero		1


	//   ....[89]....
        /*0c0c*/ 	.word	0x00024750
        /*0c10*/ 	.word	0x000000c7
        /*0c14*/ 	.word	0x00038830
        /*0c18*/ 	.short	0x010a
        /*0c1a*/ 	.byte	0x3f
	.zero		1


	//   ....[90]....
        /*0c1c*/ 	.word	0x000247a0
        /*0c20*/ 	.word	0x000000c7
        /*0c24*/ 	.word	0x00038850
        /*0c28*/ 	.short	0x010a
        /*0c2a*/ 	.byte	0x3f
	.zero		1


	//   ....[91]....
        /*0c2c*/ 	.word	0x000247f0
        /*0c30*/ 	.word	0x0000000e
        /*0c34*/ 	.word	0x00038830
        /*0c38*/ 	.short	0x010a
        /*0c3a*/ 	.byte	0x3f
	.zero		1


	//   ....[92]....
        /*0c3c*/ 	.word	0x00024840
        /*0c40*/ 	.word	0x0000000e
        /*0c44*/ 	.word	0x00038850
        /*0c48*/ 	.short	0x010a
        /*0c4a*/ 	.byte	0x3f
	.zero		1


	//   ....[93]....
        /*0c4c*/ 	.word	0x00024890
        /*0c50*/ 	.word	0x000000bf
        /*0c54*/ 	.word	0x00038830
        /*0c58*/ 	.short	0x010a
        /*0c5a*/ 	.byte	0x3f
	.zero		1


	//   ....[94]....
        /*0c5c*/ 	.word	0x000248e0
        /*0c60*/ 	.word	0x000000bf
        /*0c64*/ 	.word	0x00038850
        /*0c68*/ 	.short	0x010a
        /*0c6a*/ 	.byte	0x3f
	.zero		1


	//   ....[95]....
        /*0c6c*/ 	.word	0x00024a80
        /*0c70*/ 	.word	0x00000007
        /*0c74*/ 	.word	0x00038820
        /*0c78*/ 	.short	0x010a
        /*0c7a*/ 	.byte	0x3f
	.zero		1


	//   ....[96]....
        /*0c7c*/ 	.word	0x00024ad0
        /*0c80*/ 	.word	0x00000008
        /*0c84*/ 	.word	0x000388a0
        /*0c88*/ 	.short	0x010a
        /*0c8a*/ 	.byte	0x3f
	.zero		1


	//   ....[97]....
        /*0c8c*/ 	.word	0x00024b20
        /*0c90*/ 	.word	0x00000008
        /*0c94*/ 	.word	0x000388c0
        /*0c98*/ 	.short	0x010a
        /*0c9a*/ 	.byte	0x3f
	.zero		1


	//   ....[98]....
        /*0c9c*/ 	.word	0x00024b70
        /*0ca0*/ 	.word	0x00000009
        /*0ca4*/ 	.word	0x000388a0
        /*0ca8*/ 	.short	0x010a
        /*0caa*/ 	.byte	0x3f
	.zero		1


	//   ....[99]....
        /*0cac*/ 	.word	0x00024bc0
        /*0cb0*/ 	.word	0x00000009
        /*0cb4*/ 	.word	0x000388c0
        /*0cb8*/ 	.short	0x010a
        /*0cba*/ 	.byte	0x3f
	.zero		1


	//   ....[100]....
        /*0cbc*/ 	.word	0x00024d60
        /*0cc0*/ 	.word	0x00000005
        /*0cc4*/ 	.word	0x00038840
        /*0cc8*/ 	.short	0x010a
        /*0cca*/ 	.byte	0x3f
	.zero		1


	//   ....[101]....
        /*0ccc*/ 	.word	0x00024de0
        /*0cd0*/ 	.word	0x00000005
        /*0cd4*/ 	.word	0x00038820
        /*0cd8*/ 	.short	0x010a
        /*0cda*/ 	.byte	0x3f
	.zero		1


	//   ....[102]....
        /*0cdc*/ 	.word	0x00024e30
        /*0ce0*/ 	.word	0x00000002
        /*0ce4*/ 	.word	0x00038860
        /*0ce8*/ 	.short	0x010a
        /*0cea*/ 	.byte	0x3f
	.zero		1


	//   ....[103]....
        /*0cec*/ 	.word	0x00024e80
        /*0cf0*/ 	.word	0x00000002
        /*0cf4*/ 	.word	0x00038840
        /*0cf8*/ 	.short	0x010a
        /*0cfa*/ 	.byte	0x3f
	.zero		1


	//   ....[104]....
        /*0cfc*/ 	.word	0x00024ed0
        /*0d00*/ 	.word	0x00000002
        /*0d04*/ 	.word	0x00038860
        /*0d08*/ 	.short	0x010a
        /*0d0a*/ 	.byte	0x3f
	.zero		1


	//   ....[105]....
        /*0d0c*/ 	.word	0x00024f20
        /*0d10*/ 	.word	0x00000002
        /*0d14*/ 	.word	0x00038840
        /*0d18*/ 	.short	0x010a
        /*0d1a*/ 	.byte	0x3f
	.zero		1


	//   ....[106]....
        /*0d1c*/ 	.word	0x00024f70
        /*0d20*/ 	.word	0x00000002
        /*0d24*/ 	.word	0x00038860
        /*0d28*/ 	.short	0x010a
        /*0d2a*/ 	.byte	0x3f
	.zero		1


	//   ....[107]....
        /*0d2c*/ 	.word	0x00024fc0
        /*0d30*/ 	.word	0x00000002
        /*0d34*/ 	.word	0x00038840
        /*0d38*/ 	.short	0x010a
        /*0d3a*/ 	.byte	0x3f
	.zero		1


	//   ....[108]....
        /*0d3c*/ 	.word	0x00025010
        /*0d40*/ 	.word	0x00000002
        /*0d44*/ 	.word	0x00038860
        /*0d48*/ 	.short	0x010a
        /*0d4a*/ 	.byte	0x3f
	.zero		1


	//   ....[109]....
        /*0d4c*/ 	.word	0x000259e0
        /*0d50*/ 	.word	0x00000000
        /*0d54*/ 	.word	0x00038820
        /*0d58*/ 	.short	0x010a
        /*0d5a*/ 	.byte	0x3f
	.zero		1


	//   ....[110]....
        /*0d5c*/ 	.word	0x00025b80
        /*0d60*/ 	.word	0x00000006
        /*0d64*/ 	.word	0x00000000
        /*0d68*/ 	.short	0x010a
        /*0d6a*/ 	.byte	0x3f
	.zero		1


	//   ....[111]....
        /*0d6c*/ 	.word	0x00025bd0
        /*0d70*/ 	.word	0x00000007
        /*0d74*/ 	.word	0x00000000
        /*0d78*/ 	.short	0x010a
        /*0d7a*/ 	.byte	0x3f
	.zero		1


	//   ....[112]....
        /*0d7c*/ 	.word	0x00025c20
        /*0d80*/ 	.word	0x00000004
        /*0d84*/ 	.word	0x00000000
        /*0d88*/ 	.short	0x010a
        /*0d8a*/ 	.byte	0x3f
	.zero		1


	//----- nvinfo : EIATTR_NUM_MBARRIERS
	.align		4
.L_465:
        /*0d8c*/ 	.byte	0x03, 0x38
        /*0d8e*/ 	.short	0x0017


	//----- nvinfo : EIATTR_EXIT_INSTR_OFFSETS
	.align		4
        /*0d90*/ 	.byte	0x04, 0x1c
        /*0d92*/ 	.short	(.L_467 - .L_466)


	//   ....[0]....
.L_466:
        /*0d94*/ 	.word	0x00023a70


	//----- nvinfo : EIATTR_MAX_THREADS
	.align		4
.L_467:
        /*0d98*/ 	.byte	0x04, 0x05
        /*0d9a*/ 	.short	(.L_469 - .L_468)
.L_468:
        /*0d9c*/ 	.word	0x00000180
        /*0da0*/ 	.word	0x00000001
        /*0da4*/ 	.word	0x00000001


	//----- nvinfo : EIATTR_CRS_STACK_SIZE
	.align		4
.L_469:
        /*0da8*/ 	.byte	0x04, 0x1e
        /*0daa*/ 	.short	(.L_471 - .L_470)
.L_470:
        /*0dac*/ 	.word	0x00000000


	//----- nvinfo : EIATTR_CBANK_PARAM_SIZE
	.align		4
.L_471:
        /*0db0*/ 	.byte	0x03, 0x19
        /*0db2*/ 	.short	0x0b70


	//----- nvinfo : EIATTR_PARAM_CBANK
	.align		4
        /*0db4*/ 	.byte	0x04, 0x0a
        /*0db6*/ 	.short	(.L_473 - .L_472)
	.align		4
.L_472:
        /*0db8*/ 	.word	index@(.nv.constant0._ZN7cutlass13device_kernelIN5flash11enable_sm90INS1_16FlashAttnFwdSm90INS1_25CollectiveMainloopFwdSm90ILi2EN4cute5tupleIJNS5_1CILi1EEES8_S8_EEENS6_IJNS7_ILi64EEESA_SA_EEELi512ENS_10bfloat16_tEfNS_4arch4Sm90ELb0ELb1ELb1ELb1ELb0ELb1ELb1ELb0ELb0ELb0ELb0ELb0EEENS1_21CollectiveEpilogueFwdINS6_IJSA_NS7_ILi512EEESA_EEES9_SC_SE_Li256ELb1ELb0ELb0ELb0EEENS1_36VarlenDynamicPersistentTileSchedulerILi64ELi64ELi256ELi32ELb0ELb0ELb1ELb1ELb0ELb1EEEEEEEEEvNT_6ParamsE)
        /*0dbc*/ 	.short	0x0210
        /*0dbe*/ 	.short	0x0b70


	//----- nvinfo : EIATTR_SW_WAR
	.align		4
.L_473:
        /*0dc0*/ 	.byte	0x04, 0x36
        /*0dc2*/ 	.short	(.L_475 - .L_474)
.L_474:
        /*0dc4*/ 	.word	0x00000008
.L_475:


//--------------------- .nv.info._ZN7cutlass13device_kernelIN5flash11enable_sm90INS1_16FlashAttnFwdSm90INS1_25CollectiveMainloopFwdSm90ILi2EN4cute5tupleIJNS5_1CILi1EEES8_S8_EEENS6_IJNS7_ILi64EEESA_SA_EEELi512ENS_10bfloat16_tEfNS_4arch4Sm90ELb1ELb0ELb1ELb0ELb0ELb0ELb0ELb0ELb0ELb0ELb0ELb0EEENS1_21CollectiveEpilogueFwdINS6_IJSA_NS7_ILi512EEESA_EEES9_SC_SE_Li256ELb0ELb0ELb0ELb0EEENS1_30DynamicPersistentTileSchedulerILi256ELi32ELb0ELb0ELb1EEEEEEEEEvNT_6ParamsE --------------------------
	.section	.nv.info._ZN7cutlass13device_kernelIN5flash11enable_sm90INS1_16FlashAttnFwdSm90INS1_25CollectiveMainloopFwdSm90ILi2EN4cute5tupleIJNS5_1CILi1EEES8_S8_EEENS6_IJNS7_ILi64EEESA_SA_EEELi512ENS_10bfloat16_tEfNS_4arch4Sm90ELb1ELb0ELb1ELb0ELb0ELb0ELb0ELb0ELb0ELb0ELb0ELb0EEENS1_21CollectiveEpilogueFwdINS6_IJSA_NS7_ILi512EEESA_EEES9_SC_SE_Li256ELb0ELb0ELb0ELb0EEENS1_30DynamicPersistentTileSchedulerILi256ELi32ELb0ELb0ELb1EEEEEEEEEvNT_6ParamsE,"",@"SHT_CUDA_INFO"
	.sectionflags	@""
	.align	4


	//----- nvinfo : EIATTR_CUDA_API_VERSION
	.align		4
        /*0000*/ 	.byte	0x04, 0x37
        /*0002*/ 	.short	(.L_477 - .L_476)
.L_476:
        /*0004*/ 	.word	0x00000082


	//----- nvinfo : EIATTR_KPARAM_INFO
	.align		4
.L_477:
        /*0008*/ 	.byte	0x04, 0x17
        /*000a*/ 	.short	(.L_479 - .L_478)
.L_478:
        /*000c*/ 	.word	0x00000000
        /*0010*/ 	.short	0x0000
        /*0012*/ 	.short	0x0070
        /*0014*/ 	.byte	0x00, 0xf0, 0x01, 0x2e


	//----- nvinfo : EIATTR_SPARSE_MMA_MASK
	.align		4
.L_479:
        /*0018*/ 	.byte	0x03, 0x50
        /*001a*/ 	.short	0x0000


	//----- nvinfo : EIATTR_MAXREG_COUNT
	.align		4
        /*001c*/ 	.byte	0x03, 0x1b
        /*001e*/ 	.short	0x00a8


	//----- nvinfo : EIATTR_NUM_BARRIERS
	.align		4
        /*0020*/ 	.byte	0x02, 0x4c
        /*0022*/ 	.byte	0x10
	.zero		1


	//----- nvinfo : EIATTR_EXTERNS
	.align		4
        /*0024*/ 	.byte	0x04, 0x0f
        /*0026*/ 	.short	(.L_481 - .L_480)


	//   ....[0]....
	.align		4
.L_480:
        /*0028*/ 	.word	index@(__assertfail)


	//----- nvinfo : EIATTR_MERCURY_ISA_VERSION
	.align		4
.L_481:
        /*002c*/ 	.byte	0x03, 0x5f
        /*002e*/ 	.short	0x0101


	//----- nvinfo : EIATTR_INT_WARP_WIDE_INSTR_OFFSETS
	.align		4
        /*0030*/ 	.byte	0x04, 0x31
        /*0032*/ 	.short	(.L_483 - .L_482)


	//   ....[0]....
.L_482:
        /*0034*/ 	.word	0x00000180


	//   ....[1]....
        /*0038*/ 	.word	0x000001b0


	//   ....[2]....
        /*003c*/ 	.word	0x000001c0


	//   ....[3]....
        /*0040*/ 	.word	0x0000b6c0


	//   ....[4]....
        /*0044*/ 	.word	0x0000b750


	//   ....[5]....
        /*0048*/ 	.word	0x0000bc40


	//   ....[6]....
        /*004c*/ 	.word	0x0000dd30


	//   ....[7]....
        /*0050*/ 	.word	0x0000ddc0


	//----- nvinfo : EIATTR_COOP_GROUP_MASK_REGIDS
	.align		4
.L_483:
        /*0054*/ 	.byte	0x04, 0x29
        /*0056*/ 	.short	(.L_485 - .L_484)


	//   ....[0]....
.L_484:
        /*0058*/ 	.word	0xffffffff


	//   ....[1]....
        /*005c*/ 	.word	0xffffffff


	//   ....[2]....
        /*0060*/ 	.word	0xffffffff


	//   ....[3]....
        /*0064*/ 	.word	0xffffffff


	//   ....[4]....
        /*0068*/ 	.word	0xffffffff


	//   ....[5]....
        /*006c*/ 	.word	0xffffffff


	//   ....[6]....
        /*0070*/ 	.word	0xffffffff


	//   ....[7]....
        /*0074*/ 	.word	0xffffffff


	//   ....[8]....
        /*0078*/ 	.word	0xffffffff


	//   ....[9]....
        /*007c*/ 	.word	0xffffffff


	//   ....[10]....
        /*0080*/ 	.word	0xffffffff


	//   ....[11]....
        /*0084*/ 	.word	0xffffffff


	//   ....[12]....
        /*0088*/ 	.word	0xffffffff


	//   ....[13]....
        /*008c*/ 	.word	0xffffffff


	//   ....[14]....
        /*0090*/ 	.word	0xffffffff


	//   ....[15]....
        /*0094*/ 	.word	0xffffffff


	//   ....[16]....
        /*0098*/ 	.word	0xffffffff


	//   ....[17]....
        /*009c*/ 	.word	0xffffffff


	//   ....[18]....
        /*00a0*/ 	.word	0xffffffff


	//   ....[19]....
        /*00a4*/ 	.word	0xffffffff


	//   ....[20]....
        /*00a8*/ 	.word	0xffffffff


	//   ....[21]....
        /*00ac*/ 	.word	0xffffffff


	//   ....[22]....
        /*00b0*/ 	.word	0xffffffff


	//   ....[23]....
        /*00b4*/ 	.word	0xffffffff


	//   ....[24]....
        /*00b8*/ 	.word	0xffffffff


	//   ....[25]....
        /*00bc*/ 	.word	0xffffffff


	//   ....[26]....
        /*00c0*/ 	.word	0xffffffff


	//   ....[27]....
        /*00c4*/ 	.word	0xffffffff


	//   ....[28]....
        /*00c8*/ 	.word	0xffffffff


	//   ....[29]....
        /*00cc*/ 	.word	0xffffffff


	//   ....[30]....
        /*00d0*/ 	.word	0xffffffff


	//   ....[31]....
        /*00d4*/ 	.word	0xffffffff


	//   ....[32]....
        /*00d8*/ 	.word	0xffffffff


	//   ....[33]....
        /*00dc*/ 	.word	0x0500000f


	//   ....[34]....
        /*00e0*/ 	.word	0x0500000f


	//----- nvinfo : EIATTR_COOP_GROUP_INSTR_OFFSETS
	.align		4
.L_485:
        /*00e4*/ 	.byte	0x04, 0x28
        /*00e6*/ 	.short	(.L_487 - .L_486)


	//   ....[0]....
.L_486:
        /*00e8*/ 	.word	0x00000050


	//   ....[1]....
        /*00ec*/ 	.word	0x00000190


	//   ....[2]....
        /*00f0*/ 	.word	0x000001e0


	//   ....[3]....
        /*00f4*/ 	.word	0x00000390


	//   ....[4]....
        /*00f8*/ 	.word	0x000004f0


	//   ....[5]....
        /*00fc*/ 	.word	0x00000610


	//   ....[6]....
        /*0100*/ 	.word	0x00000770


	//   ....[7]....
        /*0104*/ 	.word	0x00001730


	//   ....[8]....
        /*0108*/ 	.word	0x000030a0


	//   ....[9]....
        /*010c*/ 	.word	0x00003dd0


	//   ....[10]....
        /*0110*/ 	.word	0x00003ea0


	//   ....[11]....
        /*0114*/ 	.word	0x000042e0


	//   ....[12]....
        /*0118*/ 	.word	0x00004350


	//   ....[13]....
        /*011c*/ 	.word	0x00004ca0


	//   ....[14]....
        /*0120*/ 	.word	0x000056f0


	//   ....[15]....
        /*0124*/ 	.word	0x000057d0


	//   ....[16]....
        /*0128*/ 	.word	0x00005be0


	//   ....[17]....
        /*012c*/ 	.word	0x00005ca0


	//   ....[18]....
        /*0130*/ 	.word	0x00006ec0


	//   ....[19]....
        /*0134*/ 	.word	0x000075e0


	//   ....[20]....
        /*0138*/ 	.word	0x00007650


	//   ....[21]....
        /*013c*/ 	.word	0x00007940


	//   ....[22]....
        /*0140*/ 	.word	0x00007b00


	//   ....[23]....
        /*0144*/ 	.word	0x00008ba0


	//   ....[24]....
        /*0148*/ 	.word	0x00008be0


	//   ....[25]....
        /*014c*/ 	.word	0x00008c20


	//   ....[26]....
        /*0150*/ 	.word	0x00008ca0


	//   ....[27]....
        /*0154*/ 	.word	0x00008cc0


	//   ....[28]....
        /*0158*/ 	.word	0x00009720


	//   ....[29]....
        /*015c*/ 	.word	0x0000a4d0


	//   ....[30]....
        /*0160*/ 	.word	0x0000b150


	//   ....[31]....
        /*0164*/ 	.word	0x0000de40


	//   ....[32]....
        /*0168*/ 	.word	0x0000dff0


	//   ....[33]....
        /*016c*/ 	.word	0x0000e5f0


	//   ....[34]....
        /*0170*/ 	.word	0x0000e9d0


	//----- nvinfo : EIATTR_REG_RECONFIG
	.align		4
.L_487:
        /*0174*/ 	.byte	0x01, 0x54
	.zero		2


	//----- nvinfo : EIATTR_SYSCALL_OFFSETS
	.align		4
        /*0178*/ 	.byte	0x04, 0x46
        /*017a*/ 	.short	(.L_489 - .L_488)


	//   ....[0]....
.L_488:
        /*017c*/ 	.word	0x00003270


	//   ....[1]....
        /*0180*/ 	.word	0x0000b8e0


	//   ....[2]....
        /*0184*/ 	.word	0x0000ba20


	//   ....[3]....
        /*0188*/ 	.word	0x0000bb20


	//----- nvinfo : EIATTR_MBARRIER_INSTR_OFFSETS
	.align		4
.L_489:
        /*018c*/ 	.byte	0x04, 0x39
        /*018e*/ 	.short	(.L_491 - .L_490)


	//   ....[0]....
.L_490:
        /*0190*/ 	.word	0x00000280
        /*0194*/ 	.word	0x000000ff
        /*0198*/ 	.word	0x00028c00
        /*019c*/ 	.short	0x0100
        /*019e*/ 	.byte	0x06
	.zero		1


	//   ....[1]....
        /*01a0*/ 	.word	0x00000290
        /*01a4*/ 	.word	0x000000ff
        /*01a8*/ 	.word	0x00028c20
        /*01ac*/ 	.short	0x0100
        /*01ae*/ 	.byte	0x06
	.zero		1


	//   ....[2]....
        /*01b0*/ 	.word	0x00000340
        /*01b4*/ 	.word	0x000000ff
        /*01b8*/ 	.word	0x00028c30
        /*01bc*/ 	.short	0x0100
        /*01be*/ 	.byte	0x06
	.zero		1


	//   ....[3]....
        /*01c0*/ 	.word	0x00000350
        /*01c4*/ 	.word	0x000000ff
        /*01c8*/ 	.word	0x00028c40
        /*01cc*/ 	.short	0x0100
        /*01ce*/ 	.byte	0x06
	.zero		1


	//   ....[4]....
        /*01d0*/ 	.word	0x00000360
        /*01d4*/ 	.word	0x000000ff
        /*01d8*/ 	.word	0x00028c38
        /*01dc*/ 	.short	0x0100
        /*01de*/ 	.byte	0x06
	.zero		1


	//   ....[5]....
        /*01e0*/ 	.word	0x00000370
        /*01e4*/ 	.word	0x000000ff
        /*01e8*/ 	.word	0x00028c48
        /*01ec*/ 	.short	0x0100
        /*01ee*/ 	.byte	0x06
	.zero		1


	//   ....[6]....
        /*01f0*/ 	.word	0x000004a0
        /*01f4*/ 	.word	0x000000ff
        /*01f8*/ 	.word	0x00028c50
        /*01fc*/ 	.short	0x0100
        /*01fe*/ 	.byte	0x08
	.zero		1


	//   ....[7]....
        /*0200*/ 	.word	0x000004b0
        /*0204*/ 	.word	0x000000ff
        /*0208*/ 	.word	0x00028c60
        /*020c*/ 	.short	0x0100
        /*020e*/ 	.byte	0x08
	.zero		1


	//   ....[8]....
        /*0210*/ 	.word	0x000004c0
        /*0214*/ 	.word	0x000000ff
        /*0218*/ 	.word	0x00028c58
        /*021c*/ 	.short	0x0100
        /*021e*/ 	.byte	0x08
	.zero		1


	//   ....[9]....
        /*0220*/ 	.word	0x000004d0
        /*0224*/ 	.word	0x000000ff
        /*0228*/ 	.word	0x00028c68
        /*022c*/ 	.short	0x0100
        /*022e*/ 	.byte	0x08
	.zero		1


	//   ....[10]....
        /*0230*/ 	.word	0x000005c0
        /*0234*/ 	.word	0x000000ff
        /*0238*/ 	.word	0x00028c70
        /*023c*/ 	.short	0x0100
        /*023e*/ 	.byte	0x06
	.zero		1


	//   ....[11]....
        /*0240*/ 	.word	0x000005d0
        /*0244*/ 	.word	0x000000ff
        /*0248*/ 	.word	0x00028c80
        /*024c*/ 	.short	0x0100
        /*024e*/ 	.byte	0x06
	.zero		1


	//   ....[12]....
        /*0250*/ 	.word	0x000005e0
        /*0254*/ 	.word	0x000000ff
        /*0258*/ 	.word	0x00028c78
        /*025c*/ 	.short	0x0100
        /*025e*/ 	.byte	0x06
	.zero		1


	//   ....[13]....
        /*0260*/ 	.word	0x000005f0
        /*0264*/ 	.word	0x000000ff
        /*0268*/ 	.word	0x00028c88
        /*026c*/ 	.short	0x0100
        /*026e*/ 	.byte	0x06
	.zero		1


	//   ....[14]....
        /*0270*/ 	.word	0x00000720
        /*0274*/ 	.word	0x000000ff
        /*0278*/ 	.word	0x00028c90
        /*027c*/ 	.short	0x0100
        /*027e*/ 	.byte	0x08
	.zero		1


	//   ....[15]....
        /*0280*/ 	.word	0x00000730
        /*0284*/ 	.word	0x000000ff
        /*0288*/ 	.word	0x00028ca0
        /*028c*/ 	.short	0x0100
        /*028e*/ 	.byte	0x08
	.zero		1


	//   ....[16]....
        /*0290*/ 	.word	0x00000740
        /*0294*/ 	.word	0x000000ff
        /*0298*/ 	.word	0x00028c98
        /*029c*/ 	.short	0x0100
        /*029e*/ 	.byte	0x08
	.zero		1


	//   ....[17]....
        /*02a0*/ 	.word	0x00000750
        /*02a4*/ 	.word	0x000000ff
        /*02a8*/ 	.word	0x00028ca8
        /*02ac*/ 	.short	0x0100
        /*02ae*/ 	.byte	0x08
	.zero		1


	//   ....[18]....
        /*02b0*/ 	.word	0x00000880
        /*02b4*/ 	.word	0x000000ff
        /*02b8*/ 	.word	0x00028cb0
        /*02bc*/ 	.short	0x0100
        /*02be*/ 	.byte	0x08
	.zero		1


	//   ....[19]....
        /*02c0*/ 	.word	0x00000890
        /*02c4*/ 	.word	0x000000ff
        /*02c8*/ 	.word	0x00028cc0
        /*02cc*/ 	.short	0x0100
        /*02ce*/ 	.byte	0x08
	.zero		1


	//   ....[20]....
        /*02d0*/ 	.word	0x000008a0
        /*02d4*/ 	.word	0x000000ff
        /*02d8*/ 	.word	0x00028cb8
        /*02dc*/ 	.short	0x0100
        /*02de*/ 	.byte	0x08
	.zero		1


	//   ....[21]....
        /*02e0*/ 	.word	0x000008b0
        /*02e4*/ 	.word	0x000000ff
        /*02e8*/ 	.word	0x00028cc8
        /*02ec*/ 	.short	0x0100
        /*02ee*/ 	.byte	0x08
	.zero		1


	//   ....[22]....
        /*02f0*/ 	.word	0x00001840
        /*02f4*/ 	.word	0x000000ff
        /*02f8*/ 	.word	0x00028c50
        /*02fc*/ 	.short	0x010a
        /*02fe*/ 	.byte	0x10
	.zero		1


	//   ....[23]....
        /*0300*/ 	.word	0x00001b20
        /*0304*/ 	.word	0x00000000
        /*0308*/ 	.word	0x00000000
        /*030c*/ 	.short	0x0101
        /*030e*/ 	.byte	0x3f
	.zero		1


	//   ....[24]....
        /*0310*/ 	.word	0x000024b0
        /*0314*/ 	.word	0x000000ff
        /*0318*/ 	.word	0x00028c50
        /*031c*/ 	.short	0x010a
        /*031e*/ 	.byte	0x06
	.zero		1


	//   ....[25]....
        /*0320*/ 	.word	0x000024f0
        /*0324*/ 	.word	0x000000ff
        /*0328*/ 	.word	0x00028c50
        /*032c*/ 	.short	0x010a
        /*032e*/ 	.byte	0x06
	.zero		1


	//   ....[26]....
        /*0330*/ 	.word	0x00002740
        /*0334*/ 	.word	0x00000003
        /*0338*/ 	.word	0x00000000
        /*033c*/ 	.short	0x0101
        /*033e*/ 	.byte	0x3f
	.zero		1


	//   ....[27]....
        /*0340*/ 	.word	0x000032f0
        /*0344*/ 	.word	0x000000ff
        /*0348*/ 	.word	0x00028c00
        /*034c*/ 	.short	0x010a
        /*034e*/ 	.byte	0x30
	.zero		1


	//   ....[28]....
        /*0350*/ 	.word	0x00003370
        /*0354*/ 	.word	0x00000007
        /*0358*/ 	.word	0x00028c30
        /*035c*/ 	.short	0x010a
        /*035e*/ 	.byte	0x3f
	.zero		1


	//   ....[29]....
        /*0360*/ 	.word	0x000033b0
        /*0364*/ 	.word	0x00000007
        /*0368*/ 	.word	0x00028c30
        /*036c*/ 	.short	0x010a
        /*036e*/ 	.byte	0x3f
	.zero		1


	//   ....[30]....
        /*0370*/ 	.word	0x00004530
        /*0374*/ 	.word	0x00000005
        /*0378*/ 	.word	0x00000000
        /*037c*/ 	.short	0x0101
        /*037e*/ 	.byte	0x3f
	.zero		1


	//   ....[31]....
        /*0380*/ 	.word	0x000049a0
        /*0384*/ 	.word	0x00000007
        /*0388*/ 	.word	0x00028c50
        /*038c*/ 	.short	0x010a
        /*038e*/ 	.byte	0x3f
	.zero		1


	//   ....[32]....
        /*0390*/ 	.word	0x000049e0
        /*0394*/ 	.word	0x00000007
        /*0398*/ 	.word	0x00028c50
        /*039c*/ 	.short	0x010a
        /*039e*/ 	.byte	0x3f
	.zero		1


	//   ....[33]....
        /*03a0*/ 	.word	0x00004cc0
        /*03a4*/ 	.word	0x00000007
        /*03a8*/ 	.word	0x00000000
        /*03ac*/ 	.short	0x0101
        /*03ae*/ 	.byte	0x3f
	.zero		1


	//   ....[34]....
        /*03b0*/ 	.word	0x00004e10
        /*03b4*/ 	.word	0x000000ff
        /*03b8*/ 	.word	0x00028c30
        /*03bc*/ 	.short	0x010a
        /*03be*/ 	.byte	0x1e
	.zero		1


	//   ....[35]....
        /*03c0*/ 	.word	0x00004e50
        /*03c4*/ 	.word	0x000000ff
        /*03c8*/ 	.word	0x00028c30
        /*03cc*/ 	.short	0x010a
        /*03ce*/ 	.byte	0x1e
	.zero		1


	//   ....[36]....
        /*03d0*/ 	.word	0x00005fd0
        /*03d4*/ 	.word	0x0000009a
        /*03d8*/ 	.word	0x00000000
        /*03dc*/ 	.short	0x0101
        /*03de*/ 	.byte	0x3f
	.zero		1


	//   ....[37]....
        /*03e0*/ 	.word	0x00006c00
        /*03e4*/ 	.word	0x000000ff
        /*03e8*/ 	.word	0x00028c50
        /*03ec*/ 	.short	0x010a
        /*03ee*/ 	.byte	0x1e
	.zero		1


	//   ....[38]....
        /*03f0*/ 	.word	0x00006c40
        /*03f4*/ 	.word	0x000000ff
        /*03f8*/ 	.word	0x00028c50
        /*03fc*/ 	.short	0x010a
        /*03fe*/ 	.byte	0x1e
	.zero		1


	//   ....[39]....
        /*0400*/ 	.word	0x00006ee0
        /*0404*/ 	.word	0x000000aa
        /*0408*/ 	.word	0x00000000
        /*040c*/ 	.short	0x0101
        /*040e*/ 	.byte	0x3f
	.zero		1


	//   ....[40]....
        /*0410*/ 	.word	0x00007010
        /*0414*/ 	.word	0x000000ff
        /*0418*/ 	.word	0x00028c30
        /*041c*/ 	.short	0x010a
        /*041e*/ 	.byte	0x18
	.zero		1


	//   ....[41]....
        /*0420*/ 	.word	0x00007050
        /*0424*/ 	.word	0x000000ff
        /*0428*/ 	.word	0x00028c30
        /*042c*/ 	.short	0x010a
        /*042e*/ 	.byte	0x18
	.zero		1


	//   ....[42]....
        /*0430*/ 	.word	0x00007e90
        /*0434*/ 	.word	0x00000098
        /*0438*/ 	.word	0x00000000
        /*043c*/ 	.short	0x0101
        /*043e*/ 	.byte	0x3f
	.zero		1


	//   ....[43]....
        /*0440*/ 	.word	0x000088f0
        /*0444*/ 	.word	0x000000ff
        /*0448*/ 	.word	0x00028c50
        /*044c*/ 	.short	0x010a
        /*044e*/ 	.byte	0x18
	.zero		1


	//   ....[44]....
        /*0450*/ 	.word	0x00008930
        /*0454*/ 	.word	0x000000ff
        /*0458*/ 	.word	0x00028c50
        /*045c*/ 	.short	0x010a
        /*045e*/ 	.byte	0x18
	.zero		1


	//   ....[45]....
        /*0460*/ 	.word	0x00008bc0
        /*0464*/ 	.word	0x000000a8
        /*0468*/ 	.word	0x00000000
        /*046c*/ 	.short	0x0101
        /*046e*/ 	.byte	0x3f
	.zero		1


	//   ....[46]....
        /*0470*/ 	.word	0x0000a810
        /*0474*/ 	.word	0x000000ff
        /*0478*/ 	.word	0x00000000
        /*047c*/ 	.short	0x0101
        /*047e*/ 	.byte	0x05
	.zero		1


	//   ....[47]....
        /*0480*/ 	.word	0x0000bee0
        /*0484*/ 	.word	0x00000008
        /*0488*/ 	.word	0x00028c40
        /*048c*/ 	.short	0x010a
        /*048e*/ 	.byte	0x3f
	.zero		1


	//   ....[48]....
        /*0490*/ 	.word	0x0000c1c0
        /*0494*/ 	.word	0x000000ff
        /*0498*/ 	.word	0x00028c20
        /*049c*/ 	.short	0x010a
        /*049e*/ 	.byte	0x25
	.zero		1


	//   ....[49]....
        /*04a0*/ 	.word	0x0000c260
        /*04a4*/ 	.word	0x00000008
        /*04a8*/ 	.word	0x00028c60
        /*04ac*/ 	.short	0x010a
        /*04ae*/ 	.byte	0x3f
	.zero		1


	//   ....[50]....
        /*04b0*/ 	.word	0x0000c8c0
        /*04b4*/ 	.word	0x00000002
        /*04b8*/ 	.word	0x00028c40
        /*04bc*/ 	.short	0x010a
        /*04be*/ 	.byte	0x3f
	.zero		1


	//   ....[51]....
        /*04c0*/ 	.word	0x0000ca30
        /*04c4*/ 	.word	0x00000002
        /*04c8*/ 	.word	0x00028c60
        /*04cc*/ 	.short	0x010a
        /*04ce*/ 	.byte	0x3f
	.zero		1


	//   ....[52]....
        /*04d0*/ 	.word	0x0000d040
        /*04d4*/ 	.word	0x00000003
        /*04d8*/ 	.word	0x00028c40
        /*04dc*/ 	.short	0x010a
        /*04de*/ 	.byte	0x3f
	.zero		1


	//   ....[53]....
        /*04e0*/ 	.word	0x0000d1b0
        /*04e4*/ 	.word	0x00000003
        /*04e8*/ 	.word	0x00028c60
        /*04ec*/ 	.short	0x010a
        /*04ee*/ 	.byte	0x3f
	.zero		1


	//   ....[54]....
        /*04f0*/ 	.word	0x0000d760
        /*04f4*/ 	.word	0x00000002
        /*04f8*/ 	.word	0x00028c40
        /*04fc*/ 	.short	0x010a
        /*04fe*/ 	.byte	0x3f
	.zero		1


	//   ....[55]....
        /*0500*/ 	.word	0x0000d8d0
        /*0504*/ 	.word	0x00000002
        /*0508*/ 	.word	0x00028c60
        /*050c*/ 	.short	0x010a
        /*050e*/ 	.byte	0x3f
	.zero		1


	//   ....[56]....
        /*0510*/ 	.word	0x0000dfa0
        /*0514*/ 	.word	0x00000007
        /*0518*/ 	.word	0x00028c20
        /*051c*/ 	.short	0x010a
        /*051e*/ 	.byte	0x3f
	.zero		1


	//   ....[57]....
        /*0520*/ 	.word	0x0000e0f0
        /*0524*/ 	.word	0x00000005
        /*0528*/ 	.word	0x00000000
        /*052c*/ 	.short	0x010a
        /*052e*/ 	.byte	0x3f
	.zero		1


	//   ....[58]....
        /*0530*/ 	.word	0x0000e160
        /*0534*/ 	.word	0x00000003
        /*0538*/ 	.word	0x00000000
        /*053c*/ 	.short	0x010a
        /*053e*/ 	.byte	0x3f
	.zero		1


	//   ....[59]....
        /*0540*/ 	.word	0x0000e1c0
        /*0544*/ 	.word	0x00000005
        /*0548*/ 	.word	0x00000000
        /*054c*/ 	.short	0x010a
        /*054e*/ 	.byte	0x3f
	.zero		1


	//   ....[60]....
        /*0550*/ 	.word	0x0000e1f0
        /*0554*/ 	.word	0x00000003
        /*0558*/ 	.word	0x00000000
        /*055c*/ 	.short	0x010a
        /*055e*/ 	.byte	0x3f
	.zero		1


	//   ....[61]....
        /*0560*/ 	.word	0x0000e260
        /*0564*/ 	.word	0x00000003
        /*0568*/ 	.word	0x00028c50
        /*056c*/ 	.short	0x010a
        /*056e*/ 	.byte	0x3f
	.zero		1


	//   ....[62]....
        /*0570*/ 	.word	0x0000e2c0
        /*0574*/ 	.word	0x00000004
        /*0578*/ 	.word	0x00028c50
        /*057c*/ 	.short	0x010a
        /*057e*/ 	.byte	0x3f
	.zero		1


	//   ....[63]....
        /*0580*/ 	.word	0x0000e320
        /*0584*/ 	.word	0x00000003
        /*0588*/ 	.word	0x00028c00
        /*058c*/ 	.short	0x010a
        /*058e*/ 	.byte	0x3f
	.zero		1


	//   ....[64]....
        /*0590*/ 	.word	0x0000e370
        /*0594*/ 	.word	0x00000007
        /*0598*/ 	.word	0x00028c30
        /*059c*/ 	.short	0x010a
        /*059e*/ 	.byte	0x3f
	.zero		1


	//   ....[65]....
        /*05a0*/ 	.word	0x0000e3c0
        /*05a4*/ 	.word	0x00000007
        /*05a8*/ 	.word	0x00028c50
        /*05ac*/ 	.short	0x010a
        /*05ae*/ 	.byte	0x3f
	.zero		1


	//   ....[66]....
        /*05b0*/ 	.word	0x0000e420
        /*05b4*/ 	.word	0x00000004
        /*05b8*/ 	.word	0x00028c30
        /*05bc*/ 	.short	0x010a
        /*05be*/ 	.byte	0x3f
	.zero		1


	//   ....[67]....
        /*05c0*/ 	.word	0x0000e470
        /*05c4*/ 	.word	0x000000aa
        /*05c8*/ 	.word	0x00028c50
        /*05cc*/ 	.short	0x010a
        /*05ce*/ 	.byte	0x3f
	.zero		1


	//   ....[68]....
        /*05d0*/ 	.word	0x0000e4d0
        /*05d4*/ 	.word	0x00000004
        /*05d8*/ 	.word	0x00028c30
        /*05dc*/ 	.short	0x010a
        /*05de*/ 	.byte	0x3f
	.zero		1


	//   ....[69]....
        /*05e0*/ 	.word	0x0000e520
        /*05e4*/ 	.word	0x000000a8
        /*05e8*/ 	.word	0x00028c50
        /*05ec*/ 	.short	0x010a
        /*05ee*/ 	.byte	0x3f
	.zero		1


	//   ....[70]....
        /*05f0*/ 	.word	0x0000e6a0
        /*05f4*/ 	.word	0x00000008
        /*05f8*/ 	.word	0x00028c40
        /*05fc*/ 	.short	0x010a
        /*05fe*/ 	.byte	0x3f
	.zero		1


	//   ....[71]....
        /*0600*/ 	.word	0x0000e700
        /*0604*/ 	.word	0x00000008
        /*0608*/ 	.word	0x00028c20
        /*060c*/ 	.short	0x010a
        /*060e*/ 	.byte	0x3f
	.zero		1


	//   ....[72]....
        /*0610*/ 	.word	0x0000e750
        /*0614*/ 	.word	0x00000008
        /*0618*/ 	.word	0x00028c60
        /*061c*/ 	.short	0x010a
        /*061e*/ 	.byte	0x3f
	.zero		1


	//   ....[73]....
        /*0620*/ 	.word	0x0000e7a0
        /*0624*/ 	.word	0x00000002
        /*0628*/ 	.word	0x00028c40
        /*062c*/ 	.short	0x010a
        /*062e*/ 	.byte	0x3f
	.zero		1


	//   ....[74]....
        /*0630*/ 	.word	0x0000e7f0
        /*0634*/ 	.word	0x00000002
        /*0638*/ 	.word	0x00028c60
        /*063c*/ 	.short	0x010a
        /*063e*/ 	.byte	0x3f
	.zero		1


	//   ....[75]....
        /*0640*/ 	.word	0x0000e840
        /*0644*/ 	.word	0x00000003
        /*0648*/ 	.word	0x00028c40
        /*064c*/ 	.short	0x010a
        /*064e*/ 	.byte	0x3f
	.zero		1


	//   ....[76]....
        /*0650*/ 	.word	0x0000e890
        /*0654*/ 	.word	0x00000003
        /*0658*/ 	.word	0x00028c60
        /*065c*/ 	.short	0x010a
        /*065e*/ 	.byte	0x3f
	.zero		1


	//   ....[77]....
        /*0660*/ 	.word	0x0000e8e0
        /*0664*/ 	.word	0x00000002
        /*0668*/ 	.word	0x00028c40
        /*066c*/ 	.short	0x010a
        /*066e*/ 	.byte	0x3f
	.zero		1


	//   ....[78]....
        /*0670*/ 	.word	0x0000e930
        /*0674*/ 	.word	0x00000002
        /*0678*/ 	.word	0x00028c60
        /*067c*/ 	.short	0x010a
        /*067e*/ 	.byte	0x3f
	.zero		1


	//   ....[79]....
        /*0680*/ 	.word	0x0000ea10
        /*0684*/ 	.word	0x00000007
        /*0688*/ 	.word	0x00028c20
        /*068c*/ 	.short	0x010a
        /*068e*/ 	.byte	0x3f
	.zero		1


	//   ....[80]....
        /*0690*/ 	.word	0x0000ea60
        /*0694*/ 	.word	0x00000005
        /*0698*/ 	.word	0x00000000
        /*069c*/ 	.short	0x010a
        /*069e*/ 	.byte	0x3f
	.zero		1


	//   ....[81]....
        /*06a0*/ 	.word	0x0000eab0
        /*06a4*/ 	.word	0x00000003
        /*06a8*/ 	.word	0x00000000
        /*06ac*/ 	.short	0x010a
        /*06ae*/ 	.byte	0x3f
	.zero		1


	//   ....[82]....
        /*06b0*/ 	.word	0x0000eb00
        /*06b4*/ 	.word	0x00000005
        /*06b8*/ 	.word	0x00000000
        /*06bc*/ 	.short	0x010a
        /*06be*/ 	.byte	0x3f
	.zero		1


	//----- nvinfo : EIATTR_NUM_MBARRIERS
	.align		4
.L_491:
        /*06c0*/ 	.byte	0x03, 0x38
        /*06c2*/ 	.short	0x0016


	//----- nvinfo : EIATTR_EXIT_INSTR_OFFSETS
	.align		4
        /*06c4*/ 	.byte	0x04, 0x1c
        /*06c6*/ 	.short	(.L_493 - .L_492)


	//   ....[0]....
.L_492:
        /*06c8*/ 	.word	0x00000a20


	//   ....[1]....
        /*06cc*/ 	.word	0x0000b110


	//   ....[2]....
        /*06d0*/ 	.word	0x0000b170


	//   ....[3]....
        /*06d4*/ 	.word	0x0000e010


	//   ....[4]....
        /*06d8*/ 	.word	0x0000e240


	//----- nvinfo : EIATTR_MAX_THREADS
	.align		4
.L_493:
        /*06dc*/ 	.byte	0x04, 0x05
        /*06de*/ 	.short	(.L_495 - .L_494)
.L_494:
        /*06e0*/ 	.word	0x00000180
        /*06e4*/ 	.word	0x00000001
        /*06e8*/ 	.word	0x00000001


	//----- nvinfo : EIATTR_CRS_STACK_SIZE
	.align		4
.L_495:
        /*06ec*/ 	.byte	0x04, 0x1e
        /*06ee*/ 	.short	(.L_497 - .L_496)
.L_496:
        /*06f0*/ 	.word	0x00000000


	//----- nvinfo : EIATTR_CBANK_PARAM_SIZE
	.align		4
.L_497:
        /*06f4*/ 	.byte	0x03, 0x19
        /*06f6*/ 	.short	0x0bf0


	//----- nvinfo : EIATTR_PARAM_CBANK
	.align		4
        /*06f8*/ 	.byte	0x04, 0x0a
        /*06fa*/ 	.short	(.L_499 - .L_498)
	.align		4
.L_498:
        /*06fc*/ 	.word	index@(.nv.constant0._ZN7cutlass13device_kernelIN5flash11enable_sm90INS1_16FlashAttnFwdSm90INS1_25CollectiveMainloopFwdSm90ILi2EN4cute5tupleIJNS5_1CILi1EEES8_S8_EEENS6_IJNS7_ILi64EEESA_SA_EEELi512ENS_10bfloat16_tEfNS_4arch4Sm90ELb1ELb0ELb1ELb0ELb0ELb0ELb0ELb0ELb0ELb0ELb0ELb0EEENS1_21CollectiveEpilogueFwdINS6_IJSA_NS7_ILi512EEESA_EEES9_SC_SE_Li256ELb0ELb0ELb0ELb0EEENS1_30DynamicPersistentTileSchedulerILi256ELi32ELb0ELb0ELb1EEEEEEEEEvNT_6ParamsE)
        /*0700*/ 	.short	0x0210
        /*0702*/ 	.short	0x0bf0


	//----- nvinfo : EIATTR_SW_WAR
	.align		4
.L_499:
        /*0704*/ 	.byte	0x04, 0x36
        /*0706*/ 	.short	(.L_501 - .L_500)
.L_500:
        /*0708*/ 	.word	0x00000008
.L_501:


//--------------------- .nv.info._ZN7cutlass13device_kernelIN5flash11enable_sm90INS1_16FlashAttnFwdSm90INS1_25CollectiveMainloopFwdSm90ILi2EN4cute5tupleIJNS5_1CILi1EEES8_S8_EEENS6_IJNS7_ILi64EEESA_SA_EEELi512ENS_10bfloat16_tEfNS_4arch4Sm90ELb1ELb0ELb1ELb0ELb0ELb0ELb1ELb0ELb0ELb0ELb0ELb0EEENS1_21CollectiveEpilogueFwdINS6_IJSA_NS7_ILi512EEESA_EEES9_SC_SE_Li256ELb0ELb0ELb0ELb0EEENS1_30DynamicPersistentTileSchedulerILi256ELi32ELb0ELb0ELb1EEEEEEEEEvNT_6ParamsE --------------------------
	.section	.nv.info._ZN7cutlass13device_kernelIN5flash11enable_sm90INS1_16FlashAttnFwdSm90INS1_25CollectiveMainloopFwdSm90ILi2EN4cute5tupleIJNS5_1CILi1EEES8_S8_EEENS6_IJNS7_ILi64EEESA_SA_EEELi512ENS_10bfloat16_tEfNS_4arch4Sm90ELb1ELb0ELb1ELb0ELb0ELb0ELb1ELb0ELb0ELb0ELb0ELb0EEENS1_21CollectiveEpilogueFwdINS6_IJSA_NS7_ILi512EEESA_EEES9_SC_SE_Li256ELb0ELb0ELb0ELb0EEENS1_30DynamicPersistentTileSchedulerILi256ELi32ELb0ELb0ELb1EEEEEEEEEvNT_6ParamsE,"",@"SHT_CUDA_INFO"
	.sectionflags	@""
	.align	4


	//----- nvinfo : EIATTR_CUDA_API_VERSION
	.align		4
        /*0000*/ 	.byte	0x04, 0x37
        /*0002*/ 	.short	(.L_503 - .L_502)
.L_502:
        /*0004*/ 	.word	0x00000082


	//----- nvinfo : EIATTR_KPARAM_INFO
	.align		4
.L_503:
        /*0008*/ 	.byte	0x04, 0x17
        /*000a*/ 	.short	(.L_505 - .L_504)
.L_504:
        /*000c*/ 	.word	0x00000000
        /*0010*/ 	.short	0x0000
        /*0012*/ 	.short	0x0070
        /*0014*/ 	.byte	0x00, 0xf0, 0x01, 0x32


	//----- nvinfo : EIATTR_SPARSE_MMA_MASK
	.align		4
.L_505:
        /*0018*/ 	.byte	0x03, 0x50
        /*001a*/ 	.short	0x0000


	//----- nvinfo : EIATTR_MAXREG_COUNT
	.align		4
        /*001c*/ 	.byte	0x03, 0x1b
        /*001e*/ 	.short	0x00a8


	//----- nvinfo : EIATTR_NUM_BARRIERS
	.align		4
        /*0020*/ 	.byte	0x02, 0x4c
        /*0022*/ 	.byte	0x10
	.zero		1


	//----- nvinfo : EIATTR_EXTERNS
	.align		4
        /*0024*/ 	.byte	0x04, 0x0f
        /*0026*/ 	.short	(.L_507 - .L_506)


	//   ....[0]....
	.align		4
.L_506:
        /*0028*/ 	.word	index@(__assertfail)


	//----- nvinfo : EIATTR_ANNOTATIONS
	.align		4
.L_507:
        /*002c*/ 	.byte	0x04, 0x55
        /*002e*/ 	.short	(.L_509 - .L_508)


	//   ....[0]....
.L_508:
        /*0030*/ 	.word	0x00000001
        /*0034*/ 	.byte	0x90, 0x09, 0x00, 0x00, 0x01, 0x00, 0x00, 0x00, 0xb0, 0x0a, 0x00, 0x00, 0x01, 0x00, 0x00, 0x00
        /*0044*/ 	.byte	0xe0, 0x1f, 0x01, 0x00


	//----- nvinfo : EIATTR_MERCURY_ISA_VERSION
	.align		4
.L_509:
        /*0048*/ 	.byte	0x03, 0x5f
        /*004a*/ 	.short	0x0101


	//----- nvinfo : EIATTR_INT_WARP_WIDE_INSTR_OFFSETS
	.align		4
        /*004c*/ 	.byte	0x04, 0x31
        /*004e*/ 	.short	(.L_511 - .L_510)


	//   ....[0]....
.L_510:
        /*0050*/ 	.word	0x000001c0


	//   ....[1]....
        /*0054*/ 	.word	0x000001f0


	//   ....[2]....
        /*0058*/ 	.word	0x00000200


	//   ....[3]....
        /*005c*/ 	.word	0x00000270


	//   ....[4]....
        /*0060*/ 	.word	0x0000f300


	//   ....[5]....
        /*0064*/ 	.word	0x0000f390


	//   ....[6]....
        /*0068*/ 	.word	0x0000f880


	//   ....[7]....
        /*006c*/ 	.word	0x00011cc0


	//   ....[8]....
        /*0070*/ 	.word	0x00011d50


	//----- nvinfo : EIATTR_COOP_GROUP_MASK_REGIDS
	.align		4
.L_511:
        /*0074*/ 	.byte	0x04, 0x29
        /*0076*/ 	.short	(.L_513 - .L_512)


	//   ....[0]....
.L_512:
        /*0078*/ 	.word	0xffffffff


	//   ....[1]....
        /*007c*/ 	.word	0xffffffff


	//   ....[2]....
        /*0080*/ 	.word	0xffffffff


	//   ....[3]....
        /*0084*/ 	.word	0xffffffff


	//   ....[4]....
        /*0088*/ 	.word	0xffffffff


	//   ....[5]....
        /*008c*/ 	.word	0xffffffff


	//   ....[6]....
        /*0090*/ 	.word	0xffffffff


	//   ....[7]....
        /*0094*/ 	.word	0xffffffff


	//   ....[8]....
        /*0098*/ 	.word	0xffffffff


	//   ....[9]....
        /*009c*/ 	.word	0xffffffff


	//   ....[10]....
        /*00a0*/ 	.word	0xffffffff


	//   ....[11]....
        /*00a4*/ 	.word	0xffffffff


	//   ....[12]....
        /*00a8*/ 	.word	0xffffffff


	//   ....[13]....
        /*00ac*/ 	.word	0xffffffff


	//   ....[14]....
        /*00b0*/ 	.word	0xffffffff


	//   ....[15]....
        /*00b4*/ 	.word	0xffffffff


	//   ....[16]....
        /*00b8*/ 	.word	0xffffffff


	//   ....[17]....
        /*00bc*/ 	.word	0xffffffff


	//   ....[18]....
        /*00c0*/ 	.word	0xffffffff


	//   ....[19]....
        /*00c4*/ 	.word	0xffffffff


	//   ....[20]....
        /*00c8*/ 	.word	0xffffffff


	//   ....[21]....
        /*00cc*/ 	.word	0xffffffff


	//   ....[22]....
        /*00d0*/ 	.word	0xffffffff


	//   ....[23]....
        /*00d4*/ 	.word	0xffffffff


	//   ....[24]....
        /*00d8*/ 	.word	0xffffffff


	//   ....[25]....
        /*00dc*/ 	.word	0xffffffff


	//   ....[26]....
        /*00e0*/ 	.word	0xffffffff


	//   ....[27]....
        /*00e4*/ 	.word	0xffffffff


	//   ....[28]....
        /*00e8*/ 	.word	0xffffffff


	//   ....[29]....
        /*00ec*/ 	.word	0xffffffff


	//   ....[30]....
        /*00f0*/ 	.word	0xffffffff


	//   ....[31]....
        /*00f4*/ 	.word	0xffffffff


	//   ....[32]....
        /*00f8*/ 	.word	0xffffffff


	//   ....[33]....
        /*00fc*/ 	.word	0xffffffff


	//   ....[34]....
        /*0100*/ 	.word	0xffffffff


	//   ....[35]....
        /*0104*/ 	.word	0xffffffff


	//   ....[36]....
        /*0108*/ 	.word	0x0500000f


	//   ....[37]....
        /*010c*/ 	.word	0x0500000f


	//----- nvinfo : EIATTR_COOP_GROUP_INSTR_OFFSETS
	.align		4
.L_513:
        /*0110*/ 	.byte	0x04, 0x28
        /*0112*/ 	.short	(.L_515 - .L_514)


	//   ....[0]....
.L_514:
        /*0114*/ 	.word	0x00000070


	//   ....[1]....
        /*0118*/ 	.word	0x000001d0


	//   ....[2]....
        /*011c*/ 	.word	0x00000220


	//   ....[3]....
        /*0120*/ 	.word	0x000003f0


	//   ....[4]....
        /*0124*/ 	.word	0x00000550


	//   ....[5]....
        /*0128*/ 	.word	0x00000670


	//   ....[6]....
        /*012c*/ 	.word	0x000007d0


	//   ....[7]....
        /*0130*/ 	.word	0x000017e0


	//   ....[8]....
        /*0134*/ 	.word	0x00002f40


	//   ....[9]....
        /*0138*/ 	.word	0x00003f00


	//   ....[10]....
        /*013c*/ 	.word	0x00005290


	//   ....[11]....
        /*0140*/ 	.word	0x00005360


	//   ....[12]....
        /*0144*/ 	.word	0x00005790


	//   ....[13]....
        /*0148*/ 	.word	0x00005830


	//   ....[14]....
        /*014c*/ 	.word	0x00006050


	//   ....[15]....
        /*0150*/ 	.word	0x00006d00


	//   ....[16]....
        /*0154*/ 	.word	0x00007f10


	//   ....[17]....
        /*0158*/ 	.word	0x00007fa0


	//   ....[18]....
        /*015c*/ 	.word	0x000083a0


	//   ....[19]....
        /*0160*/ 	.word	0x000084f0


	//   ....[20]....
        /*0164*/ 	.word	0x00009690


	//   ....[21]....
        /*0168*/ 	.word	0x0000a340


	//   ....[22]....
        /*016c*/ 	.word	0x0000b2e0


	//   ....[23]....
        /*0170*/ 	.word	0x0000b350


	//   ....[24]....
        /*0174*/ 	.word	0x0000b6e0


	//   ....[25]....
        /*0178*/ 	.word	0x0000b8b0


	//   ....[26]....
        /*017c*/ 	.word	0x0000c7e0


	//   ....[27]....
        /*0180*/ 	.word	0x0000c840


	//   ....[28]....
        /*0184*/ 	.word	0x0000c880


	//   ....[29]....
        /*0188*/ 	.word	0x0000c8f0


	//   ....[30]....
        /*018c*/ 	.word	0x0000c910


	//   ....[31]....
        /*0190*/ 	.word	0x0000d370


	//   ....[32]....
        /*0194*/ 	.word	0x0000e120


	//   ....[33]....
        /*0198*/ 	.word	0x0000ed90


	//   ....[34]....
        /*019c*/ 	.word	0x00011dd0


	//   ....[35]....
        /*01a0*/ 	.word	0x00011f80


	//   ....[36]....
        /*01a4*/ 	.word	0x00012520


	//   ....[37]....
        /*01a8*/ 	.word	0x00012900


	//----- nvinfo : EIATTR_REG_RECONFIG
	.align		4
.L_515:
        /*01ac*/ 	.byte	0x01, 0x54
	.zero		2


	//----- nvinfo : EIATTR_SYSCALL_OFFSETS
	.align		4
        /*01b0*/ 	.byte	0x04, 0x46
        /*01b2*/ 	.short	(.L_517 - .L_516)


	//   ....[0]....
.L_516:
        /*01b4*/ 	.word	0x00003100


	//   ....[1]....
        /*01b8*/ 	.word	0x0000f520


	//   ....[2]....
        /*01bc*/ 	.word	0x0000f660


	//   ....[3]....
        /*01c0*/ 	.word	0x0000f760


	//----- nvinfo : EIATTR_MBARRIER_INSTR_OFFSETS
	.align		4
.L_517:
        /*01c4*/ 	.byte	0x04, 0x39
        /*01c6*/ 	.short	(.L_519 - .L_518)


	//   ....[0]....
.L_518:
        /*01c8*/ 	.word	0x000002d0
        /*01cc*/ 	.word	0x000000ff
        /*01d0*/ 	.word	0x00038800
        /*01d4*/ 	.short	0x0100
        /*01d6*/ 	.byte	0x06
	.zero		1


	//   ....[1]....
        /*01d8*/ 	.word	0x000002e0
        /*01dc*/ 	.word	0x000000ff
        /*01e0*/ 	.word	0x00038810
        /*01e4*/ 	.short	0x0100
        /*01e6*/ 	.byte	0x06
	.zero		1


	//   ....[2]....
        /*01e8*/ 	.word	0x000002f0
        /*01ec*/ 	.word	0x000000ff
        /*01f0*/ 	.word	0x00038820
        /*01f4*/ 	.short	0x0100
        /*01f6*/ 	.byte	0x06
	.zero		1


	//   ....[3]....
        /*01f8*/ 	.word	0x000003a0
        /*01fc*/ 	.word	0x000000ff
        /*0200*/ 	.word	0x00038830
        /*0204*/ 	.short	0x0100
        /*0206*/ 	.byte	0x06
	.zero		1


	//   ....[4]....
        /*0208*/ 	.word	0x000003b0
        /*020c*/ 	.word	0x000000ff
        /*0210*/ 	.word	0x00038840
        /*0214*/ 	.short	0x0100
        /*0216*/ 	.byte	0x06
	.zero		1


	//   ....[5]....
        /*0218*/ 	.word	0x000003c0
        /*021c*/ 	.word	0x000000ff
        /*0220*/ 	.word	0x00038838
        /*0224*/ 	.short	0x0100
        /*0226*/ 	.byte	0x06
	.zero		1


	//   ....[6]....
        /*0228*/ 	.word	0x000003d0
        /*022c*/ 	.word	0x000000ff
        /*0230*/ 	.word	0x00038848
        /*0234*/ 	.short	0x0100
        /*0236*/ 	.byte	0x06
	.zero		1


	//   ....[7]....
        /*0238*/ 	.word	0x00000500
        /*023c*/ 	.word	0x000000ff
        /*0240*/ 	.word	0x00038850
        /*0244*/ 	.short	0x0100
        /*0246*/ 	.byte	0x08
	.zero		1


	//   ....[8]....
        /*0248*/ 	.word	0x00000510
        /*024c*/ 	.word	0x000000ff
        /*0250*/ 	.word	0x00038860
        /*0254*/ 	.short	0x0100
        /*0256*/ 	.byte	0x08
	.zero		1


	//   ....[9]....
        /*0258*/ 	.word	0x00000520
        /*025c*/ 	.word	0x000000ff
        /*0260*/ 	.word	0x00038858
        /*0264*/ 	.short	0x0100
        /*0266*/ 	.byte	0x08
	.zero		1


	//   ....[10]....
        /*0268*/ 	.word	0x00000530
        /*026c*/ 	.word	0x000000ff
        /*0270*/ 	.word	0x00038868
        /*0274*/ 	.short	0x0100
        /*0276*/ 	.byte	0x08
	.zero		1


	//   ....[11]....
        /*0278*/ 	.word	0x00000620
        /*027c*/ 	.word	0x000000ff
        /*0280*/ 	.word	0x00038870
        /*0284*/ 	.short	0x0100
        /*0286*/ 	.byte	0x06
	.zero		1


	//   ....[12]....
        /*0288*/ 	.word	0x00000630
        /*028c*/ 	.word	0x000000ff
        /*0290*/ 	.word	0x00038880
        /*0294*/ 	.short	0x0100
        /*0296*/ 	.byte	0x06
	.zero		1


	//   ....[13]....
        /*0298*/ 	.word	0x00000640
        /*029c*/ 	.word	0x000000ff
        /*02a0*/ 	.word	0x00038878
        /*02a4*/ 	.short	0x0100
        /*02a6*/ 	.byte	0x06
	.zero		1


	//   ....[14]....
        /*02a8*/ 	.word	0x00000650
        /*02ac*/ 	.word	0x000000ff
        /*02b0*/ 	.word	0x00038888
        /*02b4*/ 	.short	0x0100
        /*02b6*/ 	.byte	0x06
	.zero		1


	//   ....[15]....
        /*02b8*/ 	.word	0x00000780
        /*02bc*/ 	.word	0x000000ff
        /*02c0*/ 	.word	0x00038890
        /*02c4*/ 	.short	0x0100
        /*02c6*/ 	.byte	0x08
	.zero		1


	//   ....[16]....
        /*02c8*/ 	.word	0x00000790
        /*02cc*/ 	.word	0x000000ff
        /*02d0*/ 	.word	0x000388a0
        /*02d4*/ 	.short	0x0100
        /*02d6*/ 	.byte	0x08
	.zero		1


	//   ....[17]....
        /*02d8*/ 	.word	0x000007a0
        /*02dc*/ 	.word	0x000000ff
        /*02e0*/ 	.word	0x00038898
        /*02e4*/ 	.short	0x0100
        /*02e6*/ 	.byte	0x08
	.zero		1


	//   ....[18]....
        /*02e8*/ 	.word	0x000007b0
        /*02ec*/ 	.word	0x000000ff
        /*02f0*/ 	.word	0x000388a8
        /*02f4*/ 	.short	0x0100
        /*02f6*/ 	.byte	0x08
	.zero		1


	//   ....[19]....
        /*02f8*/ 	.word	0x000008e0
        /*02fc*/ 	.word	0x000000ff
        /*0300*/ 	.word	0x000388b0
        /*0304*/ 	.short	0x0100
        /*0306*/ 	.byte	0x08
	.zero		1


	//   ....[20]....
        /*0308*/ 	.word	0x000008f0
        /*030c*/ 	.word	0x000000ff
        /*0310*/ 	.word	0x000388c0
        /*0314*/ 	.short	0x0100
        /*0316*/ 	.byte	0x08
	.zero		1


	//   ....[21]....
        /*0318*/ 	.word	0x00000900
        /*031c*/ 	.word	0x000000ff
        /*0320*/ 	.word	0x000388b8
        /*0324*/ 	.short	0x0100
        /*0326*/ 	.byte	0x08
	.zero		1


	//   ....[22]....
        /*0328*/ 	.word	0x00000910
        /*032c*/ 	.word	0x000000ff
        /*0330*/ 	.word	0x000388c8
        /*0334*/ 	.short	0x0100
        /*0336*/ 	.byte	0x08
	.zero		1


	//   ....[23]....
        /*0338*/ 	.word	0x00001b50
        /*033c*/ 	.word	0x00000004
        /*0340*/ 	.word	0x00000000
        /*0344*/ 	.short	0x0101
        /*0346*/ 	.byte	0x3f
	.zero		1


	//   ....[24]....
        /*0348*/ 	.word	0x00002620
        /*034c*/ 	.word	0x00000004
        /*0350*/ 	.word	0x00000000
        /*0354*/ 	.short	0x0101
        /*0356*/ 	.byte	0x3f
	.zero		1


	//   ....[25]....
        /*0358*/ 	.word	0x00003180
        /*035c*/ 	.word	0x000000ff
        /*0360*/ 	.word	0x00038800
        /*0364*/ 	.short	0x010a
        /*0366*/ 	.byte	0x25
	.zero		1


	//   ....[26]....
        /*0368*/ 	.word	0x000031e0
        /*036c*/ 	.word	0x00000005
        /*0370*/ 	.word	0x00038830
        /*0374*/ 	.short	0x010a
        /*0376*/ 	.byte	0x3f
	.zero		1


	//   ....[27]....
        /*0378*/ 	.word	0x00003220
        /*037c*/ 	.word	0x00000005
        /*0380*/ 	.word	0x00038830
        /*0384*/ 	.short	0x010a
        /*0386*/ 	.byte	0x3f
	.zero		1


	//   ....[28]....
        /*0388*/ 	.word	0x000034a0
        /*038c*/ 	.word	0x000000ff
        /*0390*/ 	.word	0x00038810
        /*0394*/ 	.short	0x010a
        /*0396*/ 	.byte	0x25
	.zero		1


	//   ....[29]....
        /*0398*/ 	.word	0x000034e0
        /*039c*/ 	.word	0x00000005
        /*03a0*/ 	.word	0x00038850
        /*03a4*/ 	.short	0x010a
        /*03a6*/ 	.byte	0x3f
	.zero		1


	//   ....[30]....
        /*03a8*/ 	.word	0x000035c0
        /*03ac*/ 	.word	0x00000005
        /*03b0*/ 	.word	0x00038850
        /*03b4*/ 	.short	0x010a
        /*03b6*/ 	.byte	0x3f
	.zero		1


	//   ....[31]....
        /*03b8*/ 	.word	0x00005aa0
        /*03bc*/ 	.word	0x00000018
        /*03c0*/ 	.word	0x00000000
        /*03c4*/ 	.short	0x0101
        /*03c6*/ 	.byte	0x3f
	.zero		1


	//   ....[32]....
        /*03c8*/ 	.word	0x00006070
        /*03cc*/ 	.word	0x00000005
        /*03d0*/ 	.word	0x00000000
        /*03d4*/ 	.short	0x0101
        /*03d6*/ 	.byte	0x3f
	.zero		1


	//   ....[33]....
        /*03d8*/ 	.word	0x00006180
        /*03dc*/ 	.word	0x0000000a
        /*03e0*/ 	.word	0x00038830
        /*03e4*/ 	.short	0x010a
        /*03e6*/ 	.byte	0x3f
	.zero		1


	//   ....[34]....
        /*03e8*/ 	.word	0x000061d0
        /*03ec*/ 	.word	0x0000000a
        /*03f0*/ 	.word	0x00038830
        /*03f4*/ 	.short	0x010a
        /*03f6*/ 	.byte	0x3f
	.zero		1


	//   ....[35]....
        /*03f8*/ 	.word	0x00006350
        /*03fc*/ 	.word	0x0000000a
        /*0400*/ 	.word	0x00038850
        /*0404*/ 	.short	0x010a
        /*0406*/ 	.byte	0x3f
	.zero		1


	//   ....[36]....
        /*0408*/ 	.word	0x00006390
        /*040c*/ 	.word	0x0000000a
        /*0410*/ 	.word	0x00038850
        /*0414*/ 	.short	0x010a
        /*0416*/ 	.byte	0x3f
	.zero		1


	//   ....[37]....
        /*0418*/ 	.word	0x000087b0
        /*041c*/ 	.word	0x0000000e
        /*0420*/ 	.word	0x00000000
        /*0424*/ 	.short	0x0101
        /*0426*/ 	.byte	0x3f
	.zero		1


	//   ....[38]....
        /*0428*/ 	.word	0x000096b0
        /*042c*/ 	.word	0x0000000a
        /*0430*/ 	.word	0x00000000
        /*0434*/ 	.short	0x0101
        /*0436*/ 	.byte	0x3f
	.zero		1


	//   ....[39]....
        /*0438*/ 	.word	0x00009800
        /*043c*/ 	.word	0x00000009
        /*0440*/ 	.word	0x00038830
        /*0444*/ 	.short	0x010a
        /*0446*/ 	.byte	0x3f
	.zero		1


	//   ....[40]....
        /*0448*/ 	.word	0x00009850
        /*044c*/ 	.word	0x00000009
        /*0450*/ 	.word	0x00038830
        /*0454*/ 	.short	0x010a
        /*0456*/ 	.byte	0x3f
	.zero		1


	//   ....[41]....
        /*0458*/ 	.word	0x000099d0
        /*045c*/ 	.word	0x00000009
        /*0460*/ 	.word	0x00038850
        /*0464*/ 	.short	0x010a
        /*0466*/ 	.byte	0x3f
	.zero		1


	//   ....[42]....
        /*0468*/ 	.word	0x00009a10
        /*046c*/ 	.word	0x00000009
        /*0470*/ 	.word	0x00038850
        /*0474*/ 	.short	0x010a
        /*0476*/ 	.byte	0x3f
	.zero		1


	//   ....[43]....
        /*0478*/ 	.word	0x0000b620
        /*047c*/ 	.word	0x00000098
        /*0480*/ 	.word	0x00000000
        /*0484*/ 	.short	0x0101
        /*0486*/ 	.byte	0x3f
	.zero		1


	//   ....[44]....
        /*0488*/ 	.word	0x0000c800
        /*048c*/ 	.word	0x00000009
        /*0490*/ 	.word	0x00000000
        /*0494*/ 	.short	0x0101
        /*0496*/ 	.byte	0x3f
	.zero		1


	//   ....[45]....
        /*0498*/ 	.word	0x0000e460
        /*049c*/ 	.word	0x000000ff
        /*04a0*/ 	.word	0x00000000
        /*04a4*/ 	.short	0x0101
        /*04a6*/ 	.byte	0x05
	.zero		1


	//   ....[46]....
        /*04a8*/ 	.word	0x0000fb20
        /*04ac*/ 	.word	0x00000008
        /*04b0*/ 	.word	0x00038840
        /*04b4*/ 	.short	0x010a
        /*04b6*/ 	.byte	0x3f
	.zero		1


	//   ....[47]....
        /*04b8*/ 	.word	0x00010150
        /*04bc*/ 	.word	0x000000ff
        /*04c0*/ 	.word	0x00038820
        /*04c4*/ 	.short	0x010a
        /*04c6*/ 	.byte	0x26
	.zero		1


	//   ....[48]....
        /*04c8*/ 	.word	0x000101f0
        /*04cc*/ 	.word	0x00000005
        /*04d0*/ 	.word	0x00038860
        /*04d4*/ 	.short	0x010a
        /*04d6*/ 	.byte	0x3f
	.zero		1


	//   ....[49]....
        /*04d8*/ 	.word	0x00010850
        /*04dc*/ 	.word	0x00000002
        /*04e0*/ 	.word	0x00038840
        /*04e4*/ 	.short	0x010a
        /*04e6*/ 	.byte	0x3f
	.zero		1


	//   ....[50]....
        /*04e8*/ 	.word	0x000109c0
        /*04ec*/ 	.word	0x00000002
        /*04f0*/ 	.word	0x00038860
        /*04f4*/ 	.short	0x010a
        /*04f6*/ 	.byte	0x3f
	.zero		1


	//   ....[51]....
        /*04f8*/ 	.word	0x00010fd0
        /*04fc*/ 	.word	0x00000003
        /*0500*/ 	.word	0x00038840
        /*0504*/ 	.short	0x010a
        /*0506*/ 	.byte	0x3f
	.zero		1


	//   ....[52]....
        /*0508*/ 	.word	0x00011140
        /*050c*/ 	.word	0x00000003
        /*0510*/ 	.word	0x00038860
        /*0514*/ 	.short	0x010a
        /*0516*/ 	.byte	0x3f
	.zero		1


	//   ....[53]....
        /*0518*/ 	.word	0x000116f0
        /*051c*/ 	.word	0x00000002
        /*0520*/ 	.word	0x00038840
        /*0524*/ 	.short	0x010a
        /*0526*/ 	.byte	0x3f
	.zero		1


	//   ....[54]....
        /*0528*/ 	.word	0x00011860
        /*052c*/ 	.word	0x00000002
        /*0530*/ 	.word	0x00038860
        /*0534*/ 	.short	0x010a
        /*0536*/ 	.byte	0x3f
	.zero		1


	//   ....[55]....
        /*0538*/ 	.word	0x00011f30
        /*053c*/ 	.word	0x00000007
        /*0540*/ 	.word	0x00038820
        /*0544*/ 	.short	0x010a
        /*0546*/ 	.byte	0x3f
	.zero		1


	//   ....[56]....
        /*0548*/ 	.word	0x000120a0
        /*054c*/ 	.word	0x00000005
        /*0550*/ 	.word	0x00000000
        /*0554*/ 	.short	0x010a
        /*0556*/ 	.byte	0x3f
	.zero		1


	//   ....[57]....
        /*0558*/ 	.word	0x00012110
        /*055c*/ 	.word	0x00000003
        /*0560*/ 	.word	0x00000000
        /*0564*/ 	.short	0x010a
        /*0566*/ 	.byte	0x3f
	.zero		1


	//   ....[58]....
        /*0568*/ 	.word	0x00012170
        /*056c*/ 	.word	0x00000005
        /*0570*/ 	.word	0x00000000
        /*0574*/ 	.short	0x010a
        /*0576*/ 	.byte	0x3f
	.zero		1


	//   ....[59]....
        /*0578*/ 	.word	0x000121a0
        /*057c*/ 	.word	0x00000003
        /*0580*/ 	.word	0x00000000
        /*0584*/ 	.short	0x010a
        /*0586*/ 	.byte	0x3f
	.zero		1


	//   ....[60]....
        /*0588*/ 	.word	0x00012210
        /*058c*/ 	.word	0x00000000
        /*0590*/ 	.word	0x00038800
        /*0594*/ 	.short	0x010a
        /*0596*/ 	.byte	0x3f
	.zero		1


	//   ....[61]....
        /*0598*/ 	.word	0x00012260
        /*059c*/ 	.word	0x00000005
        /*05a0*/ 	.word	0x00038830
        /*05a4*/ 	.short	0x010a
        /*05a6*/ 	.byte	0x3f
	.zero		1


	//   ....[62]....
        /*05a8*/ 	.word	0x000122c0
        /*05ac*/ 	.word	0x00000004
        /*05b0*/ 	.word	0x00038810
        /*05b4*/ 	.short	0x010a
        /*05b6*/ 	.byte	0x3f
	.zero		1


	//   ....[63]....
        /*05b8*/ 	.word	0x00012310
        /*05bc*/ 	.word	0x00000005
        /*05c0*/ 	.word	0x00038850
        /*05c4*/ 	.short	0x010a
        /*05c6*/ 	.byte	0x3f
	.zero		1


	//   ....[64]....
        /*05c8*/ 	.word	0x00012360
        /*05cc*/ 	.word	0x0000000a
        /*05d0*/ 	.word	0x00038830
        /*05d4*/ 	.short	0x010a
        /*05d6*/ 	.byte	0x3f
	.zero		1


	//   ....[65]....
        /*05d8*/ 	.word	0x000123b0
        /*05dc*/ 	.word	0x0000000a
        /*05e0*/ 	.word	0x00038850
        /*05e4*/ 	.short	0x010a
        /*05e6*/ 	.byte	0x3f
	.zero		1


	//   ....[66]....
        /*05e8*/ 	.word	0x00012400
        /*05ec*/ 	.word	0x00000009
        /*05f0*/ 	.word	0x00038830
        /*05f4*/ 	.short	0x010a
        /*05f6*/ 	.byte	0x3f
	.zero		1


	//   ....[67]....
        /*05f8*/ 	.word	0x00012450
        /*05fc*/ 	.word	0x00000009
        /*0600*/ 	.word	0x00038850
        /*0604*/ 	.short	0x010a
        /*0606*/ 	.byte	0x3f
	.zero		1


	//   ....[68]....
        /*0608*/ 	.word	0x000125d0
        /*060c*/ 	.word	0x00000008
        /*0610*/ 	.word	0x00038840
        /*0614*/ 	.short	0x010a
        /*0616*/ 	.byte	0x3f
	.zero		1


	//   ....[69]....
        /*0618*/ 	.word	0x00012630
        /*061c*/ 	.word	0x00000008
        /*0620*/ 	.word	0x00038820
        /*0624*/ 	.short	0x010a
        /*0626*/ 	.byte	0x3f
	.zero		1


	//   ....[70]....
        /*0628*/ 	.word	0x00012680
        /*062c*/ 	.word	0x00000005
        /*0630*/ 	.word	0x00038860
        /*0634*/ 	.short	0x010a
        /*0636*/ 	.byte	0x3f
	.zero		1


	//   ....[71]....
        /*0638*/ 	.word	0x000126d0
        /*063c*/ 	.word	0x00000002
        /*0640*/ 	.word	0x00038840
        /*0644*/ 	.short	0x010a
        /*0646*/ 	.byte	0x3f
	.zero		1


	//   ....[72]....
        /*0648*/ 	.word	0x00012720
        /*064c*/ 	.word	0x00000002
        /*0650*/ 	.word	0x00038860
        /*0654*/ 	.short	0x010a
        /*0656*/ 	.byte	0x3f
	.zero		1


	//   ....[73]....
        /*0658*/ 	.word	0x00012770
        /*065c*/ 	.word	0x00000003
        /*0660*/ 	.word	0x00038840
        /*0664*/ 	.short	0x010a
        /*0666*/ 	.byte	0x3f
	.zero		1


	//   ....[74]....
        /*0668*/ 	.word	0x000127c0
        /*066c*/ 	.word	0x00000003
        /*0670*/ 	.word	0x00038860
        /*0674*/ 	.short	0x010a
        /*0676*/ 	.byte	0x3f
	.zero		1


	//   ....[75]....
        /*0678*/ 	.word	0x00012810
        /*067c*/ 	.word	0x00000002
        /*0680*/ 	.word	0x00038840
        /*0684*/ 	.short	0x010a
        /*0686*/ 	.byte	0x3f
	.zero		1


	//   ....[76]....
        /*0688*/ 	.word	0x00012860
        /*068c*/ 	.word	0x00000002
        /*0690*/ 	.word	0x00038860
        /*0694*/ 	.short	0x010a
        /*0696*/ 	.byte	0x3f
	.zero		1


	//   ....[77]....
        /*0698*/ 	.word	0x00012940
        /*069c*/ 	.word	0x00000007
        /*06a0*/ 	.word	0x00038820
        /*06a4*/ 	.short	0x010a
        /*06a6*/ 	.byte	0x3f
	.zero		1


	//   ....[78]....
        /*06a8*/ 	.word	0x00012990
        /*06ac*/ 	.word	0x00000005
        /*06b0*/ 	.word	0x00000000
        /*06b4*/ 	.short	0x010a
        /*06b6*/ 	.byte	0x3f
	.zero		1


	//   ....[79]....
        /*06b8*/ 	.word	0x000129e0
        /*06bc*/ 	.word	0x00000003
        /*06c0*/ 	.word	0x00000000
        /*06c4*/ 	.short	0x010a
        /*06c6*/ 	.byte	0x3f
	.zero		1


	//   ....[80]....
        /*06c8*/ 	.word	0x00012a30
        /*06cc*/ 	.word	0x00000005
        /*06d0*/ 	.word	0x00000000
        /*06d4*/ 	.short	0x010a
        /*06d6*/ 	.byte	0x3f
	.zero		1


	//----- nvinfo : EIATTR_NUM_MBARRIERS
	.align		4
.L_519:
        /*06d8*/ 	.byte	0x03, 0x38
        /*06da*/ 	.short	0x0017


	//----- nvinfo : EIATTR_EXIT_INSTR_OFFSETS
	.align		4
        /*06dc*/ 	.byte	0x04, 0x1c
        /*06de*/ 	.short	(.L_521 - .L_520)


	//   ....[0]....
.L_520:
        /*06e0*/ 	.word	0x00000aa0


	//   ....[1]....
        /*06e4*/ 	.word	0x0000ed50


	//   ....[2]....
        /*06e8*/ 	.word	0x0000edb0


	//   ....[3]....
        /*06ec*/ 	.word	0x00011fa0


	//   ....[4]....
        /*06f0*/ 	.word	0x000121f0


	//----- nvinfo : EIATTR_MAX_THREADS
	.align		4
.L_521:
        /*06f4*/ 	.byte	0x04, 0x05
        /*06f6*/ 	.short	(.L_523 - .L_522)
.L_522:
        /*06f8*/ 	.word	0x00000180
        /*06fc*/ 	.word	0x00000001
        /*0700*/ 	.word	0x00000001


	//----- nvinfo : EIATTR_CRS_STACK_SIZE
	.align		4
.L_523:
        /*0704*/ 	.byte	0x04, 0x1e
        /*0706*/ 	.short	(.L_525 - .L_524)
.L_524:
        /*0708*/ 	.word	0x00000000


	//----- nvinfo : EIATTR_CBANK_PARAM_SIZE
	.align		4
.L_525:
        /*070c*/ 	.byte	0x03, 0x19
        /*070e*/ 	.short	0x0cf0


	//----- nvinfo : EIATTR_PARAM_CBANK
	.align		4
        /*0710*/ 	.byte	0x04, 0x0a
        /*0712*/ 	.short	(.L_527 - .L_526)
	.align		4
.L_526:
        /*0714*/ 	.word	index@(.nv.constant0._ZN7cutlass13device_kernelIN5flash11enable_sm90INS1_16FlashAttnFwdSm90INS1_25CollectiveMainloopFwdSm90ILi2EN4cute5tupleIJNS5_1CILi1EEES8_S8_EEENS6_IJNS7_ILi64EEESA_SA_EEELi512ENS_10bfloat16_tEfNS_4arch4Sm90ELb1ELb0ELb1ELb0ELb0ELb0ELb1ELb0ELb0ELb0ELb0ELb0EEENS1_21CollectiveEpilogueFwdINS6_IJSA_NS7_ILi512EEESA_EEES9_SC_SE_Li256ELb0ELb0ELb0ELb0EEENS1_30DynamicPersistentTileSchedulerILi256ELi32ELb0ELb0ELb1EEEEEEEEEvNT_6ParamsE)
        /*0718*/ 	.short	0x0210
        /*071a*/ 	.short	0x0cf0


	//----- nvinfo : EIATTR_SW_WAR
	.align		4
.L_527:
        /*071c*/ 	.byte	0x04, 0x36
        /*071e*/ 	.short	(.L_529 - .L_528)
.L_528:
        /*0720*/ 	.word	0x00000008
.L_529:


//--------------------- .nv.info._ZN7cutlass13device_kernelIN5flash11enable_sm90INS1_16FlashAttnFwdSm90INS1_25CollectiveMainloopFwdSm90ILi2EN4cute5tupleIJNS5_1CILi1EEES8_S8_EEENS6_IJNS7_ILi64EEESA_SA_EEELi512ENS_10bfloat16_tEfNS_4arch4Sm90ELb1ELb0ELb1ELb1ELb0ELb0ELb0ELb0ELb0ELb0ELb0ELb0EEENS1_21CollectiveEpilogueFwdINS6_IJSA_NS7_ILi512EEESA_EEES9_SC_SE_Li256ELb1ELb0ELb0ELb0EEENS1_36VarlenDynamicPersistentTileSchedulerILi64ELi64ELi256ELi32ELb0ELb0ELb1ELb1ELb1ELb1EEEEEEEEEvNT_6ParamsE --------------------------
	.section	.nv.info._ZN7cutlass13device_kernelIN5flash11enable_sm90INS1_16FlashAttnFwdSm90INS1_25CollectiveMainloopFwdSm90ILi2EN4cute5tupleIJNS5_1CILi1EEES8_S8_EEENS6_IJNS7_ILi64EEESA_SA_EEELi512ENS_10bfloat16_tEfNS_4arch4Sm90ELb1ELb0ELb1ELb1ELb0ELb0ELb0ELb0ELb0ELb0ELb0ELb0EEENS1_21CollectiveEpilogueFwdINS6_IJSA_NS7_ILi512EEESA_EEES9_SC_SE_Li256ELb1ELb0ELb0ELb0EEENS1_36VarlenDynamicPersistentTileSchedulerILi64ELi64ELi256ELi32ELb0ELb0ELb1ELb1ELb1ELb1EEEEEEEEEvNT_6ParamsE,"",@"SHT_CUDA_INFO"
	.sectionflags	@""
	.align	4


	//----- nvinfo : EIATTR_CUDA_API_VERSION
	.align		4
        /*0000*/ 	.byte	0x04, 0x37
        /*0002*/ 	.short	(.L_531 - .L_530)
.L_530:
        /*0004*/ 	.word	0x00000082


	//----- nvinfo : EIATTR_KPARAM_INFO
	.align		4
.L_531:
        /*0008*/ 	.byte	0x04, 0x17
        /*000a*/ 	.short	(.L_533 - .L_532)
.L_532:
        /*000c*/ 	.word	0x00000000
        /*0010*/ 	.short	0x0000
        /*0012*/ 	.short	0x0070
        /*0014*/ 	.byte	0x00, 0xf0, 0x01, 0x28


	//----- nvinfo : EIATTR_SPARSE_MMA_MASK
	.align		4
.L_533:
        /*0018*/ 	.byte	0x03, 0x50
        /*001a*/ 	.short	0x0000


	//----- nvinfo : EIATTR_MAXREG_COUNT
	.align		4
        /*001c*/ 	.byte	0x03, 0x1b
        /*001e*/ 	.short	0x00a8


	//----- nvinfo : EIATTR_NUM_BARRIERS
	.align		4
        /*0020*/ 	.byte	0x02, 0x4c
        /*0022*/ 	.byte	0x10
	.zero		1


	//----- nvinfo : EIATTR_EXTERNS
	.align		4
        /*0024*/ 	.byte	0x04, 0x0f
        /*0026*/ 	.short	(.L_535 - .L_534)


	//   ....[0]....
	.align		4
.L_534:
        /*0028*/ 	.word	index@(__assertfail)


	//----- nvinfo : EIATTR_ANNOTATIONS
	.align		4
.L_535:
        /*002c*/ 	.byte	0x04, 0x55
        /*002e*/ 	.short	(.L_537 - .L_536)


	//   ....[0]....
.L_536:
        /* <DEDUP_REMOVED lines=28> */


	//----- nvinfo : EIATTR_MERCURY_ISA_VERSION
	.align		4
.L_537:
        /*01e0*/ 	.byte	0x03, 0x5f
        /*01e2*/ 	.short	0x0101


	//----- nvinfo : EIATTR_UNUSED_LOAD_BYTE_OFFSET
	.align		4
        /*01e4*/ 	.byte	0x04, 0x44
        /*01e6*/ 	.short	(.L_539 - .L_538)


	//   ....[0]....
.L_538:
        /*01e8*/ 	.word	0x00000a50
        /*01ec*/ 	.word	0x0000fff0


	//   ....[1]....
        /*01f0*/ 	.word	0x00009730
        /*01f4*/ 	.word	0x0000fff0


	//----- nvinfo : EIATTR_INT_WARP_WIDE_INSTR_OFFSETS
	.align		4
.L_539:
        /*01f8*/ 	.byte	0x04, 0x31
        /*01fa*/ 	.short	(.L_541 - .L_540)


	//   ....[0]....
.L_540:
        /*01fc*/ 	.word	0x00000160


	//   ....[1]....
        /*0200*/ 	.word	0x000001a0


	//   ....[2]....
        /*0204*/ 	.word	0x00000210


	//   ....[3]....
        /*0208*/ 	.word	0x0000d270


	//   ....[4]....
        /*020c*/ 	.word	0x0000d300


	//   ....[5]....
        /*0210*/ 	.word	0x0000d790


	//   ....[6]....
        /*0214*/ 	.word	0x0000d7c0


	//   ....[7]....
        /*0218*/ 	.word	0x00010060


	//   ....[8]....
        /*021c*/ 	.word	0x000100f0


	//----- nvinfo : EIATTR_COOP_GROUP_MASK_REGIDS
	.align		4
.L_541:
        /*0220*/ 	.byte	0x04, 0x29
        /*0222*/ 	.short	(.L_543 - .L_542)


	//   ....[0]....
.L_542:
        /*0224*/ 	.word	0xffffffff


	//   ....[1]....
        /*0228*/ 	.word	0xffffffff


	//   ....[2]....
        /*022c*/ 	.word	0xffffffff


	//   ....[3]....
        /*0230*/ 	.word	0xffffffff


	//   ....[4]....
        /*0234*/ 	.word	0xffffffff


	//   ....[5]....
        /*0238*/ 	.word	0xffffffff


	//   ....[6]....
        /*023c*/ 	.word	0xffffffff


	//   ....[7]....
        /*0240*/ 	.word	0xffffffff


	//   ....[8]....
        /*0244*/ 	.word	0xffffffff


	//   ....[9]....
        /*0248*/ 	.word	0xffffffff


	//   ....[10]....
        /*024c*/ 	.word	0xffffffff


	//   ....[11]....
        /*0250*/ 	.word	0xffffffff


	//   ....[12]....
        /*0254*/ 	.word	0xffffffff


	//   ....[13]....
        /*0258*/ 	.word	0xffffffff


	//   ....[14]....
        /*025c*/ 	.word	0xffffffff


	//   ....[15]....
        /*0260*/ 	.word	0xffffffff


	//   ....[16]....
        /*0264*/ 	.word	0xffffffff


	//   ....[17]....
        /*0268*/ 	.word	0xffffffff


	//   ....[18]....
        /*026c*/ 	.word	0xffffffff


	//   ....[19]....
        /*0270*/ 	.word	0xffffffff


	//   ....[20]....
        /*0274*/ 	.word	0xffffffff


	//   ....[21]....
        /*0278*/ 	.word	0xffffffff


	//   ....[22]....
        /*027c*/ 	.word	0xffffffff


	//   ....[23]....
        /*0280*/ 	.word	0xffffffff


	//   ....[24]....
        /*0284*/ 	.word	0xffffffff


	//   ....[25]....
        /*0288*/ 	.word	0xffffffff


	//   ....[26]....
        /*028c*/ 	.word	0xffffffff


	//   ....[27]....
        /*0290*/ 	.word	0xffffffff


	//   ....[28]....
        /*0294*/ 	.word	0xffffffff


	//   ....[29]....
        /*0298*/ 	.word	0xffffffff


	//   ....[30]....
        /*029c*/ 	.word	0xffffffff


	//   ....[31]....
        /*02a0*/ 	.word	0xffffffff


	//   ....[32]....
        /*02a4*/ 	.word	0xffffffff


	//   ....[33]....
        /*02a8*/ 	.word	0xffffffff


	//   ....[34]....
        /*02ac*/ 	.word	0xffffffff


	//   ....[35]....
        /*02b0*/ 	.word	0xffffffff


	//   ....[36]....
        /*02b4*/ 	.word	0xffffffff


	//   ....[37]....
        /*02b8*/ 	.word	0xffffffff


	//   ....[38]....
        /*02bc*/ 	.word	0xffffffff


	//   ....[39]....
        /*02c0*/ 	.word	0xffffffff


	//   ....[40]....
        /*02c4*/ 	.word	0xffffffff


	//   ....[41]....
        /*02c8*/ 	.word	0xffffffff


	//   ....[42]....
        /*02cc*/ 	.word	0xffffffff


	//   ....[43]....
        /*02d0*/ 	.word	0xffffffff


	//   ....[44]....
        /*02d4*/ 	.word	0xffffffff


	//   ....[45]....
        /*02d8*/ 	.word	0xffffffff


	//   ....[46]....
        /*02dc*/ 	.word	0xffffffff


	//   ....[47]....
        /*02e0*/ 	.word	0xffffffff


	//   ....[48]....
        /*02e4*/ 	.word	0xffffffff


	//   ....[49]....
        /*02e8*/ 	.word	0xffffffff


	//   ....[50]....
        /*02ec*/ 	.word	0xffffffff


	//   ....[51]....
        /*02f0*/ 	.word	0xffffffff


	//   ....[52]....
        /*02f4*/ 	.word	0xffffffff


	//   ....[53]....
        /*02f8*/ 	.word	0xffffffff


	//   ....[54]....
        /*02fc*/ 	.word	0xffffffff


	//   ....[55]....
        /*0300*/ 	.word	0xffffffff


	//   ....[56]....
        /*0304*/ 	.word	0xffffffff


	//   ....[57]....
        /*0308*/ 	.word	0xffffffff


	//   ....[58]....
        /*030c*/ 	.word	0xffffffff


	//   ....[59]....
        /*0310*/ 	.word	0xffffffff


	//   ....[60]....
        /*0314*/ 	.word	0xffffffff


	//   ....[61]....
        /*0318*/ 	.word	0xffffffff


	//   ....[62]....
        /*031c*/ 	.word	0xffffffff


	//   ....[63]....
        /*0320*/ 	.word	0x0500000f


	//   ....[64]....
        /*0324*/ 	.word	0x0500000f


	//   ....[65]....
        /*0328*/ 	.word	0x0500000f


	//   ....[66]....
        /*032c*/ 	.word	0x0500000f


	//   ....[67]....
        /*0330*/ 	.word	0x0500000f


	//   ....[68]....
        /*0334*/ 	.word	0x0500000f


	//   ....[69]....
        /*0338*/ 	.word	0x0500000f


	//   ....[70]....
        /*033c*/ 	.word	0x0500000f


	//   ....[71]....
        /*0340*/ 	.word	0x0500000f


	//   ....[72]....
        /*0344*/ 	.word	0x0500000f


	//   ....[73]....
        /*0348*/ 	.word	0x0500000f


	//   ....[74]....
        /*034c*/ 	.word	0x0500000f


	//   ....[75]....
        /*0350*/ 	.word	0x0500000f


	//   ....[76]....
        /*0354*/ 	.word	0x0500000f


	//   ....[77]....
        /*0358*/ 	.word	0x0500000f


	//   ....[78]....
        /*035c*/ 	.word	0x0500000f


	//   ....[79]....
        /*0360*/ 	.word	0x0500000f


	//   ....[80]....
        /*0364*/ 	.word	0x0500000f


	//   ....[81]....
        /*0368*/ 	.word	0x0500000f


	//----- nvinfo : EIATTR_COOP_GROUP_INSTR_OFFSETS
	.align		4
.L_543:
        /*036c*/ 	.byte	0x04, 0x28
        /*036e*/ 	.short	(.L_545 - .L_544)


	//   ....[0]....
.L_544:
        /*0370*/ 	.word	0x00000060


	//   ....[1]....
        /*0374*/ 	.word	0x00000170


	//   ....[2]....
        /*0378*/ 	.word	0x000001c0


	//   ....[3]....
        /*037c*/ 	.word	0x000003b0


	//   ....[4]....
        /*0380*/ 	.word	0x00000510


	//   ....[5]....
        /*0384*/ 	.word	0x00000630


	//   ....[6]....
        /*0388*/ 	.word	0x00000790


	//   ....[7]....
        /*038c*/ 	.word	0x00001920


	//   ....[8]....
        /*0390*/ 	.word	0x000031b0


	//   ....[9]....
        /*0394*/ 	.word	0x00003ec0


	//   ....[10]....
        /*0398*/ 	.word	0x00003f90


	//   ....[11]....
        /*039c*/ 	.word	0x000043d0


	//   ....[12]....
        /*03a0*/ 	.word	0x00004440


	//   ....[13]....
        /*03a4*/ 	.word	0x00004d90


	//   ....[14]....
        /*03a8*/ 	.word	0x00005700


	//   ....[15]....
        /*03ac*/ 	.word	0x00005760


	//   ....[16]....
        /*03b0*/ 	.word	0x00005c50


	//   ....[17]....
        /*03b4*/ 	.word	0x00005ce0


	//   ....[18]....
        /*03b8*/ 	.word	0x00006f20


	//   ....[19]....
        /*03bc*/ 	.word	0x00007630


	//   ....[20]....
        /*03c0*/ 	.word	0x000076b0


	//   ....[21]....
        /*03c4*/ 	.word	0x000079c0


	//   ....[22]....
        /*03c8*/ 	.word	0x00007b80


	//   ....[23]....
        /*03cc*/ 	.word	0x00008c00


	//   ....[24]....
        /*03d0*/ 	.word	0x00008c40


	//   ....[25]....
        /*03d4*/ 	.word	0x00008c80


	//   ....[26]....
        /*03d8*/ 	.word	0x00008cf0


	//   ....[27]....
        /*03dc*/ 	.word	0x00008d10


	//   ....[28]....
        /*03e0*/ 	.word	0x0000a680


	//   ....[29]....
        /*03e4*/ 	.word	0x0000c0a0


	//   ....[30]....
        /*03e8*/ 	.word	0x0000c220


	//   ....[31]....
        /*03ec*/ 	.word	0x0000c250


	//   ....[32]....
        /*03f0*/ 	.word	0x0000c290


	//   ....[33]....
        /*03f4*/ 	.word	0x0000c300


	//   ....[34]....
        /*03f8*/ 	.word	0x0000c360


	//   ....[35]....
        /*03fc*/ 	.word	0x0000c3a0


	//   ....[36]....
        /*0400*/ 	.word	0x0000c540


	//   ....[37]....
        /*0404*/ 	.word	0x0000c5a0


	//   ....[38]....
        /*0408*/ 	.word	0x0000c5e0


	//   ....[39]....
        /*040c*/ 	.word	0x0000c620


	//   ....[40]....
        /*0410*/ 	.word	0x0000c650


	//   ....[41]....
        /*0414*/ 	.word	0x0000c680


	//   ....[42]....
        /*0418*/ 	.word	0x0000c710


	//   ....[43]....
        /*041c*/ 	.word	0x0000c770


	//   ....[44]....
        /*0420*/ 	.word	0x0000c800


	//   ....[45]....
        /*0424*/ 	.word	0x00010180


	//   ....[46]....
        /*0428*/ 	.word	0x00010190


	//   ....[47]....
        /*042c*/ 	.word	0x000102a0


	//   ....[48]....
        /*0430*/ 	.word	0x00010300


	//   ....[49]....
        /*0434*/ 	.word	0x00010340


	//   ....[50]....
        /*0438*/ 	.word	0x00010380


	//   ....[51]....
        /*043c*/ 	.word	0x000103b0


	//   ....[52]....
        /*0440*/ 	.word	0x000103e0


	//   ....[53]....
        /*0444*/ 	.word	0x00010570


	//   ....[54]....
        /*0448*/ 	.word	0x000105d0


	//   ....[55]....
        /*044c*/ 	.word	0x00010610


	//   ....[56]....
        /*0450*/ 	.word	0x00010650


	//   ....[57]....
        /*0454*/ 	.word	0x00010680


	//   ....[58]....
        /*0458*/ 	.word	0x000106b0


	//   ....[59]....
        /*045c*/ 	.word	0x00010770


	//   ....[60]....
        /*0460*/ 	.word	0x00010790


	//   ....[61]....
        /*0464*/ 	.word	0x00010800


	//   ....[62]....
        /*0468*/ 	.word	0x00010e90


	//   ....[63]....
        /*046c*/ 	.word	0x000114f0


	//   ....[64]....
        /*0470*/ 	.word	0x00011910


	//   ....[65]....
        /*0474*/ 	.word	0x000119a0


	//   ....[66]....
        /*0478*/ 	.word	0x00011a40


	//   ....[67]....
        /*047c*/ 	.word	0x00011af0


	//   ....[68]....
        /*0480*/ 	.word	0x00011b70


	//   ....[69]....
        /*0484*/ 	.word	0x00011bf0


	//   ....[70]....
        /*0488*/ 	.word	0x00011c70


	//   ....[71]....
        /*048c*/ 	.word	0x00011cf0


	//   ....[72]....
        /*0490*/ 	.word	0x00011d80


	//   ....[73]....
        /*0494*/ 	.word	0x00011e30


	//   ....[74]....
        /*0498*/ 	.word	0x00011eb0


	//   ....[75]....
        /*049c*/ 	.word	0x00011f30


	//   ....[76]....
        /*04a0*/ 	.word	0x00011fb0


	//   ....[77]....
        /*04a4*/ 	.word	0x00012030


	//   ....[78]....
        /*04a8*/ 	.word	0x000120a0


	//   ....[79]....
        /*04ac*/ 	.word	0x00012140


	//   ....[80]....
        /*04b0*/ 	.word	0x000121d0


	//   ....[81]....
        /*04b4*/ 	.word	0x00012300


	//----- nvinfo : EIATTR_REG_RECONFIG
	.align		4
.L_545:
        /*04b8*/ 	.byte	0x01, 0x54
	.zero		2


	//----- nvinfo : EIATTR_SYSCALL_OFFSETS
	.align		4
        /*04bc*/ 	.byte	0x04, 0x46
        /*04be*/ 	.short	(.L_547 - .L_546)


	//   ....[0]....
.L_546:
        /*04c0*/ 	.word	0x00003380


	//   ....[1]....
        /*04c4*/ 	.word	0x0000d490


	//   ....[2]....
        /*04c8*/ 	.word	0x0000d5d0


	//   ....[3]....
        /*04cc*/ 	.word	0x0000d6d0


	//----- nvinfo : EIATTR_MBARRIER_INSTR_OFFSETS
	.align		4
.L_547:
        /*04d0*/ 	.byte	0x04, 0x39
        /*04d2*/ 	.short	(.L_549 - .L_548)


	//   ....[0]....
.L_548:
        /*04d4*/ 	.word	0x000002a0
        /*04d8*/ 	.word	0x000000ff
        /*04dc*/ 	.word	0x00028c00
        /*04e0*/ 	.short	0x0100
        /*04e2*/ 	.byte	0x08
	.zero		1


	//   ....[1]....
        /*04e4*/ 	.word	0x000002b0
        /*04e8*/ 	.word	0x000000ff
        /*04ec*/ 	.word	0x00028c20
        /*04f0*/ 	.short	0x0100
        /*04f2*/ 	.byte	0x08
	.zero		1


	//   ....[2]....
        /*04f4*/ 	.word	0x00000360
        /*04f8*/ 	.word	0x000000ff
        /*04fc*/ 	.word	0x00028c30
        /*0500*/ 	.short	0x0100
        /*0502*/ 	.byte	0x06
	.zero		1


	//   ....[3]....
        /*0504*/ 	.word	0x00000370
        /*0508*/ 	.word	0x000000ff
        /*050c*/ 	.word	0x00028c40
        /*0510*/ 	.short	0x0100
        /*0512*/ 	.byte	0x06
	.zero		1


	//   ....[4]....
        /*0514*/ 	.word	0x00000380
        /*0518*/ 	.word	0x000000ff
        /*051c*/ 	.word	0x00028c38
        /*0520*/ 	.short	0x0100
        /*0522*/ 	.byte	0x06
	.zero		1


	//   ....[5]....
        /*0524*/ 	.word	0x00000390
        /*0528*/ 	.word	0x000000ff
        /*052c*/ 	.word	0x00028c48
        /*0530*/ 	.short	0x0100
        /*0532*/ 	.byte	0x06
	.zero		1


	//   ....[6]....
        /*0534*/ 	.word	0x000004c0
        /*0538*/ 	.word	0x000000ff
        /*053c*/ 	.word	0x00028c50
        /*0540*/ 	.short	0x0100
        /*0542*/ 	.byte	0x08
	.zero		1


	//   ....[7]....
        /*0544*/ 	.word	0x000004d0
        /*0548*/ 	.word	0x000000ff
        /*054c*/ 	.word	0x00028c60
        /*0550*/ 	.short	0x0100
        /*0552*/ 	.byte	0x08
	.zero		1


	//   ....[8]....
        /*0554*/ 	.word	0x000004e0
        /*0558*/ 	.word	0x000000ff
        /*055c*/ 	.word	0x00028c58
        /*0560*/ 	.short	0x0100
        /*0562*/ 	.byte	0x08
	.zero		1


	//   ....[9]....
        /*0564*/ 	.word	0x000004f0
        /*0568*/ 	.word	0x000000ff
        /*056c*/ 	.word	0x00028c68
        /*0570*/ 	.short	0x0100
        /*0572*/ 	.byte	0x08
	.zero		1


	//   ....[10]....
        /*0574*/ 	.word	0x000005e0
        /*0578*/ 	.word	0x000000ff
        /*057c*/ 	.word	0x00028c70
        /*0580*/ 	.short	0x0100
        /*0582*/ 	.byte	0x06
	.zero		1


	//   ....[11]....
        /*0584*/ 	.word	0x000005f0
        /*0588*/ 	.word	0x000000ff
        /*058c*/ 	.word	0x00028c80
        /*0590*/ 	.short	0x0100
        /*0592*/ 	.byte	0x06
	.zero		1


	//   ....[12]....
        /*0594*/ 	.word	0x00000600
        /*0598*/ 	.word	0x000000ff
        /*059c*/ 	.word	0x00028c78
        /*05a0*/ 	.short	0x0100
        /*05a2*/ 	.byte	0x06
	.zero		1


	//   ....[13]....
        /*05a4*/ 	.word	0x00000610
        /*05a8*/ 	.word	0x000000ff
        /*05ac*/ 	.word	0x00028c88
        /*05b0*/ 	.short	0x0100
        /*05b2*/ 	.byte	0x06
	.zero		1


	//   ....[14]....
        /*05b4*/ 	.word	0x00000740
        /*05b8*/ 	.word	0x000000ff
        /*05bc*/ 	.word	0x00028c90
        /*05c0*/ 	.short	0x0100
        /*05c2*/ 	.byte	0x08
	.zero		1


	//   ....[15]....
        /*05c4*/ 	.word	0x00000750
        /*05c8*/ 	.word	0x000000ff
        /*05cc*/ 	.word	0x00028ca0
        /*05d0*/ 	.short	0x0100
        /*05d2*/ 	.byte	0x08
	.zero		1


	//   ....[16]....
        /*05d4*/ 	.word	0x00000760
        /*05d8*/ 	.word	0x000000ff
        /*05dc*/ 	.word	0x00028c98
        /*05e0*/ 	.short	0x0100
        /*05e2*/ 	.byte	0x08
	.zero		1


	//   ....[17]....
        /*05e4*/ 	.word	0x00000770
        /*05e8*/ 	.word	0x000000ff
        /*05ec*/ 	.word	0x00028ca8
        /*05f0*/ 	.short	0x0100
        /*05f2*/ 	.byte	0x08
	.zero		1


	//   ....[18]....
        /*05f4*/ 	.word	0x000008a0
        /*05f8*/ 	.word	0x000000ff
        /*05fc*/ 	.word	0x00028cb0
        /*0600*/ 	.short	0x0100
        /*0602*/ 	.byte	0x08
	.zero		1


	//   ....[19]....
        /*0604*/ 	.word	0x000008b0
        /*0608*/ 	.word	0x000000ff
        /*060c*/ 	.word	0x00028cc0
        /*0610*/ 	.short	0x0100
        /*0612*/ 	.byte	0x08
	.zero		1


	//   ....[20]....
        /*0614*/ 	.word	0x000008c0
        /*0618*/ 	.word	0x000000ff
        /*061c*/ 	.word	0x00028cb8
        /*0620*/ 	.short	0x0100
        /*0622*/ 	.byte	0x08
	.zero		1


	//   ....[21]....
        /*0624*/ 	.word	0x000008d0
        /*0628*/ 	.word	0x000000ff
        /*062c*/ 	.word	0x00028cc8
        /*0630*/ 	.short	0x0100
        /*0632*/ 	.byte	0x08
	.zero		1


	//   ....[22]....
        /*0634*/ 	.word	0x00001a30
        /*0638*/ 	.word	0x000000ff
        /*063c*/ 	.word	0x00028c50
        /*0640*/ 	.short	0x010a
        /*0642*/ 	.byte	0x15
	.zero		1


	//   ....[23]....
        /*0644*/ 	.word	0x00001d00
        /*0648*/ 	.word	0x00000004
        /*064c*/ 	.word	0x00000000
        /*0650*/ 	.short	0x0101
        /*0652*/ 	.byte	0x3f
	.zero		1


	//   ....[24]....
        /*0654*/ 	.word	0x00002660
        /*0658*/ 	.word	0x000000ff
        /*065c*/ 	.word	0x00028c50
        /*0660*/ 	.short	0x010a
        /*0662*/ 	.byte	0x15
	.zero		1


	//   ....[25]....
        /*0664*/ 	.word	0x000026a0
        /*0668*/ 	.word	0x000000ff
        /*066c*/ 	.word	0x00028c50
        /*0670*/ 	.short	0x010a
        /*0672*/ 	.byte	0x15
	.zero		1


	//   ....[26]....
        /*0674*/ 	.word	0x00002870
        /*0678*/ 	.word	0x00000005
        /*067c*/ 	.word	0x00000000
        /*0680*/ 	.short	0x0101
        /*0682*/ 	.byte	0x3f
	.zero		1


	//   ....[27]....
        /*0684*/ 	.word	0x00003400
        /*0688*/ 	.word	0x000000ff
        /*068c*/ 	.word	0x00028c00
        /*0690*/ 	.short	0x010a
        /*0692*/ 	.byte	0x28
	.zero		1


	//   ....[28]....
        /*0694*/ 	.word	0x00003480
        /*0698*/ 	.word	0x00000007
        /*069c*/ 	.word	0x00028c30
        /*06a0*/ 	.short	0x010a
        /*06a2*/ 	.byte	0x3f
	.zero		1


	//   ....[29]....
        /*06a4*/ 	.word	0x000034c0
        /*06a8*/ 	.word	0x00000007
        /*06ac*/ 	.word	0x00028c30
        /*06b0*/ 	.short	0x010a
        /*06b2*/ 	.byte	0x3f
	.zero		1


	//   ....[30]....
        /*06b4*/ 	.word	0x00004640
        /*06b8*/ 	.word	0x00000003
        /*06bc*/ 	.word	0x00000000
        /*06c0*/ 	.short	0x0101
        /*06c2*/ 	.byte	0x3f
	.zero		1


	//   ....[31]....
        /*06c4*/ 	.word	0x00004a90
        /*06c8*/ 	.word	0x00000007
        /*06cc*/ 	.word	0x00028c50
        /*06d0*/ 	.short	0x010a
        /*06d2*/ 	.byte	0x3f
	.zero		1


	//   ....[32]....
        /*06d4*/ 	.word	0x00004ad0
        /*06d8*/ 	.word	0x00000007
        /*06dc*/ 	.word	0x00028c50
        /*06e0*/ 	.short	0x010a
        /*06e2*/ 	.byte	0x3f
	.zero		1


	//   ....[33]....
        /*06e4*/ 	.word	0x00004db0
        /*06e8*/ 	.word	0x00000007
        /*06ec*/ 	.word	0x00000000
        /*06f0*/ 	.short	0x0101
        /*06f2*/ 	.byte	0x3f
	.zero		1


	//   ....[34]....
        /*06f4*/ 	.word	0x00004ec0
        /*06f8*/ 	.word	0x000000ff
        /*06fc*/ 	.word	0x00028c30
        /*0700*/ 	.short	0x010a
        /*0702*/ 	.byte	0x19
	.zero		1


	//   ....[35]....
        /*0704*/ 	.word	0x00004f00
        /*0708*/ 	.word	0x000000ff
        /*070c*/ 	.word	0x00028c30
        /*0710*/ 	.short	0x010a
        /*0712*/ 	.byte	0x19
	.zero		1


	//   ....[36]....
        /*0714*/ 	.word	0x00005f50
        /*0718*/ 	.word	0x00000098
        /*071c*/ 	.word	0x00000000
        /*0720*/ 	.short	0x0101
        /*0722*/ 	.byte	0x3f
	.zero		1


	//   ....[37]....
        /*0724*/ 	.word	0x00006c60
        /*0728*/ 	.word	0x000000ff
        /*072c*/ 	.word	0x00028c50
        /*0730*/ 	.short	0x010a
        /*0732*/ 	.byte	0x19
	.zero		1


	//   ....[38]....
        /*0734*/ 	.word	0x00006ca0
        /*0738*/ 	.word	0x000000ff
        /*073c*/ 	.word	0x00028c50
        /*0740*/ 	.short	0x010a
        /*0742*/ 	.byte	0x19
	.zero		1


	//   ....[39]....
        /*0744*/ 	.word	0x00006f40
        /*0748*/ 	.word	0x000000a8
        /*074c*/ 	.word	0x00000000
        /*0750*/ 	.short	0x0101
        /*0752*/ 	.byte	0x3f
	.zero		1


	//   ....[40]....
        /*0754*/ 	.word	0x00007070
        /*0758*/ 	.word	0x000000ff
        /*075c*/ 	.word	0x00028c30
        /*0760*/ 	.short	0x010a
        /*0762*/ 	.byte	0x18
	.zero		1


	//   ....[41]....
        /*0764*/ 	.word	0x000070b0
        /*0768*/ 	.word	0x000000ff
        /*076c*/ 	.word	0x00028c30
        /*0770*/ 	.short	0x010a
        /*0772*/ 	.byte	0x18
	.zero		1


	//   ....[42]....
        /*0774*/ 	.word	0x00007ea0
        /*0778*/ 	.word	0x00000098
        /*077c*/ 	.word	0x00000000
        /*0780*/ 	.short	0x0101
        /*0782*/ 	.byte	0x3f
	.zero		1


	//   ....[43]....
        /*0784*/ 	.word	0x00008950
        /*0788*/ 	.word	0x000000ff
        /*078c*/ 	.word	0x00028c50
        /*0790*/ 	.short	0x010a
        /*0792*/ 	.byte	0x18
	.zero		1


	//   ....[44]....
        /*0794*/ 	.word	0x00008990
        /*0798*/ 	.word	0x000000ff
        /*079c*/ 	.word	0x00028c50
        /*07a0*/ 	.short	0x010a
        /*07a2*/ 	.byte	0x18
	.zero		1


	//   ....[45]....
        /*07a4*/ 	.word	0x00008c20
        /*07a8*/ 	.word	0x000000a8
        /*07ac*/ 	.word	0x00000000
        /*07b0*/ 	.short	0x0101
        /*07b2*/ 	.byte	0x3f
	.zero		1


	//   ....[46]....
        /*07b4*/ 	.word	0x0000b0d0
        /*07b8*/ 	.word	0x000000ff
        /*07bc*/ 	.word	0x00000000
        /*07c0*/ 	.short	0x0101
        /*07c2*/ 	.byte	0x04
	.zero		1


	//   ....[47]....
        /*07c4*/ 	.word	0x0000dc00
        /*07c8*/ 	.word	0x00000008
        /*07cc*/ 	.word	0x00028c40
        /*07d0*/ 	.short	0x010a
        /*07d2*/ 	.byte	0x3f
	.zero		1


	//   ....[48]....
        /*07d4*/ 	.word	0x0000dff0
        /*07d8*/ 	.word	0x0000000a
        /*07dc*/ 	.word	0x00028c20
        /*07e0*/ 	.short	0x010a
        /*07e2*/ 	.byte	0x3f
	.zero		1


	//   ....[49]....
        /*07e4*/ 	.word	0x0000e0b0
        /*07e8*/ 	.word	0x0000000b
        /*07ec*/ 	.word	0x00028c60
        /*07f0*/ 	.short	0x010a
        /*07f2*/ 	.byte	0x3f
	.zero		1


	//   ....[50]....
        /*07f4*/ 	.word	0x0000e820
        /*07f8*/ 	.word	0x00000002
        /*07fc*/ 	.word	0x00028c40
        /*0800*/ 	.short	0x010a
        /*0802*/ 	.byte	0x3f
	.zero		1


	//   ....[51]....
        /*0804*/ 	.word	0x0000ea30
        /*0808*/ 	.word	0x00000002
        /*080c*/ 	.word	0x00028c60
        /*0810*/ 	.short	0x010a
        /*0812*/ 	.byte	0x3f
	.zero		1


	//   ....[52]....
        /*0814*/ 	.word	0x0000f0f0
        /*0818*/ 	.word	0x00000002
        /*081c*/ 	.word	0x00028c40
        /*0820*/ 	.short	0x010a
        /*0822*/ 	.byte	0x3f
	.zero		1


	//   ....[53]....
        /*0824*/ 	.word	0x0000f2f0
        /*0828*/ 	.word	0x00000002
        /*082c*/ 	.word	0x00028c60
        /*0830*/ 	.short	0x010a
        /*0832*/ 	.byte	0x3f
	.zero		1


	//   ....[54]....
        /*0834*/ 	.word	0x0000f930
        /*0838*/ 	.word	0x00000002
        /*083c*/ 	.word	0x00028c40
        /*0840*/ 	.short	0x010a
        /*0842*/ 	.byte	0x3f
	.zero		1


	//   ....[55]....
        /*0844*/ 	.word	0x0000fb40
        /*0848*/ 	.word	0x00000002
        /*084c*/ 	.word	0x00028c60
        /*0850*/ 	.short	0x010a
        /*0852*/ 	.byte	0x3f
	.zero		1


	//   ....[56]....
        /*0854*/ 	.word	0x00010e10
        /*0858*/ 	.word	0x00000000
        /*085c*/ 	.word	0x00028c20
        /*0860*/ 	.short	0x010a
        /*0862*/ 	.byte	0x3f
	.zero		1


	//   ....[57]....
        /*0864*/ 	.word	0x00010fd0
        /*0868*/ 	.word	0x00000006
        /*086c*/ 	.word	0x00000000
        /*0870*/ 	.short	0x010a
        /*0872*/ 	.byte	0x3f
	.zero		1


	//   ....[58]....
        /*0874*/ 	.word	0x00011040
        /*0878*/ 	.word	0x00000007
        /*087c*/ 	.word	0x00000000
        /*0880*/ 	.short	0x010a
        /*0882*/ 	.byte	0x3f
	.zero		1


	//   ....[59]....
        /*0884*/ 	.word	0x000110b0
        /*0888*/ 	.word	0x00000004
        /*088c*/ 	.word	0x00000000
        /*0890*/ 	.short	0x010a
        /*0892*/ 	.byte	0x3f
	.zero		1


	//   ....[60]....
        /*0894*/ 	.word	0x000110e0
        /*0898*/ 	.word	0x00000003
        /*089c*/ 	.word	0x00000000
        /*08a0*/ 	.short	0x010a
        /*08a2*/ 	.byte	0x3f
	.zero		1


	//   ....[61]....
        /*08a4*/ 	.word	0x00011150
        /*08a8*/ 	.word	0x00000005
        /*08ac*/ 	.word	0x00028c50
        /*08b0*/ 	.short	0x010a
        /*08b2*/ 	.byte	0x3f
	.zero		1


	//   ....[62]....
        /*08b4*/ 	.word	0x000111b0
        /*08b8*/ 	.word	0x00000006
        /*08bc*/ 	.word	0x00028c50
        /*08c0*/ 	.short	0x010a
        /*08c2*/ 	.byte	0x3f
	.zero		1


	//   ....[63]....
        /*08c4*/ 	.word	0x00011210
        /*08c8*/ 	.word	0x00000003
        /*08cc*/ 	.word	0x00028c00
        /*08d0*/ 	.short	0x010a
        /*08d2*/ 	.byte	0x3f
	.zero		1


	//   ....[64]....
        /*08d4*/ 	.word	0x00011260
        /*08d8*/ 	.word	0x00000007
        /*08dc*/ 	.word	0x00028c30
        /*08e0*/ 	.short	0x010a
        /*08e2*/ 	.byte	0x3f
	.zero		1


	//   ....[65]....
        /*08e4*/ 	.word	0x000112b0
        /*08e8*/ 	.word	0x00000007
        /*08ec*/ 	.word	0x00028c50
        /*08f0*/ 	.short	0x010a
        /*08f2*/ 	.byte	0x3f
	.zero		1


	//   ....[66]....
        /*08f4*/ 	.word	0x00011310
        /*08f8*/ 	.word	0x00000004
        /*08fc*/ 	.word	0x00028c30
        /*0900*/ 	.short	0x010a
        /*0902*/ 	.byte	0x3f
	.zero		1


	//   ....[67]....
        /*0904*/ 	.word	0x00011360
        /*0908*/ 	.word	0x000000a8
        /*090c*/ 	.word	0x00028c50
        /*0910*/ 	.short	0x010a
        /*0912*/ 	.byte	0x3f
	.zero		1


	//   ....[68]....
        /*0914*/ 	.word	0x000113c0
        /*0918*/ 	.word	0x00000004
        /*091c*/ 	.word	0x00028c30
        /*0920*/ 	.short	0x010a
        /*0922*/ 	.byte	0x3f
	.zero		1


	//   ....[69]....
        /*0924*/ 	.word	0x00011410
        /*0928*/ 	.word	0x000000a8
        /*092c*/ 	.word	0x00028c50
        /*0930*/ 	.short	0x010a
        /*0932*/ 	.byte	0x3f
	.zero		1


	//   ....[70]....
        /*0934*/ 	.word	0x000115b0
        /*0938*/ 	.word	0x00000008
        /*093c*/ 	.word	0x00028c40
        /*0940*/ 	.short	0x010a
        /*0942*/ 	.byte	0x3f
	.zero		1


	//   ....[71]....
        /*0944*/ 	.word	0x00011630
        /*0948*/ 	.word	0x00000008
        /*094c*/ 	.word	0x00028c20
        /*0950*/ 	.short	0x010a
        /*0952*/ 	.byte	0x3f
	.zero		1


	//   ....[72]....
        /*0954*/ 	.word	0x00011680
        /*0958*/ 	.word	0x0000000b
        /*095c*/ 	.word	0x00028c60
        /*0960*/ 	.short	0x010a
        /*0962*/ 	.byte	0x3f
	.zero		1


	//   ....[73]....
        /*0964*/ 	.word	0x000116d0
        /*0968*/ 	.word	0x00000002
        /*096c*/ 	.word	0x00028c40
        /*0970*/ 	.short	0x010a
        /*0972*/ 	.byte	0x3f
	.zero		1


	//   ....[74]....
        /*0974*/ 	.word	0x00011720
        /*0978*/ 	.word	0x00000002
        /*097c*/ 	.word	0x00028c60
        /*0980*/ 	.short	0x010a
        /*0982*/ 	.byte	0x3f
	.zero		1


	//   ....[75]....
        /*0984*/ 	.word	0x00011770
        /*0988*/ 	.word	0x00000002
        /*098c*/ 	.word	0x00028c40
        /*0990*/ 	.short	0x010a
        /*0992*/ 	.byte	0x3f
	.zero		1


	//   ....[76]....
        /*0994*/ 	.word	0x000117c0
        /*0998*/ 	.word	0x00000002
        /*099c*/ 	.word	0x00028c60
        /*09a0*/ 	.short	0x010a
        /*09a2*/ 	.byte	0x3f
	.zero		1


	//   ....[77]....
        /*09a4*/ 	.word	0x00011810
        /*09a8*/ 	.word	0x00000002
        /*09ac*/ 	.word	0x00028c40
        /*09b0*/ 	.short	0x010a
        /*09b2*/ 	.byte	0x3f
	.zero		1


	//   ....[78]....
        /*09b4*/ 	.word	0x00011860
        /*09b8*/ 	.word	0x00000002
        /*09bc*/ 	.word	0x00028c60
        /*09c0*/ 	.short	0x010a
        /*09c2*/ 	.byte	0x3f
	.zero		1


	//   ....[79]....
        /*09c4*/ 	.word	0x00012220
        /*09c8*/ 	.word	0x00000000
        /*09cc*/ 	.word	0x00028c20
        /*09d0*/ 	.short	0x010a
        /*09d2*/ 	.byte	0x3f
	.zero		1


	//   ....[80]....
        /*09d4*/ 	.word	0x000123c0
        /*09d8*/ 	.word	0x00000006
        /*09dc*/ 	.word	0x00000000
        /*09e0*/ 	.short	0x010a
        /*09e2*/ 	.byte	0x3f
	.zero		1


	//   ....[81]....
        /*09e4*/ 	.word	0x00012410
        /*09e8*/ 	.word	0x00000007
        /*09ec*/ 	.word	0x00000000
        /*09f0*/ 	.short	0x010a
        /*09f2*/ 	.byte	0x3f
	.zero		1


	//   ....[82]....
        /*09f4*/ 	.word	0x00012460
        /*09f8*/ 	.word	0x00000004
        /*09fc*/ 	.word	0x00000000
        /*0a00*/ 	.short	0x010a
        /*0a02*/ 	.byte	0x3f
	.zero		1


	//----- nvinfo : EIATTR_NUM_MBARRIERS
	.align		4
.L_549:
        /*0a04*/ 	.byte	0x03, 0x38
        /*0a06*/ 	.short	0x0016


	//----- nvinfo : EIATTR_EXIT_INSTR_OFFSETS
	.align		4
        /*0a08*/ 	.byte	0x04, 0x1c
        /*0a0a*/ 	.short	(.L_551 - .L_550)


	//   ....[0]....
.L_550:
        /*0a0c*/ 	.word	0x00000a80


	//   ....[1]....
        /*0a10*/ 	.word	0x0000c060


	//   ....[2]....
        /*0a14*/ 	.word	0x0000c0c0


	//   ....[3]....
        /*0a18*/ 	.word	0x00011130


	//----- nvinfo : EIATTR_MAX_THREADS
	.align		4
.L_551:
        /*0a1c*/ 	.byte	0x04, 0x05
        /*0a1e*/ 	.short	(.L_553 - .L_552)
.L_552:
        /*0a20*/ 	.word	0x00000180
        /*0a24*/ 	.word	0x00000001
        /*0a28*/ 	.word	0x00000001


	//----- nvinfo : EIATTR_CRS_STACK_SIZE
	.align		4
.L_553:
        /*0a2c*/ 	.byte	0x04, 0x1e
        /*0a2e*/ 	.short	(.L_555 - .L_554)
.L_554:
        /*0a30*/ 	.word	0x00000000


	//----- nvinfo : EIATTR_CBANK_PARAM_SIZE
	.align		4
.L_555:
        /*0a34*/ 	.byte	0x03, 0x19
        /*0a36*/ 	.short	0x0a70


	//----- nvinfo : EIATTR_PARAM_CBANK
	.align		4
        /*0a38*/ 	.byte	0x04, 0x0a
        /*0a3a*/ 	.short	(.L_557 - .L_556)
	.align		4
.L_556:
        /*0a3c*/ 	.word	index@(.nv.constant0._ZN7cutlass13device_kernelIN5flash11enable_sm90INS1_16FlashAttnFwdSm90INS1_25CollectiveMainloopFwdSm90ILi2EN4cute5tupleIJNS5_1CILi1EEES8_S8_EEENS6_IJNS7_ILi64EEESA_SA_EEELi512ENS_10bfloat16_tEfNS_4arch4Sm90ELb1ELb0ELb1ELb1ELb0ELb0ELb0ELb0ELb0ELb0ELb0ELb0EEENS1_21CollectiveEpilogueFwdINS6_IJSA_NS7_ILi512EEESA_EEES9_SC_SE_Li256ELb1ELb0ELb0ELb0EEENS1_36VarlenDynamicPersistentTileSchedulerILi64ELi64ELi256ELi32ELb0ELb0ELb1ELb1ELb1ELb1EEEEEEEEEvNT_6ParamsE)
        /*0a40*/ 	.short	0x0210
        /*0a42*/ 	.short	0x0a70


	//----- nvinfo : EIATTR_SW_WAR
	.align		4
.L_557:
        /*0a44*/ 	.byte	0x04, 0x36
        /*0a46*/ 	.short	(.L_559 - .L_558)
.L_558:
        /*0a48*/ 	.word	0x00000008
.L_559:


//--------------------- .nv.info._ZN7cutlass13device_kernelIN5flash11enable_sm90INS1_16FlashAttnFwdSm90INS1_25CollectiveMainloopFwdSm90ILi2EN4cute5tupleIJNS5_1CILi1EEES8_S8_EEENS6_IJNS7_ILi64EEESA_SA_EEELi512ENS_10bfloat16_tEfNS_4arch4Sm90ELb1ELb0ELb1ELb1ELb0ELb1ELb0ELb0ELb0ELb0ELb0ELb0EEENS1_21CollectiveEpilogueFwdINS6_IJSA_NS7_ILi512EEESA_EEES9_SC_SE_Li256ELb1ELb0ELb0ELb0EEENS1_36VarlenDynamicPersistentTileSchedulerILi64ELi64ELi256ELi32ELb0ELb0ELb1ELb1ELb1ELb1EEEEEEEEEvNT_6ParamsE --------------------------
	.section	.nv.info._ZN7cutlass13device_kernelIN5flash11enable_sm90INS1_16FlashAttnFwdSm90INS1_25CollectiveMainloopFwdSm90ILi2EN4cute5tupleIJNS5_1CILi1EEES8_S8_EEENS6_IJNS7_ILi64EEESA_SA_EEELi512ENS_10bfloat16_tEfNS_4arch4Sm90ELb1ELb0ELb1ELb1ELb0ELb1ELb0ELb0ELb0ELb0ELb0ELb0EEENS1_21CollectiveEpilogueFwdINS6_IJSA_NS7_ILi512EEESA_EEES9_SC_SE_Li256ELb1ELb0ELb0ELb0EEENS1_36VarlenDynamicPersistentTileSchedulerILi64ELi64ELi256ELi32ELb0ELb0ELb1ELb1ELb1ELb1EEEEEEEEEvNT_6ParamsE,"",@"SHT_CUDA_INFO"
	.sectionflags	@""
	.align	4


	//----- nvinfo : EIATTR_CUDA_API_VERSION
	.align		4
        /*0000*/ 	.byte	0x04, 0x37
        /*0002*/ 	.short	(.L_561 - .L_560)
.L_560:
        /*0004*/ 	.word	0x00000082


	//----- nvinfo : EIATTR_KPARAM_INFO
	.align		4
.L_561:
        /*0008*/ 	.byte	0x04, 0x17
        /*000a*/ 	.short	(.L_563 - .L_562)
.L_562:
        /*000c*/ 	.word	0x00000000
        /*0010*/ 	.short	0x0000
        /*0012*/ 	.short	0x0070
        /*0014*/ 	.byte	0x00, 0xf0, 0x01, 0x28


	//----- nvinfo : EIATTR_SPARSE_MMA_MASK
	.align		4
.L_563:
        /*0018*/ 	.byte	0x03, 0x50
        /*001a*/ 	.short	0x0000


	//----- nvinfo : EIATTR_MAXREG_COUNT
	.align		4
        /*001c*/ 	.byte	0x03, 0x1b
        /*001e*/ 	.short	0x00a8


	//----- nvinfo : EIATTR_NUM_BARRIERS
	.align		4
        /*0020*/ 	.byte	0x02, 0x4c
        /*0022*/ 	.byte	0x10
	.zero		1


	//----- nvinfo : EIATTR_EXTERNS
	.align		4
        /*0024*/ 	.byte	0x04, 0x0f
        /*0026*/ 	.short	(.L_565 - .L_564)


	//   ....[0]....
	.align		4
.L_564:
        /*0028*/ 	.word	index@(__assertfail)


	//----- nvinfo : EIATTR_ANNOTATIONS
	.align		4
.L_565:
        /*002c*/ 	.byte	0x04, 0x55
        /*002e*/ 	.short	(.L_567 - .L_566)


	//   ....[0]....
.L_566:
        /* <DEDUP_REMOVED lines=41> */


	//----- nvinfo : EIATTR_MERCURY_ISA_VERSION
	.align		4
.L_567:
        /*02a8*/ 	.byte	0x03, 0x5f
        /*02aa*/ 	.short	0x0101


	//----- nvinfo : EIATTR_UNUSED_LOAD_BYTE_OFFSET
	.align		4
        /*02ac*/ 	.byte	0x04, 0x44
        /*02ae*/ 	.short	(.L_569 - .L_568)


	//   ....[0]....
.L_568:
        /*02b0*/ 	.word	0x00000ae0
        /*02b4*/ 	.word	0x0000fff0


	//   ....[1]....
        /*02b8*/ 	.word	0x0000fbf0
        /*02bc*/ 	.word	0x0000fff0


	//----- nvinfo : EIATTR_INT_WARP_WIDE_INSTR_OFFSETS
	.align		4
.L_569:
        /*02c0*/ 	.byte	0x04, 0x31
        /*02c2*/ 	.short	(.L_571 - .L_570)


	//   ....[0]....
.L_570:
        /*02c4*/ 	.word	0x000001c0


	//   ....[1]....
        /*02c8*/ 	.word	0x00000200


	//   ....[2]....
        /*02cc*/ 	.word	0x000002d0


	//   ....[3]....
        /*02d0*/ 	.word	0x00014690


	//   ....[4]....
        /*02d4*/ 	.word	0x00014720


	//   ....[5]....
        /*02d8*/ 	.word	0x00014ba0


	//   ....[6]....
        /*02dc*/ 	.word	0x00014bd0


	//   ....[7]....
        /*02e0*/ 	.word	0x00017460


	//   ....[8]....
        /*02e4*/ 	.word	0x000174f0


	//----- nvinfo : EIATTR_COOP_GROUP_MASK_REGIDS
	.align		4
.L_571:
        /*02e8*/ 	.byte	0x04, 0x29
        /*02ea*/ 	.short	(.L_573 - .L_572)


	//   ....[0]....
.L_572:
        /*02ec*/ 	.word	0xffffffff


	//   ....[1]....
        /*02f0*/ 	.word	0xffffffff


	//   ....[2]....
        /*02f4*/ 	.word	0xffffffff


	//   ....[3]....
        /*02f8*/ 	.word	0xffffffff


	//   ....[4]....
        /*02fc*/ 	.word	0xffffffff


	//   ....[5]....
        /*0300*/ 	.word	0xffffffff


	//   ....[6]....
        /*0304*/ 	.word	0xffffffff


	//   ....[7]....
        /*0308*/ 	.word	0xffffffff


	//   ....[8]....
        /*030c*/ 	.word	0xffffffff


	//   ....[9]....
        /*0310*/ 	.word	0xffffffff


	//   ....[10]....
        /*0314*/ 	.word	0xffffffff


	//   ....[11]....
        /*0318*/ 	.word	0xffffffff


	//   ....[12]....
        /*031c*/ 	.word	0xffffffff


	//   ....[13]....
        /*0320*/ 	.word	0xffffffff


	//   ....[14]....
        /*0324*/ 	.word	0xffffffff


	//   ....[15]....
        /*0328*/ 	.word	0xffffffff


	//   ....[16]....
        /*032c*/ 	.word	0xffffffff


	//   ....[17]....
        /*0330*/ 	.word	0xffffffff


	//   ....[18]....
        /*0334*/ 	.word	0xffffffff


	//   ....[19]....
        /*0338*/ 	.word	0xffffffff


	//   ....[20]....
        /*033c*/ 	.word	0xffffffff


	//   ....[21]....
        /*0340*/ 	.word	0xffffffff


	//   ....[22]....
        /*0344*/ 	.word	0xffffffff


	//   ....[23]....
        /*0348*/ 	.word	0xffffffff


	//   ....[24]....
        /*034c*/ 	.word	0xffffffff


	//   ....[25]....
        /*0350*/ 	.word	0xffffffff


	//   ....[26]....
        /*0354*/ 	.word	0xffffffff


	//   ....[27]....
        /*0358*/ 	.word	0xffffffff


	//   ....[28]....
        /*035c*/ 	.word	0xffffffff


	//   ....[29]....
        /*0360*/ 	.word	0xffffffff


	//   ....[30]....
        /*0364*/ 	.word	0xffffffff


	//   ....[31]....
        /*0368*/ 	.word	0xffffffff


	//   ....[32]....
        /*036c*/ 	.word	0xffffffff


	//   ....[33]....
        /*0370*/ 	.word	0xffffffff


	//   ....[34]....
        /*0374*/ 	.word	0xffffffff


	//   ....[35]....
        /*0378*/ 	.word	0xffffffff


	//   ....[36]....
        /*037c*/ 	.word	0xffffffff


	//   ....[37]....
        /*0380*/ 	.word	0xffffffff


	//   ....[38]....
        /*0384*/ 	.word	0xffffffff


	//   ....[39]....
        /*0388*/ 	.word	0xffffffff


	//   ....[40]....
        /*038c*/ 	.word	0xffffffff


	//   ....[41]....
        /*0390*/ 	.word	0xffffffff


	//   ....[42]....
        /*0394*/ 	.word	0xffffffff


	//   ....[43]....
        /*0398*/ 	.word	0xffffffff


	//   ....[44]....
        /*039c*/ 	.word	0xffffffff


	//   ....[45]....
        /*03a0*/ 	.word	0xffffffff


	//   ....[46]....
        /*03a4*/ 	.word	0xffffffff


	//   ....[47]....
        /*03a8*/ 	.word	0xffffffff


	//   ....[48]....
        /*03ac*/ 	.word	0xffffffff


	//   ....[49]....
        /*03b0*/ 	.word	0xffffffff


	//   ....[50]....
        /*03b4*/ 	.word	0xffffffff


	//   ....[51]....
        /*03b8*/ 	.word	0xffffffff


	//   ....[52]....
        /*03bc*/ 	.word	0xffffffff


	//   ....[53]....
        /*03c0*/ 	.word	0xffffffff


	//   ....[54]....
        /*03c4*/ 	.word	0xffffffff


	//   ....[55]....
        /*03c8*/ 	.word	0xffffffff


	//   ....[56]....
        /*03cc*/ 	.word	0xffffffff


	//   ....[57]....
        /*03d0*/ 	.word	0xffffffff


	//   ....[58]....
        /*03d4*/ 	.word	0xffffffff


	//   ....[59]....
        /*03d8*/ 	.word	0xffffffff


	//   ....[60]....
        /*03dc*/ 	.word	0xffffffff


	//   ....[61]....
        /*03e0*/ 	.word	0xffffffff


	//   ....[62]....
        /*03e4*/ 	.word	0xffffffff


	//   ....[63]....
        /*03e8*/ 	.word	0x0500000f


	//   ....[64]....
        /*03ec*/ 	.word	0x0500000f


	//   ....[65]....
        /*03f0*/ 	.word	0x0500000f


	//   ....[66]....
        /*03f4*/ 	.word	0x0500000f


	//   ....[67]....
        /*03f8*/ 	.word	0x0500000f


	//   ....[68]....
        /*03fc*/ 	.word	0x0500000f


	//   ....[69]....
        /*0400*/ 	.word	0x0500000f


	//   ....[70]....
        /*0404*/ 	.word	0x0500000f


	//   ....[71]....
        /*0408*/ 	.word	0x0500000f


	//   ....[72]....
        /*040c*/ 	.word	0x0500000f


	//   ....[73]....
        /*0410*/ 	.word	0x0500000f


	//   ....[74]....
        /*0414*/ 	.word	0x0500000f


	//   ....[75]....
        /*0418*/ 	.word	0x0500000f


	//   ....[76]....
        /*041c*/ 	.word	0x0500000f


	//   ....[77]....
        /*0420*/ 	.word	0x0500000f


	//   ....[78]....
        /*0424*/ 	.word	0x0500000f


	//   ....[79]....
        /*0428*/ 	.word	0x0500000f


	//   ....[80]....
        /*042c*/ 	.word	0x0500000f


	//   ....[81]....
        /*0430*/ 	.word	0x0500000f


	//   ....[82]....
        /*0434*/ 	.word	0x0500000f


	//   ....[83]....
        /*0438*/ 	.word	0x0500000f


	//   ....[84]....
        /*043c*/ 	.word	0x0500000f


	//   ....[85]....
        /*0440*/ 	.word	0x0500000f


	//   ....[86]....
        /*0444*/ 	.word	0x0500000f


	//   ....[87]....
        /*0448*/ 	.word	0x0500000f


	//   ....[88]....
        /*044c*/ 	.word	0x0500000f


	//   ....[89]....
        /*0450*/ 	.word	0x0500000f


	//   ....[90]....
        /*0454*/ 	.word	0x0500000f


	//   ....[91]....
        /*0458*/ 	.word	0x0500000f


	//   ....[92]....
        /*045c*/ 	.word	0x0500000f


	//   ....[93]....
        /*0460*/ 	.word	0x0500000f


	//   ....[94]....
        /*0464*/ 	.word	0x0500000f


	//   ....[95]....
        /*0468*/ 	.word	0x0500000f


	//   ....[96]....
        /*046c*/ 	.word	0x0500000f


	//   ....[97]....
        /*0470*/ 	.word	0x0500000f


	//   ....[98]....
        /*0474*/ 	.word	0x0500000f


	//----- nvinfo : EIATTR_COOP_GROUP_INSTR_OFFSETS
	.align		4
.L_573:
        /*0478*/ 	.byte	0x04, 0x28
        /*047a*/ 	.short	(.L_575 - .L_574)


	//   ....[0]....
.L_574:
        /*047c*/ 	.word	0x00000060


	//   ....[1]....
        /*0480*/ 	.word	0x000001d0


	//   ....[2]....
        /*0484*/ 	.word	0x00000210


	//   ....[3]....
        /*0488*/ 	.word	0x00000400


	//   ....[4]....
        /*048c*/ 	.word	0x00000560


	//   ....[5]....
        /*0490*/ 	.word	0x00000680


	//   ....[6]....
        /*0494*/ 	.word	0x000007e0


	//   ....[7]....
        /*0498*/ 	.word	0x00004780


	//   ....[8]....
        /*049c*/ 	.word	0x000061c0


	//   ....[9]....
        /*04a0*/ 	.word	0x0000a010


	//   ....[10]....
        /*04a4*/ 	.word	0x0000a0d0


	//   ....[11]....
        /*04a8*/ 	.word	0x0000a520


	//   ....[12]....
        /*04ac*/ 	.word	0x0000a590


	//   ....[13]....
        /*04b0*/ 	.word	0x0000af90


	//   ....[14]....
        /*04b4*/ 	.word	0x0000ba20


	//   ....[15]....
        /*04b8*/ 	.word	0x0000bb10


	//   ....[16]....
        /*04bc*/ 	.word	0x0000bf30


	//   ....[17]....
        /*04c0*/ 	.word	0x0000bfd0


	//   ....[18]....
        /*04c4*/ 	.word	0x0000d260


	//   ....[19]....
        /*04c8*/ 	.word	0x0000da90


	//   ....[20]....
        /*04cc*/ 	.word	0x0000db00


	//   ....[21]....
        /*04d0*/ 	.word	0x0000de70


	//   ....[22]....
        /*04d4*/ 	.word	0x0000e040


	//   ....[23]....
        /*04d8*/ 	.word	0x0000f0b0


	//   ....[24]....
        /*04dc*/ 	.word	0x0000f100


	//   ....[25]....
        /*04e0*/ 	.word	0x0000f130


	//   ....[26]....
        /*04e4*/ 	.word	0x0000f1b0


	//   ....[27]....
        /*04e8*/ 	.word	0x0000f1d0


	//   ....[28]....
        /*04ec*/ 	.word	0x00010b90


	//   ....[29]....
        /*04f0*/ 	.word	0x00012310


	//   ....[30]....
        /*04f4*/ 	.word	0x00012490


	//   ....[31]....
        /*04f8*/ 	.word	0x000124c0


	//   ....[32]....
        /*04fc*/ 	.word	0x00012500


	//   ....[33]....
        /*0500*/ 	.word	0x00012570


	//   ....[34]....
        /*0504*/ 	.word	0x000125d0


	//   ....[35]....
        /*0508*/ 	.word	0x00012610


	//   ....[36]....
        /*050c*/ 	.word	0x000127b0


	//   ....[37]....
        /*0510*/ 	.word	0x00012810


	//   ....[38]....
        /*0514*/ 	.word	0x00012850


	//   ....[39]....
        /*0518*/ 	.word	0x00012890


	//   ....[40]....
        /*051c*/ 	.word	0x000128c0


	//   ....[41]....
        /*0520*/ 	.word	0x000128f0


	//   ....[42]....
        /*0524*/ 	.word	0x00012980


	//   ....[43]....
        /*0528*/ 	.word	0x000129e0


	//   ....[44]....
        /*052c*/ 	.word	0x00012a70


	//   ....[45]....
        /*0530*/ 	.word	0x00017580


	//   ....[46]....
        /*0534*/ 	.word	0x00017590


	//   ....[47]....
        /*0538*/ 	.word	0x000176a0


	//   ....[48]....
        /*053c*/ 	.word	0x00017700


	//   ....[49]....
        /*0540*/ 	.word	0x00017740


	//   ....[50]....
        /*0544*/ 	.word	0x00017780


	//   ....[51]....
        /*0548*/ 	.word	0x000177b0


	//   ....[52]....
        /*054c*/ 	.word	0x000177e0


	//   ....[53]....
        /*0550*/ 	.word	0x00017970


	//   ....[54]....
        /*0554*/ 	.word	0x000179d0


	//   ....[55]....
        /*0558*/ 	.word	0x00017a10


	//   ....[56]....
        /*055c*/ 	.word	0x00017a50


	//   ....[57]....
        /*0560*/ 	.word	0x00017a80


	//   ....[58]....
        /*0564*/ 	.word	0x00017ab0


	//   ....[59]....
        /*0568*/ 	.word	0x00017b70


	//   ....[60]....
        /*056c*/ 	.word	0x00017b90


	//   ....[61]....
        /*0570*/ 	.word	0x00017c00


	//   ....[62]....
        /*0574*/ 	.word	0x00018290


	//   ....[63]....
        /*0578*/ 	.word	0x00018770


	//   ....[64]....
        /*057c*/ 	.word	0x00018810


	//   ....[65]....
        /*0580*/ 	.word	0x000188b0


	//   ....[66]....
        /*0584*/ 	.word	0x00018950


	//   ....[67]....
        /*0588*/ 	.word	0x000189f0


	//   ....[68]....
        /*058c*/ 	.word	0x00018a90


	//   ....[69]....
        /*0590*/ 	.word	0x00018b30


	//   ....[70]....
        /*0594*/ 	.word	0x00018bd0


	//   ....[71]....
        /*0598*/ 	.word	0x00018cc0


	//   ....[72]....
        /*059c*/ 	.word	0x00018d60


	//   ....[73]....
        /*05a0*/ 	.word	0x00018e00


	//   ....[74]....
        /*05a4*/ 	.word	0x00018ea0


	//   ....[75]....
        /*05a8*/ 	.word	0x00018f40


	//   ....[76]....
        /*05ac*/ 	.word	0x00018fe0


	//   ....[77]....
        /*05b0*/ 	.word	0x00019080


	//   ....[78]....
        /*05b4*/ 	.word	0x00019120


	//   ....[79]....
        /*05b8*/ 	.word	0x00019420


	//   ....[80]....
        /*05bc*/ 	.word	0x00019700


	//   ....[81]....
        /*05c0*/ 	.word	0x00019b20


	//   ....[82]....
        /*05c4*/ 	.word	0x00019bb0


	//   ....[83]....
        /*05c8*/ 	.word	0x00019c50


	//   ....[84]....
        /*05cc*/ 	.word	0x00019d00


	//   ....[85]....
        /*05d0*/ 	.word	0x00019d80


	//   ....[86]....
        /*05d4*/ 	.word	0x00019e00


	//   ....[87]....
        /*05d8*/ 	.word	0x00019e80


	//   ....[88]....
        /*05dc*/ 	.word	0x00019f00


	//   ....[89]....
        /*05e0*/ 	.word	0x00019f90


	//   ....[90]....
        /*05e4*/ 	.word	0x0001a040


	//   ....[91]....
        /*05e8*/ 	.word	0x0001a0c0


	//   ....[92]....
        /*05ec*/ 	.word	0x0001a140


	//   ....[93]....
        /*05f0*/ 	.word	0x0001a1c0


	//   ....[94]....
        /*05f4*/ 	.word	0x0001a240


	//   ....[95]....
        /*05f8*/ 	.word	0x0001a2b0


	//   ....[96]....
        /*05fc*/ 	.word	0x0001a350


	//   ....[97]....
        /*0600*/ 	.word	0x0001a3e0


	//   ....[98]....
        /*0604*/ 	.word	0x0001a510


	//----- nvinfo : EIATTR_REG_RECONFIG
	.align		4
.L_575:
        /*0608*/ 	.byte	0x01, 0x54
	.zero		2


	//----- nvinfo : EIATTR_SYSCALL_OFFSETS
	.align		4
        /*060c*/ 	.byte	0x04, 0x46
        /*060e*/ 	.short	(.L_577 - .L_576)


	//   ....[0]....
.L_576:
        /*0610*/ 	.word	0x000018c0


	//   ....[1]....
        /*0614*/ 	.word	0x00001a10


	//   ....[2]....
        /*0618*/ 	.word	0x00006380


	//   ....[3]....
        /*061c*/ 	.word	0x00006820


	//   ....[4]....
        /*0620*/ 	.word	0x000148b0


	//   ....[5]....
        /*0624*/ 	.word	0x000149f0


	//   ....[6]....
        /*0628*/ 	.word	0x00014af0


	//----- nvinfo : EIATTR_MBARRIER_INSTR_OFFSETS
	.align		4
.L_577:
        /*062c*/ 	.byte	0x04, 0x39
        /*062e*/ 	.short	(.L_579 - .L_578)


	//   ....[0]....
.L_578:
        /*0630*/ 	.word	0x000002f0
        /*0634*/ 	.word	0x000000ff
        /*0638*/ 	.word	0x00028c00
        /*063c*/ 	.short	0x0100
        /*063e*/ 	.byte	0x08
	.zero		1


	//   ....[1]....
        /*0640*/ 	.word	0x00000300
        /*0644*/ 	.word	0x000000ff
        /*0648*/ 	.word	0x00028c20
        /*064c*/ 	.short	0x0100
        /*064e*/ 	.byte	0x08
	.zero		1


	//   ....[2]....
        /*0650*/ 	.word	0x000003b0
        /*0654*/ 	.word	0x000000ff
        /*0658*/ 	.word	0x00028c30
        /*065c*/ 	.short	0x0100
        /*065e*/ 	.byte	0x06
	.zero		1


	//   ....[3]....
        /*0660*/ 	.word	0x000003c0
        /*0664*/ 	.word	0x000000ff
        /*0668*/ 	.word	0x00028c40
        /*066c*/ 	.short	0x0100
        /*066e*/ 	.byte	0x06
	.zero		1


	//   ....[4]....
        /*0670*/ 	.word	0x000003d0
        /*0674*/ 	.word	0x000000ff
        /*0678*/ 	.word	0x00028c38
        /*067c*/ 	.short	0x0100
        /*067e*/ 	.byte	0x06
	.zero		1


	//   ....[5]....
        /*0680*/ 	.word	0x000003e0
        /*0684*/ 	.word	0x000000ff
        /*0688*/ 	.word	0x00028c48
        /*068c*/ 	.short	0x0100
        /*068e*/ 	.byte	0x06
	.zero		1


	//   ....[6]....
        /*0690*/ 	.word	0x00000510
        /*0694*/ 	.word	0x000000ff
        /*0698*/ 	.word	0x00028c50
        /*069c*/ 	.short	0x0100
        /*069e*/ 	.byte	0x08
	.zero		1


	//   ....[7]....
        /*06a0*/ 	.word	0x00000520
        /*06a4*/ 	.word	0x000000ff
        /*06a8*/ 	.word	0x00028c60
        /*06ac*/ 	.short	0x0100
        /*06ae*/ 	.byte	0x08
	.zero		1


	//   ....[8]....
        /*06b0*/ 	.word	0x00000530
        /*06b4*/ 	.word	0x000000ff
        /*06b8*/ 	.word	0x00028c58
        /*06bc*/ 	.short	0x0100
        /*06be*/ 	.byte	0x08
	.zero		1


	//   ....[9]....
        /*06c0*/ 	.word	0x00000540
        /*06c4*/ 	.word	0x000000ff
        /*06c8*/ 	.word	0x00028c68
        /*06cc*/ 	.short	0x0100
        /*06ce*/ 	.byte	0x08
	.zero		1


	//   ....[10]....
        /*06d0*/ 	.word	0x00000630
        /*06d4*/ 	.word	0x000000ff
        /*06d8*/ 	.word	0x00028c70
        /*06dc*/ 	.short	0x0100
        /*06de*/ 	.byte	0x06
	.zero		1


	//   ....[11]....
        /*06e0*/ 	.word	0x00000640
        /*06e4*/ 	.word	0x000000ff
        /*06e8*/ 	.word	0x00028c80
        /*06ec*/ 	.short	0x0100
        /*06ee*/ 	.byte	0x06
	.zero		1


	//   ....[12]....
        /*06f0*/ 	.word	0x00000650
        /*06f4*/ 	.word	0x000000ff
        /*06f8*/ 	.word	0x00028c78
        /*06fc*/ 	.short	0x0100
        /*06fe*/ 	.byte	0x06
	.zero		1


	//   ....[13]....
        /*0700*/ 	.word	0x00000660
        /*0704*/ 	.word	0x000000ff
        /*0708*/ 	.word	0x00028c88
        /*070c*/ 	.short	0x0100
        /*070e*/ 	.byte	0x06
	.zero		1


	//   ....[14]....
        /*0710*/ 	.word	0x00000790
        /*0714*/ 	.word	0x000000ff
        /*0718*/ 	.word	0x00028c90
        /*071c*/ 	.short	0x0100
        /*071e*/ 	.byte	0x08
	.zero		1


	//   ....[15]....
        /*0720*/ 	.word	0x000007a0
        /*0724*/ 	.word	0x000000ff
        /*0728*/ 	.word	0x00028ca0
        /*072c*/ 	.short	0x0100
        /*072e*/ 	.byte	0x08
	.zero		1


	//   ....[16]....
        /*0730*/ 	.word	0x000007b0
        /*0734*/ 	.word	0x000000ff
        /*0738*/ 	.word	0x00028c98
        /*073c*/ 	.short	0x0100
        /*073e*/ 	.byte	0x08
	.zero		1


	//   ....[17]....
        /*0740*/ 	.word	0x000007c0
        /*0744*/ 	.word	0x000000ff
        /*0748*/ 	.word	0x00028ca8
        /*074c*/ 	.short	0x0100
        /*074e*/ 	.byte	0x08
	.zero		1


	//   ....[18]....
        /*0750*/ 	.word	0x000008f0
        /*0754*/ 	.word	0x000000ff
        /*0758*/ 	.word	0x00028cb0
        /*075c*/ 	.short	0x0100
        /*075e*/ 	.byte	0x08
	.zero		1


	//   ....[19]....
        /*0760*/ 	.word	0x00000900
        /*0764*/ 	.word	0x000000ff
        /*0768*/ 	.word	0x00028cc0
        /*076c*/ 	.short	0x0100
        /*076e*/ 	.byte	0x08
	.zero		1


	//   ....[20]....
        /*0770*/ 	.word	0x00000910
        /*0774*/ 	.word	0x000000ff
        /*0778*/ 	.word	0x00028cb8
        /*077c*/ 	.short	0x0100
        /*077e*/ 	.byte	0x08
	.zero		1


	//   ....[21]....
        /*0780*/ 	.word	0x00000920
        /*0784*/ 	.word	0x000000ff
        /*0788*/ 	.word	0x00028cc8
        /*078c*/ 	.short	0x0100
        /*078e*/ 	.byte	0x08
	.zero		1


	//   ....[22]....
        /*0790*/ 	.word	0x00002670
        /*0794*/ 	.word	0x00000046
        /*0798*/ 	.word	0x00028c90
        /*079c*/ 	.short	0x010a
        /*079e*/ 	.byte	0x3f
	.zero		1


	//   ....[23]....
        /*07a0*/ 	.word	0x00003090
        /*07a4*/ 	.word	0x00000046
        /*07a8*/ 	.word	0x00028c90
        /*07ac*/ 	.short	0x010a
        /*07ae*/ 	.byte	0x3f
	.zero		1


	//   ....[24]....
        /*07b0*/ 	.word	0x00003990
        /*07b4*/ 	.word	0x00000046
        /*07b8*/ 	.word	0x00028c90
        /*07bc*/ 	.short	0x010a
        /*07be*/ 	.byte	0x3f
	.zero		1


	//   ....[25]....
        /*07c0*/ 	.word	0x00003b90
        /*07c4*/ 	.word	0x00000004
        /*07c8*/ 	.word	0x00000000
        /*07cc*/ 	.short	0x0101
        /*07ce*/ 	.byte	0x3f
	.zero		1


	//   ....[26]....
        /*07d0*/ 	.word	0x00003bd0
        /*07d4*/ 	.word	0x00000046
        /*07d8*/ 	.word	0x00028cb0
        /*07dc*/ 	.short	0x010a
        /*07de*/ 	.byte	0x3f
	.zero		1


	//   ....[27]....
        /*07e0*/ 	.word	0x000041f0
        /*07e4*/ 	.word	0x00000046
        /*07e8*/ 	.word	0x00000000
        /*07ec*/ 	.short	0x0101
        /*07ee*/ 	.byte	0x3f
	.zero		1


	//   ....[28]....
        /*07f0*/ 	.word	0x00004890
        /*07f4*/ 	.word	0x0000000e
        /*07f8*/ 	.word	0x00028c50
        /*07fc*/ 	.short	0x010a
        /*07fe*/ 	.byte	0x3f
	.zero		1


	//   ....[29]....
        /*0800*/ 	.word	0x00004c40
        /*0804*/ 	.word	0x00000000
        /*0808*/ 	.word	0x00000000
        /*080c*/ 	.short	0x0101
        /*080e*/ 	.byte	0x3f
	.zero		1


	//   ....[30]....
        /*0810*/ 	.word	0x00005570
        /*0814*/ 	.word	0x00000000
        /*0818*/ 	.word	0x00028c50
        /*081c*/ 	.short	0x010a
        /*081e*/ 	.byte	0x3f
	.zero		1


	//   ....[31]....
        /*0820*/ 	.word	0x000055c0
        /*0824*/ 	.word	0x00000000
        /*0828*/ 	.word	0x00028c50
        /*082c*/ 	.short	0x010a
        /*082e*/ 	.byte	0x3f
	.zero		1


	//   ....[32]....
        /*0830*/ 	.word	0x00005890
        /*0834*/ 	.word	0x00000000
        /*0838*/ 	.word	0x00000000
        /*083c*/ 	.short	0x0101
        /*083e*/ 	.byte	0x3f
	.zero		1


	//   ....[33]....
        /*0840*/ 	.word	0x00006410
        /*0844*/ 	.word	0x00000002
        /*0848*/ 	.word	0x00028c00
        /*084c*/ 	.short	0x010a
        /*084e*/ 	.byte	0x3f
	.zero		1


	//   ....[34]....
        /*0850*/ 	.word	0x00006460
        /*0854*/ 	.word	0x00000002
        /*0858*/ 	.word	0x00028c00
        /*085c*/ 	.short	0x010a
        /*085e*/ 	.byte	0x3f
	.zero		1


	//   ....[35]....
        /*0860*/ 	.word	0x00007090
        /*0864*/ 	.word	0x00000002
        /*0868*/ 	.word	0x00028c00
        /*086c*/ 	.short	0x010a
        /*086e*/ 	.byte	0x3f
	.zero		1


	//   ....[36]....
        /*0870*/ 	.word	0x00008520
        /*0874*/ 	.word	0x00000002
        /*0878*/ 	.word	0x00028c00
        /*087c*/ 	.short	0x010a
        /*087e*/ 	.byte	0x3f
	.zero		1


	//   ....[37]....
        /*0880*/ 	.word	0x00009520
        /*0884*/ 	.word	0x000000a9
        /*0888*/ 	.word	0x00028c30
        /*088c*/ 	.short	0x010a
        /*088e*/ 	.byte	0x3f
	.zero		1


	//   ....[38]....
        /*0890*/ 	.word	0x000095d0
        /*0894*/ 	.word	0x000000a9
        /*0898*/ 	.word	0x00028c30
        /*089c*/ 	.short	0x010a
        /*089e*/ 	.byte	0x3f
	.zero		1


	//   ....[39]....
        /*08a0*/ 	.word	0x0000a7f0
        /*08a4*/ 	.word	0x00000000
        /*08a8*/ 	.word	0x00000000
        /*08ac*/ 	.short	0x0101
        /*08ae*/ 	.byte	0x3f
	.zero		1


	//   ....[40]....
        /*08b0*/ 	.word	0x0000abf0
        /*08b4*/ 	.word	0x000000a9
        /*08b8*/ 	.word	0x00028c50
        /*08bc*/ 	.short	0x010a
        /*08be*/ 	.byte	0x3f
	.zero		1


	//   ....[41]....
        /*08c0*/ 	.word	0x0000aca0
        /*08c4*/ 	.word	0x000000a9
        /*08c8*/ 	.word	0x00028c50
        /*08cc*/ 	.short	0x010a
        /*08ce*/ 	.byte	0x3f
	.zero		1


	//   ....[42]....
        /*08d0*/ 	.word	0x0000afb0
        /*08d4*/ 	.word	0x000000a9
        /*08d8*/ 	.word	0x00000000
        /*08dc*/ 	.short	0x0101
        /*08de*/ 	.byte	0x3f
	.zero		1


	//   ....[43]....
        /*08e0*/ 	.word	0x0000b0a0
        /*08e4*/ 	.word	0x000000d5
        /*08e8*/ 	.word	0x00028c30
        /*08ec*/ 	.short	0x010a
        /*08ee*/ 	.byte	0x3f
	.zero		1


	//   ....[44]....
        /*08f0*/ 	.word	0x0000b110
        /*08f4*/ 	.word	0x000000d5
        /*08f8*/ 	.word	0x00028c30
        /*08fc*/ 	.short	0x010a
        /*08fe*/ 	.byte	0x3f
	.zero		1


	//   ....[45]....
        /*0900*/ 	.word	0x0000c1c0
        /*0904*/ 	.word	0x00000098
        /*0908*/ 	.word	0x00000000
        /*090c*/ 	.short	0x0101
        /*090e*/ 	.byte	0x3f
	.zero		1


	//   ....[46]....
        /*0910*/ 	.word	0x0000cf30
        /*0914*/ 	.word	0x000000d5
        /*0918*/ 	.word	0x00028c50
        /*091c*/ 	.short	0x010a
        /*091e*/ 	.byte	0x3f
	.zero		1


	//   ....[47]....
        /*0920*/ 	.word	0x0000cf80
        /*0924*/ 	.word	0x000000d5
        /*0928*/ 	.word	0x00028c50
        /*092c*/ 	.short	0x010a
        /*092e*/ 	.byte	0x3f
	.zero		1


	//   ....[48]....
        /*0930*/ 	.word	0x0000d280
        /*0934*/ 	.word	0x000000d5
        /*0938*/ 	.word	0x00000000
        /*093c*/ 	.short	0x0101
        /*093e*/ 	.byte	0x3f
	.zero		1


	//   ....[49]....
        /*0940*/ 	.word	0x0000d3b0
        /*0944*/ 	.word	0x000000b9
        /*0948*/ 	.word	0x00028c30
        /*094c*/ 	.short	0x010a
        /*094e*/ 	.byte	0x3f
	.zero		1


	//   ....[50]....
        /*0950*/ 	.word	0x0000d420
        /*0954*/ 	.word	0x000000b9
        /*0958*/ 	.word	0x00028c30
        /*095c*/ 	.short	0x010a
        /*095e*/ 	.byte	0x3f
	.zero		1


	//   ....[51]....
        /*0960*/ 	.word	0x0000e360
        /*0964*/ 	.word	0x000000b5
        /*0968*/ 	.word	0x00000000
        /*096c*/ 	.short	0x0101
        /*096e*/ 	.byte	0x3f
	.zero		1


	//   ....[52]....
        /*0970*/ 	.word	0x0000ed80
        /*0974*/ 	.word	0x000000b9
        /*0978*/ 	.word	0x00028c50
        /*097c*/ 	.short	0x010a
        /*097e*/ 	.byte	0x3f
	.zero		1


	//   ....[53]....
        /*0980*/ 	.word	0x0000edd0
        /*0984*/ 	.word	0x000000b9
        /*0988*/ 	.word	0x00028c50
        /*098c*/ 	.short	0x010a
        /*098e*/ 	.byte	0x3f
	.zero		1


	//   ....[54]....
        /*0990*/ 	.word	0x0000f0d0
        /*0994*/ 	.word	0x000000b9
        /*0998*/ 	.word	0x00000000
        /*099c*/ 	.short	0x0101
        /*099e*/ 	.byte	0x3f
	.zero		1


	//   ....[55]....
        /*09a0*/ 	.word	0x00011410
        /*09a4*/ 	.word	0x00000000
        /*09a8*/ 	.word	0x00000000
        /*09ac*/ 	.short	0x0101
        /*09ae*/ 	.byte	0x3f
	.zero		1


	//   ....[56]....
        /*09b0*/ 	.word	0x000137a0
        /*09b4*/ 	.word	0x00000009
        /*09b8*/ 	.word	0x00028c20
        /*09bc*/ 	.short	0x010a
        /*09be*/ 	.byte	0x3f
	.zero		1


	//   ....[57]....
        /*09c0*/ 	.word	0x00013830
        /*09c4*/ 	.word	0x00000005
        /*09c8*/ 	.word	0x00028ca0
        /*09cc*/ 	.short	0x010a
        /*09ce*/ 	.byte	0x3f
	.zero		1


	//   ....[58]....
        /*09d0*/ 	.word	0x00013a10
        /*09d4*/ 	.word	0x00000005
        /*09d8*/ 	.word	0x00028cc0
        /*09dc*/ 	.short	0x010a
        /*09de*/ 	.byte	0x3f
	.zero		1


	//   ....[59]....
        /*09e0*/ 	.word	0x00013f60
        /*09e4*/ 	.word	0x00000006
        /*09e8*/ 	.word	0x00028ca0
        /*09ec*/ 	.short	0x010a
        /*09ee*/ 	.byte	0x3f
	.zero		1


	//   ....[60]....
        /*09f0*/ 	.word	0x00014120
        /*09f4*/ 	.word	0x00000006
        /*09f8*/ 	.word	0x00028cc0
        /*09fc*/ 	.short	0x010a
        /*09fe*/ 	.byte	0x3f
	.zero		1


	//   ....[61]....
        /*0a00*/ 	.word	0x00015030
        /*0a04*/ 	.word	0x00000005
        /*0a08*/ 	.word	0x00028c40
        /*0a0c*/ 	.short	0x010a
        /*0a0e*/ 	.byte	0x3f
	.zero		1


	//   ....[62]....
        /*0a10*/ 	.word	0x00015420
        /*0a14*/ 	.word	0x00000007
        /*0a18*/ 	.word	0x00028c20
        /*0a1c*/ 	.short	0x010a
        /*0a1e*/ 	.byte	0x3f
	.zero		1


	//   ....[63]....
        /*0a20*/ 	.word	0x000154e0
        /*0a24*/ 	.word	0x00000002
        /*0a28*/ 	.word	0x00028c60
        /*0a2c*/ 	.short	0x010a
        /*0a2e*/ 	.byte	0x3f
	.zero		1


	//   ....[64]....
        /*0a30*/ 	.word	0x00015c40
        /*0a34*/ 	.word	0x00000003
        /*0a38*/ 	.word	0x00028c40
        /*0a3c*/ 	.short	0x010a
        /*0a3e*/ 	.byte	0x3f
	.zero		1


	//   ....[65]....
        /*0a40*/ 	.word	0x00015e50
        /*0a44*/ 	.word	0x00000003
        /*0a48*/ 	.word	0x00028c60
        /*0a4c*/ 	.short	0x010a
        /*0a4e*/ 	.byte	0x3f
	.zero		1


	//   ....[66]....
        /*0a50*/ 	.word	0x00016500
        /*0a54*/ 	.word	0x00000002
        /*0a58*/ 	.word	0x00028c40
        /*0a5c*/ 	.short	0x010a
        /*0a5e*/ 	.byte	0x3f
	.zero		1


	//   ....[67]....
        /*0a60*/ 	.word	0x00016700
        /*0a64*/ 	.word	0x00000002
        /*0a68*/ 	.word	0x00028c60
        /*0a6c*/ 	.short	0x010a
        /*0a6e*/ 	.byte	0x3f
	.zero		1


	//   ....[68]....
        /*0a70*/ 	.word	0x00016d40
        /*0a74*/ 	.word	0x00000002
        /*0a78*/ 	.word	0x00028c40
        /*0a7c*/ 	.short	0x010a
        /*0a7e*/ 	.byte	0x3f
	.zero		1


	//   ....[69]....
        /*0a80*/ 	.word	0x00016f50
        /*0a84*/ 	.word	0x00000002
        /*0a88*/ 	.word	0x00028c60
        /*0a8c*/ 	.short	0x010a
        /*0a8e*/ 	.byte	0x3f
	.zero		1


	//   ....[70]....
        /*0a90*/ 	.word	0x00018210
        /*0a94*/ 	.word	0x00000000
        /*0a98*/ 	.word	0x00028c20
        /*0a9c*/ 	.short	0x010a
        /*0a9e*/ 	.byte	0x3f
	.zero		1


	//   ....[71]....
        /*0aa0*/ 	.word	0x000183c0
        /*0aa4*/ 	.word	0x00000006
        /*0aa8*/ 	.word	0x00000000
        /*0aac*/ 	.short	0x010a
        /*0aae*/ 	.byte	0x3f
	.zero		1


	//   ....[72]....
        /*0ab0*/ 	.word	0x00018430
        /*0ab4*/ 	.word	0x00000007
        /*0ab8*/ 	.word	0x00000000
        /*0abc*/ 	.short	0x010a
        /*0abe*/ 	.byte	0x3f
	.zero		1


	//   ....[73]....
        /*0ac0*/ 	.word	0x000184a0
        /*0ac4*/ 	.word	0x00000004
        /*0ac8*/ 	.word	0x00000000
        /*0acc*/ 	.short	0x010a
        /*0ace*/ 	.byte	0x3f
	.zero		1


	//   ....[74]....
        /*0ad0*/ 	.word	0x000184d0
        /*0ad4*/ 	.word	0x00000003
        /*0ad8*/ 	.word	0x00000000
        /*0adc*/ 	.short	0x010a
        /*0ade*/ 	.byte	0x3f
	.zero		1


	//   ....[75]....
        /*0ae0*/ 	.word	0x00018530
        /*0ae4*/ 	.word	0x00000046
        /*0ae8*/ 	.word	0x00028c90
        /*0aec*/ 	.short	0x010a
        /*0aee*/ 	.byte	0x3f
	.zero		1


	//   ....[76]....
        /*0af0*/ 	.word	0x00018580
        /*0af4*/ 	.word	0x00000046
        /*0af8*/ 	.word	0x00028c90
        /*0afc*/ 	.short	0x010a
        /*0afe*/ 	.byte	0x3f
	.zero		1


	//   ....[77]....
        /*0b00*/ 	.word	0x000185d0
        /*0b04*/ 	.word	0x00000046
        /*0b08*/ 	.word	0x00028c90
        /*0b0c*/ 	.short	0x010a
        /*0b0e*/ 	.byte	0x3f
	.zero		1


	//   ....[78]....
        /*0b10*/ 	.word	0x00018620
        /*0b14*/ 	.word	0x00000046
        /*0b18*/ 	.word	0x00028cb0
        /*0b1c*/ 	.short	0x010a
        /*0b1e*/ 	.byte	0x3f
	.zero		1


	//   ....[79]....
        /*0b20*/ 	.word	0x00018670
        /*0b24*/ 	.word	0x0000000e
        /*0b28*/ 	.word	0x00028c50
        /*0b2c*/ 	.short	0x010a
        /*0b2e*/ 	.byte	0x3f
	.zero		1


	//   ....[80]....
        /*0b30*/ 	.word	0x000186c0
        /*0b34*/ 	.word	0x00000000
        /*0b38*/ 	.word	0x00028c50
        /*0b3c*/ 	.short	0x010a
        /*0b3e*/ 	.byte	0x3f
	.zero		1


	//   ....[81]....
        /*0b40*/ 	.word	0x00018c10
        /*0b44*/ 	.word	0x00000002
        /*0b48*/ 	.word	0x00028c00
        /*0b4c*/ 	.short	0x010a
        /*0b4e*/ 	.byte	0x3f
	.zero		1


	//   ....[82]....
        /*0b50*/ 	.word	0x00019160
        /*0b54*/ 	.word	0x00000002
        /*0b58*/ 	.word	0x00028c00
        /*0b5c*/ 	.short	0x010a
        /*0b5e*/ 	.byte	0x3f
	.zero		1


	//   ....[83]....
        /*0b60*/ 	.word	0x000191b0
        /*0b64*/ 	.word	0x000000a9
        /*0b68*/ 	.word	0x00028c30
        /*0b6c*/ 	.short	0x010a
        /*0b6e*/ 	.byte	0x3f
	.zero		1


	//   ....[84]....
        /*0b70*/ 	.word	0x00019200
        /*0b74*/ 	.word	0x000000a9
        /*0b78*/ 	.word	0x00028c50
        /*0b7c*/ 	.short	0x010a
        /*0b7e*/ 	.byte	0x3f
	.zero		1


	//   ....[85]....
        /*0b80*/ 	.word	0x00019250
        /*0b84*/ 	.word	0x000000d5
        /*0b88*/ 	.word	0x00028c30
        /*0b8c*/ 	.short	0x010a
        /*0b8e*/ 	.byte	0x3f
	.zero		1


	//   ....[86]....
        /*0b90*/ 	.word	0x000192a0
        /*0b94*/ 	.word	0x000000d5
        /*0b98*/ 	.word	0x00028c50
        /*0b9c*/ 	.short	0x010a
        /*0b9e*/ 	.byte	0x3f
	.zero		1


	//   ....[87]....
        /*0ba0*/ 	.word	0x000192f0
        /*0ba4*/ 	.word	0x000000b9
        /*0ba8*/ 	.word	0x00028c30
        /*0bac*/ 	.short	0x010a
        /*0bae*/ 	.byte	0x3f
	.zero		1


	//   ....[88]....
        /*0bb0*/ 	.word	0x00019340
        /*0bb4*/ 	.word	0x000000b9
        /*0bb8*/ 	.word	0x00028c50
        /*0bbc*/ 	.short	0x010a
        /*0bbe*/ 	.byte	0x3f
	.zero		1


	//   ....[89]....
        /*0bc0*/ 	.word	0x000194e0
        /*0bc4*/ 	.word	0x00000009
        /*0bc8*/ 	.word	0x00028c20
        /*0bcc*/ 	.short	0x010a
        /*0bce*/ 	.byte	0x3f
	.zero		1


	//   ....[90]....
        /*0bd0*/ 	.word	0x00019530
        /*0bd4*/ 	.word	0x00000005
        /*0bd8*/ 	.word	0x00028ca0
        /*0bdc*/ 	.short	0x010a
        /*0bde*/ 	.byte	0x3f
	.zero		1


	//   ....[91]....
        /*0be0*/ 	.word	0x00019580
        /*0be4*/ 	.word	0x00000005
        /*0be8*/ 	.word	0x00028cc0
        /*0bec*/ 	.short	0x010a
        /*0bee*/ 	.byte	0x3f
	.zero		1


	//   ....[92]....
        /*0bf0*/ 	.word	0x000195d0
        /*0bf4*/ 	.word	0x00000006
        /*0bf8*/ 	.word	0x00028ca0
        /*0bfc*/ 	.short	0x010a
        /*0bfe*/ 	.byte	0x3f
	.zero		1


	//   ....[93]....
        /*0c00*/ 	.word	0x00019620
        /*0c04*/ 	.word	0x00000006
        /*0c08*/ 	.word	0x00028cc0
        /*0c0c*/ 	.short	0x010a
        /*0c0e*/ 	.byte	0x3f
	.zero		1


	//   ....[94]....
        /*0c10*/ 	.word	0x000197c0
        /*0c14*/ 	.word	0x00000005
        /*0c18*/ 	.word	0x00028c40
        /*0c1c*/ 	.short	0x010a
        /*0c1e*/ 	.byte	0x3f
	.zero		1


	//   ....[95]....
        /*0c20*/ 	.word	0x00019840
        /*0c24*/ 	.word	0x00000005
        /*0c28*/ 	.word	0x00028c20
        /*0c2c*/ 	.short	0x010a
        /*0c2e*/ 	.byte	0x3f
	.zero		1


	//   ....[96]....
        /*0c30*/ 	.word	0x00019890
        /*0c34*/ 	.word	0x00000002
        /*0c38*/ 	.word	0x00028c60
        /*0c3c*/ 	.short	0x010a
        /*0c3e*/ 	.byte	0x3f
	.zero		1


	//   ....[97]....
        /*0c40*/ 	.word	0x000198e0
        /*0c44*/ 	.word	0x00000003
        /*0c48*/ 	.word	0x00028c40
        /*0c4c*/ 	.short	0x010a
        /*0c4e*/ 	.byte	0x3f
	.zero		1


	//   ....[98]....
        /*0c50*/ 	.word	0x00019930
        /*0c54*/ 	.word	0x00000003
        /*0c58*/ 	.word	0x00028c60
        /*0c5c*/ 	.short	0x010a
        /*0c5e*/ 	.byte	0x3f
	.zero		1


	//   ....[99]....
        /*0c60*/ 	.word	0x00019980
        /*0c64*/ 	.word	0x00000002
        /*0c68*/ 	.word	0x00028c40
        /*0c6c*/ 	.short	0x010a
        /*0c6e*/ 	.byte	0x3f
	.zero		1


	//   ....[100]....
        /*0c70*/ 	.word	0x000199d0
        /*0c74*/ 	.word	0x00000002
        /*0c78*/ 	.word	0x00028c60
        /*0c7c*/ 	.short	0x010a
        /*0c7e*/ 	.byte	0x3f
	.zero		1


	//   ....[101]....
        /*0c80*/ 	.word	0x00019a20
        /*0c84*/ 	.word	0x00000002
        /*0c88*/ 	.word	0x00028c40
        /*0c8c*/ 	.short	0x010a
        /*0c8e*/ 	.byte	0x3f
	.zero		1


	//   ....[102]....
        /*0c90*/ 	.word	0x00019a70
        /*0c94*/ 	.word	0x00000002
        /*0c98*/ 	.word	0x00028c60
        /*0c9c*/ 	.short	0x010a
        /*0c9e*/ 	.byte	0x3f
	.zero		1


	//   ....[103]....
        /*0ca0*/ 	.word	0x0001a430
        /*0ca4*/ 	.word	0x00000000
        /*0ca8*/ 	.word	0x00028c20
        /*0cac*/ 	.short	0x010a
        /*0cae*/ 	.byte	0x3f
	.zero		1


	//   ....[104]....
        /*0cb0*/ 	.word	0x0001a5d0
        /*0cb4*/ 	.word	0x00000006
        /*0cb8*/ 	.word	0x00000000
        /*0cbc*/ 	.short	0x010a
        /*0cbe*/ 	.byte	0x3f
	.zero		1


	//   ....[105]....
        /*0cc0*/ 	.word	0x0001a620
        /*0cc4*/ 	.word	0x00000007
        /*0cc8*/ 	.word	0x00000000
        /*0ccc*/ 	.short	0x010a
        /*0cce*/ 	.byte	0x3f
	.zero		1


	//   ....[106]....
        /*0cd0*/ 	.word	0x0001a670
        /*0cd4*/ 	.word	0x00000004
        /*0cd8*/ 	.word	0x00000000
        /*0cdc*/ 	.short	0x010a
        /*0cde*/ 	.byte	0x3f
	.zero		1


	//----- nvinfo : EIATTR_NUM_MBARRIERS
	.align		4
.L_579:
        /*0ce0*/ 	.byte	0x03, 0x38
        /*0ce2*/ 	.short	0x0016


	//----- nvinfo : EIATTR_EXIT_INSTR_OFFSETS
	.align		4
        /*0ce4*/ 	.byte	0x04, 0x1c
        /*0ce6*/ 	.short	(.L_581 - .L_580)


	//   ....[0]....
.L_580:
        /*0ce8*/ 	.word	0x00018520


	//----- nvinfo : EIATTR_MAX_THREADS
	.align		4
.L_581:
        /*0cec*/ 	.byte	0x04, 0x05
        /*0cee*/ 	.short	(.L_583 - .L_582)
.L_582:
        /*0cf0*/ 	.word	0x00000180
        /*0cf4*/ 	.word	0x00000001
        /*0cf8*/ 	.word	0x00000001


	//----- nvinfo : EIATTR_CRS_STACK_SIZE
	.align		4
.L_583:
        /*0cfc*/ 	.byte	0x04, 0x1e
        /*0cfe*/ 	.short	(.L_585 - .L_584)
.L_584:
        /*0d00*/ 	.word	0x00000000


	//----- nvinfo : EIATTR_CBANK_PARAM_SIZE
	.align		4
.L_585:
        /*0d04*/ 	.byte	0x03, 0x19
        /*0d06*/ 	.short	0x0a70


	//----- nvinfo : EIATTR_PARAM_CBANK
	.align		4
        /*0d08*/ 	.byte	0x04, 0x0a
        /*0d0a*/ 	.short	(.L_587 - .L_586)
	.align		4
.L_586:
        /*0d0c*/ 	.word	index@(.nv.constant0._ZN7cutlass13device_kernelIN5flash11enable_sm90INS1_16FlashAttnFwdSm90INS1_25CollectiveMainloopFwdSm90ILi2EN4cute5tupleIJNS5_1CILi1EEES8_S8_EEENS6_IJNS7_ILi64EEESA_SA_EEELi512ENS_10bfloat16_tEfNS_4arch4Sm90ELb1ELb0ELb1ELb1ELb0ELb1ELb0ELb0ELb0ELb0ELb0ELb0EEENS1_21CollectiveEpilogueFwdINS6_IJSA_NS7_ILi512EEESA_EEES9_SC_SE_Li256ELb1ELb0ELb0ELb0EEENS1_36VarlenDynamicPersistentTileSchedulerILi64ELi64ELi256ELi32ELb0ELb0ELb1ELb1ELb1ELb1EEEEEEEEEvNT_6ParamsE)
        /*0d10*/ 	.short	0x0210
        /*0d12*/ 	.short	0x0a70


	//----- nvinfo : EIATTR_SW_WAR
	.align		4
.L_587:
        /*0d14*/ 	.byte	0x04, 0x36
        /*0d16*/ 	.short	(.L_589 - .L_588)
.L_588:
        /*0d18*/ 	.word	0x00000008
.L_589:


//--------------------- .nv.info._ZN7cutlass13device_kernelIN5flash11enable_sm90INS1_16FlashAttnFwdSm90INS1_25CollectiveMainloopFwdSm90ILi2EN4cute5tupleIJNS5_1CILi1EEES8_S8_EEENS6_IJNS7_ILi64EEESA_SA_EEELi512ENS_10bfloat16_tEfNS_4arch4Sm90ELb1ELb0ELb1ELb1ELb0ELb0ELb1ELb0ELb0ELb0ELb0ELb0EEENS1_21CollectiveEpilogueFwdINS6_IJSA_NS7_ILi512EEESA_EEES9_SC_SE_Li256ELb1ELb0ELb0ELb0EEENS1_36VarlenDynamicPersistentTileSchedulerILi64ELi64ELi256ELi32ELb0ELb0ELb1ELb1ELb1ELb1EEEEEEEEEvNT_6ParamsE --------------------------
	.section	.nv.info._ZN7cutlass13device_kernelIN5flash11enable_sm90INS1_16FlashAttnFwdSm90INS1_25CollectiveMainloopFwdSm90ILi2EN4cute5tupleIJNS5_1CILi1EEES8_S8_EEENS6_IJNS7_ILi64EEESA_SA_EEELi512ENS_10bfloat16_tEfNS_4arch4Sm90ELb1ELb0ELb1ELb1ELb0ELb0ELb1ELb0ELb0ELb0ELb0ELb0EEENS1_21CollectiveEpilogueFwdINS6_IJSA_NS7_ILi512EEESA_EEES9_SC_SE_Li256ELb1ELb0ELb0ELb0EEENS1_36VarlenDynamicPersistentTileSchedulerILi64ELi64ELi256ELi32ELb0ELb0ELb1ELb1ELb1ELb1EEEEEEEEEvNT_6ParamsE,"",@"SHT_CUDA_INFO"
	.sectionflags	@""
	.align	4


	//----- nvinfo : EIATTR_CUDA_API_VERSION
	.align		4
        /*0000*/ 	.byte	0x04, 0x37
        /*0002*/ 	.short	(.L_591 - .L_590)
.L_590:
        /*0004*/ 	.word	0x00000082


	//----- nvinfo : EIATTR_KPARAM_INFO
	.align		4
.L_591:
        /*0008*/ 	.byte	0x04, 0x17
        /*000a*/ 	.short	(.L_593 - .L_592)
.L_592:
        /*000c*/ 	.word	0x00000000
        /*0010*/ 	.short	0x0000
        /*0012*/ 	.short	0x0070
        /*0014*/ 	.byte	0x00, 0xf0, 0x01, 0x2c


	//----- nvinfo : EIATTR_SPARSE_MMA_MASK
	.align		4
.L_593:
        /*0018*/ 	.byte	0x03, 0x50
        /*001a*/ 	.short	0x0000


	//----- nvinfo : EIATTR_MAXREG_COUNT
	.align		4
        /*001c*/ 	.byte	0x03, 0x1b
        /*001e*/ 	.short	0x00a8


	//----- nvinfo : EIATTR_NUM_BARRIERS
	.align		4
        /*0020*/ 	.byte	0x02, 0x4c
        /*0022*/ 	.byte	0x10
	.zero		1


	//----- nvinfo : EIATTR_EXTERNS
	.align		4
        /*0024*/ 	.byte	0x04, 0x0f
        /*0026*/ 	.short	(.L_595 - .L_594)


	//   ....[0]....
	.align		4
.L_594:
        /*0028*/ 	.word	index@(__assertfail)


	//----- nvinfo : EIATTR_ANNOTATIONS
	.align		4
.L_595:
        /*002c*/ 	.byte	0x04, 0x55
        /*002e*/ 	.short	(.L_597 - .L_596)


	//   ....[0]....
.L_596:
        /* <DEDUP_REMOVED lines=31> */


	//----- nvinfo : EIATTR_MERCURY_ISA_VERSION
	.align		4
.L_597:
        /*0210*/ 	.byte	0x03, 0x5f
        /*0212*/ 	.short	0x0101


	//----- nvinfo : EIATTR_UNUSED_LOAD_BYTE_OFFSET
	.align		4
        /*0214*/ 	.byte	0x04, 0x44
        /*0216*/ 	.short	(.L_599 - .L_598)


	//   ....[0]....
.L_598:
        /*0218*/ 	.word	0x00000ac0
        /*021c*/ 	.word	0x0000fff0


	//   ....[1]....
        /*0220*/ 	.word	0x0000d400
        /*0224*/ 	.word	0x0000fff0


	//----- nvinfo : EIATTR_INT_WARP_WIDE_INSTR_OFFSETS
	.align		4
.L_599:
        /*0228*/ 	.byte	0x04, 0x31
        /*022a*/ 	.short	(.L_601 - .L_600)


	//   ....[0]....
.L_600:
        /*022c*/ 	.word	0x00000190


	//   ....[1]....
        /*0230*/ 	.word	0x000001d0


	//   ....[2]....
        /*0234*/ 	.word	0x00000240


	//   ....[3]....
        /*0238*/ 	.word	0x00000250


	//   ....[4]....
        /*023c*/ 	.word	0x00011020


	//   ....[5]....
        /*0240*/ 	.word	0x000110e0


	//   ....[6]....
        /*0244*/ 	.word	0x00011580


	//   ....[7]....
        /*0248*/ 	.word	0x000115b0


	//   ....[8]....
        /*024c*/ 	.word	0x00014270


	//   ....[9]....
        /*0250*/ 	.word	0x00014330


	//----- nvinfo : EIATTR_COOP_GROUP_MASK_REGIDS
	.align		4
.L_601:
        /*0254*/ 	.byte	0x04, 0x29
        /*0256*/ 	.short	(.L_603 - .L_602)


	//   ....[0]....
.L_602:
        /*0258*/ 	.word	0xffffffff


	//   ....[1]....
        /*025c*/ 	.word	0xffffffff


	//   ....[2]....
        /*0260*/ 	.word	0xffffffff


	//   ....[3]....
        /*0264*/ 	.word	0xffffffff


	//   ....[4]....
        /*0268*/ 	.word	0xffffffff


	//   ....[5]....
        /*026c*/ 	.word	0xffffffff


	//   ....[6]....
        /*0270*/ 	.word	0xffffffff


	//   ....[7]....
        /*0274*/ 	.word	0xffffffff


	//   ....[8]....
        /*0278*/ 	.word	0xffffffff


	//   ....[9]....
        /*027c*/ 	.word	0xffffffff


	//   ....[10]....
        /*0280*/ 	.word	0xffffffff


	//   ....[11]....
        /*0284*/ 	.word	0xffffffff


	//   ....[12]....
        /*0288*/ 	.word	0xffffffff


	//   ....[13]....
        /*028c*/ 	.word	0xffffffff


	//   ....[14]....
        /*0290*/ 	.word	0xffffffff


	//   ....[15]....
        /*0294*/ 	.word	0xffffffff


	//   ....[16]....
        /*0298*/ 	.word	0xffffffff


	//   ....[17]....
        /*029c*/ 	.word	0xffffffff


	//   ....[18]....
        /*02a0*/ 	.word	0xffffffff


	//   ....[19]....
        /*02a4*/ 	.word	0xffffffff


	//   ....[20]....
        /*02a8*/ 	.word	0xffffffff


	//   ....[21]....
        /*02ac*/ 	.word	0xffffffff


	//   ....[22]....
        /*02b0*/ 	.word	0xffffffff


	//   ....[23]....
        /*02b4*/ 	.word	0xffffffff


	//   ....[24]....
        /*02b8*/ 	.word	0xffffffff


	//   ....[25]....
        /*02bc*/ 	.word	0xffffffff


	//   ....[26]....
        /*02c0*/ 	.word	0xffffffff


	//   ....[27]....
        /*02c4*/ 	.word	0xffffffff


	//   ....[28]....
        /*02c8*/ 	.word	0xffffffff


	//   ....[29]....
        /*02cc*/ 	.word	0xffffffff


	//   ....[30]....
        /*02d0*/ 	.word	0xffffffff


	//   ....[31]....
        /*02d4*/ 	.word	0xffffffff


	//   ....[32]....
        /*02d8*/ 	.word	0xffffffff


	//   ....[33]....
        /*02dc*/ 	.word	0xffffffff


	//   ....[34]....
        /*02e0*/ 	.word	0xffffffff


	//   ....[35]....
        /*02e4*/ 	.word	0xffffffff


	//   ....[36]....
        /*02e8*/ 	.word	0xffffffff


	//   ....[37]....
        /*02ec*/ 	.word	0xffffffff


	//   ....[38]....
        /*02f0*/ 	.word	0xffffffff


	//   ....[39]....
        /*02f4*/ 	.word	0xffffffff


	//   ....[40]....
        /*02f8*/ 	.word	0xffffffff


	//   ....[41]....
        /*02fc*/ 	.word	0xffffffff


	//   ....[42]....
        /*0300*/ 	.word	0xffffffff


	//   ....[43]....
        /*0304*/ 	.word	0xffffffff


	//   ....[44]....
        /*0308*/ 	.word	0xffffffff


	//   ....[45]....
        /*030c*/ 	.word	0xffffffff


	//   ....[46]....
        /*0310*/ 	.word	0xffffffff


	//   ....[47]....
        /*0314*/ 	.word	0xffffffff


	//   ....[48]....
        /*0318*/ 	.word	0xffffffff


	//   ....[49]....
        /*031c*/ 	.word	0xffffffff


	//   ....[50]....
        /*0320*/ 	.word	0xffffffff


	//   ....[51]....
        /*0324*/ 	.word	0xffffffff


	//   ....[52]....
        /*0328*/ 	.word	0xffffffff


	//   ....[53]....
        /*032c*/ 	.word	0xffffffff


	//   ....[54]....
        /*0330*/ 	.word	0xffffffff


	//   ....[55]....
        /*0334*/ 	.word	0xffffffff


	//   ....[56]....
        /*0338*/ 	.word	0xffffffff


	//   ....[57]....
        /*033c*/ 	.word	0xffffffff


	//   ....[58]....
        /*0340*/ 	.word	0xffffffff


	//   ....[59]....
        /*0344*/ 	.word	0xffffffff


	//   ....[60]....
        /*0348*/ 	.word	0xffffffff


	//   ....[61]....
        /*034c*/ 	.word	0xffffffff


	//   ....[62]....
        /*0350*/ 	.word	0xffffffff


	//   ....[63]....
        /*0354*/ 	.word	0xffffffff


	//   ....[64]....
        /*0358*/ 	.word	0xffffffff


	//   ....[65]....
        /*035c*/ 	.word	0xffffffff


	//   ....[66]....
        /*0360*/ 	.word	0x0500000f


	//   ....[67]....
        /*0364*/ 	.word	0x0500000f


	//   ....[68]....
        /*0368*/ 	.word	0x0500000f


	//   ....[69]....
        /*036c*/ 	.word	0x0500000f


	//   ....[70]....
        /*0370*/ 	.word	0x0500000f


	//   ....[71]....
        /*0374*/ 	.word	0x0500000f


	//   ....[72]....
        /*0378*/ 	.word	0x0500000f


	//   ....[73]....
        /*037c*/ 	.word	0x0500000f


	//   ....[74]....
        /*0380*/ 	.word	0x0500000f


	//   ....[75]....
        /*0384*/ 	.word	0x0500000f


	//   ....[76]....
        /*0388*/ 	.word	0x0500000f


	//   ....[77]....
        /*038c*/ 	.word	0x0500000f


	//   ....[78]....
        /*0390*/ 	.word	0x0500000f


	//   ....[79]....
        /*0394*/ 	.word	0x0500000f


	//   ....[80]....
        /*0398*/ 	.word	0x0500000f


	//   ....[81]....
        /*039c*/ 	.word	0x0500000f


	//   ....[82]....
        /*03a0*/ 	.word	0x0500000f


	//   ....[83]....
        /*03a4*/ 	.word	0x0500000f


	//   ....[84]....
        /*03a8*/ 	.word	0x0500000f


	//----- nvinfo : EIATTR_COOP_GROUP_INSTR_OFFSETS
	.align		4
.L_603:
        /*03ac*/ 	.byte	0x04, 0x28
        /*03ae*/ 	.short	(.L_605 - .L_604)


	//   ....[0]....
.L_604:
        /*03b0*/ 	.word	0x00000070


	//   ....[1]....
        /*03b4*/ 	.word	0x000001a0


	//   ....[2]....
        /*03b8*/ 	.word	0x000001f0


	//   ....[3]....
        /*03bc*/ 	.word	0x00000400


	//   ....[4]....
        /*03c0*/ 	.word	0x00000560


	//   ....[5]....
        /*03c4*/ 	.word	0x00000680


	//   ....[6]....
        /*03c8*/ 	.word	0x000007e0


	//   ....[7]....
        /*03cc*/ 	.word	0x00001970


	//   ....[8]....
        /*03d0*/ 	.word	0x00003110


	//   ....[9]....
        /*03d4*/ 	.word	0x000040d0


	//   ....[10]....
        /*03d8*/ 	.word	0x00005330


	//   ....[11]....
        /*03dc*/ 	.word	0x00005390


	//   ....[12]....
        /*03e0*/ 	.word	0x00005840


	//   ....[13]....
        /*03e4*/ 	.word	0x00005910


	//   ....[14]....
        /*03e8*/ 	.word	0x000061a0


	//   ....[15]....
        /*03ec*/ 	.word	0x00006df0


	//   ....[16]....
        /*03f0*/ 	.word	0x00008000


	//   ....[17]....
        /*03f4*/ 	.word	0x00008070


	//   ....[18]....
        /*03f8*/ 	.word	0x00008460


	//   ....[19]....
        /*03fc*/ 	.word	0x000085b0


	//   ....[20]....
        /*0400*/ 	.word	0x00009770


	//   ....[21]....
        /*0404*/ 	.word	0x0000a410


	//   ....[22]....
        /*0408*/ 	.word	0x0000b3b0


	//   ....[23]....
        /*040c*/ 	.word	0x0000b420


	//   ....[24]....
        /*0410*/ 	.word	0x0000b760


	//   ....[25]....
        /*0414*/ 	.word	0x0000b920


	//   ....[26]....
        /*0418*/ 	.word	0x0000c8b0


	//   ....[27]....
        /*041c*/ 	.word	0x0000c910


	//   ....[28]....
        /*0420*/ 	.word	0x0000c930


	//   ....[29]....
        /*0424*/ 	.word	0x0000c980


	//   ....[30]....
        /*0428*/ 	.word	0x0000c9a0


	//   ....[31]....
        /*042c*/ 	.word	0x0000e310


	//   ....[32]....
        /*0430*/ 	.word	0x0000fd60


	//   ....[33]....
        /*0434*/ 	.word	0x0000fef0


	//   ....[34]....
        /*0438*/ 	.word	0x0000ff20


	//   ....[35]....
        /*043c*/ 	.word	0x0000ff60


	//   ....[36]....
        /*0440*/ 	.word	0x0000ffd0


	//   ....[37]....
        /*0444*/ 	.word	0x00010030


	//   ....[38]....
        /*0448*/ 	.word	0x00010070


	//   ....[39]....
        /*044c*/ 	.word	0x00010220


	//   ....[40]....
        /*0450*/ 	.word	0x00010280


	//   ....[41]....
        /*0454*/ 	.word	0x000102c0


	//   ....[42]....
        /*0458*/ 	.word	0x00010300


	//   ....[43]....
        /*045c*/ 	.word	0x00010330


	//   ....[44]....
        /*0460*/ 	.word	0x00010360


	//   ....[45]....
        /*0464*/ 	.word	0x00010400


	//   ....[46]....
        /*0468*/ 	.word	0x00010460


	//   ....[47]....
        /*046c*/ 	.word	0x000104f0


	//   ....[48]....
        /*0470*/ 	.word	0x000143c0


	//   ....[49]....
        /*0474*/ 	.word	0x000143d0


	//   ....[50]....
        /*0478*/ 	.word	0x000144f0


	//   ....[51]....
        /*047c*/ 	.word	0x00014550


	//   ....[52]....
        /*0480*/ 	.word	0x00014590


	//   ....[53]....
        /*0484*/ 	.word	0x000145d0


	//   ....[54]....
        /*0488*/ 	.word	0x00014600


	//   ....[55]....
        /*048c*/ 	.word	0x00014630


	//   ....[56]....
        /*0490*/ 	.word	0x000147d0


	//   ....[57]....
        /*0494*/ 	.word	0x00014830


	//   ....[58]....
        /*0498*/ 	.word	0x00014870


	//   ....[59]....
        /*049c*/ 	.word	0x000148b0


	//   ....[60]....
        /*04a0*/ 	.word	0x000148e0


	//   ....[61]....
        /*04a4*/ 	.word	0x00014910


	//   ....[62]....
        /*04a8*/ 	.word	0x000149d0


	//   ....[63]....
        /*04ac*/ 	.word	0x000149f0


	//   ....[64]....
        /*04b0*/ 	.word	0x00014a60


	//   ....[65]....
        /*04b4*/ 	.word	0x000150f0


	//   ....[66]....
        /*04b8*/ 	.word	0x000156d0


	//   ....[67]....
        /*04bc*/ 	.word	0x00015af0


	//   ....[68]....
        /*04c0*/ 	.word	0x00015b80


	//   ....[69]....
        /*04c4*/ 	.word	0x00015c20


	//   ....[70]....
        /*04c8*/ 	.word	0x00015cd0


	//   ....[71]....
        /*04cc*/ 	.word	0x00015d50


	//   ....[72]....
        /*04d0*/ 	.word	0x00015dd0


	//   ....[73]....
        /*04d4*/ 	.word	0x00015e50


	//   ....[74]....
        /*04d8*/ 	.word	0x00015ed0


	//   ....[75]....
        /*04dc*/ 	.word	0x00015f60


	//   ....[76]....
        /*04e0*/ 	.word	0x00016010


	//   ....[77]....
        /*04e4*/ 	.word	0x00016090


	//   ....[78]....
        /*04e8*/ 	.word	0x00016110


	//   ....[79]....
        /*04ec*/ 	.word	0x00016190


	//   ....[80]....
        /*04f0*/ 	.word	0x00016210


	//   ....[81]....
        /*04f4*/ 	.word	0x00016280


	//   ....[82]....
        /*04f8*/ 	.word	0x00016320


	//   ....[83]....
        /*04fc*/ 	.word	0x000163b0


	//   ....[84]....
        /*0500*/ 	.word	0x000164e0


	//----- nvinfo : EIATTR_REG_RECONFIG
	.align		4
.L_605:
        /*0504*/ 	.byte	0x01, 0x54
	.zero		2


	//----- nvinfo : EIATTR_SYSCALL_OFFSETS
	.align		4
        /*0508*/ 	.byte	0x04, 0x46
        /*050a*/ 	.short	(.L_607 - .L_606)


	//   ....[0]....
.L_606:
        /*050c*/ 	.word	0x000032c0


	//   ....[1]....
        /*0510*/ 	.word	0x00011270


	//   ....[2]....
        /*0514*/ 	.word	0x000113b0


	//   ....[3]....
        /*0518*/ 	.word	0x000114b0


	//----- nvinfo : EIATTR_MBARRIER_INSTR_OFFSETS
	.align		4
.L_607:
        /*051c*/ 	.byte	0x04, 0x39
        /*051e*/ 	.short	(.L_609 - .L_608)


	//   ....[0]....
.L_608:
        /*0520*/ 	.word	0x000002e0
        /*0524*/ 	.word	0x000000ff
        /*0528*/ 	.word	0x00038800
        /*052c*/ 	.short	0x0100
        /*052e*/ 	.byte	0x08
	.zero		1


	//   ....[1]....
        /*0530*/ 	.word	0x000002f0
        /*0534*/ 	.word	0x000000ff
        /*0538*/ 	.word	0x00038810
        /*053c*/ 	.short	0x0100
        /*053e*/ 	.byte	0x08
	.zero		1


	//   ....[2]....
        /*0540*/ 	.word	0x00000300
        /*0544*/ 	.word	0x000000ff
        /*0548*/ 	.word	0x00038820
        /*054c*/ 	.short	0x0100
        /*054e*/ 	.byte	0x08
	.zero		1


	//   ....[3]....
        /*0550*/ 	.word	0x000003b0
        /*0554*/ 	.word	0x000000ff
        /*0558*/ 	.word	0x00038830
        /*055c*/ 	.short	0x0100
        /*055e*/ 	.byte	0x06
	.zero		1


	//   ....[4]....
        /*0560*/ 	.word	0x000003c0
        /*0564*/ 	.word	0x000000ff
        /*0568*/ 	.word	0x00038840
        /*056c*/ 	.short	0x0100
        /*056e*/ 	.byte	0x06
	.zero		1


	//   ....[5]....
        /*0570*/ 	.word	0x000003d0
        /*0574*/ 	.word	0x000000ff
        /*0578*/ 	.word	0x00038838
        /*057c*/ 	.short	0x0100
        /*057e*/ 	.byte	0x06
	.zero		1


	//   ....[6]....
        /*0580*/ 	.word	0x000003e0
        /*0584*/ 	.word	0x000000ff
        /*0588*/ 	.word	0x00038848
        /*058c*/ 	.short	0x0100
        /*058e*/ 	.byte	0x06
	.zero		1


	//   ....[7]....
        /*0590*/ 	.word	0x00000510
        /*0594*/ 	.word	0x000000ff
        /*0598*/ 	.word	0x00038850
        /*059c*/ 	.short	0x0100
        /*059e*/ 	.byte	0x08
	.zero		1


	//   ....[8]....
        /*05a0*/ 	.word	0x00000520
        /*05a4*/ 	.word	0x000000ff
        /*05a8*/ 	.word	0x00038860
        /*05ac*/ 	.short	0x0100
        /*05ae*/ 	.byte	0x08
	.zero		1


	//   ....[9]....
        /*05b0*/ 	.word	0x00000530
        /*05b4*/ 	.word	0x000000ff
        /*05b8*/ 	.word	0x00038858
        /*05bc*/ 	.short	0x0100
        /*05be*/ 	.byte	0x08
	.zero		1


	//   ....[10]....
        /*05c0*/ 	.word	0x00000540
        /*05c4*/ 	.word	0x000000ff
        /*05c8*/ 	.word	0x00038868
        /*05cc*/ 	.short	0x0100
        /*05ce*/ 	.byte	0x08
	.zero		1


	//   ....[11]....
        /*05d0*/ 	.word	0x00000630
        /*05d4*/ 	.word	0x000000ff
        /*05d8*/ 	.word	0x00038870
        /*05dc*/ 	.short	0x0100
        /*05de*/ 	.byte	0x06
	.zero		1


	//   ....[12]....
        /*05e0*/ 	.word	0x00000640
        /*05e4*/ 	.word	0x000000ff
        /*05e8*/ 	.word	0x00038880
        /*05ec*/ 	.short	0x0100
        /*05ee*/ 	.byte	0x06
	.zero		1


	//   ....[13]....
        /*05f0*/ 	.word	0x00000650
        /*05f4*/ 	.word	0x000000ff
        /*05f8*/ 	.word	0x00038878
        /*05fc*/ 	.short	0x0100
        /*05fe*/ 	.byte	0x06
	.zero		1


	//   ....[14]....
        /*0600*/ 	.word	0x00000660
        /*0604*/ 	.word	0x000000ff
        /*0608*/ 	.word	0x00038888
        /*060c*/ 	.short	0x0100
        /*060e*/ 	.byte	0x06
	.zero		1


	//   ....[15]....
        /*0610*/ 	.word	0x00000790
        /*0614*/ 	.word	0x000000ff
        /*0618*/ 	.word	0x00038890
        /*061c*/ 	.short	0x0100
        /*061e*/ 	.byte	0x08
	.zero		1


	//   ....[16]....
        /*0620*/ 	.word	0x000007a0
        /*0624*/ 	.word	0x000000ff
        /*0628*/ 	.word	0x000388a0
        /*062c*/ 	.short	0x0100
        /*062e*/ 	.byte	0x08
	.zero		1


	//   ....[17]....
        /*0630*/ 	.word	0x000007b0
        /*0634*/ 	.word	0x000000ff
        /*0638*/ 	.word	0x00038898
        /*063c*/ 	.short	0x0100
        /*063e*/ 	.byte	0x08
	.zero		1


	//   ....[18]....
        /*0640*/ 	.word	0x000007c0
        /*0644*/ 	.word	0x000000ff
        /*0648*/ 	.word	0x000388a8
        /*064c*/ 	.short	0x0100
        /*064e*/ 	.byte	0x08
	.zero		1


	//   ....[19]....
        /*0650*/ 	.word	0x000008f0
        /*0654*/ 	.word	0x000000ff
        /*0658*/ 	.word	0x000388b0
        /*065c*/ 	.short	0x0100
        /*065e*/ 	.byte	0x08
	.zero		1


	//   ....[20]....
        /*0660*/ 	.word	0x00000900
        /*0664*/ 	.word	0x000000ff
        /*0668*/ 	.word	0x000388c0
        /*066c*/ 	.short	0x0100
        /*066e*/ 	.byte	0x08
	.zero		1


	//   ....[21]....
        /*0670*/ 	.word	0x00000910
        /*0674*/ 	.word	0x000000ff
        /*0678*/ 	.word	0x000388b8
        /*067c*/ 	.short	0x0100
        /*067e*/ 	.byte	0x08
	.zero		1


	//   ....[22]....
        /*0680*/ 	.word	0x00000920
        /*0684*/ 	.word	0x000000ff
        /*0688*/ 	.word	0x000388c8
        /*068c*/ 	.short	0x0100
        /*068e*/ 	.byte	0x08
	.zero		1


	//   ....[23]....
        /*0690*/ 	.word	0x00001d20
        /*0694*/ 	.word	0x00000004
        /*0698*/ 	.word	0x00000000
        /*069c*/ 	.short	0x0101
        /*069e*/ 	.byte	0x3f
	.zero		1


	//   ....[24]....
        /*06a0*/ 	.word	0x000027f0
        /*06a4*/ 	.word	0x00000004
        /*06a8*/ 	.word	0x00000000
        /*06ac*/ 	.short	0x0101
        /*06ae*/ 	.byte	0x3f
	.zero		1


	//   ....[25]....
        /*06b0*/ 	.word	0x00003340
        /*06b4*/ 	.word	0x00000011
        /*06b8*/ 	.word	0x00038800
        /*06bc*/ 	.short	0x010a
        /*06be*/ 	.byte	0x3f
	.zero		1


	//   ....[26]....
        /*06c0*/ 	.word	0x000033a0
        /*06c4*/ 	.word	0x00000005
        /*06c8*/ 	.word	0x00038830
        /*06cc*/ 	.short	0x010a
        /*06ce*/ 	.byte	0x3f
	.zero		1


	//   ....[27]....
        /*06d0*/ 	.word	0x00003410
        /*06d4*/ 	.word	0x00000005
        /*06d8*/ 	.word	0x00038830
        /*06dc*/ 	.short	0x010a
        /*06de*/ 	.byte	0x3f
	.zero		1


	//   ....[28]....
        /*06e0*/ 	.word	0x00003690
        /*06e4*/ 	.word	0x00000011
        /*06e8*/ 	.word	0x00038810
        /*06ec*/ 	.short	0x010a
        /*06ee*/ 	.byte	0x3f
	.zero		1


	//   ....[29]....
        /*06f0*/ 	.word	0x000036d0
        /*06f4*/ 	.word	0x00000005
        /*06f8*/ 	.word	0x00038850
        /*06fc*/ 	.short	0x010a
        /*06fe*/ 	.byte	0x3f
	.zero		1


	//   ....[30]....
        /*0700*/ 	.word	0x000037a0
        /*0704*/ 	.word	0x00000005
        /*0708*/ 	.word	0x00038850
        /*070c*/ 	.short	0x010a
        /*070e*/ 	.byte	0x3f
	.zero		1


	//   ....[31]....
        /*0710*/ 	.word	0x00005bb0
        /*0714*/ 	.word	0x00000018
        /*0718*/ 	.word	0x00000000
        /*071c*/ 	.short	0x0101
        /*071e*/ 	.byte	0x3f
	.zero		1


	//   ....[32]....
        /*0720*/ 	.word	0x000061c0
        /*0724*/ 	.word	0x00000005
        /*0728*/ 	.word	0x00000000
        /*072c*/ 	.short	0x0101
        /*072e*/ 	.byte	0x3f
	.zero		1


	//   ....[33]....
        /*0730*/ 	.word	0x000062e0
        /*0734*/ 	.word	0x0000000a
        /*0738*/ 	.word	0x00038830
        /*073c*/ 	.short	0x010a
        /*073e*/ 	.byte	0x3f
	.zero		1


	//   ....[34]....
        /*0740*/ 	.word	0x00006330
        /*0744*/ 	.word	0x0000000a
        /*0748*/ 	.word	0x00038830
        /*074c*/ 	.short	0x010a
        /*074e*/ 	.byte	0x3f
	.zero		1


	//   ....[35]....
        /*0750*/ 	.word	0x000064b0
        /*0754*/ 	.word	0x0000000a
        /*0758*/ 	.word	0x00038850
        /*075c*/ 	.short	0x010a
        /*075e*/ 	.byte	0x3f
	.zero		1


	//   ....[36]....
        /*0760*/ 	.word	0x000064f0
        /*0764*/ 	.word	0x0000000a
        /*0768*/ 	.word	0x00038850
        /*076c*/ 	.short	0x010a
        /*076e*/ 	.byte	0x3f
	.zero		1


	//   ....[37]....
        /*0770*/ 	.word	0x000088d0
        /*0774*/ 	.word	0x0000000f
        /*0778*/ 	.word	0x00000000
        /*077c*/ 	.short	0x0101
        /*077e*/ 	.byte	0x3f
	.zero		1


	//   ....[38]....
        /*0780*/ 	.word	0x00009790
        /*0784*/ 	.word	0x0000000a
        /*0788*/ 	.word	0x00000000
        /*078c*/ 	.short	0x0101
        /*078e*/ 	.byte	0x3f
	.zero		1


	//   ....[39]....
        /*0790*/ 	.word	0x000098e0
        /*0794*/ 	.word	0x00000009
        /*0798*/ 	.word	0x00038830
        /*079c*/ 	.short	0x010a
        /*079e*/ 	.byte	0x3f
	.zero		1


	//   ....[40]....
        /*07a0*/ 	.word	0x00009930
        /*07a4*/ 	.word	0x00000009
        /*07a8*/ 	.word	0x00038830
        /*07ac*/ 	.short	0x010a
        /*07ae*/ 	.byte	0x3f
	.zero		1


	//   ....[41]....
        /*07b0*/ 	.word	0x00009ab0
        /*07b4*/ 	.word	0x00000009
        /*07b8*/ 	.word	0x00038850
        /*07bc*/ 	.short	0x010a
        /*07be*/ 	.byte	0x3f
	.zero		1


	//   ....[42]....
        /*07c0*/ 	.word	0x00009af0
        /*07c4*/ 	.word	0x00000009
        /*07c8*/ 	.word	0x00038850
        /*07cc*/ 	.short	0x010a
        /*07ce*/ 	.byte	0x3f
	.zero		1


	//   ....[43]....
        /*07d0*/ 	.word	0x0000b6f0
        /*07d4*/ 	.word	0x00000098
        /*07d8*/ 	.word	0x00000000
        /*07dc*/ 	.short	0x0101
        /*07de*/ 	.byte	0x3f
	.zero		1


	//   ....[44]....
        /*07e0*/ 	.word	0x0000c8d0
        /*07e4*/ 	.word	0x00000009
        /*07e8*/ 	.word	0x00000000
        /*07ec*/ 	.short	0x0101
        /*07ee*/ 	.byte	0x3f
	.zero		1


	//   ....[45]....
        /*07f0*/ 	.word	0x0000ed70
        /*07f4*/ 	.word	0x00000000
        /*07f8*/ 	.word	0x00000000
        /*07fc*/ 	.short	0x0101
        /*07fe*/ 	.byte	0x3f
	.zero		1


	//   ....[46]....
        /*0800*/ 	.word	0x00011a00
        /*0804*/ 	.word	0x00000008
        /*0808*/ 	.word	0x00038840
        /*080c*/ 	.short	0x010a
        /*080e*/ 	.byte	0x3f
	.zero		1


	//   ....[47]....
        /*0810*/ 	.word	0x000121f0
        /*0814*/ 	.word	0x0000000b
        /*0818*/ 	.word	0x00038820
        /*081c*/ 	.short	0x010a
        /*081e*/ 	.byte	0x3f
	.zero		1


	//   ....[48]....
        /*0820*/ 	.word	0x000122c0
        /*0824*/ 	.word	0x00000006
        /*0828*/ 	.word	0x00038860
        /*082c*/ 	.short	0x010a
        /*082e*/ 	.byte	0x3f
	.zero		1


	//   ....[49]....
        /*0830*/ 	.word	0x00012a40
        /*0834*/ 	.word	0x00000002
        /*0838*/ 	.word	0x00038840
        /*083c*/ 	.short	0x010a
        /*083e*/ 	.byte	0x3f
	.zero		1


	//   ....[50]....
        /*0840*/ 	.word	0x00012c50
        /*0844*/ 	.word	0x00000002
        /*0848*/ 	.word	0x00038860
        /*084c*/ 	.short	0x010a
        /*084e*/ 	.byte	0x3f
	.zero		1


	//   ....[51]....
        /*0850*/ 	.word	0x00013300
        /*0854*/ 	.word	0x00000002
        /*0858*/ 	.word	0x00038840
        /*085c*/ 	.short	0x010a
        /*085e*/ 	.byte	0x3f
	.zero		1


	//   ....[52]....
        /*0860*/ 	.word	0x00013500
        /*0864*/ 	.word	0x00000002
        /*0868*/ 	.word	0x00038860
        /*086c*/ 	.short	0x010a
        /*086e*/ 	.byte	0x3f
	.zero		1


	//   ....[53]....
        /*0870*/ 	.word	0x00013b40
        /*0874*/ 	.word	0x00000002
        /*0878*/ 	.word	0x00038840
        /*087c*/ 	.short	0x010a
        /*087e*/ 	.byte	0x3f
	.zero		1


	//   ....[54]....
        /*0880*/ 	.word	0x00013d50
        /*0884*/ 	.word	0x00000002
        /*0888*/ 	.word	0x00038860
        /*088c*/ 	.short	0x010a
        /*088e*/ 	.byte	0x3f
	.zero		1


	//   ....[55]....
        /*0890*/ 	.word	0x00015080
        /*0894*/ 	.word	0x00000000
        /*0898*/ 	.word	0x00038820
        /*089c*/ 	.short	0x010a
        /*089e*/ 	.byte	0x3f
	.zero		1


	//   ....[56]....
        /*08a0*/ 	.word	0x00015250
        /*08a4*/ 	.word	0x00000006
        /*08a8*/ 	.word	0x00000000
        /*08ac*/ 	.short	0x010a
        /*08ae*/ 	.byte	0x3f
	.zero		1


	//   ....[57]....
        /*08b0*/ 	.word	0x000152c0
        /*08b4*/ 	.word	0x00000007
        /*08b8*/ 	.word	0x00000000
        /*08bc*/ 	.short	0x010a
        /*08be*/ 	.byte	0x3f
	.zero		1


	//   ....[58]....
        /*08c0*/ 	.word	0x00015330
        /*08c4*/ 	.word	0x00000004
        /*08c8*/ 	.word	0x00000000
        /*08cc*/ 	.short	0x010a
        /*08ce*/ 	.byte	0x3f
	.zero		1


	//   ....[59]....
        /*08d0*/ 	.word	0x00015360
        /*08d4*/ 	.word	0x00000003
        /*08d8*/ 	.word	0x00000000
        /*08dc*/ 	.short	0x010a
        /*08de*/ 	.byte	0x3f
	.zero		1


	//   ....[60]....
        /*08e0*/ 	.word	0x000153c0
        /*08e4*/ 	.word	0x00000011
        /*08e8*/ 	.word	0x00038800
        /*08ec*/ 	.short	0x010a
        /*08ee*/ 	.byte	0x3f
	.zero		1


	//   ....[61]....
        /*08f0*/ 	.word	0x00015410
        /*08f4*/ 	.word	0x00000005
        /*08f8*/ 	.word	0x00038830
        /*08fc*/ 	.short	0x010a
        /*08fe*/ 	.byte	0x3f
	.zero		1


	//   ....[62]....
        /*0900*/ 	.word	0x00015460
        /*0904*/ 	.word	0x00000011
        /*0908*/ 	.word	0x00038810
        /*090c*/ 	.short	0x010a
        /*090e*/ 	.byte	0x3f
	.zero		1


	//   ....[63]....
        /*0910*/ 	.word	0x000154b0
        /*0914*/ 	.word	0x00000005
        /*0918*/ 	.word	0x00038850
        /*091c*/ 	.short	0x010a
        /*091e*/ 	.byte	0x3f
	.zero		1


	//   ....[64]....
        /*0920*/ 	.word	0x00015500
        /*0924*/ 	.word	0x0000000a
        /*0928*/ 	.word	0x00038830
        /*092c*/ 	.short	0x010a
        /*092e*/ 	.byte	0x3f
	.zero		1


	//   ....[65]....
        /*0930*/ 	.word	0x00015550
        /*0934*/ 	.word	0x0000000a
        /*0938*/ 	.word	0x00038850
        /*093c*/ 	.short	0x010a
        /*093e*/ 	.byte	0x3f
	.zero		1


	//   ....[66]....
        /*0940*/ 	.word	0x000155a0
        /*0944*/ 	.word	0x00000009
        /*0948*/ 	.word	0x00038830
        /*094c*/ 	.short	0x010a
        /*094e*/ 	.byte	0x3f
	.zero		1


	//   ....[67]....
        /*0950*/ 	.word	0x000155f0
        /*0954*/ 	.word	0x00000009
        /*0958*/ 	.word	0x00038850
        /*095c*/ 	.short	0x010a
        /*095e*/ 	.byte	0x3f
	.zero		1


	//   ....[68]....
        /*0960*/ 	.word	0x00015790
        /*0964*/ 	.word	0x00000008
        /*0968*/ 	.word	0x00038840
        /*096c*/ 	.short	0x010a
        /*096e*/ 	.byte	0x3f
	.zero		1


	//   ....[69]....
        /*0970*/ 	.word	0x00015810
        /*0974*/ 	.word	0x00000008
        /*0978*/ 	.word	0x00038820
        /*097c*/ 	.short	0x010a
        /*097e*/ 	.byte	0x3f
	.zero		1


	//   ....[70]....
        /*0980*/ 	.word	0x00015860
        /*0984*/ 	.word	0x00000006
        /*0988*/ 	.word	0x00038860
        /*098c*/ 	.short	0x010a
        /*098e*/ 	.byte	0x3f
	.zero		1


	//   ....[71]....
        /*0990*/ 	.word	0x000158b0
        /*0994*/ 	.word	0x00000002
        /*0998*/ 	.word	0x00038840
        /*099c*/ 	.short	0x010a
        /*099e*/ 	.byte	0x3f
	.zero		1


	//   ....[72]....
        /*09a0*/ 	.word	0x00015900
        /*09a4*/ 	.word	0x00000002
        /*09a8*/ 	.word	0x00038860
        /*09ac*/ 	.short	0x010a
        /*09ae*/ 	.byte	0x3f
	.zero		1


	//   ....[73]....
        /*09b0*/ 	.word	0x00015950
        /*09b4*/ 	.word	0x00000002
        /*09b8*/ 	.word	0x00038840
        /*09bc*/ 	.short	0x010a
        /*09be*/ 	.byte	0x3f
	.zero		1


	//   ....[74]....
        /*09c0*/ 	.word	0x000159a0
        /*09c4*/ 	.word	0x00000002
        /*09c8*/ 	.word	0x00038860
        /*09cc*/ 	.short	0x010a
        /*09ce*/ 	.byte	0x3f
	.zero		1


	//   ....[75]....
        /*09d0*/ 	.word	0x000159f0
        /*09d4*/ 	.word	0x00000002
        /*09d8*/ 	.word	0x00038840
        /*09dc*/ 	.short	0x010a
        /*09de*/ 	.byte	0x3f
	.zero		1


	//   ....[76]....
        /*09e0*/ 	.word	0x00015a40
        /*09e4*/ 	.word	0x00000002
        /*09e8*/ 	.word	0x00038860
        /*09ec*/ 	.short	0x010a
        /*09ee*/ 	.byte	0x3f
	.zero		1


	//   ....[77]....
        /*09f0*/ 	.word	0x00016400
        /*09f4*/ 	.word	0x00000000
        /*09f8*/ 	.word	0x00038820
        /*09fc*/ 	.short	0x010a
        /*09fe*/ 	.byte	0x3f
	.zero		1


	//   ....[78]....
        /*0a00*/ 	.word	0x000165a0
        /*0a04*/ 	.word	0x00000006
        /*0a08*/ 	.word	0x00000000
        /*0a0c*/ 	.short	0x010a
        /*0a0e*/ 	.byte	0x3f
	.zero		1


	//   ....[79]....
        /*0a10*/ 	.word	0x000165f0
        /*0a14*/ 	.word	0x00000007
        /*0a18*/ 	.word	0x00000000
        /*0a1c*/ 	.short	0x010a
        /*0a1e*/ 	.byte	0x3f
	.zero		1


	//   ....[80]....
        /*0a20*/ 	.word	0x00016640
        /*0a24*/ 	.word	0x00000004
        /*0a28*/ 	.word	0x00000000
        /*0a2c*/ 	.short	0x010a
        /*0a2e*/ 	.byte	0x3f
	.zero		1


	//----- nvinfo : EIATTR_NUM_MBARRIERS
	.align		4
.L_609:
        /*0a30*/ 	.byte	0x03, 0x38
        /*0a32*/ 	.short	0x0017


	//----- nvinfo : EIATTR_EXIT_INSTR_OFFSETS
	.align		4
        /*0a34*/ 	.byte	0x04, 0x1c
        /*0a36*/ 	.short	(.L_611 - .L_610)


	//   ....[0]....
.L_610:
        /*0a38*/ 	.word	0x00000af0


	//   ....[1]....
        /*0a3c*/ 	.word	0x0000fd20


	//   ....[2]....
        /*0a40*/ 	.word	0x0000fd80


	//   ....[3]....
        /*0a44*/ 	.word	0x000153b0


	//----- nvinfo : EIATTR_MAX_THREADS
	.align		4
.L_611:
        /*0a48*/ 	.byte	0x04, 0x05
        /*0a4a*/ 	.short	(.L_613 - .L_612)
.L_612:
        /*0a4c*/ 	.word	0x00000180
        /*0a50*/ 	.word	0x00000001
        /*0a54*/ 	.word	0x00000001


	//----- nvinfo : EIATTR_CRS_STACK_SIZE
	.align		4
.L_613:
        /*0a58*/ 	.byte	0x04, 0x1e
        /*0a5a*/ 	.short	(.L_615 - .L_614)
.L_614:
        /*0a5c*/ 	.word	0x00000000


	//----- nvinfo : EIATTR_CBANK_PARAM_SIZE
	.align		4
.L_615:
        /*0a60*/ 	.byte	0x03, 0x19
        /*0a62*/ 	.short	0x0b70


	//----- nvinfo : EIATTR_PARAM_CBANK
	.align		4
        /*0a64*/ 	.byte	0x04, 0x0a
        /*0a66*/ 	.short	(.L_617 - .L_616)
	.align		4
.L_616:
        /*0a68*/ 	.word	index@(.nv.constant0._ZN7cutlass13device_kernelIN5flash11enable_sm90INS1_16FlashAttnFwdSm90INS1_25CollectiveMainloopFwdSm90ILi2EN4cute5tupleIJNS5_1CILi1EEES8_S8_EEENS6_IJNS7_ILi64EEESA_SA_EEELi512ENS_10bfloat16_tEfNS_4arch4Sm90ELb1ELb0ELb1ELb1ELb0ELb0ELb1ELb0ELb0ELb0ELb0ELb0EEENS1_21CollectiveEpilogueFwdINS6_IJSA_NS7_ILi512EEESA_EEES9_SC_SE_Li256ELb1ELb0ELb0ELb0EEENS1_36VarlenDynamicPersistentTileSchedulerILi64ELi64ELi256ELi32ELb0ELb0ELb1ELb1ELb1ELb1EEEEEEEEEvNT_6ParamsE)
        /*0a6c*/ 	.short	0x0210
        /*0a6e*/ 	.short	0x0b70


	//----- nvinfo : EIATTR_SW_WAR
	.align		4
.L_617:
        /*0a70*/ 	.byte	0x04, 0x36
        /*0a72*/ 	.short	(.L_619 - .L_618)
.L_618:
        /*0a74*/ 	.word	0x00000008
.L_619:


//--------------------- .nv.info._ZN7cutlass13device_kernelIN5flash11enable_sm90INS1_16FlashAttnFwdSm90INS1_25CollectiveMainloopFwdSm90ILi2EN4cute5tupleIJNS5_1CILi1EEES8_S8_EEENS6_IJNS7_ILi64EEESA_SA_EEELi512ENS_10bfloat16_tEfNS_4arch4Sm90ELb1ELb0ELb1ELb1ELb0ELb1ELb1ELb0ELb0ELb0ELb0ELb0EEENS1_21CollectiveEpilogueFwdINS6_IJSA_NS7_ILi512EEESA_EEES9_SC_SE_Li256ELb1ELb0ELb0ELb0EEENS1_36VarlenDynamicPersistentTileSchedulerILi64ELi64ELi256ELi32ELb0ELb0ELb1ELb1ELb1ELb1EEEEEEEEEvNT_6ParamsE --------------------------
	.section	.nv.info._ZN7cutlass13device_kernelIN5flash11enable_sm90INS1_16FlashAttnFwdSm90INS1_25CollectiveMainloopFwdSm90ILi2EN4cute5tupleIJNS5_1CILi1EEES8_S8_EEENS6_IJNS7_ILi64EEESA_SA_EEELi512ENS_10bfloat16_tEfNS_4arch4Sm90ELb1ELb0ELb1ELb1ELb0ELb1ELb1ELb0ELb0ELb0ELb0ELb0EEENS1_21CollectiveEpilogueFwdINS6_IJSA_NS7_ILi512EEESA_EEES9_SC_SE_Li256ELb1ELb0ELb0ELb0EEENS1_36VarlenDynamicPersistentTileSchedulerILi64ELi64ELi256ELi32ELb0ELb0ELb1ELb1ELb1ELb1EEEEEEEEEvNT_6ParamsE,"",@"SHT_CUDA_INFO"
	.sectionflags	@""
	.align	4


	//----- nvinfo : EIATTR_CUDA_API_VERSION
	.align		4
        /*0000*/ 	.byte	0x04, 0x37
        /*0002*/ 	.short	(.L_621 - .L_620)
.L_620:
        /*0004*/ 	.word	0x00000082


	//----- nvinfo : EIATTR_KPARAM_INFO
	.align		4
.L_621:
        /*0008*/ 	.byte	0x04, 0x17
        /*000a*/ 	.short	(.L_623 - .L_622)
.L_622:
        /*000c*/ 	.word	0x00000000
        /*0010*/ 	.short	0x0000
        /*0012*/ 	.short	0x0070
        /*0014*/ 	.byte	0x00, 0xf0, 0x01, 0x2c


	//----- nvinfo : EIATTR_SPARSE_MMA_MASK
	.align		4
.L_623:
        /*0018*/ 	.byte	0x03, 0x50
        /*001a*/ 	.short	0x0000


	//----- nvinfo : EIATTR_MAXREG_COUNT
	.align		4
        /*001c*/ 	.byte	0x03, 0x1b
        /*001e*/ 	.short	0x00a8


	//----- nvinfo : EIATTR_NUM_BARRIERS
	.align		4
        /*0020*/ 	.byte	0x02, 0x4c
        /*0022*/ 	.byte	0x10
	.zero		1


	//----- nvinfo : EIATTR_EXTERNS
	.align		4
        /*0024*/ 	.byte	0x04, 0x0f
        /*0026*/ 	.short	(.L_625 - .L_624)


	//   ....[0]....
	.align		4
.L_624:
        /*0028*/ 	.word	index@(__assertfail)


	//----- nvinfo : EIATTR_ANNOTATIONS
	.align		4
.L_625:
        /*002c*/ 	.byte	0x04, 0x55
        /*002e*/ 	.short	(.L_627 - .L_626)


	//   ....[0]....
.L_626:
        /* <DEDUP_REMOVED lines=42> */


	//----- nvinfo : EIATTR_MERCURY_ISA_VERSION
	.align		4
.L_627:
        /*02c0*/ 	.byte	0x03, 0x5f
        /*02c2*/ 	.short	0x0101


	//----- nvinfo : EIATTR_UNUSED_LOAD_BYTE_OFFSET
	.align		4
        /*02c4*/ 	.byte	0x04, 0x44
        /*02c6*/ 	.short	(.L_629 - .L_628)


	//   ....[0]....
.L_628:
        /*02c8*/ 	.word	0x00000b30
        /*02cc*/ 	.word	0x0000fff0


	//   ....[1]....
        /*02d0*/ 	.word	0x00014510
        /*02d4*/ 	.word	0x0000fff0


	//----- nvinfo : EIATTR_INT_WARP_WIDE_INSTR_OFFSETS
	.align		4
.L_629:
        /*02d8*/ 	.byte	0x04, 0x31
        /*02da*/ 	.short	(.L_631 - .L_630)


	//   ....[0]....
.L_630:
        /*02dc*/ 	.word	0x000001f0


	//   ....[1]....
        /*02e0*/ 	.word	0x00000230


	//   ....[2]....
        /*02e4*/ 	.word	0x000002a0


	//   ....[3]....
        /*02e8*/ 	.word	0x00000310


	//   ....[4]....
        /*02ec*/ 	.word	0x00018ff0


	//   ....[5]....
        /*02f0*/ 	.word	0x000190a0


	//   ....[6]....
        /*02f4*/ 	.word	0x00019530


	//   ....[7]....
        /*02f8*/ 	.word	0x00019560


	//   ....[8]....
        /*02fc*/ 	.word	0x0001c230


	//   ....[9]....
        /*0300*/ 	.word	0x0001c2e0


	//----- nvinfo : EIATTR_COOP_GROUP_MASK_REGIDS
	.align		4
.L_631:
        /*0304*/ 	.byte	0x04, 0x29
        /*0306*/ 	.short	(.L_633 - .L_632)


	//   ....[0]....
.L_632:
        /*0308*/ 	.word	0xffffffff


	//   ....[1]....
        /*030c*/ 	.word	0xffffffff


	//   ....[2]....
        /*0310*/ 	.word	0xffffffff


	//   ....[3]....
        /*0314*/ 	.word	0xffffffff


	//   ....[4]....
        /*0318*/ 	.word	0xffffffff


	//   ....[5]....
        /*031c*/ 	.word	0xffffffff


	//   ....[6]....
        /*0320*/ 	.word	0xffffffff


	//   ....[7]....
        /*0324*/ 	.word	0xffffffff


	//   ....[8]....
        /*0328*/ 	.word	0xffffffff


	//   ....[9]....
        /*032c*/ 	.word	0xffffffff


	//   ....[10]....
        /*0330*/ 	.word	0xffffffff


	//   ....[11]....
        /*0334*/ 	.word	0xffffffff


	//   ....[12]....
        /*0338*/ 	.word	0xffffffff


	//   ....[13]....
        /*033c*/ 	.word	0xffffffff


	//   ....[14]....
        /*0340*/ 	.word	0xffffffff


	//   ....[15]....
        /*0344*/ 	.word	0xffffffff


	//   ....[16]....
        /*0348*/ 	.word	0xffffffff


	//   ....[17]....
        /*034c*/ 	.word	0xffffffff


	//   ....[18]....
        /*0350*/ 	.word	0xffffffff


	//   ....[19]....
        /*0354*/ 	.word	0xffffffff


	//   ....[20]....
        /*0358*/ 	.word	0xffffffff


	//   ....[21]....
        /*035c*/ 	.word	0xffffffff


	//   ....[22]....
        /*0360*/ 	.word	0xffffffff


	//   ....[23]....
        /*0364*/ 	.word	0xffffffff


	//   ....[24]....
        /*0368*/ 	.word	0xffffffff


	//   ....[25]....
        /*036c*/ 	.word	0xffffffff


	//   ....[26]....
        /*0370*/ 	.word	0xffffffff


	//   ....[27]....
        /*0374*/ 	.word	0xffffffff


	//   ....[28]....
        /*0378*/ 	.word	0xffffffff


	//   ....[29]....
        /*037c*/ 	.word	0xffffffff


	//   ....[30]....
        /*0380*/ 	.word	0xffffffff


	//   ....[31]....
        /*0384*/ 	.word	0xffffffff


	//   ....[32]....
        /*0388*/ 	.word	0xffffffff


	//   ....[33]....
        /*038c*/ 	.word	0xffffffff


	//   ....[34]....
        /*0390*/ 	.word	0xffffffff


	//   ....[35]....
        /*0394*/ 	.word	0xffffffff


	//   ....[36]....
        /*0398*/ 	.word	0xffffffff


	//   ....[37]....
        /*039c*/ 	.word	0xffffffff


	//   ....[38]....
        /*03a0*/ 	.word	0xffffffff


	//   ....[39]....
        /*03a4*/ 	.word	0xffffffff


	//   ....[40]....
        /*03a8*/ 	.word	0xffffffff


	//   ....[41]....
        /*03ac*/ 	.word	0xffffffff


	//   ....[42]....
        /*03b0*/ 	.word	0xffffffff


	//   ....[43]....
        /*03b4*/ 	.word	0xffffffff


	//   ....[44]....
        /*03b8*/ 	.word	0xffffffff


	//   ....[45]....
        /*03bc*/ 	.word	0xffffffff


	//   ....[46]....
        /*03c0*/ 	.word	0xffffffff


	//   ....[47]....
        /*03c4*/ 	.word	0xffffffff


	//   ....[48]....
        /*03c8*/ 	.word	0xffffffff


	//   ....[49]....
        /*03cc*/ 	.word	0xffffffff


	//   ....[50]....
        /*03d0*/ 	.word	0xffffffff


	//   ....[51]....
        /*03d4*/ 	.word	0xffffffff


	//   ....[52]....
        /*03d8*/ 	.word	0xffffffff


	//   ....[53]....
        /*03dc*/ 	.word	0xffffffff


	//   ....[54]....
        /*03e0*/ 	.word	0xffffffff


	//   ....[55]....
        /*03e4*/ 	.word	0xffffffff


	//   ....[56]....
        /*03e8*/ 	.word	0xffffffff


	//   ....[57]....
        /*03ec*/ 	.word	0xffffffff


	//   ....[58]....
        /*03f0*/ 	.word	0xffffffff


	//   ....[59]....
        /*03f4*/ 	.word	0xffffffff


	//   ....[60]....
        /*03f8*/ 	.word	0xffffffff


	//   ....[61]....
        /*03fc*/ 	.word	0xffffffff


	//   ....[62]....
        /*0400*/ 	.word	0xffffffff


	//   ....[63]....
        /*0404*/ 	.word	0xffffffff


	//   ....[64]....
        /*0408*/ 	.word	0xffffffff


	//   ....[65]....
        /*040c*/ 	.word	0xffffffff


	//   ....[66]....
        /*0410*/ 	.word	0x0500000f


	//   ....[67]....
        /*0414*/ 	.word	0x0500000f


	//   ....[68]....
        /*0418*/ 	.word	0x0500000f


	//   ....[69]....
        /*041c*/ 	.word	0x0500000f


	//   ....[70]....
        /*0420*/ 	.word	0x0500000f


	//   ....[71]....
        /*0424*/ 	.word	0x0500000f


	//   ....[72]....
        /*0428*/ 	.word	0x0500000f


	//   ....[73]....
        /*042c*/ 	.word	0x0500000f


	//   ....[74]....
        /*0430*/ 	.word	0x0500000f


	//   ....[75]....
        /*0434*/ 	.word	0x0500000f


	//   ....[76]....
        /*0438*/ 	.word	0x0500000f


	//   ....[77]....
        /*043c*/ 	.word	0x0500000f


	//   ....[78]....
        /*0440*/ 	.word	0x0500000f


	//   ....[79]....
        /*0444*/ 	.word	0x0500000f


	//   ....[80]....
        /*0448*/ 	.word	0x0500000f


	//   ....[81]....
        /*044c*/ 	.word	0x0500000f


	//   ....[82]....
        /*0450*/ 	.word	0x0500000f


	//   ....[83]....
        /*0454*/ 	.word	0x0500000f


	//   ....[84]....
        /*0458*/ 	.word	0x0500000f


	//   ....[85]....
        /*045c*/ 	.word	0x0500000f


	//   ....[86]....
        /*0460*/ 	.word	0x0500000f


	//   ....[87]....
        /*0464*/ 	.word	0x0500000f


	//   ....[88]....
        /*0468*/ 	.word	0x0500000f


	//   ....[89]....
        /*046c*/ 	.word	0x0500000f


	//   ....[90]....
        /*0470*/ 	.word	0x0500000f


	//   ....[91]....
        /*0474*/ 	.word	0x0500000f


	//   ....[92]....
        /*0478*/ 	.word	0x0500000f


	//   ....[93]....
        /*047c*/ 	.word	0x0500000f


	//   ....[94]....
        /*0480*/ 	.word	0x0500000f


	//   ....[95]....
        /*0484*/ 	.word	0x0500000f


	//   ....[96]....
        /*0488*/ 	.word	0x0500000f


	//   ....[97]....
        /*048c*/ 	.word	0x0500000f


	//   ....[98]....
        /*0490*/ 	.word	0x0500000f


	//   ....[99]....
        /*0494*/ 	.word	0x0500000f


	//   ....[100]....
        /*0498*/ 	.word	0x0500000f


	//   ....[101]....
        /*049c*/ 	.word	0x0500000f


	//----- nvinfo : EIATTR_COOP_GROUP_INSTR_OFFSETS
	.align		4
.L_633:
        /*04a0*/ 	.byte	0x04, 0x28
        /*04a2*/ 	.short	(.L_635 - .L_634)


	//   ....[0]....
.L_634:
        /*04a4*/ 	.word	0x00000060


	//   ....[1]....
        /*04a8*/ 	.word	0x00000200


	//   ....[2]....
        /*04ac*/ 	.word	0x00000240


	//   ....[3]....
        /*04b0*/ 	.word	0x00000450


	//   ....[4]....
        /*04b4*/ 	.word	0x000005b0


	//   ....[5]....
        /*04b8*/ 	.word	0x000006d0


	//   ....[6]....
        /*04bc*/ 	.word	0x00000830


	//   ....[7]....
        /*04c0*/ 	.word	0x00004790


	//   ....[8]....
        /*04c4*/ 	.word	0x00006090


	//   ....[9]....
        /*04c8*/ 	.word	0x00009af0


	//   ....[10]....
        /*04cc*/ 	.word	0x0000b8d0


	//   ....[11]....
        /*04d0*/ 	.word	0x0000b990


	//   ....[12]....
        /*04d4*/ 	.word	0x0000bd80


	//   ....[13]....
        /*04d8*/ 	.word	0x0000be30


	//   ....[14]....
        /*04dc*/ 	.word	0x0000c770


	//   ....[15]....
        /*04e0*/ 	.word	0x0000d6e0


	//   ....[16]....
        /*04e4*/ 	.word	0x0000eb80


	//   ....[17]....
        /*04e8*/ 	.word	0x0000ec30


	//   ....[18]....
        /*04ec*/ 	.word	0x0000f040


	//   ....[19]....
        /*04f0*/ 	.word	0x0000f0f0


	//   ....[20]....
        /*04f4*/ 	.word	0x000102b0


	//   ....[21]....
        /*04f8*/ 	.word	0x00011290


	//   ....[22]....
        /*04fc*/ 	.word	0x00012450


	//   ....[23]....
        /*0500*/ 	.word	0x00012510


	//   ....[24]....
        /*0504*/ 	.word	0x00012810


	//   ....[25]....
        /*0508*/ 	.word	0x000129d0


	//   ....[26]....
        /*050c*/ 	.word	0x000139b0


	//   ....[27]....
        /*0510*/ 	.word	0x00013a20


	//   ....[28]....
        /*0514*/ 	.word	0x00013a60


	//   ....[29]....
        /*0518*/ 	.word	0x00013ac0


	//   ....[30]....
        /*051c*/ 	.word	0x00013ad0


	//   ....[31]....
        /*0520*/ 	.word	0x000154b0


	//   ....[32]....
        /*0524*/ 	.word	0x00016c30


	//   ....[33]....
        /*0528*/ 	.word	0x00016db0


	//   ....[34]....
        /*052c*/ 	.word	0x00016de0


	//   ....[35]....
        /*0530*/ 	.word	0x00016e20


	//   ....[36]....
        /*0534*/ 	.word	0x00016e90


	//   ....[37]....
        /*0538*/ 	.word	0x00016ef0


	//   ....[38]....
        /*053c*/ 	.word	0x00016f30


	//   ....[39]....
        /*0540*/ 	.word	0x000170d0


	//   ....[40]....
        /*0544*/ 	.word	0x00017130


	//   ....[41]....
        /*0548*/ 	.word	0x00017170


	//   ....[42]....
        /*054c*/ 	.word	0x000171b0


	//   ....[43]....
        /*0550*/ 	.word	0x000171e0


	//   ....[44]....
        /*0554*/ 	.word	0x00017210


	//   ....[45]....
        /*0558*/ 	.word	0x000172a0


	//   ....[46]....
        /*055c*/ 	.word	0x00017300


	//   ....[47]....
        /*0560*/ 	.word	0x00017390


	//   ....[48]....
        /*0564*/ 	.word	0x0001c370


	//   ....[49]....
        /*0568*/ 	.word	0x0001c380


	//   ....[50]....
        /*056c*/ 	.word	0x0001c490


	//   ....[51]....
        /*0570*/ 	.word	0x0001c4f0


	//   ....[52]....
        /*0574*/ 	.word	0x0001c530


	//   ....[53]....
        /*0578*/ 	.word	0x0001c570


	//   ....[54]....
        /*057c*/ 	.word	0x0001c5a0


	//   ....[55]....
        /*0580*/ 	.word	0x0001c5d0


	//   ....[56]....
        /*0584*/ 	.word	0x0001c760


	//   ....[57]....
        /*0588*/ 	.word	0x0001c7c0


	//   ....[58]....
        /*058c*/ 	.word	0x0001c800


	//   ....[59]....
        /*0590*/ 	.word	0x0001c840


	//   ....[60]....
        /*0594*/ 	.word	0x0001c870


	//   ....[61]....
        /*0598*/ 	.word	0x0001c8a0


	//   ....[62]....
        /*059c*/ 	.word	0x0001c960


	//   ....[63]....
        /*05a0*/ 	.word	0x0001c980


	//   ....[64]....
        /*05a4*/ 	.word	0x0001c9f0


	//   ....[65]....
        /*05a8*/ 	.word	0x0001d060


	//   ....[66]....
        /*05ac*/ 	.word	0x0001d4a0


	//   ....[67]....
        /*05b0*/ 	.word	0x0001d540


	//   ....[68]....
        /*05b4*/ 	.word	0x0001d5e0


	//   ....[69]....
        /*05b8*/ 	.word	0x0001d680


	//   ....[70]....
        /*05bc*/ 	.word	0x0001d720


	//   ....[71]....
        /*05c0*/ 	.word	0x0001d7c0


	//   ....[72]....
        /*05c4*/ 	.word	0x0001d860


	//   ....[73]....
        /*05c8*/ 	.word	0x0001d900


	//   ....[74]....
        /*05cc*/ 	.word	0x0001d9f0


	//   ....[75]....
        /*05d0*/ 	.word	0x0001da90


	//   ....[76]....
        /*05d4*/ 	.word	0x0001db30


	//   ....[77]....
        /*05d8*/ 	.word	0x0001dbd0


	//   ....[78]....
        /*05dc*/ 	.word	0x0001dc70


	//   ....[79]....
        /*05e0*/ 	.word	0x0001dd10


	//   ....[80]....
        /*05e4*/ 	.word	0x0001ddb0


	//   ....[81]....
        /*05e8*/ 	.word	0x0001de50


	//   ....[82]....
        /*05ec*/ 	.word	0x0001e1a0


	//   ....[83]....
        /*05f0*/ 	.word	0x0001e480


	//   ....[84]....
        /*05f4*/ 	.word	0x0001e8a0


	//   ....[85]....
        /*05f8*/ 	.word	0x0001e930


	//   ....[86]....
        /*05fc*/ 	.word	0x0001e9d0


	//   ....[87]....
        /*0600*/ 	.word	0x0001ea80


	//   ....[88]....
        /*0604*/ 	.word	0x0001eb00


	//   ....[89]....
        /*0608*/ 	.word	0x0001eb80


	//   ....[90]....
        /*060c*/ 	.word	0x0001ec00


	//   ....[91]....
        /*0610*/ 	.word	0x0001ec80


	//   ....[92]....
        /*0614*/ 	.word	0x0001ed10


	//   ....[93]....
        /*0618*/ 	.word	0x0001edc0


	//   ....[94]....
        /*061c*/ 	.word	0x0001ee40


	//   ....[95]....
        /*0620*/ 	.word	0x0001eec0


	//   ....[96]....
        /*0624*/ 	.word	0x0001ef40


	//   ....[97]....
        /*0628*/ 	.word	0x0001efc0


	//   ....[98]....
        /*062c*/ 	.word	0x0001f030


	//   ....[99]....
        /*0630*/ 	.word	0x0001f0d0


	//   ....[100]....
        /*0634*/ 	.word	0x0001f160


	//   ....[101]....
        /*0638*/ 	.word	0x0001f290


	//----- nvinfo : EIATTR_REG_RECONFIG
	.align		4
.L_635:
        /*063c*/ 	.byte	0x01, 0x54
	.zero		2


	//----- nvinfo : EIATTR_SYSCALL_OFFSETS
	.align		4
        /*0640*/ 	.byte	0x04, 0x46
        /*0642*/ 	.short	(.L_637 - .L_636)


	//   ....[0]....
.L_636:
        /*0644*/ 	.word	0x00001910


	//   ....[1]....
        /*0648*/ 	.word	0x00001a60


	//   ....[2]....
        /*064c*/ 	.word	0x00006250


	//   ....[3]....
        /*0650*/ 	.word	0x000066f0


	//   ....[4]....
        /*0654*/ 	.word	0x00019230


	//   ....[5]....
        /*0658*/ 	.word	0x00019370


	//   ....[6]....
        /*065c*/ 	.word	0x00019470


	//----- nvinfo : EIATTR_MBARRIER_INSTR_OFFSETS
	.align		4
.L_637:
        /*0660*/ 	.byte	0x04, 0x39
        /*0662*/ 	.short	(.L_639 - .L_638)


	//   ....[0]....
.L_638:
        /*0664*/ 	.word	0x00000330
        /*0668*/ 	.word	0x000000ff
        /*066c*/ 	.word	0x00038800
        /*0670*/ 	.short	0x0100
        /*0672*/ 	.byte	0x08
	.zero		1


	//   ....[1]....
        /*0674*/ 	.word	0x00000340
        /*0678*/ 	.word	0x000000ff
        /*067c*/ 	.word	0x00038810
        /*0680*/ 	.short	0x0100
        /*0682*/ 	.byte	0x08
	.zero		1


	//   ....[2]....
        /*0684*/ 	.word	0x00000350
        /*0688*/ 	.word	0x000000ff
        /*068c*/ 	.word	0x00038820
        /*0690*/ 	.short	0x0100
        /*0692*/ 	.byte	0x08
	.zero		1


	//   ....[3]....
        /*0694*/ 	.word	0x00000400
        /*0698*/ 	.word	0x000000ff
        /*069c*/ 	.word	0x00038830
        /*06a0*/ 	.short	0x0100
        /*06a2*/ 	.byte	0x06
	.zero		1


	//   ....[4]....
        /*06a4*/ 	.word	0x00000410
        /*06a8*/ 	.word	0x000000ff
        /*06ac*/ 	.word	0x00038840
        /*06b0*/ 	.short	0x0100
        /*06b2*/ 	.byte	0x06
	.zero		1


	//   ....[5]....
        /*06b4*/ 	.word	0x00000420
        /*06b8*/ 	.word	0x000000ff
        /*06bc*/ 	.word	0x00038838
        /*06c0*/ 	.short	0x0100
        /*06c2*/ 	.byte	0x06
	.zero		1


	//   ....[6]....
        /*06c4*/ 	.word	0x00000430
        /*06c8*/ 	.word	0x000000ff
        /*06cc*/ 	.word	0x00038848
        /*06d0*/ 	.short	0x0100
        /*06d2*/ 	.byte	0x06
	.zero		1


	//   ....[7]....
        /*06d4*/ 	.word	0x00000560
        /*06d8*/ 	.word	0x000000ff
        /*06dc*/ 	.word	0x00038850
        /*06e0*/ 	.short	0x0100
        /*06e2*/ 	.byte	0x08
	.zero		1


	//   ....[8]....
        /*06e4*/ 	.word	0x00000570
        /*06e8*/ 	.word	0x000000ff
        /*06ec*/ 	.word	0x00038860
        /*06f0*/ 	.short	0x0100
        /*06f2*/ 	.byte	0x08
	.zero		1


	//   ....[9]....
        /*06f4*/ 	.word	0x00000580
        /*06f8*/ 	.word	0x000000ff
        /*06fc*/ 	.word	0x00038858
        /*0700*/ 	.short	0x0100
        /*0702*/ 	.byte	0x08
	.zero		1


	//   ....[10]....
        /*0704*/ 	.word	0x00000590
        /*0708*/ 	.word	0x000000ff
        /*070c*/ 	.word	0x00038868
        /*0710*/ 	.short	0x0100
        /*0712*/ 	.byte	0x08
	.zero		1


	//   ....[11]....
        /*0714*/ 	.word	0x00000680
        /*0718*/ 	.word	0x000000ff
        /*071c*/ 	.word	0x00038870
        /*0720*/ 	.short	0x0100
        /*0722*/ 	.byte	0x06
	.zero		1


	//   ....[12]....
        /*0724*/ 	.word	0x00000690
        /*0728*/ 	.word	0x000000ff
        /*072c*/ 	.word	0x00038880
        /*0730*/ 	.short	0x0100
        /*0732*/ 	.byte	0x06
	.zero		1


	//   ....[13]....
        /*0734*/ 	.word	0x000006a0
        /*0738*/ 	.word	0x000000ff
        /*073c*/ 	.word	0x00038878
        /*0740*/ 	.short	0x0100
        /*0742*/ 	.byte	0x06
	.zero		1


	//   ....[14]....
        /*0744*/ 	.word	0x000006b0
        /*0748*/ 	.word	0x000000ff
        /*074c*/ 	.word	0x00038888
        /*0750*/ 	.short	0x0100
        /*0752*/ 	.byte	0x06
	.zero		1


	//   ....[15]....
        /*0754*/ 	.word	0x000007e0
        /*0758*/ 	.word	0x000000ff
        /*075c*/ 	.word	0x00038890
        /*0760*/ 	.short	0x0100
        /*0762*/ 	.byte	0x08
	.zero		1


	//   ....[16]....
        /*0764*/ 	.word	0x000007f0
        /*0768*/ 	.word	0x000000ff
        /*076c*/ 	.word	0x000388a0
        /*0770*/ 	.short	0x0100
        /*0772*/ 	.byte	0x08
	.zero		1


	//   ....[17]....
        /*0774*/ 	.word	0x00000800
        /*0778*/ 	.word	0x000000ff
        /*077c*/ 	.word	0x00038898
        /*0780*/ 	.short	0x0100
        /*0782*/ 	.byte	0x08
	.zero		1


	//   ....[18]....
        /*0784*/ 	.word	0x00000810
        /*0788*/ 	.word	0x000000ff
        /*078c*/ 	.word	0x000388a8
        /*0790*/ 	.short	0x0100
        /*0792*/ 	.byte	0x08
	.zero		1


	//   ....[19]....
        /*0794*/ 	.word	0x00000940
        /*0798*/ 	.word	0x000000ff
        /*079c*/ 	.word	0x000388b0
        /*07a0*/ 	.short	0x0100
        /*07a2*/ 	.byte	0x08
	.zero		1


	//   ....[20]....
        /*07a4*/ 	.word	0x00000950
        /*07a8*/ 	.word	0x000000ff
        /*07ac*/ 	.word	0x000388c0
        /*07b0*/ 	.short	0x0100
        /*07b2*/ 	.byte	0x08
	.zero		1


	//   ....[21]....
        /*07b4*/ 	.word	0x00000960
        /*07b8*/ 	.word	0x000000ff
        /*07bc*/ 	.word	0x000388b8
        /*07c0*/ 	.short	0x0100
        /*07c2*/ 	.byte	0x08
	.zero		1


	//   ....[22]....
        /*07c4*/ 	.word	0x00000970
        /*07c8*/ 	.word	0x000000ff
        /*07cc*/ 	.word	0x000388c8
        /*07d0*/ 	.short	0x0100
        /*07d2*/ 	.byte	0x08
	.zero		1


	//   ....[23]....
        /*07d4*/ 	.word	0x000026c0
        /*07d8*/ 	.word	0x00000046
        /*07dc*/ 	.word	0x00038890
        /*07e0*/ 	.short	0x010a
        /*07e2*/ 	.byte	0x3f
	.zero		1


	//   ....[24]....
        /*07e4*/ 	.word	0x000030c0
        /*07e8*/ 	.word	0x00000046
        /*07ec*/ 	.word	0x00038890
        /*07f0*/ 	.short	0x010a
        /*07f2*/ 	.byte	0x3f
	.zero		1


	//   ....[25]....
        /*07f4*/ 	.word	0x000039b0
        /*07f8*/ 	.word	0x00000046
        /*07fc*/ 	.word	0x00038890
        /*0800*/ 	.short	0x010a
        /*0802*/ 	.byte	0x3f
	.zero		1


	//   ....[26]....
        /*0804*/ 	.word	0x00003bb0
        /*0808*/ 	.word	0x00000004
        /*080c*/ 	.word	0x00000000
        /*0810*/ 	.short	0x0101
        /*0812*/ 	.byte	0x3f
	.zero		1


	//   ....[27]....
        /*0814*/ 	.word	0x00003bf0
        /*0818*/ 	.word	0x00000046
        /*081c*/ 	.word	0x000388b0
        /*0820*/ 	.short	0x010a
        /*0822*/ 	.byte	0x3f
	.zero		1


	//   ....[28]....
        /*0824*/ 	.word	0x00004210
        /*0828*/ 	.word	0x00000046
        /*082c*/ 	.word	0x00000000
        /*0830*/ 	.short	0x0101
        /*0832*/ 	.byte	0x3f
	.zero		1


	//   ....[29]....
        /*0834*/ 	.word	0x00004bd0
        /*0838*/ 	.word	0x00000000
        /*083c*/ 	.word	0x00000000
        /*0840*/ 	.short	0x0101
        /*0842*/ 	.byte	0x3f
	.zero		1


	//   ....[30]....
        /*0844*/ 	.word	0x00005760
        /*0848*/ 	.word	0x00000000
        /*084c*/ 	.word	0x00000000
        /*0850*/ 	.short	0x0101
        /*0852*/ 	.byte	0x3f
	.zero		1


	//   ....[31]....
        /*0854*/ 	.word	0x000062e0
        /*0858*/ 	.word	0x00000002
        /*085c*/ 	.word	0x00038800
        /*0860*/ 	.short	0x010a
        /*0862*/ 	.byte	0x3f
	.zero		1


	//   ....[32]....
        /*0864*/ 	.word	0x00006330
        /*0868*/ 	.word	0x00000002
        /*086c*/ 	.word	0x00038800
        /*0870*/ 	.short	0x010a
        /*0872*/ 	.byte	0x3f
	.zero		1


	//   ....[33]....
        /*0874*/ 	.word	0x00006f60
        /*0878*/ 	.word	0x00000002
        /*087c*/ 	.word	0x00038800
        /*0880*/ 	.short	0x010a
        /*0882*/ 	.byte	0x3f
	.zero		1


	//   ....[34]....
        /*0884*/ 	.word	0x000083f0
        /*0888*/ 	.word	0x00000002
        /*088c*/ 	.word	0x00038800
        /*0890*/ 	.short	0x010a
        /*0892*/ 	.byte	0x3f
	.zero		1


	//   ....[35]....
        /*0894*/ 	.word	0x000093f0
        /*0898*/ 	.word	0x000000ac
        /*089c*/ 	.word	0x00038830
        /*08a0*/ 	.short	0x010a
        /*08a2*/ 	.byte	0x3f
	.zero		1


	//   ....[36]....
        /*08a4*/ 	.word	0x000094a0
        /*08a8*/ 	.word	0x000000ac
        /*08ac*/ 	.word	0x00038830
        /*08b0*/ 	.short	0x010a
        /*08b2*/ 	.byte	0x3f
	.zero		1


	//   ....[37]....
        /*08b4*/ 	.word	0x000097b0
        /*08b8*/ 	.word	0x00000002
        /*08bc*/ 	.word	0x00038810
        /*08c0*/ 	.short	0x010a
        /*08c2*/ 	.byte	0x3f
	.zero		1


	//   ....[38]....
        /*08c4*/ 	.word	0x00009800
        /*08c8*/ 	.word	0x000000ac
        /*08cc*/ 	.word	0x00038850
        /*08d0*/ 	.short	0x010a
        /*08d2*/ 	.byte	0x3f
	.zero		1


	//   ....[39]....
        /*08d4*/ 	.word	0x000098c0
        /*08d8*/ 	.word	0x000000ac
        /*08dc*/ 	.word	0x00038850
        /*08e0*/ 	.short	0x010a
        /*08e2*/ 	.byte	0x3f
	.zero		1


	//   ....[40]....
        /*08e4*/ 	.word	0x0000c0b0
        /*08e8*/ 	.word	0x0000000f
        /*08ec*/ 	.word	0x00000000
        /*08f0*/ 	.short	0x0101
        /*08f2*/ 	.byte	0x3f
	.zero		1


	//   ....[41]....
        /*08f4*/ 	.word	0x0000c790
        /*08f8*/ 	.word	0x000000ac
        /*08fc*/ 	.word	0x00000000
        /*0900*/ 	.short	0x0101
        /*0902*/ 	.byte	0x3f
	.zero		1


	//   ....[42]....
        /*0904*/ 	.word	0x0000c880
        /*0908*/ 	.word	0x00000014
        /*090c*/ 	.word	0x00038830
        /*0910*/ 	.short	0x010a
        /*0912*/ 	.byte	0x3f
	.zero		1


	//   ....[43]....
        /*0914*/ 	.word	0x0000c8f0
        /*0918*/ 	.word	0x00000014
        /*091c*/ 	.word	0x00038830
        /*0920*/ 	.short	0x010a
        /*0922*/ 	.byte	0x3f
	.zero		1


	//   ....[44]....
        /*0924*/ 	.word	0x0000cb60
        /*0928*/ 	.word	0x00000014
        /*092c*/ 	.word	0x00038850
        /*0930*/ 	.short	0x010a
        /*0932*/ 	.byte	0x3f
	.zero		1


	//   ....[45]....
        /*0934*/ 	.word	0x0000cbb0
        /*0938*/ 	.word	0x00000014
        /*093c*/ 	.word	0x00038850
        /*0940*/ 	.short	0x010a
        /*0942*/ 	.byte	0x3f
	.zero		1


	//   ....[46]....
        /*0944*/ 	.word	0x0000f2e0
        /*0948*/ 	.word	0x000000a0
        /*094c*/ 	.word	0x00000000
        /*0950*/ 	.short	0x0101
        /*0952*/ 	.byte	0x3f
	.zero		1


	//   ....[47]....
        /*0954*/ 	.word	0x000102d0
        /*0958*/ 	.word	0x00000014
        /*095c*/ 	.word	0x00000000
        /*0960*/ 	.short	0x0101
        /*0962*/ 	.byte	0x3f
	.zero		1


	//   ....[48]....
        /*0964*/ 	.word	0x00010430
        /*0968*/ 	.word	0x00000014
        /*096c*/ 	.word	0x00038830
        /*0970*/ 	.short	0x010a
        /*0972*/ 	.byte	0x3f
	.zero		1


	//   ....[49]....
        /*0974*/ 	.word	0x000104a0
        /*0978*/ 	.word	0x00000014
        /*097c*/ 	.word	0x00038830
        /*0980*/ 	.short	0x010a
        /*0982*/ 	.byte	0x3f
	.zero		1


	//   ....[50]....
        /*0984*/ 	.word	0x00010710
        /*0988*/ 	.word	0x00000014
        /*098c*/ 	.word	0x00038850
        /*0990*/ 	.short	0x010a
        /*0992*/ 	.byte	0x3f
	.zero		1


	//   ....[51]....
        /*0994*/ 	.word	0x00010760
        /*0998*/ 	.word	0x00000014
        /*099c*/ 	.word	0x00038850
        /*09a0*/ 	.short	0x010a
        /*09a2*/ 	.byte	0x3f
	.zero		1


	//   ....[52]....
        /*09a4*/ 	.word	0x00012c90
        /*09a8*/ 	.word	0x0000009e
        /*09ac*/ 	.word	0x00000000
        /*09b0*/ 	.short	0x0101
        /*09b2*/ 	.byte	0x3f
	.zero		1


	//   ....[53]....
        /*09b4*/ 	.word	0x000139d0
        /*09b8*/ 	.word	0x00000014
        /*09bc*/ 	.word	0x00000000
        /*09c0*/ 	.short	0x0101
        /*09c2*/ 	.byte	0x3f
	.zero		1


	//   ....[54]....
        /*09c4*/ 	.word	0x00015d20
        /*09c8*/ 	.word	0x00000000
        /*09cc*/ 	.word	0x00000000
        /*09d0*/ 	.short	0x0101
        /*09d2*/ 	.byte	0x3f
	.zero		1


	//   ....[55]....
        /*09d4*/ 	.word	0x000180d0
        /*09d8*/ 	.word	0x00000009
        /*09dc*/ 	.word	0x00038820
        /*09e0*/ 	.short	0x010a
        /*09e2*/ 	.byte	0x3f
	.zero		1


	//   ....[56]....
        /*09e4*/ 	.word	0x00018150
        /*09e8*/ 	.word	0x00000005
        /*09ec*/ 	.word	0x000388a0
        /*09f0*/ 	.short	0x010a
        /*09f2*/ 	.byte	0x3f
	.zero		1


	//   ....[57]....
        /*09f4*/ 	.word	0x00018340
        /*09f8*/ 	.word	0x00000005
        /*09fc*/ 	.word	0x000388c0
        /*0a00*/ 	.short	0x010a
        /*0a02*/ 	.byte	0x3f
	.zero		1


	//   ....[58]....
        /*0a04*/ 	.word	0x000188a0
        /*0a08*/ 	.word	0x00000006
        /*0a0c*/ 	.word	0x000388a0
        /*0a10*/ 	.short	0x010a
        /*0a12*/ 	.byte	0x3f
	.zero		1


	//   ....[59]....
        /*0a14*/ 	.word	0x00018a70
        /*0a18*/ 	.word	0x00000006
        /*0a1c*/ 	.word	0x000388c0
        /*0a20*/ 	.short	0x010a
        /*0a22*/ 	.byte	0x3f
	.zero		1


	//   ....[60]....
        /*0a24*/ 	.word	0x000199c0
        /*0a28*/ 	.word	0x00000009
        /*0a2c*/ 	.word	0x00038840
        /*0a30*/ 	.short	0x010a
        /*0a32*/ 	.byte	0x3f
	.zero		1


	//   ....[61]....
        /*0a34*/ 	.word	0x0001a1a0
        /*0a38*/ 	.word	0x0000000b
        /*0a3c*/ 	.word	0x00038820
        /*0a40*/ 	.short	0x010a
        /*0a42*/ 	.byte	0x3f
	.zero		1


	//   ....[62]....
        /*0a44*/ 	.word	0x0001a270
        /*0a48*/ 	.word	0x00000005
        /*0a4c*/ 	.word	0x00038860
        /*0a50*/ 	.short	0x010a
        /*0a52*/ 	.byte	0x3f
	.zero		1


	//   ....[63]....
        /*0a54*/ 	.word	0x0001a9f0
        /*0a58*/ 	.word	0x00000002
        /*0a5c*/ 	.word	0x00038840
        /*0a60*/ 	.short	0x010a
        /*0a62*/ 	.byte	0x3f
	.zero		1


	//   ....[64]....
        /*0a64*/ 	.word	0x0001ac10
        /*0a68*/ 	.word	0x00000002
        /*0a6c*/ 	.word	0x00038860
        /*0a70*/ 	.short	0x010a
        /*0a72*/ 	.byte	0x3f
	.zero		1


	//   ....[65]....
        /*0a74*/ 	.word	0x0001b2b0
        /*0a78*/ 	.word	0x00000002
        /*0a7c*/ 	.word	0x00038840
        /*0a80*/ 	.short	0x010a
        /*0a82*/ 	.byte	0x3f
	.zero		1


	//   ....[66]....
        /*0a84*/ 	.word	0x0001b4c0
        /*0a88*/ 	.word	0x00000002
        /*0a8c*/ 	.word	0x00038860
        /*0a90*/ 	.short	0x010a
        /*0a92*/ 	.byte	0x3f
	.zero		1


	//   ....[67]....
        /*0a94*/ 	.word	0x0001baf0
        /*0a98*/ 	.word	0x00000002
        /*0a9c*/ 	.word	0x00038840
        /*0aa0*/ 	.short	0x010a
        /*0aa2*/ 	.byte	0x3f
	.zero		1


	//   ....[68]....
        /*0aa4*/ 	.word	0x0001bd10
        /*0aa8*/ 	.word	0x00000002
        /*0aac*/ 	.word	0x00038860
        /*0ab0*/ 	.short	0x010a
        /*0ab2*/ 	.byte	0x3f
	.zero		1


	//   ....[69]....
        /*0ab4*/ 	.word	0x0001cff0
        /*0ab8*/ 	.word	0x00000000
        /*0abc*/ 	.word	0x00038820
        /*0ac0*/ 	.short	0x010a
        /*0ac2*/ 	.byte	0x3f
	.zero		1


	//   ....[70]....
        /*0ac4*/ 	.word	0x0001d190
        /*0ac8*/ 	.word	0x00000006
        /*0acc*/ 	.word	0x00000000
        /*0ad0*/ 	.short	0x010a
        /*0ad2*/ 	.byte	0x3f
	.zero		1


	//   ....[71]....
        /*0ad4*/ 	.word	0x0001d200
        /*0ad8*/ 	.word	0x00000007
        /*0adc*/ 	.word	0x00000000
        /*0ae0*/ 	.short	0x010a
        /*0ae2*/ 	.byte	0x3f
	.zero		1


	//   ....[72]....
        /*0ae4*/ 	.word	0x0001d270
        /*0ae8*/ 	.word	0x00000004
        /*0aec*/ 	.word	0x00000000
        /*0af0*/ 	.short	0x010a
        /*0af2*/ 	.byte	0x3f
	.zero		1


	//   ....[73]....
        /*0af4*/ 	.word	0x0001d2a0
        /*0af8*/ 	.word	0x00000003
        /*0afc*/ 	.word	0x00000000
        /*0b00*/ 	.short	0x010a
        /*0b02*/ 	.byte	0x3f
	.zero		1


	//   ....[74]....
        /*0b04*/ 	.word	0x0001d300
        /*0b08*/ 	.word	0x00000046
        /*0b0c*/ 	.word	0x00038890
        /*0b10*/ 	.short	0x010a
        /*0b12*/ 	.byte	0x3f
	.zero		1


	//   ....[75]....
        /*0b14*/ 	.word	0x0001d350
        /*0b18*/ 	.word	0x00000046
        /*0b1c*/ 	.word	0x00038890
        /*0b20*/ 	.short	0x010a
        /*0b22*/ 	.byte	0x3f
	.zero		1


	//   ....[76]....
        /*0b24*/ 	.word	0x0001d3a0
        /*0b28*/ 	.word	0x00000046
        /*0b2c*/ 	.word	0x00038890
        /*0b30*/ 	.short	0x010a
        /*0b32*/ 	.byte	0x3f
	.zero		1


	//   ....[77]....
        /*0b34*/ 	.word	0x0001d3f0
        /*0b38*/ 	.word	0x00000046
        /*0b3c*/ 	.word	0x000388b0
        /*0b40*/ 	.short	0x010a
        /*0b42*/ 	.byte	0x3f
	.zero		1


	//   ....[78]....
        /*0b44*/ 	.word	0x0001d940
        /*0b48*/ 	.word	0x00000002
        /*0b4c*/ 	.word	0x00038800
        /*0b50*/ 	.short	0x010a
        /*0b52*/ 	.byte	0x3f
	.zero		1


	//   ....[79]....
        /*0b54*/ 	.word	0x0001de90
        /*0b58*/ 	.word	0x00000002
        /*0b5c*/ 	.word	0x00038800
        /*0b60*/ 	.short	0x010a
        /*0b62*/ 	.byte	0x3f
	.zero		1


	//   ....[80]....
        /*0b64*/ 	.word	0x0001dee0
        /*0b68*/ 	.word	0x000000ac
        /*0b6c*/ 	.word	0x00038830
        /*0b70*/ 	.short	0x010a
        /*0b72*/ 	.byte	0x3f
	.zero		1


	//   ....[81]....
        /*0b74*/ 	.word	0x0001df30
        /*0b78*/ 	.word	0x00000002
        /*0b7c*/ 	.word	0x00038810
        /*0b80*/ 	.short	0x010a
        /*0b82*/ 	.byte	0x3f
	.zero		1


	//   ....[82]....
        /*0b84*/ 	.word	0x0001df80
        /*0b88*/ 	.word	0x000000ac
        /*0b8c*/ 	.word	0x00038850
        /*0b90*/ 	.short	0x010a
        /*0b92*/ 	.byte	0x3f
	.zero		1


	//   ....[83]....
        /*0b94*/ 	.word	0x0001dfd0
        /*0b98*/ 	.word	0x00000014
        /*0b9c*/ 	.word	0x00038830
        /*0ba0*/ 	.short	0x010a
        /*0ba2*/ 	.byte	0x3f
	.zero		1


	//   ....[84]....
        /*0ba4*/ 	.word	0x0001e020
        /*0ba8*/ 	.word	0x00000014
        /*0bac*/ 	.word	0x00038850
        /*0bb0*/ 	.short	0x010a
        /*0bb2*/ 	.byte	0x3f
	.zero		1


	//   ....[85]....
        /*0bb4*/ 	.word	0x0001e070
        /*0bb8*/ 	.word	0x00000014
        /*0bbc*/ 	.word	0x00038830
        /*0bc0*/ 	.short	0x010a
        /*0bc2*/ 	.byte	0x3f
	.zero		1


	//   ....[86]....
        /*0bc4*/ 	.word	0x0001e0c0
        /*0bc8*/ 	.word	0x00000014
        /*0bcc*/ 	.word	0x00038850
        /*0bd0*/ 	.short	0x010a
        /*0bd2*/ 	.byte	0x3f
	.zero		1


	//   ....[87]....
        /*0bd4*/ 	.word	0x0001e260
        /*0bd8*/ 	.word	0x00000009
        /*0bdc*/ 	.word	0x00038820
        /*0be0*/ 	.short	0x010a
        /*0be2*/ 	.byte	0x3f
	.zero		1


	//   ....[88]....
        /*0be4*/ 	.word	0x0001e2b0
        /*0be8*/ 	.word	0x00000005
        /*0bec*/ 	.word	0x000388a0
        /*0bf0*/ 	.short	0x010a
        /*0bf2*/ 	.byte	0x3f
	.zero		1


	//   ....[89]....
        /*0bf4*/ 	.word	0x0001e300
        /*0bf8*/ 	.word	0x00000005
        /*0bfc*/ 	.word	0x000388c0
        /*0c00*/ 	.short	0x010a
        /*0c02*/ 	.byte	0x3f
	.zero		1


	//   ....[90]....
        /*0c04*/ 	.word	0x0001e350
        /*0c08*/ 	.word	0x00000006
        /*0c0c*/ 	.word	0x000388a0
        /*0c10*/ 	.short	0x010a
        /*0c12*/ 	.byte	0x3f
	.zero		1


	//   ....[91]....
        /*0c14*/ 	.word	0x0001e3a0
        /*0c18*/ 	.word	0x00000006
        /*0c1c*/ 	.word	0x000388c0
        /*0c20*/ 	.short	0x010a
        /*0c22*/ 	.byte	0x3f
	.zero		1


	//   ....[92]....
        /*0c24*/ 	.word	0x0001e540
        /*0c28*/ 	.word	0x00000009
        /*0c2c*/ 	.word	0x00038840
        /*0c30*/ 	.short	0x010a
        /*0c32*/ 	.byte	0x3f
	.zero		1


	//   ....[93]....
        /*0c34*/ 	.word	0x0001e5c0
        /*0c38*/ 	.word	0x00000009
        /*0c3c*/ 	.word	0x00038820
        /*0c40*/ 	.short	0x010a
        /*0c42*/ 	.byte	0x3f
	.zero		1


	//   ....[94]....
        /*0c44*/ 	.word	0x0001e610
        /*0c48*/ 	.word	0x00000005
        /*0c4c*/ 	.word	0x00038860
        /*0c50*/ 	.short	0x010a
        /*0c52*/ 	.byte	0x3f
	.zero		1


	//   ....[95]....
        /*0c54*/ 	.word	0x0001e660
        /*0c58*/ 	.word	0x00000002
        /*0c5c*/ 	.word	0x00038840
        /*0c60*/ 	.short	0x010a
        /*0c62*/ 	.byte	0x3f
	.zero		1


	//   ....[96]....
        /*0c64*/ 	.word	0x0001e6b0
        /*0c68*/ 	.word	0x00000002
        /*0c6c*/ 	.word	0x00038860
        /*0c70*/ 	.short	0x010a
        /*0c72*/ 	.byte	0x3f
	.zero		1


	//   ....[97]....
        /*0c74*/ 	.word	0x0001e700
        /*0c78*/ 	.word	0x00000002
        /*0c7c*/ 	.word	0x00038840
        /*0c80*/ 	.short	0x010a
        /*0c82*/ 	.byte	0x3f
	.zero		1


	//   ....[98]....
        /*0c84*/ 	.word	0x0001e750
        /*0c88*/ 	.word	0x00000002
        /*0c8c*/ 	.word	0x00038860
        /*0c90*/ 	.short	0x010a
        /*0c92*/ 	.byte	0x3f
	.zero		1


	//   ....[99]....
        /*0c94*/ 	.word	0x0001e7a0
        /*0c98*/ 	.word	0x00000002
        /*0c9c*/ 	.word	0x00038840
        /*0ca0*/ 	.short	0x010a
        /*0ca2*/ 	.byte	0x3f
	.zero		1


	//   ....[100]....
        /*0ca4*/ 	.word	0x0001e7f0
        /*0ca8*/ 	.word	0x00000002
        /*0cac*/ 	.word	0x00038860
        /*0cb0*/ 	.short	0x010a
        /*0cb2*/ 	.byte	0x3f
	.zero		1


	//   ....[101]....
        /*0cb4*/ 	.word	0x0001f1b0
        /*0cb8*/ 	.word	0x00000000
        /*0cbc*/ 	.word	0x00038820
        /*0cc0*/ 	.short	0x010a
        /*0cc2*/ 	.byte	0x3f
	.zero		1


	//   ....[102]....
        /*0cc4*/ 	.word	0x0001f350
        /*0cc8*/ 	.word	0x00000006
        /*0ccc*/ 	.word	0x00000000
        /*0cd0*/ 	.short	0x010a
        /*0cd2*/ 	.byte	0x3f
	.zero		1


	//   ....[103]....
        /*0cd4*/ 	.word	0x0001f3a0
        /*0cd8*/ 	.word	0x00000007
        /*0cdc*/ 	.word	0x00000000
        /*0ce0*/ 	.short	0x010a
        /*0ce2*/ 	.byte	0x3f
	.zero		1


	//   ....[104]....
        /*0ce4*/ 	.word	0x0001f3f0
        /*0ce8*/ 	.word	0x00000004
        /*0cec*/ 	.word	0x00000000
        /*0cf0*/ 	.short	0x010a
        /*0cf2*/ 	.byte	0x3f
	.zero		1


	//----- nvinfo : EIATTR_NUM_MBARRIERS
	.align		4
.L_639:
        /*0cf4*/ 	.byte	0x03, 0x38
        /*0cf6*/ 	.short	0x0017


	//----- nvinfo : EIATTR_EXIT_INSTR_OFFSETS
	.align		4
        /*0cf8*/ 	.byte	0x04, 0x1c
        /*0cfa*/ 	.short	(.L_641 - .L_640)


	//   ....[0]....
.L_640:
        /*0cfc*/ 	.word	0x0001d2f0


	//----- nvinfo : EIATTR_MAX_THREADS
	.align		4
.L_641:
        /*0d00*/ 	.byte	0x04, 0x05
        /*0d02*/ 	.short	(.L_643 - .L_642)
.L_642:
        /*0d04*/ 	.word	0x00000180
        /*0d08*/ 	.word	0x00000001
        /*0d0c*/ 	.word	0x00000001


	//----- nvinfo : EIATTR_CRS_STACK_SIZE
	.align		4
.L_643:
        /*0d10*/ 	.byte	0x04, 0x1e
        /*0d12*/ 	.short	(.L_645 - .L_644)
.L_644:
        /*0d14*/ 	.word	0x00000000


	//----- nvinfo : EIATTR_CBANK_PARAM_SIZE
	.align		4
.L_645:
        /*0d18*/ 	.byte	0x03, 0x19
        /*0d1a*/ 	.short	0x0b70


	//----- nvinfo : EIATTR_PARAM_CBANK
	.align		4
        /*0d1c*/ 	.byte	0x04, 0x0a
        /*0d1e*/ 	.short	(.L_647 - .L_646)
	.align		4
.L_646:
        /*0d20*/ 	.word	index@(.nv.constant0._ZN7cutlass13device_kernelIN5flash11enable_sm90INS1_16FlashAttnFwdSm90INS1_25CollectiveMainloopFwdSm90ILi2EN4cute5tupleIJNS5_1CILi1EEES8_S8_EEENS6_IJNS7_ILi64EEESA_SA_EEELi512ENS_10bfloat16_tEfNS_4arch4Sm90ELb1ELb0ELb1ELb1ELb0ELb1ELb1ELb0ELb0ELb0ELb0ELb0EEENS1_21CollectiveEpilogueFwdINS6_IJSA_NS7_ILi512EEESA_EEES9_SC_SE_Li256ELb1ELb0ELb0ELb0EEENS1_36VarlenDynamicPersistentTileSchedulerILi64ELi64ELi256ELi32ELb0ELb0ELb1ELb1ELb1ELb1EEEEEEEEEvNT_6ParamsE)
        /*0d24*/ 	.short	0x0210
        /*0d26*/ 	.short	0x0b70


	//----- nvinfo : EIATTR_SW_WAR
	.align		4
.L_647:
        /*0d28*/ 	.byte	0x04, 0x36
        /*0d2a*/ 	.short	(.L_649 - .L_648)
.L_648:
        /*0d2c*/ 	.word	0x00000008
.L_649:


//--------------------- .nv.callgraph             --------------------------
	.section	.nv.callgraph,"",@"SHT_CUDA_CALLGRAPH"
	.align	4
	.sectionentsize	8
	.align		4
        /*0000*/ 	.word	0x00000000
	.align		4
        /*0004*/ 	.word	0xffffffff
	.align		4
        /*0008*/ 	.word	index@(_ZN7cutlass13device_kernelIN5flash11enable_sm90INS1_16FlashAttnFwdSm90INS1_25CollectiveMainloopFwdSm90ILi2EN4cute5tupleIJNS5_1CILi1EEES8_S8_EEENS6_IJNS7_ILi64EEESA_SA_EEELi512ENS_10bfloat16_tEfNS_4arch4Sm90ELb0ELb0ELb1ELb0ELb0ELb0ELb0ELb0ELb0ELb0ELb0ELb0EEENS1_21CollectiveEpilogueFwdINS6_IJSA_NS7_ILi512EEESA_EEES9_SC_SE_Li256ELb0ELb0ELb0ELb0EEENS1_29StaticPersistentTileSchedulerILb0EEEEEEEEEvNT_6ParamsE)
	.align		4
        /*000c*/ 	.word	index@(__assertfail)
	.align		4
        /*0010*/ 	.word	index@(_ZN7cutlass13device_kernelIN5flash11enable_sm90INS1_16FlashAttnFwdSm90INS1_25CollectiveMainloopFwdSm90ILi2EN4cute5tupleIJNS5_1CILi1EEES8_S8_EEENS6_IJNS7_ILi64EEESA_SA_EEELi512ENS_10bfloat16_tEfNS_4arch4Sm90ELb0ELb0ELb1ELb0ELb0ELb0ELb1ELb0ELb0ELb0ELb0ELb0EEENS1_21CollectiveEpilogueFwdINS6_IJSA_NS7_ILi512EEESA_EEES9_SC_SE_Li256ELb0ELb0ELb0ELb0EEENS1_29StaticPersistentTileSchedulerILb0EEEEEEEEEvNT_6ParamsE)
	.align		4
        /*0014*/ 	.word	index@(__assertfail)
	.align		4
        /*0018*/ 	.word	index@(_ZN7cutlass13device_kernelIN5flash11enable_sm90INS1_16FlashAttnFwdSm90INS1_25CollectiveMainloopFwdSm90ILi2EN4cute5tupleIJNS5_1CILi1EEES8_S8_EEENS6_IJNS7_ILi64EEESA_SA_EEELi512ENS_10bfloat16_tEfNS_4arch4Sm90ELb0ELb0ELb1ELb1ELb0ELb0ELb0ELb0ELb0ELb0ELb0ELb0EEENS1_21CollectiveEpilogueFwdINS6_IJSA_NS7_ILi512EEESA_EEES9_SC_SE_Li256ELb1ELb0ELb0ELb0EEENS1_36VarlenDynamicPersistentTileSchedulerILi64ELi64ELi256ELi32ELb0ELb0ELb1ELb0ELb1ELb1EEEEEEEEEvNT_6ParamsE)
	.align		4
        /*001c*/ 	.word	index@(__assertfail)
	.align		4
        /*0020*/ 	.word	index@(_ZN7cutlass13device_kernelIN5flash11enable_sm90INS1_16FlashAttnFwdSm90INS1_25CollectiveMainloopFwdSm90ILi2EN4cute5tupleIJNS5_1CILi1EEES8_S8_EEENS6_IJNS7_ILi64EEESA_SA_EEELi512ENS_10bfloat16_tEfNS_4arch4Sm90ELb0ELb0ELb1ELb1ELb0ELb1ELb0ELb0ELb0ELb0ELb0ELb0EEENS1_21CollectiveEpilogueFwdINS6_IJSA_NS7_ILi512EEESA_EEES9_SC_SE_Li256ELb1ELb0ELb0ELb0EEENS1_36VarlenDynamicPersistentTileSchedulerILi64ELi64ELi256ELi32ELb0ELb0ELb1ELb0ELb1ELb1EEEEEEEEEvNT_6ParamsE)
	.align		4
        /*0024*/ 	.word	index@(__assertfail)
	.align		4
        /*0028*/ 	.word	index@(_ZN7cutlass13device_kernelIN5flash11enable_sm90INS1_16FlashAttnFwdSm90INS1_25CollectiveMainloopFwdSm90ILi2EN4cute5tupleIJNS5_1CILi1EEES8_S8_EEENS6_IJNS7_ILi64EEESA_SA_EEELi512ENS_10bfloat16_tEfNS_4arch4Sm90ELb0ELb0ELb1ELb1ELb0ELb0ELb1ELb0ELb0ELb0ELb0ELb0EEENS1_21CollectiveEpilogueFwdINS6_IJSA_NS7_ILi512EEESA_EEES9_SC_SE_Li256ELb1ELb0ELb0ELb0EEENS1_36VarlenDynamicPersistentTileSchedulerILi64ELi64ELi256ELi32ELb0ELb0ELb1ELb0ELb1ELb1EEEEEEEEEvNT_6ParamsE)
	.align		4
        /*002c*/ 	.word	index@(__assertfail)
	.align		4
        /*0030*/ 	.word	index@(_ZN7cutlass13device_kernelIN5flash11enable_sm90INS1_16FlashAttnFwdSm90INS1_25CollectiveMainloopFwdSm90ILi2EN4cute5tupleIJNS5_1CILi1EEES8_S8_EEENS6_IJNS7_ILi64EEESA_SA_EEELi512ENS_10bfloat16_tEfNS_4arch4Sm90ELb0ELb0ELb1ELb1ELb0ELb1ELb1ELb0ELb0ELb0ELb0ELb0EEENS1_21CollectiveEpilogueFwdINS6_IJSA_NS7_ILi512EEESA_EEES9_SC_SE_Li256ELb1ELb0ELb0ELb0EEENS1_36VarlenDynamicPersistentTileSchedulerILi64ELi64ELi256ELi32ELb0ELb0ELb1ELb0ELb1ELb1EEEEEEEEEvNT_6ParamsE)
	.align		4
        /*0034*/ 	.word	index@(__assertfail)
	.align		4
        /*0038*/ 	.word	index@(_ZN7cutlass13device_kernelIN5flash11enable_sm90INS1_16FlashAttnFwdSm90INS1_25CollectiveMainloopFwdSm90ILi2EN4cute5tupleIJNS5_1CILi1EEES8_S8_EEENS6_IJNS7_ILi64EEESA_SA_EEELi512ENS_10bfloat16_tEfNS_4arch4Sm90ELb0ELb1ELb1ELb0ELb0ELb0ELb0ELb0ELb0ELb0ELb0ELb0EEENS1_21CollectiveEpilogueFwdINS6_IJSA_NS7_ILi512EEESA_EEES9_SC_SE_Li256ELb0ELb0ELb0ELb0EEENS1_30DynamicPersistentTileSchedulerILi256ELi32ELb0ELb0ELb1EEEEEEEEEvNT_6ParamsE)
	.align		4
        /*003c*/ 	.word	index@(__assertfail)
	.align		4
        /*0040*/ 	.word	index@(_ZN7cutlass13device_kernelIN5flash11enable_sm90INS1_16FlashAttnFwdSm90INS1_25CollectiveMainloopFwdSm90ILi2EN4cute5tupleIJNS5_1CILi1EEES8_S8_EEENS6_IJNS7_ILi64EEESA_SA_EEELi512ENS_10bfloat16_tEfNS_4arch4Sm90ELb0ELb1ELb1ELb0ELb0ELb0ELb1ELb0ELb0ELb0ELb0ELb0EEENS1_21CollectiveEpilogueFwdINS6_IJSA_NS7_ILi512EEESA_EEES9_SC_SE_Li256ELb0ELb0ELb0ELb0EEENS1_30DynamicPersistentTileSchedulerILi256ELi32ELb0ELb0ELb1EEEEEEEEEvNT_6ParamsE)
	.align		4
        /*0044*/ 	.word	index@(__assertfail)
	.align		4
        /*0048*/ 	.word	index@(_ZN7cutlass13device_kernelIN5flash11enable_sm90INS1_16FlashAttnFwdSm90INS1_25CollectiveMainloopFwdSm90ILi2EN4cute5tupleIJNS5_1CILi1EEES8_S8_EEENS6_IJNS7_ILi64EEESA_SA_EEELi512ENS_10bfloat16_tEfNS_4arch4Sm90ELb0ELb1ELb1ELb1ELb0ELb0ELb0ELb0ELb0ELb0ELb0ELb0EEENS1_21CollectiveEpilogueFwdINS6_IJSA_NS7_ILi512EEESA_EEES9_SC_SE_Li256ELb1ELb0ELb0ELb0EEENS1_36VarlenDynamicPersistentTileSchedulerILi64ELi64ELi256ELi32ELb0ELb0ELb1ELb1ELb0ELb1EEEEEEEEEvNT_6ParamsE)
	.align		4
        /*004c*/ 	.word	index@(__assertfail)
	.align		4
        /*0050*/ 	.word	index@(_ZN7cutlass13device_kernelIN5flash11enable_sm90INS1_16FlashAttnFwdSm90INS1_25CollectiveMainloopFwdSm90ILi2EN4cute5tupleIJNS5_1CILi1EEES8_S8_EEENS6_IJNS7_ILi64EEESA_SA_EEELi512ENS_10bfloat16_tEfNS_4arch4Sm90ELb0ELb1ELb1ELb1ELb0ELb1ELb0ELb0ELb0ELb0ELb0ELb0EEENS1_21CollectiveEpilogueFwdINS6_IJSA_NS7_ILi512EEESA_EEES9_SC_SE_Li256ELb1ELb0ELb0ELb0EEENS1_36VarlenDynamicPersistentTileSchedulerILi64ELi64ELi256ELi32ELb0ELb0ELb1ELb1ELb0ELb1EEEEEEEEEvNT_6ParamsE)
	.align		4
        /*0054*/ 	.word	index@(__assertfail)
	.align		4
        /*0058*/ 	.word	index@(_ZN7cutlass13device_kernelIN5flash11enable_sm90INS1_16FlashAttnFwdSm90INS1_25CollectiveMainloopFwdSm90ILi2EN4cute5tupleIJNS5_1CILi1EEES8_S8_EEENS6_IJNS7_ILi64EEESA_SA_EEELi512ENS_10bfloat16_tEfNS_4arch4Sm90ELb0ELb1ELb1ELb1ELb0ELb0ELb1ELb0ELb0ELb0ELb0ELb0EEENS1_21CollectiveEpilogueFwdINS6_IJSA_NS7_ILi512EEESA_EEES9_SC_SE_Li256ELb1ELb0ELb0ELb0EEENS1_36VarlenDynamicPersistentTileSchedulerILi64ELi64ELi256ELi32ELb0ELb0ELb1ELb1ELb0ELb1EEEEEEEEEvNT_6ParamsE)
	.align		4
        /*005c*/ 	.word	index@(__assertfail)
	.align		4
        /*0060*/ 	.word	index@(_ZN7cutlass13device_kernelIN5flash11enable_sm90INS1_16FlashAttnFwdSm90INS1_25CollectiveMainloopFwdSm90ILi2EN4cute5tupleIJNS5_1CILi1EEES8_S8_EEENS6_IJNS7_ILi64EEESA_SA_EEELi512ENS_10bfloat16_tEfNS_4arch4Sm90ELb0ELb1ELb1ELb1ELb0ELb1ELb1ELb0ELb0ELb0ELb0ELb0EEENS1_21CollectiveEpilogueFwdINS6_IJSA_NS7_ILi512EEESA_EEES9_SC_SE_Li256ELb1ELb0ELb0ELb0EEENS1_36VarlenDynamicPersistentTileSchedulerILi64ELi64ELi256ELi32ELb0ELb0ELb1ELb1ELb0ELb1EEEEEEEEEvNT_6ParamsE)
	.align		4
        /*0064*/ 	.word	index@(__assertfail)
	.align		4
        /*0068*/ 	.word	index@(_ZN7cutlass13device_kernelIN5flash11enable_sm90INS1_16FlashAttnFwdSm90INS1_25CollectiveMainloopFwdSm90ILi2EN4cute5tupleIJNS5_1CILi1EEES8_S8_EEENS6_IJNS7_ILi64EEESA_SA_EEELi512ENS_10bfloat16_tEfNS_4arch4Sm90ELb1ELb0ELb1ELb0ELb0ELb0ELb0ELb0ELb0ELb0ELb0ELb0EEENS1_21CollectiveEpilogueFwdINS6_IJSA_NS7_ILi512EEESA_EEES9_SC_SE_Li256ELb0ELb0ELb0ELb0EEENS1_30DynamicPersistentTileSchedulerILi256ELi32ELb0ELb0ELb1EEEEEEEEEvNT_6ParamsE)
	.align		4
        /*006c*/ 	.word	index@(__assertfail)
	.align		4
        /*0070*/ 	.word	index@(_ZN7cutlass13device_kernelIN5flash11enable_sm90INS1_16FlashAttnFwdSm90INS1_25CollectiveMainloopFwdSm90ILi2EN4cute5tupleIJNS5_1CILi1EEES8_S8_EEENS6_IJNS7_ILi64EEESA_SA_EEELi512ENS_10bfloat16_tEfNS_4arch4Sm90ELb1ELb0ELb1ELb0ELb0ELb0ELb1ELb0ELb0ELb0ELb0ELb0EEENS1_21CollectiveEpilogueFwdINS6_IJSA_NS7_ILi512EEESA_EEES9_SC_SE_Li256ELb0ELb0ELb0ELb0EEENS1_30DynamicPersistentTileSchedulerILi256ELi32ELb0ELb0ELb1EEEEEEEEEvNT_6ParamsE)
	.align		4
        /*0074*/ 	.word	index@(__assertfail)
	.align		4
        /*0078*/ 	.word	index@(_ZN7cutlass13device_kernelIN5flash11enable_sm90INS1_16FlashAttnFwdSm90INS1_25CollectiveMainloopFwdSm90ILi2EN4cute5tupleIJNS5_1CILi1EEES8_S8_EEENS6_IJNS7_ILi64EEESA_SA_EEELi512ENS_10bfloat16_tEfNS_4arch4Sm90ELb1ELb0ELb1ELb1ELb0ELb0ELb0ELb0ELb0ELb0ELb0ELb0EEENS1_21CollectiveEpilogueFwdINS6_IJSA_NS7_ILi512EEESA_EEES9_SC_SE_Li256ELb1ELb0ELb0ELb0EEENS1_36VarlenDynamicPersistentTileSchedulerILi64ELi64ELi256ELi32ELb0ELb0ELb1ELb1ELb1ELb1EEEEEEEEEvNT_6ParamsE)
	.align		4
        /*007c*/ 	.word	index@(__assertfail)
	.align		4
        /*0080*/ 	.word	index@(_ZN7cutlass13device_kernelIN5flash11enable_sm90INS1_16FlashAttnFwdSm90INS1_25CollectiveMainloopFwdSm90ILi2EN4cute5tupleIJNS5_1CILi1EEES8_S8_EEENS6_IJNS7_ILi64EEESA_SA_EEELi512ENS_10bfloat16_tEfNS_4arch4Sm90ELb1ELb0ELb1ELb1ELb0ELb1ELb0ELb0ELb0ELb0ELb0ELb0EEENS1_21CollectiveEpilogueFwdINS6_IJSA_NS7_ILi512EEESA_EEES9_SC_SE_Li256ELb1ELb0ELb0ELb0EEENS1_36VarlenDynamicPersistentTileSchedulerILi64ELi64ELi256ELi32ELb0ELb0ELb1ELb1ELb1ELb1EEEEEEEEEvNT_6ParamsE)
	.align		4
        /*0084*/ 	.word	index@(__assertfail)
	.align		4
        /*0088*/ 	.word	index@(_ZN7cutlass13device_kernelIN5flash11enable_sm90INS1_16FlashAttnFwdSm90INS1_25CollectiveMainloopFwdSm90ILi2EN4cute5tupleIJNS5_1CILi1EEES8_S8_EEENS6_IJNS7_ILi64EEESA_SA_EEELi512ENS_10bfloat16_tEfNS_4arch4Sm90ELb1ELb0ELb1ELb1ELb0ELb0ELb1ELb0ELb0ELb0ELb0ELb0EEENS1_21CollectiveEpilogueFwdINS6_IJSA_NS7_ILi512EEESA_EEES9_SC_SE_Li256ELb1ELb0ELb0ELb0EEENS1_36VarlenDynamicPersistentTileSchedulerILi64ELi64ELi256ELi32ELb0ELb0ELb1ELb1ELb1ELb1EEEEEEEEEvNT_6ParamsE)
	.align		4
        /*008c*/ 	.word	index@(__assertfail)
	.align		4
        /*0090*/ 	.word	index@(_ZN7cutlass13device_kernelIN5flash11enable_sm90INS1_16FlashAttnFwdSm90INS1_25CollectiveMainloopFwdSm90ILi2EN4cute5tupleIJNS5_1CILi1EEES8_S8_EEENS6_IJNS7_ILi64EEESA_SA_EEELi512ENS_10bfloat16_tEfNS_4arch4Sm90ELb1ELb0ELb1ELb1ELb0ELb1ELb1ELb0ELb0ELb0ELb0ELb0EEENS1_21CollectiveEpilogueFwdINS6_IJSA_NS7_ILi512EEESA_EEES9_SC_SE_Li256ELb1ELb0ELb0ELb0EEENS1_36VarlenDynamicPersistentTileSchedulerILi64ELi64ELi256ELi32ELb0ELb0ELb1ELb1ELb1ELb1EEEEEEEEEvNT_6ParamsE)
	.align		4
        /*0094*/ 	.word	index@(__assertfail)
	.align		4
        /*0098*/ 	.word	0x00000000
	.align		4
        /*009c*/ 	.word	0xfffffffe
	.align		4
        /*00a0*/ 	.word	0x00000000
	.align		4
        /*00a4*/ 	.word	0xfffffffd
	.align		4
        /*00a8*/ 	.word	0x00000000
	.align		4
        /*00ac*/ 	.word	0xfffffffc


//--------------------- .nv.constant4             --------------------------
	.section	.nv.constant4,"a",@progbits
	.align	8
	.align		8
.nv.constant4:
        /*0000*/ 	.dword	__assertfail
	.align		8
        /*0008*/ 	.dword	__unnamed_1
	.align		8
        /*0010*/ 	.dword	__unnamed_2
	.align		8
        /*0018*/ 	.dword	__unnamed_3
	.align		8
        /*0020*/ 	.dword	__unnamed_4
	.align		8
        /*0028*/ 	.dword	__unnamed_5
	.align		8
        /*0030*/ 	.dword	_ZN77_INTERNAL_998512e8_41_flash_fwd_hdim64_512_bf16_softcap_sm90_cu_ef95aea4_46204cuda3std3__45__cpo5beginE
	.align		8
        /*0038*/ 	.dword	_ZN77_INTERNAL_998512e8_41_flash_fwd_hdim64_512_bf16_softcap_sm90_cu_ef95aea4_46204cuda3std3__45__cpo3endE
	.align		8
        /*0040*/ 	.dword	_ZN77_INTERNAL_998512e8_41_flash_fwd_hdim64_512_bf16_softcap_sm90_cu_ef95aea4_46204cuda3std3__45__cpo6cbeginE
	.align		8
        /*0048*/ 	.dword	_ZN77_INTERNAL_998512e8_41_flash_fwd_hdim64_512_bf16_softcap_sm90_cu_ef95aea4_46204cuda3std3__45__cpo4cendE
	.align		8
        /*0050*/ 	.dword	_ZN77_INTERNAL_998512e8_41_flash_fwd_hdim64_512_bf16_softcap_sm90_cu_ef95aea4_46204cuda3std3__479_GLOBAL__N__998512e8_41_flash_fwd_hdim64_512_bf16_softcap_sm90_cu_ef95aea4_46206ignoreE
	.align		8
        /*0058*/ 	.dword	_ZN77_INTERNAL_998512e8_41_flash_fwd_hdim64_512_bf16_softcap_sm90_cu_ef95aea4_46204cuda3std3__419piecewise_constructE
	.align		8
        /*0060*/ 	.dword	_ZN77_INTERNAL_998512e8_41_flash_fwd_hdim64_512_bf16_softcap_sm90_cu_ef95aea4_46204cuda3std3__48in_placeE
	.align		8
        /*0068*/ 	.dword	_ZN77_INTERNAL_998512e8_41_flash_fwd_hdim64_512_bf16_softcap_sm90_cu_ef95aea4_46204cuda3std6ranges3__45__cpo4swapE
	.align		8
        /*0070*/ 	.dword	_ZN77_INTERNAL_998512e8_41_flash_fwd_hdim64_512_bf16_softcap_sm90_cu_ef95aea4_46204cuda3std6ranges3__45__cpo9iter_moveE
	.align		8
        /*0078*/ 	.dword	_ZN77_INTERNAL_998512e8_41_flash_fwd_hdim64_512_bf16_softcap_sm90_cu_ef95aea4_46204cute7productE
	.align		8
        /*0080*/ 	.dword	_ZN77_INTERNAL_998512e8_41_flash_fwd_hdim64_512_bf16_softcap_sm90_cu_ef95aea4_46204cute1_E
	.align		8
        /*0088*/ 	.dword	$str$20
	.align		8
        /*0090*/ 	.dword	$str$21


//--------------------- .text._ZN7cutlass13device_kernelIN5flash11enable_sm90INS1_16FlashAttnFwdSm90INS1_25CollectiveMainloopFwdSm90ILi2EN4cute5tupleIJNS5_1CILi1EEES8_S8_EEENS6_IJNS7_ILi64EEESA_SA_EEELi512ENS_10bfloat16_tEfNS_4arch4Sm90ELb0ELb0ELb1ELb0ELb0ELb0ELb0ELb0ELb0ELb0ELb0ELb0EEENS1_21CollectiveEpilogueFwdINS6_IJSA_NS7_ILi512EEESA_EEES9_SC_SE_Li256ELb0ELb0ELb0ELb0EEENS1_29StaticPersistentTileSchedulerILb0EEEEEEEEEvNT_6ParamsE --------------------------
	.section	.text._ZN7cutlass13device_kernelIN5flash11enable_sm90INS1_16FlashAttnFwdSm90INS1_25CollectiveMainloopFwdSm90ILi2EN4cute5tupleIJNS5_1CILi1EEES8_S8_EEENS6_IJNS7_ILi64EEESA_SA_EEELi512ENS_10bfloat16_tEfNS_4arch4Sm90ELb0ELb0ELb1ELb0ELb0ELb0ELb0ELb0ELb0ELb0ELb0ELb0EEENS1_21CollectiveEpilogueFwdINS6_IJSA_NS7_ILi512EEESA_EEES9_SC_SE_Li256ELb0ELb0ELb0ELb0EEENS1_29StaticPersistentTileSchedulerILb0EEEEEEEEEvNT_6ParamsE,"ax",@progbits
	.align	128
.text._ZN7cutlass13device_kernelIN5flash11enable_sm90INS1_16FlashAttnFwdSm90INS1_25CollectiveMainloopFwdSm90ILi2EN4cute5tupleIJNS5_1CILi1EEES8_S8_EEENS6_IJNS7_ILi64EEESA_SA_EEELi512ENS_10bfloat16_tEfNS_4arch4Sm90ELb0ELb0ELb1ELb0ELb0ELb0ELb0ELb0ELb0ELb0ELb0ELb0EEENS1_21CollectiveEpilogueFwdINS6_IJSA_NS7_ILi512EEESA_EEES9_SC_SE_Li256ELb0ELb0ELb0ELb0EEENS1_29StaticPersistentTileSchedulerILb0EEEEEEEEEvNT_6ParamsE:
        .type           _ZN7cutlass13device_kernelIN5flash11enable_sm90INS1_16FlashAttnFwdSm90INS1_25CollectiveMainloopFwdSm90ILi2EN4cute5tupleIJNS5_1CILi1EEES8_S8_EEENS6_IJNS7_ILi64EEESA_SA_EEELi512ENS_10bfloat16_tEfNS_4arch4Sm90ELb0ELb0ELb1ELb0ELb0ELb0ELb0ELb0ELb0ELb0ELb0ELb0EEENS1_21CollectiveEpilogueFwdINS6_IJSA_NS7_ILi512EEESA_EEES9_SC_SE_Li256ELb0ELb0ELb0ELb0EEENS1_29StaticPersistentTileSchedulerILb0EEEEEEEEEvNT_6ParamsE,@function
        .size           _ZN7cutlass13device_kernelIN5flash11enable_sm90INS1_16FlashAttnFwdSm90INS1_25CollectiveMainloopFwdSm90ILi2EN4cute5tupleIJNS5_1CILi1EEES8_S8_EEENS6_IJNS7_ILi64EEESA_SA_EEELi512ENS_10bfloat16_tEfNS_4arch4Sm90ELb0ELb0ELb1ELb0ELb0ELb0ELb0ELb0ELb0ELb0ELb0ELb0EEENS1_21CollectiveEpilogueFwdINS6_IJSA_NS7_ILi512EEESA_EEES9_SC_SE_Li256ELb0ELb0ELb0ELb0EEENS1_29StaticPersistentTileSchedulerILb0EEEEEEEEEvNT_6ParamsE,(.L_x_4549 - _ZN7cutlass13device_kernelIN5flash11enable_sm90INS1_16FlashAttnFwdSm90INS1_25CollectiveMainloopFwdSm90ILi2EN4cute5tupleIJNS5_1CILi1EEES8_S8_EEENS6_IJNS7_ILi64EEESA_SA_EEELi512ENS_10bfloat16_tEfNS_4arch4Sm90ELb0ELb0ELb1ELb0ELb0ELb0ELb0ELb0ELb0ELb0ELb0ELb0EEENS1_21CollectiveEpilogueFwdINS6_IJSA_NS7_ILi512EEESA_EEES9_SC_SE_Li256ELb0ELb0ELb0ELb0EEENS1_29StaticPersistentTileSchedulerILb0EEEEEEEEEvNT_6ParamsE)
        .other          _ZN7cutlass13device_kernelIN5flash11enable_sm90INS1_16FlashAttnFwdSm90INS1_25CollectiveMainloopFwdSm90ILi2EN4cute5tupleIJNS5_1CILi1EEES8_S8_EEENS6_IJNS7_ILi64EEESA_SA_EEELi512ENS_10bfloat16_tEfNS_4arch4Sm90ELb0ELb0ELb1ELb0ELb0ELb0ELb0ELb0ELb0ELb0ELb0ELb0EEENS1_21CollectiveEpilogueFwdINS6_IJSA_NS7_ILi512EEESA_EEES9_SC_SE_Li256ELb0ELb0ELb0ELb0EEENS1_29StaticPersistentTileSchedulerILb0EEEEEEEEEvNT_6ParamsE,@"STO_CUDA_ENTRY STV_DEFAULT"
_ZN7cutlass13device_kernelIN5flash11enable_sm90INS1_16FlashAttnFwdSm90INS1_25CollectiveMainloopFwdSm90ILi2EN4cute5tupleIJNS5_1CILi1EEES8_S8_EEENS6_IJNS7_ILi64EEESA_SA_EEELi512ENS_10bfloat16_tEfNS_4arch4Sm90ELb0ELb0ELb1ELb0ELb0ELb0ELb0ELb0ELb0ELb0ELb0ELb0EEENS1_21CollectiveEpilogueFwdINS6_IJSA_NS7_ILi512EEESA_EEES9_SC_SE_Li256ELb0ELb0ELb0ELb0EEENS1_29StaticPersistentTileSchedulerILb0EEEEEEEEEvNT_6ParamsE:
[----:B------:R-:W1:Y:S02]  /*0000*/  LDC R1, c[0x0][0x28] ;  /* 0x00000a00ff017b82 */ /* 0x000e640000000800 */
[----:B-1----:R-:W-:Y:S01]  /*0010*/  IADD3 R1, R1, -0x20, RZ ;  /* 0xffffffe001017810 */ /* 0x002fe20007ffe0ff */
[----:B------:R-:W1:Y:S01]  /*0020*/  S2R R4, SR_TID.X ;  /* 0x0000000000047919 */ /* 0x000e620000002100 */
[----:B------:R-:W-:Y:S01]  /*0030*/  ELECT P0, URZ, PT ;  /* 0x00000000003f782f */ /* 0x000fe20003800000 */
[----:B------:R-:W-:Y:S01]  /*0040*/  BSSY B0, `(.L_x_0) ;  /* 0x0000014000007945 */ /* 0x000fe20003800000 */
[----:B-1----:R-:W-:-:S05]  /*0050*/  SHF.R.U32.HI R0, RZ, 0x5, R4 ;  /* 0x00000005ff007819 */ /* 0x002fca0000011604 */
[----:B------:R-:W1:Y:S02]  /*0060*/  SHFL.IDX PT, R2, R0, RZ, 0x1f ;  /* 0x00001fff00027589 */ /* 0x000e6400000e0000 */
[----:B-1----:R-:W-:Y:S02]  /*0070*/  ISETP.EQ.AND P0, PT, R2, RZ, P0 ;  /* 0x000000ff0200720c */ /* 0x002fe40000702270 */
[----:B------:R-:W-:-:S11]  /*0080*/  SHF.R.U32.HI R2, RZ, 0x7, R4 ;  /* 0x00000007ff027819 */ /* 0x000fd60000011604 */
[----:B------:R-:W-:Y:S05]  /*0090*/  @!P0 BRA `(.L_x_1) ;  /* 0x0000000000388947 */ /* 0x000fea0003800000 */
[----:B------:R-:W-:Y:S02]  /*00a0*/  ULDC.64 UR4, c[0x0][0x198] ;  /* 0x0000660000047ab9 */ /* 0x000fe40000000a00 */
[----:B------:R-:W-:Y:S02]  /*00b0*/  UIADD3 UR6, UP0, UR4, 0x270, URZ ;  /* 0x0000027004067890 */ /* 0x000fe4000ff1e03f */
[----:B------:R-:W-:Y:S02]  /*00c0*/  UIADD3 UR8, UP1, UR4, 0x370, URZ ;  /* 0x0000037004087890 */ /* 0x000fe4000ff3e03f */
[----:B------:R-:W-:Y:S02]  /*00d0*/  UIADD3 UR10, UP2, UR4, 0x470, URZ ;  /* 0x00000470040a7890 */ /* 0x000fe4000ff5e03f */
[----:B------:R-:W-:Y:S02]  /*00e0*/  UIADD3 UR4, UP3, UR4, 0x9f0, URZ ;  /* 0x000009f004047890 */ /* 0x000fe4000ff7e03f */
[----:B------:R-:W-:-:S02]  /*00f0*/  UIADD3.X UR7, URZ, UR5, URZ, UP0, !UPT ;  /* 0x000000053f077290 */ /* 0x000fc400087fe43f */
[----:B------:R-:W-:Y:S02]  /*0100*/  UIADD3.X UR9, URZ, UR5, URZ, UP1, !UPT ;  /* 0x000000053f097290 */ /* 0x000fe40008ffe43f */
[----:B------:R-:W-:Y:S02]  /*0110*/  UIADD3.X UR11, URZ, UR5, URZ, UP2, !UPT ;  /* 0x000000053f0b7290 */ /* 0x000fe400097fe43f */
[----:B------:R-:W-:-:S03]  /*0120*/  UIADD3.X UR5, URZ, UR5, URZ, UP3, !UPT ;  /* 0x000000053f057290 */ /* 0x000fc60009ffe43f */
[----:B------:R1:W-:Y:S02]  /*0130*/  UTMACCTL.PF [UR6] ;  /* 0x00000000060079b9 */ /* 0x0003e40008040000 */
[----:B------:R1:W-:Y:S02]  /*0140*/  UTMACCTL.PF [UR8] ;  /* 0x00000000080079b9 */ /* 0x0003e40008040000 */
[----:B------:R1:W-:Y:S02]  /*0150*/  UTMACCTL.PF [UR10] ;  /* 0x000000000a0079b9 */ /* 0x0003e40008040000 */
[----:B------:R1:W-:Y:S02]  /*0160*/  UTMACCTL.PF [UR4] ;  /* 0x00000000040079b9 */ /* 0x0003e40008040000 */
[----:B-1----:R-:W-:Y:S01]  /*0170*/  NOP ;  /* 0x0000000000007918 */ /* 0x002fe20000000000 */
.L_x_1:
[----:B------:R-:W-:Y:S05]  /*0180*/  BSYNC B0 ;  /* 0x0000000000007941 */ /* 0x000fea0003800000 */
.L_x_0:
[----:B------:R-:W-:Y:S01]  /*0190*/  VOTEU.ANY UP0, P0 ;  /* 0x00000000003f7886 */ /* 0x000fe20000000100 */
[----:B------:R-:W1:Y:S01]  /*01a0*/  SHFL.IDX PT, R2, R2, RZ, 0x1f ;  /* 0x00001fff02027589 */ /* 0x000e6200000e0000 */
[----:B------:R-:W-:Y:S01]  /*01b0*/  UMOV UR4, 0x1 ;  /* 0x0000000100047882 */ /* 0x000fe20000000000 */
[----:B------:R-:W-:Y:S01]  /*01c0*/  VOTEU.ANY UP1, P0 ;  /* 0x00000000003f7886 */ /* 0x000fe20000020100 */
[----:B------:R-:W-:Y:S01]  /*01d0*/  VOTEU.ANY UP2, P0 ;  /* 0x00000000003f7886 */ /* 0x000fe20000040100 */
[----:B------:R-:W2:Y:S01]  /*01e0*/  @UP0 S2UR UR7, SR_CgaCtaId ;  /* 0x00000000000709c3 */ /* 0x000ea20000008800 */
[----:B------:R-:W3:Y:S01]  /*01f0*/  SHFL.IDX PT, R3, R0, RZ, 0x1f ;  /* 0x00001fff00037589 */ /* 0x000ee200000e0000 */
[----:B------:R-:W-:Y:S01]  /*0200*/  @UP0 UMOV UR6, 0x400 ;  /* 0x0000040000060882 */ /* 0x000fe20000000000 */
[----:B------:R-:W-:-:S04]  /*0210*/  @UP0 UIADD3 UR4, -UR4, 0x100000, URZ ;  /* 0x0010000004040890 */ /* 0x000fc8000fffe13f */
[----:B------:R-:W-:Y:S02]  /*0220*/  @UP0 USHF.L.U32 UR5, UR4, 0xb, URZ ;  /* 0x0000000b04050899 */ /* 0x000fe4000800063f */
[----:B------:R-:W-:Y:S01]  /*0230*/  @UP0 USHF.L.U32 UR4, UR4, 0x1, URZ ;  /* 0x0000000104040899 */ /* 0x000fe2000800063f */
[----:B-1----:R-:W-:Y:S01]  /*0240*/  R2UR UR47, R2 ;  /* 0x00000000022f72ca */ /* 0x002fe200000e0000 */
[----:B--2---:R-:W-:Y:S01]  /*0250*/  @UP0 ULEA UR6, UR7, UR6, 0x18 ;  /* 0x0000000607060291 */ /* 0x004fe2000f8ec03f */
[----:B---3--:R-:W-:-:S11]  /*0260*/  ISETP.NE.AND P1, PT, R3, RZ, PT ;  /* 0x000000ff0300720c */ /* 0x008fd60003f25270 */
[----:B------:R-:W-:Y:S01]  /*0270*/  UISETP.NE.AND UP0, UPT, UR47, URZ, UPT ;  /* 0x0000003f2f00728c */ /* 0x000fe2000bf05270 */
[----:B------:R-:W1:Y:S02]  /*0280*/  FENCE.VIEW.ASYNC.S ;  /* 0x00000000000073c6 */ /* 0x000e640000000000 */
[----:B-1----:R1:W2:Y:S01]  /*0290*/  @UP1 SYNCS.EXCH.64 URZ, [UR6+0x28c00], UR4 ;  /* 0x028c0004063f15b2 */ /* 0x0022a20008000100 */
[----:B------:R1:W3:Y:S01]  /*02a0*/  @UP2 SYNCS.EXCH.64 URZ, [UR6+0x28c20], UR4 ;  /* 0x028c2004063f25b2 */ /* 0x0002e20008000100 */
[----:B------:R-:W-:Y:S06]  /*02b0*/  @P1 BRA `(.L_x_2) ;  /* 0x0000000000381947 */ /* 0x000fec0003800000 */
[----:B-1----:R-:W1:Y:S01]  /*02c0*/  S2UR UR5, SR_CgaCtaId ;  /* 0x00000000000579c3 */ /* 0x002e620000008800 */
[----:B------:R-:W-:Y:S01]  /*02d0*/  UMOV UR4, 0x400 ;  /* 0x0000040000047882 */ /* 0x000fe20000000000 */
[----:B------:R-:W-:Y:S01]  /*02e0*/  UMOV UR7, 0x1 ;  /* 0x0000000100077882 */ /* 0x000fe20000000000 */
[----:B------:R-:W-:Y:S01]  /*02f0*/  ELECT P0, URZ, PT ;  /* 0x00000000003f782f */ /* 0x000fe20003800000 */
[----:B-1----:R-:W-:Y:S02]  /*0300*/  ULEA UR6, UR5, UR4, 0x18 ;  /* 0x0000000405067291 */ /* 0x002fe4000f8ec03f */
[----:B------:R-:W-:-:S04]  /*0310*/  UIADD3 UR4, -UR7, 0x100000, URZ ;  /* 0x0010000007047890 */ /* 0x000fc8000fffe13f */
[----:B------:R-:W-:Y:S02]  /*0320*/  USHF.L.U32 UR5, UR4, 0xb, URZ ;  /* 0x0000000b04057899 */ /* 0x000fe4000800063f */
[----:B------:R-:W-:Y:S01]  /*0330*/  USHF.L.U32 UR4, UR4, 0x1, URZ ;  /* 0x0000000104047899 */ /* 0x000fe2000800063f */
[----:B------:R-:W1:Y:S11]  /*0340*/  FENCE.VIEW.ASYNC.S ;  /* 0x00000000000073c6 */ /* 0x000e760000000000 */
[----:B-1----:R4:W1:Y:S01]  /*0350*/  SYNCS.EXCH.64 URZ, [UR6+0x28c30], UR4 ;  /* 0x028c3004063f75b2 */ /* 0x0028620008000100 */
[----:B------:R4:W1:Y:S01]  /*0360*/  SYNCS.EXCH.64 URZ, [UR6+0x28c40], UR4 ;  /* 0x028c4004063f75b2 */ /* 0x0008620008000100 */
[----:B------:R4:W1:Y:S01]  /*0370*/  SYNCS.EXCH.64 URZ, [UR6+0x28c38], UR4 ;  /* 0x028c3804063f75b2 */ /* 0x0008620008000100 */
[----:B------:R4:W1:Y:S02]  /*0380*/  SYNCS.EXCH.64 URZ, [UR6+0x28c48], UR4 ;  /* 0x028c4804063f75b2 */ /* 0x0008640008000100 */
[----:B----4-:R-:W-:Y:S01]  /*0390*/  NOP ;  /* 0x0000000000007918 */ /* 0x010fe20000000000 */
.L_x_2:
[----:B------:R-:W4:Y:S01]  /*03a0*/  SHFL.IDX PT, R2, R0, RZ, 0x1f ;  /* 0x00001fff00027589 */ /* 0x000f2200000e0000 */
[----:B------:R-:W-:Y:S01]  /*03b0*/  NOP ;  /* 0x0000000000007918 */ /* 0x000fe20000000000 */
[----:B----4-:R-:W-:-:S13]  /*03c0*/  ISETP.NE.AND P0, PT, R2, RZ, PT ;  /* 0x000000ff0200720c */ /* 0x010fda0003f05270 */
[----:B------:R-:W-:Y:S05]  /*03d0*/  @P0 BRA `(.L_x_3) ;  /* 0x0000000000480947 */ /* 0x000fea0003800000 */
[----:B-1----:R-:W1:Y:S01]  /*03e0*/  S2UR UR5, SR_CgaCtaId ;  /* 0x00000000000579c3 */ /* 0x002e620000008800 */
[----:B------:R-:W-:Y:S01]  /*03f0*/  UMOV UR4, 0x400 ;  /* 0x0000040000047882 */ /* 0x000fe20000000000 */
[----:B------:R-:W-:Y:S01]  /*0400*/  UMOV UR6, 0x1 ;  /* 0x0000000100067882 */ /* 0x000fe20000000000 */
[----:B------:R-:W-:Y:S01]  /*0410*/  UMOV UR9, 0x2 ;  /* 0x0000000200097882 */ /* 0x000fe20000000000 */
[----:B------:R-:W-:-:S04]  /*0420*/  UIADD3 UR6, -UR6, 0x100000, URZ ;  /* 0x0010000006067890 */ /* 0x000fc8000fffe13f */
[----:B------:R-:W-:Y:S02]  /*0430*/  USHF.L.U32 UR7, UR6, 0xb, URZ ;  /* 0x0000000b06077899 */ /* 0x000fe4000800063f */
[----:B------:R-:W-:Y:S01]  /*0440*/  USHF.L.U32 UR6, UR6, 0x1, URZ ;  /* 0x0000000106067899 */ /* 0x000fe2000800063f */
[----:B------:R-:W-:Y:S01]  /*0450*/  ELECT P0, URZ, PT ;  /* 0x00000000003f782f */ /* 0x000fe20003800000 */
[----:B-1----:R-:W-:Y:S02]  /*0460*/  ULEA UR8, UR5, UR4, 0x18 ;  /* 0x0000000405087291 */ /* 0x002fe4000f8ec03f */
[----:B------:R-:W-:-:S04]  /*0470*/  UIADD3 UR4, -UR9, 0x100000, URZ ;  /* 0x0010000009047890 */ /* 0x000fc8000fffe13f */
[----:B------:R-:W-:Y:S02]  /*0480*/  USHF.L.U32 UR5, UR4, 0xb, URZ ;  /* 0x0000000b04057899 */ /* 0x000fe4000800063f */
[----:B------:R-:W-:Y:S01]  /*0490*/  USHF.L.U32 UR4, UR4, 0x1, URZ ;  /* 0x0000000104047899 */ /* 0x000fe2000800063f */
[----:B------:R-:W1:Y:S03]  /*04a0*/  FENCE.VIEW.ASYNC.S ;  /* 0x00000000000073c6 */ /* 0x000e660000000000 */
[----:B-1----:R4:W1:Y:S08]  /*04b0*/  SYNCS.EXCH.64 URZ, [UR8+0x28c50], UR6 ;  /* 0x028c5006083f75b2 */ /* 0x0028700008000100 */
[----:B------:R4:W1:Y:S01]  /*04c0*/  SYNCS.EXCH.64 URZ, [UR8+0x28c60], UR4 ;  /* 0x028c6004083f75b2 */ /* 0x0008620008000100 */
[----:B------:R4:W1:Y:S01]  /*04d0*/  SYNCS.EXCH.64 URZ, [UR8+0x28c58], UR6 ;  /* 0x028c5806083f75b2 */ /* 0x0008620008000100 */
[----:B------:R4:W1:Y:S02]  /*04e0*/  SYNCS.EXCH.64 URZ, [UR8+0x28c68], UR4 ;  /* 0x028c6804083f75b2 */ /* 0x0008640008000100 */
[----:B----4-:R-:W-:Y:S01]  /*04f0*/  NOP ;  /* 0x0000000000007918 */ /* 0x010fe20000000000 */
.L_x_3:
[----:B------:R-:W4:Y:S01]  /*0500*/  SHFL.IDX PT, R2, R0, RZ, 0x1f ;  /* 0x00001fff00027589 */ /* 0x000f2200000e0000 */
[----:B------:R-:W-:Y:S01]  /*0510*/  NOP ;  /* 0x0000000000007918 */ /* 0x000fe20000000000 */
[----:B----4-:R-:W-:-:S13]  /*0520*/  ISETP.NE.AND P0, PT, R2, RZ, PT ;  /* 0x000000ff0200720c */ /* 0x010fda0003f05270 */
[----:B------:R-:W-:Y:S05]  /*0530*/  @P0 BRA `(.L_x_4) ;  /* 0x0000000000380947 */ /* 0x000fea0003800000 */
        /* <DEDUP_REMOVED lines=14> */
.L_x_4:
        /* <DEDUP_REMOVED lines=8> */
[----:B------:R-:W-:Y:S01]  /*06a0*/  ELECT P0, URZ, PT ;  /* 0x00000000003f782f */ /* 0x000fe20003800000 */
[----:B-1----:R-:W-:Y:S02]  /*06b0*/  ULEA UR8, UR5, UR4, 0x18 ;  /* 0x0000000405087291 */ /* 0x002fe4000f8ec03f */
[----:B------:R-:W-:-:S04]  /*06c0*/  UIADD3 UR4, -UR6, 0x100000, URZ ;  /* 0x0010000006047890 */ /* 0x000fc8000fffe13f */
[----:B------:R-:W-:Y:S02]  /*06d0*/  USHF.L.U32 UR5, UR4, 0xb, URZ ;  /* 0x0000000b04057899 */ /* 0x000fe4000800063f */
[----:B------:R-:W-:Y:S02]  /*06e0*/  USHF.L.U32 UR4, UR4, 0x1, URZ ;  /* 0x0000000104047899 */ /* 0x000fe4000800063f */
        /* <DEDUP_REMOVED lines=9> */
.L_x_5:
        /* <DEDUP_REMOVED lines=22> */
.L_x_6:
[----:B------:R-:W-:Y:S01]  /*08e0*/  PLOP3.LUT P0, PT, PT, PT, UP0, 0x80, 0x0 ;  /* 0x000000000000781c */ /* 0x000fe20003f0f008 */
[----:B------:R-:W-:Y:S01]  /*08f0*/  UMOV UR38, 0x1 ;  /* 0x0000000100267882 */ /* 0x000fe20000000000 */
[----:B------:R-:W-:Y:S01]  /*0900*/  NOP ;  /* 0x0000000000007918 */ /* 0x000fe20000000000 */
[----:B------:R-:W-:Y:S01]  /*0910*/  USEL UR38, UR38, 0x2, !UP0 ;  /* 0x0000000226267887 */ /* 0x000fe2000c000000 */
[----:B------:R-:W-:Y:S01]  /*0920*/  ULDC.64 UR48, c[0x0][0x208] ;  /* 0x0000820000307ab9 */ /* 0x000fe20000000a00 */
[----:B-123--:R-:W-:Y:S08]  /*0930*/  BAR.SYNC.DEFER_BLOCKING 0x0 ;  /* 0x0000000000007b1d */ /* 0x00eff00000010000 */
[----:B------:R-:W-:Y:S05]  /*0940*/  @!P0 BRA `(.L_x_7) ;  /* 0x0000007400148947 */ /* 0x000fea0003800000 */
.L_x_8:
[----:B------:R-:W-:-:S08]  /*0950*/  NOP ;  /* 0x0000000000007918 */ /* 0x000fd00000000000 */
[----:B------:R-:W1:Y:S02]  /*0960*/  USETMAXREG.TRY_ALLOC.CTAPOOL UP0, 0xf0 ;  /* 0x000000f0000079c8 */ /* 0x000e640008000600 */
[----:B-1----:R-:W-:-:S13]  /*0970*/  PLOP3.LUT P0, PT, PT, PT, UP0, 0x80, 0x0 ;  /* 0x000000000000781c */ /* 0x002fda0003f0f008 */
[----:B------:R-:W-:Y:S05]  /*0980*/  @!P0 BRA `(.L_x_8) ;  /* 0xfffffffc00f08947 */ /* 0x000fea000383ffff */
[----:B------:R-:W-:Y:S01]  /*0990*/  LOP3.LUT R0, R4, 0xffffff80, RZ, 0xc0, !PT ;  /* 0xffffff8004007812 */ /* 0x000fe200078ec0ff */
[----:B------:R-:W1:Y:S03]  /*09a0*/  S2UR UR45, SR_CTAID.X ;  /* 0x00000000002d79c3 */ /* 0x000e660000002500 */
[----:B------:R-:W-:-:S05]  /*09b0*/  ISETP.NE.AND P0, PT, R0, 0x80, PT ;  /* 0x000000800000780c */ /* 0x000fca0003f05270 */
[----:B------:R-:W1:Y:S08]  /*09c0*/  LDC R0, c[0x0][0xda4] ;  /* 0x00036900ff007b82 */ /* 0x000e700000000800 */
[----:B------:R-:W-:Y:S06]  /*09d0*/  @!P0 BAR.ARV 0x8, 0xa0 ;  /* 0x0202800000008b1d */ /* 0x000fec0000002000 */
[----:B------:R-:W-:-:S13]  /*09e0*/  ISETP.GE.U32.AND P0, PT, R4, 0x100, PT ;  /* 0x000001000400780c */ /* 0x000fda0003f06070 */
[----:B------:R-:W-:Y:S06]  /*09f0*/  @P0 BAR.ARV 0xf, 0x100 ;  /* 0x03c4000000000b1d */ /* 0x000fec0000002000 */
[----:B-1----:R-:W-:-:S13]  /*0a00*/  ISETP.LE.AND P0, PT, R0, UR45, PT ;  /* 0x0000002d00007c0c */ /* 0x002fda000bf03270 */
[----:B------:R-:W-:Y:S05]  /*0a10*/  @P0 EXIT ;  /* 0x000000000000094d */ /* 0x000fea0003800000 */
[----:B------:R-:W-:Y:S01]  /*0a20*/  IADD3 R0, R4, -0x80, RZ ;  /* 0xffffff8004007810 */ /* 0x000fe20007ffe0ff */
[----:B------:R-:W1:Y:S01]  /*0a30*/  S2UR UR4, SR_CgaCtaId ;  /* 0x00000000000479c3 */ /* 0x000e620000008800 */
[----:B------:R-:W-:Y:S01]  /*0a40*/  UMOV UR46, 0x400 ;  /* 0x00000400002e7882 */ /* 0x000fe20000000000 */
[----:B------:R-:W-:Y:S01]  /*0a50*/  MOV R22, 0x40 ;  /* 0x0000004000167802 */ /* 0x000fe20000000f00 */
[----:B------:R-:W-:Y:S01]  /*0a60*/  ULOP3.LUT UR44, UR38, 0x1, URZ, 0xfc, !UPT ;  /* 0x00000001262c7892 */ /* 0x000fe2000f8efc3f */
[----:B------:R-:W-:Y:S01]  /*0a70*/  SHF.R.S32.HI R3, RZ, 0x1f, R0 ;  /* 0x0000001fff037819 */ /* 0x000fe20000011400 */
[----:B------:R-:W-:Y:S01]  /*0a80*/  ULDC.64 UR52, c[0x0][0x198] ;  /* 0x0000660000347ab9 */ /* 0x000fe20000000a00 */
[----:B------:R-:W-:Y:S01]  /*0a90*/  UMOV UR41, URZ ;  /* 0x0000003f00297c82 */ /* 0x000fe20008000000 */
[----:B------:R-:W-:Y:S01]  /*0aa0*/  UMOV UR40, URZ ;  /* 0x0000003f00287c82 */ /* 0x000fe20008000000 */
[CC--:B------:R-:W-:Y:S01]  /*0ab0*/  LEA.HI R2, R3.reuse, R0.reuse, RZ, 0x4 ;  /* 0x0000000003027211 */ /* 0x0c0fe200078f20ff */
[----:B------:R-:W-:Y:S01]  /*0ac0*/  UMOV UR39, URZ ;  /* 0x0000003f00277c82 */ /* 0x000fe20008000000 */
[----:B------:R-:W-:-:S02]  /*0ad0*/  LEA.HI R4, R3, R0, RZ, 0x5 ;  /* 0x0000000003047211 */ /* 0x000fc400078f28ff */
[----:B------:R-:W-:Y:S02]  /*0ae0*/  LEA.HI R5, R3, R0, RZ, 0x7 ;  /* 0x0000000003057211 */ /* 0x000fe400078f38ff */
[----:B------:R-:W-:Y:S02]  /*0af0*/  LOP3.LUT R7, R2, 0xfffffff0, RZ, 0xc0, !PT ;  /* 0xfffffff002077812 */ /* 0x000fe400078ec0ff */
[--C-:B------:R-:W-:Y:S02]  /*0b00*/  SHF.R.S32.HI R185, RZ, 0x5, R4.reuse ;  /* 0x00000005ffb97819 */ /* 0x100fe40000011404 */
[----:B------:R-:W-:Y:S02]  /*0b10*/  LOP3.LUT R3, R5, 0xffffff80, RZ, 0xc0, !PT ;  /* 0xffffff8005037812 */ /* 0x000fe400078ec0ff */
[----:B------:R-:W-:Y:S02]  /*0b20*/  SHF.R.S32.HI R4, RZ, 0x1f, R4 ;  /* 0x0000001fff047819 */ /* 0x000fe40000011404 */
[----:B------:R-:W-:-:S02]  /*0b30*/  IADD3 R7, R0, -R7, RZ ;  /* 0x8000000700077210 */ /* 0x000fc40007ffe0ff */
[----:B------:R-:W-:Y:S01]  /*0b40*/  IADD3 R3, R0, -R3, RZ ;  /* 0x8000000300037210 */ /* 0x000fe20007ffe0ff */
[----:B-1----:R-:W-:Y:S01]  /*0b50*/  ULEA UR46, UR4, UR46, 0x18 ;  /* 0x0000002e042e7291 */ /* 0x002fe2000f8ec03f */
[----:B------:R-:W-:Y:S02]  /*0b60*/  LEA.HI R4, R4, R185, RZ, 0x2 ;  /* 0x000000b904047211 */ /* 0x000fe400078f10ff */
[----:B------:R-:W-:Y:S02]  /*0b70*/  SHF.R.S32.HI R0, RZ, 0x1f, R7 ;  /* 0x0000001fff007819 */ /* 0x000fe40000011407 */
[----:B------:R-:W-:Y:S02]  /*0b80*/  SHF.R.S32.HI R9, RZ, 0x4, R2 ;  /* 0x00000004ff097819 */ /* 0x000fe40000011402 */
[----:B------:R-:W-:Y:S02]  /*0b90*/  LOP3.LUT R4, R4, 0x3ffffc, RZ, 0xc0, !PT ;  /* 0x003ffffc04047812 */ /* 0x000fe400078ec0ff */
[----:B------:R-:W-:-:S02]  /*0ba0*/  SHF.R.S32.HI R184, RZ, 0x7, R5 ;  /* 0x00000007ffb87819 */ /* 0x000fc40000011405 */
[----:B------:R-:W-:Y:S02]  /*0bb0*/  LEA.HI R6, R0, R7, RZ, 0x3 ;  /* 0x0000000700067211 */ /* 0x000fe400078f18ff */
[----:B------:R-:W-:Y:S02]  /*0bc0*/  LEA.HI R2, R2, R9, RZ, 0x1 ;  /* 0x0000000902027211 */ /* 0x000fe400078f08ff */
[----:B------:R-:W-:Y:S02]  /*0bd0*/  IADD3 R8, R185, -R4, RZ ;  /* 0x80000004b9087210 */ /* 0x000fe40007ffe0ff */
[----:B------:R-:W-:Y:S02]  /*0be0*/  LEA R11, R184, R7, 0x8 ;  /* 0x00000007b80b7211 */ /* 0x000fe400078e40ff */
[----:B------:R-:W-:Y:S02]  /*0bf0*/  LOP3.LUT R4, R6, 0xfffffff8, RZ, 0xc0, !PT ;  /* 0xfffffff806047812 */ /* 0x000fe400078ec0ff */
[----:B------:R-:W-:-:S02]  /*0c00*/  LOP3.LUT R2, R2, 0x1ffffffe, RZ, 0xc0, !PT ;  /* 0x1ffffffe02027812 */ /* 0x000fc400078ec0ff */
[----:B------:R-:W-:Y:S01]  /*0c10*/  LEA R186, R8, R11, 0x4 ;  /* 0x0000000b08ba7211 */ /* 0x000fe200078e20ff */
[----:B------:R-:W-:Y:S01]  /*0c20*/  IMAD.IADD R8, R7, 0x1, -R4 ;  /* 0x0000000107087824 */ /* 0x000fe200078e0a04 */
[----:B------:R-:W-:Y:S01]  /*0c30*/  SHF.L.U32 R6, R6, 0x6, RZ ;  /* 0x0000000606067819 */ /* 0x000fe200000006ff */
[----:B------:R-:W-:Y:S01]  /*0c40*/  IMAD.IADD R9, R9, 0x1, -R2 ;  /* 0x0000000109097824 */ /* 0x000fe200078e0a02 */
[----:B------:R-:W-:Y:S02]  /*0c50*/  SHF.R.S32.HI R0, RZ, 0x1f, R3 ;  /* 0x0000001fff007819 */ /* 0x000fe40000011403 */
[----:B------:R-:W-:Y:S02]  /*0c60*/  SHF.L.U32 R10, R8, 0x6, RZ ;  /* 0x00000006080a7819 */ /* 0x000fe400000006ff */
[----:B------:R-:W-:Y:S02]  /*0c70*/  SHF.L.U32 R9, R9, 0x3, RZ ;  /* 0x0000000309097819 */ /* 0x000fe400000006ff */
[----:B------:R-:W-:-:S02]  /*0c80*/  LOP3.LUT R10, R10, 0x1c0, RZ, 0xc0, !PT ;  /* 0x000001c00a0a7812 */ /* 0x000fc400078ec0ff */
[----:B------:R-:W-:Y:S01]  /*0c90*/  LOP3.LUT R6, R6, 0x7ffffe00, RZ, 0xc0, !PT ;  /* 0x7ffffe0006067812 */ /* 0x000fe200078ec0ff */
[--C-:B------:R-:W-:Y:S01]  /*0ca0*/  IMAD.U32 R186, R186, 0x40, R9.reuse ;  /* 0x00000040baba7824 */ /* 0x100fe200078e0009 */
[----:B------:R-:W-:Y:S02]  /*0cb0*/  LOP3.LUT R9, R10, 0x8, R9, 0xf8, !PT ;  /* 0x000000080a097812 */ /* 0x000fe400078ef809 */
[----:B------:R-:W-:Y:S02]  /*0cc0*/  SHF.R.U32.HI R10, RZ, 0x3, R10 ;  /* 0x00000003ff0a7819 */ /* 0x000fe4000001160a */
[----:B------:R-:W-:Y:S02]  /*0cd0*/  LEA.HI R2, R0, R3, RZ, 0x2 ;  /* 0x0000000300027211 */ /* 0x000fe400078f10ff */
[----:B------:R-:W-:Y:S02]  /*0ce0*/  LOP3.LUT R9, R9, R10, RZ, 0x3c, !PT ;  /* 0x0000000a09097212 */ /* 0x000fe400078e3cff */
[----:B------:R-:W-:-:S02]  /*0cf0*/  LEA R6, R185, R6, 0xa ;  /* 0x00000006b9067211 */ /* 0x000fc400078e50ff */
[----:B------:R-:W-:Y:S02]  /*0d00*/  LEA.HI R4, R0, R3, RZ, 0x5 ;  /* 0x0000000300047211 */ /* 0x000fe400078f28ff */
[----:B------:R-:W-:Y:S02]  /*0d10*/  R2P PR, R8, 0x6 ;  /* 0x0000000608007804 */ /* 0x000fe40000000000 */
[--C-:B------:R-:W-:Y:S02]  /*0d20*/  SHF.R.S32.HI R0, RZ, 0x2, R2.reuse ;  /* 0x00000002ff007819 */ /* 0x100fe40000011402 */
[----:B------:R-:W-:Y:S02]  /*0d30*/  SHF.R.S32.HI R7, RZ, 0x1f, R2 ;  /* 0x0000001fff077819 */ /* 0x000fe40000011402 */
[----:B------:R-:W-:Y:S02]  /*0d40*/  IADD3 R6, R6, R9, RZ ;  /* 0x0000000906067210 */ /* 0x000fe40007ffe0ff */
[----:B------:R-:W-:-:S02]  /*0d50*/  LEA.HI R5, R5, R184, RZ, 0x1 ;  /* 0x000000b805057211 */ /* 0x000fc400078f08ff */
[----:B------:R-:W-:Y:S02]  /*0d60*/  LEA.HI R7, R7, R0, RZ, 0x3 ;  /* 0x0000000007077211 */ /* 0x000fe400078f18ff */
[----:B------:R-:W-:Y:S02]  /*0d70*/  LEA R19, R6, UR46, 0x1 ;  /* 0x0000002e06137c11 */ /* 0x000fe4000f8e08ff */
[----:B------:R-:W-:Y:S02]  /*0d80*/  LOP3.LUT R2, R2, 0x7ffffffc, RZ, 0xc0, !PT ;  /* 0x7ffffffc02027812 */ /* 0x000fe400078ec0ff */
[----:B------:R-:W-:Y:S02]  /*0d90*/  LOP3.LUT R5, R5, 0xfffffe, RZ, 0xc0, !PT ;  /* 0x00fffffe05057812 */ /* 0x000fe400078ec0ff */
[----:B------:R-:W-:Y:S02]  /*0da0*/  LOP3.LUT R7, R7, 0xfffffff8, RZ, 0xc0, !PT ;  /* 0xfffffff807077812 */ /* 0x000fe400078ec0ff */
[----:B------:R-:W-:Y:S01]  /*0db0*/  IADD3 R23, R19, 0x26800, RZ ;  /* 0x0002680013177810 */ /* 0x000fe20007ffe0ff */
[----:B------:R-:W-:Y:S01]  /*0dc0*/  IMAD.IADD R5, R184, 0x1, -R5 ;  /* 0x00000001b8057824 */ /* 0x000fe200078e0a05 */
[----:B------:R-:W-:-:S02]  /*0dd0*/  IADD3 R16, R3, -R2, RZ ;  /* 0x8000000203107210 */ /* 0x000fc40007ffe0ff */
[----:B------:R-:W-:Y:S02]  /*0de0*/  IADD3 R18, R19, 0x26820, RZ ;  /* 0x0002682013127810 */ /* 0x000fe40007ffe0ff */
[----:B------:R-:W-:Y:S02]  /*0df0*/  IADD3 R7, R0, -R7, RZ ;  /* 0x8000000700077210 */ /* 0x000fe40007ffe0ff */
[----:B------:R-:W-:Y:S02]  /*0e00*/  SHF.R.S32.HI R2, RZ, 0x5, R4 ;  /* 0x00000005ff027819 */ /* 0x000fe40000011404 */
[----:B------:R-:W-:Y:S02]  /*0e10*/  SEL R22, R22, 0xffffffc0, !P2 ;  /* 0xffffffc016167807 */ /* 0x000fe40005000000 */
[C---:B------:R-:W-:Y:S01]  /*0e20*/  @P1 IADD3 R18, R23.reuse, -0x20, RZ ;  /* 0xffffffe017121810 */ /* 0x040fe20007ffe0ff */
[----:B------:R-:W-:Y:S01]  /*0e30*/  IMAD R2, R2, 0x10, R7 ;  /* 0x0000001002027824 */ /* 0x000fe200078e0207 */
[----:B------:R-:W-:-:S02]  /*0e40*/  IADD3 R23, R23, R22, RZ ;  /* 0x0000001617177210 */ /* 0x000fc40007ffe0ff */
[----:B------:R-:W-:Y:S01]  /*0e50*/  SHF.L.U32 R17, R5, 0x8, RZ ;  /* 0x0000000805117819 */ /* 0x000fe200000006ff */
[----:B------:R-:W-:Y:S01]  /*0e60*/  IMAD.IADD R22, R22, 0x1, R18 ;  /* 0x0000000116167824 */ /* 0x000fe200078e0212 */
[----:B------:R-:W-:-:S07]  /*0e70*/  SHF.L.U32 R16, R16, 0x1, RZ ;  /* 0x0000000110107819 */ /* 0x000fce00000006ff */
.L_x_42:
[----:B------:R-:W-:Y:S01]  /*0e80*/  ULDC UR4, c[0x0][0xda8] ;  /* 0x00036a0000047ab9 */ /* 0x000fe20000000800 */
[----:B------:R-:W-:Y:S01]  /*0e90*/  ULDC UR50, c[0x0][0x404] ;  /* 0x0001010000327ab9 */ /* 0x000fe20000000800 */
[----:B------:R-:W-:Y:S01]  /*0ea0*/  UISETP.NE.AND UP1, UPT, UR4, 0x1, UPT ;  /* 0x000000010400788c */ /* 0x000fe2000bf25270 */
[----:B------:R-:W-:Y:S02]  /*0eb0*/  ULDC UR6, c[0x0][0x2e0] ;  /* 0x0000b80000067ab9 */ /* 0x000fe40000000800 */
[----:B------:R-:W-:Y:S01]  /*0ec0*/  ULDC.64 UR4, c[0x0][0x3f8] ;  /* 0x0000fe0000047ab9 */ /* 0x000fe20000000a00 */
[----:B------:R-:W-:Y:S01]  /*0ed0*/  UMOV UR43, UR45 ;  /* 0x0000002d002b7c82 */ /* 0x000fe20008000000 */
[----:B------:R-:W-:Y:S01]  /*0ee0*/  UISETP.NE.U32.AND UP0, UPT, UR4, URZ, UPT ;  /* 0x0000003f0400728c */ /* 0x000fe2000bf05070 */
[----:B------:R-:W-:Y:S02]  /*0ef0*/  UMOV UR42, UR45 ;  /* 0x0000002d002a7c82 */ /* 0x000fe40008000000 */
[----:B------:R-:W-:Y:S01]  /*0f00*/  ULDC UR4, c[0x0][0xdb4] ;  /* 0x00036d0000047ab9 */ /* 0x000fe20000000800 */
[----:B------:R-:W-:-:S02]  /*0f10*/  UISETP.NE.AND.EX UP0, UPT, UR5, URZ, UPT, UP0 ;  /* 0x0000003f0500728c */ /* 0x000fc4000bf05300 */
[----:B------:R-:W-:Y:S02]  /*0f20*/  UISETP.NE.AND UP2, UPT, UR4, 0x1, UPT ;  /* 0x000000010400788c */ /* 0x000fe4000bf45270 */
[----:B------:R-:W-:Y:S01]  /*0f30*/  USEL UR50, UR50, 0x1, UP0 ;  /* 0x0000000132327887 */ /* 0x000fe20008000000 */
[----:B------:R-:W-:Y:S01]  /*0f40*/  @UP1 ULDC UR4, c[0x0][0xdac] ;  /* 0x00036b0000041ab9 */ /* 0x000fe20000000800 */
[----:B------:R-:W-:Y:S02]  /*0f50*/  UISETP.NE.AND UP0, UPT, UR47, 0x1, UPT ;  /* 0x000000012f00788c */ /* 0x000fe4000bf05270 */
[----:B------:R-:W-:Y:S02]  /*0f60*/  UIMAD.WIDE.U32 UR4, UR45, UR4, URZ ;  /* 0x000000042d0472a5 */ /* 0x000fe4000f8e003f */
[----:B------:R-:W-:Y:S02]  /*0f70*/  UIMAD UR50, UR50, UR6, URZ ;  /* 0x00000006323272a4 */ /* 0x000fe4000f8e023f */
[----:B------:R-:W-:Y:S01]  /*0f80*/  PLOP3.LUT P0, PT, PT, PT, UP0, 0x80, 0x0 ;  /* 0x000000000000781c */ /* 0x000fe20003f0f008 */
[----:B------:R-:W-:Y:S01]  /*0f90*/  @UP1 ULDC UR6, c[0x0][0xdb0] ;  /* 0x00036c0000061ab9 */ /* 0x000fe20000000800 */
[----:B------:R-:W-:Y:S01]  /*0fa0*/  @UP2 ULDC.64 UR8, c[0x0][0xdb8] ;  /* 0x00036e0000082ab9 */ /* 0x000fe20000000a00 */
[----:B------:R-:W-:-:S02]  /*0fb0*/  @UP1 USHF.R.U32.HI UR43, URZ, UR6, UR5 ;  /* 0x000000063f2b1299 */ /* 0x000fc40008011605 */
[----:B------:R-:W-:Y:S02]  /*0fc0*/  UIADD3 UR6, UR50, 0x3f, URZ ;  /* 0x0000003f32067890 */ /* 0x000fe4000fffe03f */
[----:B------:R-:W-:Y:S02]  /*0fd0*/  UIMAD.WIDE.U32 UR4, UR43, UR8, URZ ;  /* 0x000000082b0472a5 */ /* 0x000fe4000f8e003f */
[----:B------:R-:W-:Y:S01]  /*0fe0*/  USHF.R.S32.HI UR7, URZ, 0x1f, UR6 ;  /* 0x0000001f3f077899 */ /* 0x000fe20008011406 */
[----:B------:R-:W-:Y:S01]  /*0ff0*/  UMOV UR36, UR43 ;  /* 0x0000002b00247c82 */ /* 0x000fe20008000000 */
[----:B------:R-:W-:Y:S02]  /*1000*/  @UP2 USHF.R.U32.HI UR36, URZ, UR9, UR5 ;  /* 0x000000093f242299 */ /* 0x000fe40008011605 */
[----:B------:R-:W-:-:S04]  /*1010*/  ULEA.HI UR7, UR7, UR6, URZ, 0x6 ;  /* 0x0000000607077291 */ /* 0x000fc8000f8f303f */
[----:B------:R-:W-:Y:S01]  /*1020*/  USHF.R.S32.HI UR37, URZ, 0x6, UR7 ;  /* 0x000000063f257899 */ /* 0x000fe20008011407 */
[----:B-12---:R-:W-:Y:S11]  /*1030*/  @!P0 BRA `(.L_x_9) ;  /* 0x0000001800488947 */ /* 0x006ff60003800000 */
[----:B------:R-:W1:Y:S01]  /*1040*/  SHFL.IDX PT, R0, R184, RZ, 0x1f ;  /* 0x00001fffb8007589 */ /* 0x000e6200000e0000 */
[----:B------:R-:W-:-:S06]  /*1050*/  UISETP.NE.AND UP0, UPT, UR44, 0x3, UPT ;  /* 0x000000032c00788c */ /* 0x000fcc000bf05270 */
[----:B------:R-:W-:Y:S02]  /*1060*/  PLOP3.LUT P0, PT, PT, PT, UP0, 0x80, 0x0 ;  /* 0x000000000000781c */ /* 0x000fe40003f0f008 */
[----:B-1----:R-:W-:-:S13]  /*1070*/  R2UR UR4, R0 ;  /* 0x00000000000472ca */ /* 0x002fda00000e0000 */
[----:B------:R-:W-:-:S04]  /*1080*/  ULEA.HI UR5, UR4, UR4, URZ, 0x1 ;  /* 0x0000000404057291 */ /* 0x000fc8000f8f083f */
[----:B------:R-:W-:-:S04]  /*1090*/  ULOP3.LUT UR5, UR5, 0x1fffe, URZ, 0xc0, !UPT ;  /* 0x0001fffe05057892 */ /* 0x000fc8000f8ec03f */
[----:B------:R-:W-:-:S04]  /*10a0*/  UIADD3 UR5, UR4, -UR5, URZ ;  /* 0x8000000504057290 */ /* 0x000fc8000fffe03f */
[----:B------:R-:W-:-:S04]  /*10b0*/  ULEA UR5, UR5, UR46, 0xf ;  /* 0x0000002e05057291 */ /* 0x000fc8000f8e783f */
[----:B------:R-:W-:-:S04]  /*10c0*/  UIADD3 UR5, UR5, 0x400, URZ ;  /* 0x0000040005057890 */ /* 0x000fc8000fffe03f */
[----:B------:R-:W-:-:S04]  /*10d0*/  USHF.R.U32.HI UR5, URZ, 0x4, UR5 ;  /* 0x000000043f057899 */ /* 0x000fc80008011605 */
[----:B------:R-:W-:-:S04]  /*10e0*/  ULOP3.LUT UR5, UR5, 0x3fff, URZ, 0xc0, !UPT ;  /* 0x00003fff05057892 */ /* 0x000fc8000f8ec03f */
[----:B------:R-:W-:Y:S01]  /*10f0*/  ULOP3.LUT UR20, UR5, 0x2000000, URZ, 0xfc, !UPT ;  /* 0x0200000005147892 */ /* 0x000fe2000f8efc3f */
[----:B------:R-:W-:Y:S11]  /*1100*/  @!P0 BRA `(.L_x_10) ;  /* 0x0000000000048947 */ /* 0x000ff60003800000 */
[----:B------:R-:W-:Y:S01]  /*1110*/  BPT.TRAP 0x1 ;  /* 0x000000040000795c */ /* 0x000fe20000300000 */
.L_x_10:
[----:B------:R-:W-:Y:S01]  /*1120*/  ULEA UR16, UR39, UR46, 0x3 ;  /* 0x0000002e27107291 */ /* 0x000fe2000f8e183f */
[----:B------:R-:W-:-:S04]  /*1130*/  MOV R0, UR40 ;  /* 0x0000002800007c02 */ /* 0x000fc80008000f00 */
[----:B------:R-:W-:-:S04]  /*1140*/  SHF.L.U32 R0, R0, 0x1f, RZ ;  /* 0x0000001f00007819 */ /* 0x000fc800000006ff */
[----:B------:R-:W1:Y:S02]  /*1150*/  SYNCS.PHASECHK.TRANS64.TRYWAIT P0, [UR16+0x28c50], R0 ;  /* 0x028c5000ff0075a7 */ /* 0x000e640008000150 */
[----:B-1----:R-:W-:Y:S05]  /*1160*/  @!P0 BRA `(.L_x_11) ;  /* 0x0000009c00708947 */ /* 0x002fea0003800000 */
.L_x_98:
[----:B------:R-:W-:Y:S01]  /*1170*/  BAR.SYNC.DEFER_BLOCKING 0xe, 0x100 ;  /* 0x0384000000007b1d */ /* 0x000fe20000010000 */
[----:B------:R-:W-:Y:S01]  /*1180*/  UIADD3 UR4, UR46, 0x26800, URZ ;  /* 0x000268002e047890 */ /* 0x000fe2000fffe03f */
[----:B-1----:R-:W-:Y:S01]  /*1190*/  MOV R0, UR16 ;  /* 0x0000001000007c02 */ /* 0x002fe20008000f00 */
[----:B------:R-:W-:Y:S02]  /*11a0*/  ULEA UR12, UR39, UR20, 0xc ;  /* 0x00000014270c7291 */ /* 0x000fe4000f8e603f */
[----:B------:R-:W-:Y:S01]  /*11b0*/  USHF.R.U32.HI UR4, URZ, 0x4, UR4 ;  /* 0x000000043f047899 */ /* 0x000fe20008011604 */
[----:B------:R-:W-:Y:S01]  /*11c0*/  UMOV UR7, 0x40000040 ;  /* 0x4000004000077882 */ /* 0x000fe20000000000 */
[----:B------:R-:W-:Y:S02]  /*11d0*/  UMOV UR5, 0x40000040 ;  /* 0x4000004000057882 */ /* 0x000fe40000000000 */
[----:B------:R-:W-:Y:S01]  /*11e0*/  ULOP3.LUT UR4, UR4, 0x3fff, URZ, 0xc0, !UPT ;  /* 0x00003fff04047892 */ /* 0x000fe2000f8ec03f */
[----:B------:R-:W1:Y:S01]  /*11f0*/  S2R R3, SR_TID.X ;  /* 0x0000000000037919 */ /* 0x000e620000002100 */
[----:B------:R-:W-:Y:S01]  /*1200*/  UMOV UR6, UR12 ;  /* 0x0000000c00067c82 */ /* 0x000fe20008000000 */
[----:B------:R-:W-:-:S02]  /*1210*/  UIADD3 UR10, UR12, 0x100, URZ ;  /* 0x000001000c0a7890 */ /* 0x000fc4000fffe03f */
[----:B------:R-:W-:Y:S01]  /*1220*/  ULOP3.LUT UR13, UR4, 0x10000, URZ, 0xfc, !UPT ;  /* 0x00010000040d7892 */ /* 0x000fe2000f8efc3f */
[----:B------:R-:W-:Y:S01]  /*1230*/  UMOV UR11, 0x40000040 ;  /* 0x40000040000b7882 */ /* 0x000fe20000000000 */
[----:B------:R-:W-:Y:S02]  /*1240*/  UMOV UR9, 0x40000040 ;  /* 0x4000004000097882 */ /* 0x000fe40000000000 */
[----:B------:R-:W-:Y:S02]  /*1250*/  UIADD3 UR8, UR13, 0x4, URZ ;  /* 0x000000040d087890 */ /* 0x000fe4000fffe03f */
[----:B------:R-:W-:Y:S01]  /*1260*/  UIADD3 UR14, UR12, 0x180, URZ ;  /* 0x000001800c0e7890 */ /* 0x000fe2000fffe03f */
[----:B------:R-:W-:Y:S01]  /*1270*/  UMOV UR4, UR13 ;  /* 0x0000000d00047c82 */ /* 0x000fe20008000000 */
[----:B------:R-:W-:Y:S01]  /*1280*/  UMOV UR15, 0x40000040 ;  /* 0x40000040000f7882 */ /* 0x000fe20000000000 */
[----:B------:R-:W-:Y:S01]  /*1290*/  WARPGROUP.ARRIVE ;  /* 0x00000000000079c5 */ /* 0x000fe20000000000 */
[----:B------:R-:W-:-:S05]  /*12a0*/  UISETP.GE.AND UP0, UPT, UR50, 0x41, UPT ;  /* 0x000000413200788c */ /* 0x000fca000bf06270 */
[----:B------:R-:W-:Y:S01]  /*12b0*/  HGMMA.64x256x16.F32.BF16 R24, gdesc[UR4].tnspB, RZ, !UPT, gsb0 ;  /* 0x43e00000041879f0 */ /* 0x000fe2000c0018ff */
[----:B------:R-:W-:Y:S02]  /*12c0*/  UIADD3 UR6, UR12, 0x80, URZ ;  /* 0x000000800c067890 */ /* 0x000fe4000fffe03f */
[----:B------:R-:W-:Y:S01]  /*12d0*/  UIADD3 UR4, UR13, 0x2, URZ ;  /* 0x000000020d047890 */ /* 0x000fe2000fffe03f */
[----:B------:R-:W-:Y:S01]  /*12e0*/  UMOV UR7, 0x40000040 ;  /* 0x4000004000077882 */ /* 0x000fe20000000000 */
[----:B------:R-:W-:Y:S01]  /*12f0*/  UMOV UR5, 0x40000040 ;  /* 0x4000004000057882 */ /* 0x000fe20000000000 */
[----:B------:R-:W-:-:S03]  /*1300*/  UIADD3 UR12, UR13, 0x6, URZ ;  /* 0x000000060d0c7890 */ /* 0x000fc6000fffe03f */
[----:B------:R-:W-:Y:S01]  /*1310*/  UMOV UR13, 0x40000040 ;  /* 0x40000040000d7882 */ /* 0x000fe20000000000 */
[----:B-1----:R-:W-:-:S04]  /*1320*/  LOP3.LUT R3, R3, 0x7f, RZ, 0xc0, !PT ;  /* 0x0000007f03037812 */ /* 0x002fc800078ec0ff */
[----:B------:R-:W-:-:S13]  /*1330*/  ISETP.NE.AND P0, PT, R3, RZ, PT ;  /* 0x000000ff0300720c */ /* 0x000fda0003f05270 */
[----:B------:R-:W-:-:S04]  /*1340*/  @!P0 IADD3 R0, R0, 0x28c60, RZ ;  /* 0x00028c6000008810 */ /* 0x000fc80007ffe0ff */
[----:B------:R-:W-:Y:S01]  /*1350*/  @!P0 PRMT R0, RZ, 0x654, R0 ;  /* 0x00000654ff008816 */ /* 0x000fe20000000000 */
[----:B------:R-:W-:Y:S02]  /*1360*/  WARPGROUP.DEPBAR.LE gsb0, 0x0 ;  /* 0x00008000000079c5 */ /* 0x000fe40000010000 */
[----:B------:R-:W-:-:S06]  /*1370*/  WARPGROUP.ARRIVE ;  /* 0x00000000000079c5 */ /* 0x000fcc0000000000 */
[----:B------:R-:W-:Y:S03]  /*1380*/  HGMMA.64x256x16.F32.BF16 R24, gdesc[UR4].tnspB, R24, gsb0 ;  /* 0x43e00000041879f0 */ /* 0x000fe60008001818 */
[----:B------:R-:W-:Y:S02]  /*1390*/  WARPGROUP.DEPBAR.LE gsb0, 0x0 ;  /* 0x00008000000079c5 */ /* 0x000fe40000010000 */
[----:B------:R-:W-:-:S15]  /*13a0*/  WARPGROUP.ARRIVE ;  /* 0x00000000000079c5 */ /* 0x000fde0000000000 */
[----:B------:R-:W-:-:S08]  /*13b0*/  NOP ;  /* 0x0000000000007918 */ /* 0x000fd00000000000 */
[----:B------:R-:W-:Y:S03]  /*13c0*/  HGMMA.64x256x16.F32.BF16 R24, gdesc[UR8].tnspB, R24, gsb0 ;  /* 0x43e00000081879f0 */ /* 0x000fe60008001818 */
[----:B------:R-:W-:Y:S02]  /*13d0*/  WARPGROUP.DEPBAR.LE gsb0, 0x0 ;  /* 0x00008000000079c5 */ /* 0x000fe40000010000 */
[----:B------:R-:W-:-:S15]  /*13e0*/  WARPGROUP.ARRIVE ;  /* 0x00000000000079c5 */ /* 0x000fde0000000000 */
[----:B------:R-:W-:-:S08]  /*13f0*/  NOP ;  /* 0x0000000000007918 */ /* 0x000fd00000000000 */
[----:B------:R-:W-:Y:S03]  /*1400*/  HGMMA.64x256x16.F32.BF16 R24, gdesc[UR12].tnspB, R24, gsb0 ;  /* 0x43e000000c1879f0 */ /* 0x000fe60008001818 */
[----:B------:R-:W-:Y:S02]  /*1410*/  WARPGROUP.DEPBAR.LE gsb0, 0x0 ;  /* 0x00008000000079c5 */ /* 0x000fe40000010000 */
[----:B------:R-:W-:Y:S06]  /*1420*/  BAR.ARV 0xf, 0x100 ;  /* 0x03c4000000007b1d */ /* 0x000fec0000002000 */
[----:B------:R1:W-:Y:S01]  /*1430*/  @!P0 SYNCS.ARRIVE.TRANS64.RED.A1T0 RZ, [R0+URZ], RZ ;  /* 0x000000ff00ff89a7 */ /* 0x0003e2000810043f */
[----:B------:R-:W-:-:S13]  /*1440*/  PLOP3.LUT P0, PT, PT, PT, UP0, 0x80, 0x0 ;  /* 0x000000000000781c */ /* 0x000fda0003f0f008 */
[----:B-1----:R-:W-:Y:S05]  /*1450*/  @!P0 BRA `(.L_x_12) ;  /* 0x0000000c00048947 */ /* 0x002fea0003800000 */
[----:B------:R-:W-:-:S06]  /*1460*/  UIADD3 UR37, UR37, -0x2, URZ ;  /* 0xfffffffe25257890 */ /* 0x000fcc000fffe03f */
[----:B------:R-:W-:-:S07]  /*1470*/  MOV R0, UR37 ;  /* 0x0000002500007c02 */ /* 0x000fce0008000f00 */
.L_x_17:
[----:B------:R-:W-:Y:S01]  /*1480*/  BAR.SYNC.DEFER_BLOCKING 0xe, 0x100 ;  /* 0x0384000000007b1d */ /* 0x000fe20000010000 */
[----:B-1----:R-:W-:Y:S01]  /*1490*/  IMAD.U32 R3, RZ, RZ, UR39 ;  /* 0x00000027ff037e24 */ /* 0x002fe2000f8e00ff */
[----:B------:R-:W-:Y:S01]  /*14a0*/  UISETP.NE.AND UP1, UPT, UR44, 0x3, UPT ;  /* 0x000000032c00788c */ /* 0x000fe2000bf25270 */
[C---:B------:R-:W-:Y:S01]  /*14b0*/  ISETP.GT.AND P1, PT, R0.reuse, RZ, PT ;  /* 0x000000ff0000720c */ /* 0x040fe20003f24270 */
[----:B------:R-:W-:Y:S01]  /*14c0*/  UIADD3 UR39, UR39, 0x1, URZ ;  /* 0x0000000127277890 */ /* 0x000fe2000fffe03f */
[----:B------:R-:W-:Y:S02]  /*14d0*/  IADD3 R0, R0, -0x1, RZ ;  /* 0xffffffff00007810 */ /* 0x000fe40007ffe0ff */
[----:B------:R-:W-:Y:S01]  /*14e0*/  LEA R3, R3, R2, 0x6 ;  /* 0x0000000203037211 */ /* 0x000fe200078e30ff */
[----:B------:R-:W-:Y:S01]  /*14f0*/  UISETP.NE.AND UP0, UPT, UR39, 0x2, UPT ;  /* 0x000000022700788c */ /* 0x000fe2000bf05270 */
[----:B------:R-:W-:Y:S02]  /*1500*/  PLOP3.LUT P2, PT, PT, PT, UP1, 0x80, 0x0 ;  /* 0x000000000000781c */ /* 0x000fe40003f4f018 */
[----:B------:R-:W-:Y:S01]  /*1510*/  LEA R3, R3, UR46, 0x2 ;  /* 0x0000002e03037c11 */ /* 0x000fe2000f8e10ff */
[----:B------:R-:W-:-:S02]  /*1520*/  USEL UR6, URZ, 0x1, UP0 ;  /* 0x000000013f067887 */ /* 0x000fc40008000000 */
[----:B------:R-:W-:Y:S02]  /*1530*/  USEL UR39, UR39, URZ, UP0 ;  /* 0x0000003f27277287 */ /* 0x000fe40008000000 */
[----:B------:R-:W-:Y:S01]  /*1540*/  ULOP3.LUT UR40, UR40, UR6, URZ, 0x3c, !UPT ;  /* 0x0000000628287292 */ /* 0x000fe2000f8e3c3f */
[----:B------:R-:W1:Y:S04]  /*1550*/  LDS R4, [R3+0x28800] ;  /* 0x0288000003047984 */ /* 0x000e680000000800 */
[----:B------:R-:W2:Y:S01]  /*1560*/  LDS R5, [R3+0x28820] ;  /* 0x0288200003057984 */ /* 0x000ea20000000800 */
[-C--:B-1----:R-:W-:Y:S01]  /*1570*/  FMUL.FTZ R24, R24, R4.reuse ;  /* 0x0000000418187220 */ /* 0x082fe20000410000 */
[-C--:B------:R-:W-:Y:S01]  /*1580*/  FMUL.FTZ R25, R25, R4.reuse ;  /* 0x0000000419197220 */ /* 0x080fe20000410000 */
        /* <DEDUP_REMOVED lines=61> */
[----:B------:R-:W-:Y:S01]  /*1960*/  FMUL.FTZ R149, R149, R4 ;  /* 0x0000000495957220 */ /* 0x000fe20000410000 */
[-C--:B--2---:R-:W-:Y:S01]  /*1970*/  FMUL.FTZ R26, R26, R5.reuse ;  /* 0x000000051a1a7220 */ /* 0x084fe20000410000 */
        /* <DEDUP_REMOVED lines=63> */
[----:B------:R-:W-:Y:S06]  /*1d70*/  @!P2 BRA `(.L_x_13) ;  /* 0x000000000004a947 */ /* 0x000fec0003800000 */
[----:B------:R-:W-:Y:S01]  /*1d80*/  BPT.TRAP 0x1 ;  /* 0x000000040000795c */ /* 0x000fe20000300000 */
.L_x_13:
[----:B------:R-:W-:Y:S01]  /*1d90*/  ULEA UR6, UR39, UR46, 0x3 ;  /* 0x0000002e27067291 */ /* 0x000fe2000f8e183f */
[----:B------:R-:W-:-:S04]  /*1da0*/  MOV R3, UR40 ;  /* 0x0000002800037c02 */ /* 0x000fc80008000f00 */
[----:B------:R-:W-:-:S04]  /*1db0*/  SHF.L.U32 R3, R3, 0x1f, RZ ;  /* 0x0000001f03037819 */ /* 0x000fc800000006ff */
[----:B------:R1:W2:Y:S01]  /*1dc0*/  SYNCS.PHASECHK.TRANS64.TRYWAIT P0, [UR6+0x28c50], R3 ;  /* 0x028c5003ff0075a7 */ /* 0x0002a20008000146 */
[----:B------:R-:W-:Y:S05]  /*1dd0*/  @!P2 BRA `(.L_x_14) ;  /* 0x000000000004a947 */ /* 0x000fea0003800000 */
[----:B------:R-:W-:Y:S01]  /*1de0*/  BPT.TRAP 0x1 ;  /* 0x000000040000795c */ /* 0x000fe20000300000 */
.L_x_14:
[----:B--2---:R-:W-:Y:S05]  /*1df0*/  @P0 BRA `(.L_x_15) ;  /* 0x0000000000080947 */ /* 0x004fea0003800000 */
[----:B------:R-:W2:Y:S02]  /*1e00*/  SYNCS.PHASECHK.TRANS64.TRYWAIT P0, [UR6+0x28c50], R3 ;  /* 0x028c5003ff0075a7 */ /* 0x000ea40008000146 */
[----:B--2---:R-:W-:Y:S05]  /*1e10*/  @!P0 BRA `(.L_x_16) ;  /* 0x00000090005c8947 */ /* 0x004fea0003800000 */
.L_x_15:
[----:B------:R-:W-:Y:S01]  /*1e20*/  UIADD3 UR6, UR46, 0x26800, URZ ;  /* 0x000268002e067890 */ /* 0x000fe2000fffe03f */
[----:B------:R-:W-:Y:S01]  /*1e30*/  WARPGROUP.ARRIVE ;  /* 0x00000000000079c5 */ /* 0x000fe20000000000 */
[----:B------:R-:W-:-:S05]  /*1e40*/  ULEA UR18, UR39, UR20, 0xc ;  /* 0x0000001427127291 */ /* 0x000fca000f8e603f */
[----:B--2---:R-:W2:Y:S01]  /*1e50*/  S2R R4, SR_TID.X ;  /* 0x0000000000047919 */ /* 0x004ea20000002100 */
[----:B------:R-:W-:Y:S01]  /*1e60*/  USHF.R.U32.HI UR6, URZ, 0x4, UR6 ;  /* 0x000000043f067899 */ /* 0x000fe20008011606 */
[----:B-1----:R-:W-:Y:S01]  /*1e70*/  MOV R3, UR39 ;  /* 0x0000002700037c02 */ /* 0x002fe20008000f00 */
[----:B------:R-:W-:Y:S01]  /*1e80*/  UMOV UR19, 0x40000040 ;  /* 0x4000004000137882 */ /* 0x000fe20000000000 */
[----:B------:R-:W-:Y:S01]  /*1e90*/  UMOV UR17, 0x40000040 ;  /* 0x4000004000117882 */ /* 0x000fe20000000000 */
[----:B------:R-:W-:Y:S01]  /*1ea0*/  ULOP3.LUT UR6, UR6, 0x3fff, URZ, 0xc0, !UPT ;  /* 0x00003fff06067892 */ /* 0x000fe2000f8ec03f */
[----:B------:R-:W-:Y:S01]  /*1eb0*/  UMOV UR7, 0x40000040 ;  /* 0x4000004000077882 */ /* 0x000fe20000000000 */
[----:B------:R-:W-:Y:S02]  /*1ec0*/  UIADD3 UR10, UR18, 0x100, URZ ;  /* 0x00000100120a7890 */ /* 0x000fe4000fffe03f */
[----:B------:R-:W-:Y:S02]  /*1ed0*/  ULOP3.LUT UR16, UR6, 0x10000, URZ, 0xfc, !UPT ;  /* 0x0001000006107892 */ /* 0x000fe4000f8efc3f */
[----:B------:R-:W-:Y:S01]  /*1ee0*/  UIADD3 UR6, UR18, 0x80, URZ ;  /* 0x0000008012067890 */ /* 0x000fe2000fffe03f */
[----:B------:R-:W-:Y:S01]  /*1ef0*/  UMOV UR11, 0x40000040 ;  /* 0x40000040000b7882 */ /* 0x000fe20000000000 */
[----:B------:R-:W-:Y:S01]  /*1f00*/  UIADD3 UR14, UR18, 0x180, URZ ;  /* 0x00000180120e7890 */ /* 0x000fe2000fffe03f */
[----:B------:R-:W-:-:S04]  /*1f10*/  UMOV UR15, 0x40000040 ;  /* 0x40000040000f7882 */ /* 0x000fc80000000000 */
[----:B------:R-:W-:Y:S01]  /*1f20*/  HGMMA.64x256x16.F32.BF16 R24, gdesc[UR16].tnspB, R24, gsb0 ;  /* 0x43e00000101879f0 */ /* 0x000fe20008001818 */
[----:B--2---:R-:W-:-:S04]  /*1f30*/  LOP3.LUT R4, R4, 0x7f, RZ, 0xc0, !PT ;  /* 0x0000007f04047812 */ /* 0x004fc800078ec0ff */
[----:B------:R-:W-:-:S13]  /*1f40*/  ISETP.NE.AND P0, PT, R4, RZ, PT ;  /* 0x000000ff0400720c */ /* 0x000fda0003f05270 */
[----:B------:R-:W-:-:S05]  /*1f50*/  @!P0 LEA R3, R3, UR46, 0x3 ;  /* 0x0000002e03038c11 */ /* 0x000fca000f8e18ff */
[----:B------:R-:W-:-:S05]  /*1f60*/  @!P0 VIADD R3, R3, 0x28c60 ;  /* 0x00028c6003038836 */ /* 0x000fca0000000000 */
        /* <DEDUP_REMOVED lines=15> */
[----:B------:R-:W-:Y:S05]  /*2060*/  @P1 BRA `(.L_x_17) ;  /* 0xfffffff400041947 */ /* 0x000fea000383ffff */
.L_x_12:
[----:B------:R-:W-:Y:S01]  /*2070*/  BAR.SYNC.DEFER_BLOCKING 0xe, 0x100 ;  /* 0x0384000000007b1d */ /* 0x000fe20000010000 */
[----:B-1----:R-:W-:Y:S01]  /*2080*/  MOV R3, UR39 ;  /* 0x0000002700037c02 */ /* 0x002fe20008000f00 */
[----:B------:R-:W-:Y:S01]  /*2090*/  UIADD3 UR39, UR39, 0x1, URZ ;  /* 0x0000000127277890 */ /* 0x000fe2000fffe03f */
[----:B------:R-:W-:Y:S02]  /*20a0*/  MOV R155, RZ ;  /* 0x000000ff009b7202 */ /* 0x000fe40000000f00 */
[----:B------:R-:W-:Y:S01]  /*20b0*/  LEA R0, R3, R2, 0x6 ;  /* 0x0000000203007211 */ /* 0x000fe200078e30ff */
[----:B------:R-:W-:Y:S01]  /*20c0*/  UISETP.NE.AND UP0, UPT, UR39, 0x2, UPT ;  /* 0x000000022700788c */ /* 0x000fe2000bf05270 */
[----:B------:R-:W-:Y:S02]  /*20d0*/  MOV R156, RZ ;  /* 0x000000ff009c7202 */ /* 0x000fe40000000f00 */
        /* <DEDUP_REMOVED lines=134> */
[----:B------:R-:W-:Y:S06]  /*2940*/  BAR.ARV 0xf, 0x100 ;  /* 0x03c4000000007b1d */ /* 0x000fec0000002000 */
[----:B------:R-:W-:Y:S05]  /*2950*/  BRA `(.L_x_18) ;  /* 0x00000040007c7947 */ /* 0x000fea0003800000 */
.L_x_9:
[----:B------:R-:W1:Y:S02]  /*2960*/  SHFL.IDX PT, R0, R184, RZ, 0x1f ;  /* 0x00001fffb8007589 */ /* 0x000e6400000e0000 */
[----:B-1----:R-:W-:-:S13]  /*2970*/  R2UR UR4, R0 ;  /* 0x00000000000472ca */ /* 0x002fda00000e0000 */
[----:B------:R-:W-:-:S04]  /*2980*/  ULEA.HI UR5, UR4, UR4, URZ, 0x1 ;  /* 0x0000000404057291 */ /* 0x000fc8000f8f083f */
[----:B------:R-:W-:-:S04]  /*2990*/  ULOP3.LUT UR5, UR5, 0x1fffe, URZ, 0xc0, !UPT ;  /* 0x0001fffe05057892 */ /* 0x000fc8000f8ec03f */
[----:B------:R-:W-:Y:S02]  /*29a0*/  UIADD3 UR5, UR4, -UR5, URZ ;  /* 0x8000000504057290 */ /* 0x000fe4000fffe03f */
[----:B------:R-:W-:Y:S02]  /*29b0*/  UIADD3 UR4, UR46, 0x26800, URZ ;  /* 0x000268002e047890 */ /* 0x000fe4000fffe03f */
[----:B------:R-:W-:Y:S02]  /*29c0*/  ULEA UR5, UR5, UR46, 0xf ;  /* 0x0000002e05057291 */ /* 0x000fe4000f8e783f */
[----:B------:R-:W-:Y:S02]  /*29d0*/  ULOP3.LUT UP0, URZ, UR4, 0x3ff, URZ, 0xc0, !UPT ;  /* 0x000003ff043f7892 */ /* 0x000fe4000f80c03f */
[----:B------:R-:W-:-:S04]  /*29e0*/  UIADD3 UR5, UR5, 0x400, URZ ;  /* 0x0000040005057890 */ /* 0x000fc8000fffe03f */
[----:B------:R-:W-:Y:S01]  /*29f0*/  PLOP3.LUT P0, PT, PT, PT, UP0, 0x80, 0x0 ;  /* 0x000000000000781c */ /* 0x000fe20003f0f008 */
[----:B------:R-:W-:-:S04]  /*2a00*/  USHF.R.U32.HI UR5, URZ, 0x4, UR5 ;  /* 0x000000043f057899 */ /* 0x000fc80008011605 */
[----:B------:R-:W-:-:S08]  /*2a10*/  ULOP3.LUT UR51, UR5, 0x3fff, URZ, 0xc0, !UPT ;  /* 0x00003fff05337892 */ /* 0x000fd0000f8ec03f */
[----:B------:R-:W-:Y:S05]  /*2a20*/  @!P0 BRA `(.L_x_19) ;  /* 0x0000000000408947 */ /* 0x000fea0003800000 */
[----:B------:R-:W-:Y:S01]  /*2a30*/  MOV R0, 0x0 ;  /* 0x0000000000007802 */ /* 0x000fe20000000f00 */
[----:B------:R-:W-:Y:S01]  /*2a40*/  ULDC.64 UR4, c[0x4][0x88] ;  /* 0x0100220000047ab9 */ /* 0x000fe20000000a00 */
[----:B------:R-:W-:Y:S01]  /*2a50*/  ULDC.64 UR6, c[0x4][0x28] ;  /* 0x01000a0000067ab9 */ /* 0x000fe20000000a00 */
[----:B------:R-:W-:Y:S01]  /*2a60*/  IMAD.U32 R4, RZ, RZ, UR4 ;  /* 0x00000004ff047e24 */ /* 0x000fe2000f8e00ff */
[----:B------:R1:W2:Y:S01]  /*2a70*/  LDC.64 R14, c[0x4][R0] ;  /* 0x01000000000e7b82 */ /* 0x0002a20000000a00 */
[----:B------:R-:W-:Y:S01]  /*2a80*/  MOV R5, UR5 ;  /* 0x0000000500057c02 */ /* 0x000fe20008000f00 */
[----:B------:R-:W-:Y:S01]  /*2a90*/  ULDC.64 UR4, c[0x4][0x90] ;  /* 0x0100240000047ab9 */ /* 0x000fe20000000a00 */
[----:B------:R-:W-:Y:S01]  /*2aa0*/  MOV R10, UR6 ;  /* 0x00000006000a7c02 */ /* 0x000fe20008000f00 */
[----:B------:R-:W-:Y:S01]  /*2ab0*/  IMAD.U32 R11, RZ, RZ, UR7 ;  /* 0x00000007ff0b7e24 */ /* 0x000fe2000f8e00ff */
[----:B------:R-:W-:Y:S02]  /*2ac0*/  MOV R6, UR4 ;  /* 0x0000000400067c02 */ /* 0x000fe40008000f00 */
[----:B------:R-:W-:-:S02]  /*2ad0*/  MOV R7, UR5 ;  /* 0x0000000500077c02 */ /* 0x000fc40008000f00 */
[----:B------:R-:W-:Y:S02]  /*2ae0*/  MOV R8, 0x70 ;  /* 0x0000007000087802 */ /* 0x000fe40000000f00 */
[----:B------:R-:W-:Y:S02]  /*2af0*/  MOV R12, 0x1 ;  /* 0x00000001000c7802 */ /* 0x000fe40000000f00 */
[----:B-1----:R-:W-:-:S07]  /*2b00*/  MOV R13, RZ ;  /* 0x000000ff000d7202 */ /* 0x002fce0000000f00 */
[----:B------:R-:W-:-:S07]  /*2b10*/  LEPC R20, `(.L_x_19) ;  /* 0x000000001014794e */ /* 0x000fce0000000000 */
[----:B--2---:R-:W-:Y:S05]  /*2b20*/  CALL.ABS.NOINC R14 ;  /* 0x000000000e007343 */ /* 0x004fea0003c00000 */
.L_x_19:
[----:B------:R-:W-:Y:S01]  /*2b30*/  ULEA.HI UR4, UR41, UR41, URZ, 0x1 ;  /* 0x0000002929047291 */ /* 0x000fe2000f8f083f */
[----:B------:R-:W-:-:S03]  /*2b40*/  IMAD.U32 R3, RZ, RZ, UR44 ;  /* 0x0000002cff037e24 */ /* 0x000fc6000f8e00ff */
[----:B------:R-:W-:Y:S02]  /*2b50*/  ULOP3.LUT UR4, UR4, 0xfffffffe, URZ, 0xc0, !UPT ;  /* 0xfffffffe04047892 */ /* 0x000fe4000f8ec03f */
[----:B------:R-:W-:Y:S02]  /*2b60*/  ISETP.NE.AND P0, PT, R3, 0x3, PT ;  /* 0x000000030300780c */ /* 0x000fe40003f05270 */
[----:B------:R-:W-:-:S06]  /*2b70*/  UIADD3 UR4, UR41, -UR4, URZ ;  /* 0x8000000429047290 */ /* 0x000fcc000fffe03f */
[----:B------:R-:W-:-:S04]  /*2b80*/  MOV R0, UR4 ;  /* 0x0000000400007c02 */ /* 0x000fc80008000f00 */
[----:B------:R-:W-:-:S04]  /*2b90*/  SHF.L.U32 R0, R0, 0x1f, RZ ;  /* 0x0000001f00007819 */ /* 0x000fc800000006ff */
[----:B------:R-:W1:Y:S02]  /*2ba0*/  SYNCS.PHASECHK.TRANS64.TRYWAIT P1, [UR46+0x28c00], R0 ;  /* 0x028c0000ff0075a7 */ /* 0x000e64000802016e */
[----:B-1----:R-:W-:Y:S05]  /*2bb0*/  @!P1 BRA `(.L_x_20) ;  /* 0x00000084000c9947 */ /* 0x002fea0003800000 */
.L_x_99:
[----:B------:R-:W-:Y:S05]  /*2bc0*/  @!P0 BRA `(.L_x_21) ;  /* 0x0000000000048947 */ /* 0x000fea0003800000 */
[----:B------:R-:W-:Y:S01]  /*2bd0*/  BPT.TRAP 0x1 ;  /* 0x000000040000795c */ /* 0x000fe20000300000 */
.L_x_21:
[----:B------:R-:W-:Y:S02]  /*2be0*/  MOV R7, UR39 ;  /* 0x0000002700077c02 */ /* 0x000fe40008000f00 */
[----:B------:R-:W-:Y:S02]  /*2bf0*/  MOV R8, UR40 ;  /* 0x0000002800087c02 */ /* 0x000fe40008000f00 */
[----:B------:R-:W-:Y:S02]  /*2c00*/  LEA R7, R7, UR46, 0x3 ;  /* 0x0000002e07077c11 */ /* 0x000fe4000f8e18ff */
[----:B------:R-:W-:-:S04]  /*2c10*/  SHF.L.U32 R8, R8, 0x1f, RZ ;  /* 0x0000001f08087819 */ /* 0x000fc800000006ff */
[----:B------:R2:W3:Y:S01]  /*2c20*/  SYNCS.PHASECHK.TRANS64.TRYWAIT P1, [R7+URZ+0x28c30], R8 ;  /* 0x028c3008070075a7 */ /* 0x0004e2000802017f */
[----:B------:R-:W-:Y:S05]  /*2c30*/  @!P0 BRA `(.L_x_22) ;  /* 0x0000000000048947 */ /* 0x000fea0003800000 */
[----:B------:R-:W-:Y:S01]  /*2c40*/  BPT.TRAP 0x1 ;  /* 0x000000040000795c */ /* 0x000fe20000300000 */
.L_x_22:
[----:B---3--:R-:W-:Y:S05]  /*2c50*/  @P1 BRA `(.L_x_23) ;  /* 0x0000000000081947 */ /* 0x008fea0003800000 */
[----:B------:R-:W3:Y:S02]  /*2c60*/  SYNCS.PHASECHK.TRANS64.TRYWAIT P1, [R7+URZ+0x28c30], R8 ;  /* 0x028c3008070075a7 */ /* 0x000ee4000802017f */
[----:B---3--:R-:W-:Y:S05]  /*2c70*/  @!P1 BRA `(.L_x_24) ;  /* 0x0000008000f49947 */ /* 0x008fea0003800000 */
.L_x_23:
[----:B-1----:R-:W1:Y:S01]  /*2c80*/  S2R R3, SR_TID.X ;  /* 0x0000000000037919 */ /* 0x002e620000002100 */
[----:B------:R-:W-:-:S04]  /*2c90*/  UIADD3 UR4, UR46, 0x22400, URZ ;  /* 0x000224002e047890 */ /* 0x000fc8000fffe03f */
[----:B------:R-:W-:-:S04]  /*2ca0*/  USHF.R.U32.HI UR4, URZ, 0x4, UR4 ;  /* 0x000000043f047899 */ /* 0x000fc80008011604 */
[----:B------:R-:W-:-:S06]  /*2cb0*/  ULOP3.LUT UR4, UR4, 0x3fff, URZ, 0xc0, !UPT ;  /* 0x00003fff04047892 */ /* 0x000fcc000f8ec03f */
[----:B------:R-:W-:Y:S01]  /*2cc0*/  MOV R0, UR4 ;  /* 0x0000000400007c02 */ /* 0x000fe20008000f00 */
[----:B------:R-:W-:Y:S05]  /*2cd0*/  WARPSYNC.ALL ;  /* 0x0000000000007948 */ /* 0x000fea0003800000 */
[----:B------:R-:W-:Y:S02]  /*2ce0*/  LOP3.LUT R0, R0, 0x10000, RZ, 0xfc, !PT ;  /* 0x0001000000007812 */ /* 0x000fe400078efcff */
[----:B-1----:R-:W-:-:S04]  /*2cf0*/  LOP3.LUT R3, R3, 0x7f, RZ, 0xc0, !PT ;  /* 0x0000007f03037812 */ /* 0x002fc800078ec0ff */
[----:B------:R-:W-:Y:S02]  /*2d00*/  ISETP.NE.AND P1, PT, R3, RZ, PT ;  /* 0x000000ff0300720c */ /* 0x000fe40003f25270 */
[----:B------:R-:W-:Y:S01]  /*2d10*/  R2UR UR12, R0 ;  /* 0x00000000000c72ca */ /* 0x000fe200000e0000 */
[----:B------:R-:W-:Y:S01]  /*2d20*/  UIADD3 UR4, UR46, 0x20400, URZ ;  /* 0x000204002e047890 */ /* 0x000fe2000fffe03f */
[----:B------:R-:W-:Y:S01]  /*2d30*/  WARPGROUP.ARRIVE ;  /* 0x00000000000079c5 */ /* 0x000fe20000000000 */
[----:B------:R-:W-:Y:S01]  /*2d40*/  UMOV UR7, 0x40000040 ;  /* 0x4000004000077882 */ /* 0x000fe20000000000 */
[----:B------:R-:W-:Y:S01]  /*2d50*/  UMOV UR5, 0x40000040 ;  /* 0x4000004000057882 */ /* 0x000fe20000000000 */
[----:B------:R-:W-:Y:S01]  /*2d60*/  USHF.R.U32.HI UR4, URZ, 0x4, UR4 ;  /* 0x000000043f047899 */ /* 0x000fe20008011604 */
[----:B------:R-:W-:Y:S01]  /*2d70*/  UMOV UR11, 0x40000040 ;  /* 0x40000040000b7882 */ /* 0x000fe20000000000 */
[----:B------:R-:W-:Y:S02]  /*2d80*/  UMOV UR9, 0x40000040 ;  /* 0x4000004000097882 */ /* 0x000fe40000000000 */
[----:B------:R-:W-:Y:S01]  /*2d90*/  ULOP3.LUT UR4, UR4, 0x3fff, URZ, 0xc0, !UPT ;  /* 0x00003fff04047892 */ /* 0x000fe2000f8ec03f */
[----:B------:R-:W-:Y:S01]  /*2da0*/  UMOV UR15, 0x40000040 ;  /* 0x40000040000f7882 */ /* 0x000fe20000000000 */
[----:B------:R-:W-:-:S02]  /*2db0*/  ULDC UR20, c[0x0][0x988] ;  /* 0x0002620000147ab9 */ /* 0x000fc40000000800 */
[----:B------:R-:W-:Y:S02]  /*2dc0*/  ULEA UR12, UR39, UR12, 0x9 ;  /* 0x0000000c270c7291 */ /* 0x000fe4000f8e483f */
[----:B------:R-:W-:Y:S02]  /*2dd0*/  ULOP3.LUT UR13, UR4, 0x10000, URZ, 0xfc, !UPT ;  /* 0x00010000040d7892 */ /* 0x000fe4000f8efc3f */
[----:B------:R-:W-:Y:S02]  /*2de0*/  UIADD3 UR10, UR12, 0x4, URZ ;  /* 0x000000040c0a7890 */ /* 0x000fe4000fffe03f */
[----:B------:R-:W-:Y:S01]  /*2df0*/  UIADD3 UR8, UR13, 0x4, URZ ;  /* 0x000000040d087890 */ /* 0x000fe2000fffe03f */
[----:B------:R-:W-:Y:S02]  /*2e00*/  UMOV UR6, UR12 ;  /* 0x0000000c00067c82 */ /* 0x000fe40008000000 */
[----:B------:R-:W-:Y:S01]  /*2e10*/  UMOV UR4, UR13 ;  /* 0x0000000d00047c82 */ /* 0x000fe20008000000 */
[----:B------:R-:W-:Y:S01]  /*2e20*/  UIADD3 UR14, UR12, 0x6, URZ ;  /* 0x000000060c0e7890 */ /* 0x000fe2000fffe03f */
[----:B------:R-:W-:Y:S01]  /*2e30*/  HGMMA.64x64x16.F32.BF16 R24, gdesc[UR4], RZ, !UPT, gsb0 ;  /* 0x00e00000041879f0 */ /* 0x000fe2000c0018ff */
[----:B------:R-:W-:-:S02]  /*2e40*/  UIADD3 UR6, UR12, 0x2, URZ ;  /* 0x000000020c067890 */ /* 0x000fc4000fffe03f */
[----:B------:R-:W-:Y:S01]  /*2e50*/  UIADD3 UR4, UR13, 0x2, URZ ;  /* 0x000000020d047890 */ /* 0x000fe2000fffe03f */
[----:B------:R-:W-:Y:S01]  /*2e60*/  UMOV UR7, 0x40000040 ;  /* 0x4000004000077882 */ /* 0x000fe20000000000 */
[----:B------:R-:W-:Y:S01]  /*2e70*/  UMOV UR5, 0x40000040 ;  /* 0x4000004000057882 */ /* 0x000fe20000000000 */
[----:B------:R-:W-:-:S03]  /*2e80*/  UIADD3 UR12, UR13, 0x6, URZ ;  /* 0x000000060d0c7890 */ /* 0x000fc6000fffe03f */
[----:B------:R-:W-:Y:S01]  /*2e90*/  UMOV UR13, 0x40000040 ;  /* 0x40000040000d7882 */ /* 0x000fe20000000000 */
[----:B------:R-:W-:Y:S02]  /*2ea0*/  WARPGROUP.DEPBAR.LE gsb0, 0x0 ;  /* 0x00008000000079c5 */ /* 0x000fe40000010000 */
[----:B------:R-:W-:-:S06]  /*2eb0*/  WARPGROUP.ARRIVE ;  /* 0x00000000000079c5 */ /* 0x000fcc0000000000 */
[----:B------:R-:W-:Y:S01]  /*2ec0*/  HGMMA.64x64x16.F32.BF16 R24, gdesc[UR4], R24, gsb0 ;  /* 0x00e00000041879f0 */ /* 0x000fe20008001818 */
[----:B------:R-:W-:Y:S01]  /*2ed0*/  ULDC UR7, c[0x0][0x9d8] ;  /* 0x0002760000077ab9 */ /* 0x000fe20000000800 */
[----:B------:R-:W-:-:S06]  /*2ee0*/  UIMAD UR6, UR37, -0x40, UR50 ;  /* 0xffffffc0250678a4 */ /* 0x000fcc000f8e0232 */
[----:B------:R-:W-:-:S04]  /*2ef0*/  MOV R3, UR6 ;  /* 0x0000000600037c02 */ /* 0x000fc80008000f00 */
[----:B------:R-:W-:-:S04]  /*2f00*/  IADD3 R3, -R16, 0x40, R3 ;  /* 0x0000004010037810 */ /* 0x000fc80007ffe103 */
[C---:B------:R-:W-:Y:S02]  /*2f10*/  ISETP.GT.AND P3, PT, R3.reuse, RZ, PT ;  /* 0x000000ff0300720c */ /* 0x040fe40003f64270 */
[C---:B------:R-:W-:Y:S02]  /*2f20*/  ISETP.GT.AND P6, PT, R3.reuse, 0x1, PT ;  /* 0x000000010300780c */ /* 0x040fe40003fc4270 */
[C---:B------:R-:W-:Y:S02]  /*2f30*/  ISETP.GT.AND P5, PT, R3.reuse, 0x8, PT ;  /* 0x000000080300780c */ /* 0x040fe40003fa4270 */
[C---:B------:R-:W-:Y:S02]  /*2f40*/  ISETP.GT.AND P4, PT, R3.reuse, 0x9, PT ;  /* 0x000000090300780c */ /* 0x040fe40003f84270 */
[----:B------:R-:W-:Y:S01]  /*2f50*/  ISETP.GT.AND P2, PT, R3, 0x10, PT ;  /* 0x000000100300780c */ /* 0x000fe20003f44270 */
[----:B------:R-:W-:Y:S02]  /*2f60*/  WARPGROUP.DEPBAR.LE gsb0, 0x0 ;  /* 0x00008000000079c5 */ /* 0x000fe40000010000 */
[----:B------:R-:W-:-:S06]  /*2f70*/  WARPGROUP.ARRIVE ;  /* 0x00000000000079c5 */ /* 0x000fcc0000000000 */
[----:B------:R-:W-:Y:S03]  /*2f80*/  HGMMA.64x64x16.F32.BF16 R24, gdesc[UR8], R24, gsb0 ;  /* 0x00e00000081879f0 */ /* 0x000fe60008001818 */
[----:B------:R-:W-:Y:S02]  /*2f90*/  WARPGROUP.DEPBAR.LE gsb0, 0x0 ;  /* 0x00008000000079c5 */ /* 0x000fe40000010000 */
[----:B------:R-:W-:-:S06]  /*2fa0*/  WARPGROUP.ARRIVE ;  /* 0x00000000000079c5 */ /* 0x000fcc0000000000 */
[----:B------:R-:W-:Y:S03]  /*2fb0*/  HGMMA.64x64x16.F32.BF16 R24, gdesc[UR12], R24, gsb0 ;  /* 0x00e000000c1879f0 */ /* 0x000fe60008001818 */
[----:B------:R-:W-:Y:S02]  /*2fc0*/  WARPGROUP.DEPBAR.LE gsb0, 0x0 ;  /* 0x00008000000079c5 */ /* 0x000fe40000010000 */
[----:B------:R-:W-:Y:S01]  /*2fd0*/  FMUL.FTZ R24, R24, UR7 ;  /* 0x0000000718187c20 */ /* 0x000fe20008410000 */
[----:B------:R-:W-:Y:S01]  /*2fe0*/  FMUL.FTZ R25, R25, UR7 ;  /* 0x0000000719197c20 */ /* 0x000fe20008410000 */
[----:B------:R-:W-:Y:S01]  /*2ff0*/  FMUL.FTZ R28, R28, UR7 ;  /* 0x000000071c1c7c20 */ /* 0x000fe20008410000 */
[----:B------:R-:W-:Y:S01]  /*3000*/  FMUL.FTZ R29, R29, UR7 ;  /* 0x000000071d1d7c20 */ /* 0x000fe20008410000 */
[----:B------:R-:W-:Y:S01]  /*3010*/  FMUL.FTZ R26, R26, UR7 ;  /* 0x000000071a1a7c20 */ /* 0x000fe20008410000 */
[----:B------:R-:W-:Y:S01]  /*3020*/  FMUL.FTZ R32, R32, UR7 ;  /* 0x0000000720207c20 */ /* 0x000fe20008410000 */
[----:B------:R-:W1:Y:S01]  /*3030*/  MUFU.TANH R24, R24 ;  /* 0x0000001800187308 */ /* 0x000e620000002400 */
[----:B------:R-:W-:Y:S01]  /*3040*/  FMUL.FTZ R27, R27, UR7 ;  /* 0x000000071b1b7c20 */ /* 0x000fe20008410000 */
[----:B------:R-:W-:Y:S01]  /*3050*/  FMUL.FTZ R33, R33, UR7 ;  /* 0x0000000721217c20 */ /* 0x000fe20008410000 */
[----:B------:R-:W-:Y:S01]  /*3060*/  FMUL.FTZ R30, R30, UR7 ;  /* 0x000000071e1e7c20 */ /* 0x000fe20008410000 */
[----:B------:R-:W-:Y:S01]  /*3070*/  FMUL.FTZ R36, R36, UR7 ;  /* 0x0000000724247c20 */ /* 0x000fe20008410000 */
[----:B------:R-:W-:Y:S01]  /*3080*/  FMUL.FTZ R31, R31, UR7 ;  /* 0x000000071f1f7c20 */ /* 0x000fe20008410000 */
[----:B------:R-:W-:Y:S01]  /*3090*/  FMUL.FTZ R37, R37, UR7 ;  /* 0x0000000725257c20 */ /* 0x000fe20008410000 */
[----:B------:R-:W-:Y:S01]  /*30a0*/  FMUL.FTZ R35, R35, UR7 ;  /* 0x0000000723237c20 */ /* 0x000fe20008410000 */
[----:B------:R-:W4:Y:S01]  /*30b0*/  MUFU.TANH R25, R25 ;  /* 0x0000001900197308 */ /* 0x000f220000002400 */
[----:B------:R-:W-:Y:S01]  /*30c0*/  FMUL.FTZ R40, R40, UR7 ;  /* 0x0000000728287c20 */ /* 0x000fe20008410000 */
[----:B------:R-:W-:Y:S01]  /*30d0*/  FMUL.FTZ R34, R34, UR7 ;  /* 0x0000000722227c20 */ /* 0x000fe20008410000 */
[----:B------:R-:W-:Y:S01]  /*30e0*/  FMUL.FTZ R41, R41, UR7 ;  /* 0x0000000729297c20 */ /* 0x000fe20008410000 */
[----:B------:R-:W-:Y:S01]  /*30f0*/  FMUL.FTZ R38, R38, UR7 ;  /* 0x0000000726267c20 */ /* 0x000fe20008410000 */
[----:B------:R-:W-:Y:S01]  /*3100*/  FMUL.FTZ R44, R44, UR7 ;  /* 0x000000072c2c7c20 */ /* 0x000fe20008410000 */
[----:B------:R-:W-:Y:S01]  /*3110*/  FMUL.FTZ R39, R39, UR7 ;  /* 0x0000000727277c20 */ /* 0x000fe20008410000 */
[----:B------:R-:W-:Y:S01]  /*3120*/  FMUL.FTZ R45, R45, UR7 ;  /* 0x000000072d2d7c20 */ /* 0x000fe20008410000 */
[----:B------:R-:W5:Y:S01]  /*3130*/  MUFU.TANH R28, R28 ;  /* 0x0000001c001c7308 */ /* 0x000f620000002400 */
[----:B-1----:R-:W-:Y:S01]  /*3140*/  FSEL R24, R24, -INF , P3 ;  /* 0xff80000018187808 */ /* 0x002fe20001800000 */
[----:B------:R-:W-:Y:S01]  /*3150*/  FMUL.FTZ R42, R42, UR7 ;  /* 0x000000072a2a7c20 */ /* 0x000fe20008410000 */
[----:B------:R-:W-:Y:S01]  /*3160*/  FMUL.FTZ R48, R48, UR7 ;  /* 0x0000000730307c20 */ /* 0x000fe20008410000 */
[----:B------:R-:W-:Y:S01]  /*3170*/  FMUL.FTZ R43, R43, UR7 ;  /* 0x000000072b2b7c20 */ /* 0x000fe20008410000 */
[----:B------:R-:W-:Y:S01]  /*3180*/  FMUL.FTZ R49, R49, UR7 ;  /* 0x0000000731317c20 */ /* 0x000fe20008410000 */
[----:B------:R-:W-:Y:S01]  /*3190*/  FMUL.FTZ R46, R46, UR7 ;  /* 0x000000072e2e7c20 */ /* 0x000fe20008410000 */
[----:B------:R-:W-:Y:S01]  /*31a0*/  FMUL.FTZ R52, R52, UR7 ;  /* 0x0000000734347c20 */ /* 0x000fe20008410000 */
[----:B------:R-:W1:Y:S01]  /*31b0*/  MUFU.TANH R29, R29 ;  /* 0x0000001d001d7308 */ /* 0x000e620000002400 */
[----:B----4-:R-:W-:Y:S01]  /*31c0*/  FSEL R25, R25, -INF , P6 ;  /* 0xff80000019197808 */ /* 0x010fe20003000000 */
[----:B------:R-:W-:Y:S01]  /*31d0*/  FMUL.FTZ R53, R53, UR7 ;  /* 0x0000000735357c20 */ /* 0x000fe20008410000 */
[----:B------:R-:W-:Y:S01]  /*31e0*/  FMUL.FTZ R47, R47, UR7 ;  /* 0x000000072f2f7c20 */ /* 0x000fe20008410000 */
[----:B------:R-:W-:Y:S01]  /*31f0*/  FMUL.FTZ R50, R50, UR7 ;  /* 0x0000000732327c20 */ /* 0x000fe20008410000 */
[----:B------:R-:W-:Y:S01]  /*3200*/  FMNMX.FTZ R5, R24, R25, !PT ;  /* 0x0000001918057209 */ /* 0x000fe20007810000 */
[----:B------:R-:W-:Y:S01]  /*3210*/  FMUL.FTZ R51, R51, UR7 ;  /* 0x0000000733337c20 */ /* 0x000fe20008410000 */
[----:B------:R-:W-:Y:S01]  /*3220*/  FMUL.FTZ R54, R54, UR7 ;  /* 0x0000000736367c20 */ /* 0x000fe20008410000 */
[----:B------:R-:W4:Y:S01]  /*3230*/  MUFU.TANH R26, R26 ;  /* 0x0000001a001a7308 */ /* 0x000f220000002400 */
[----:B-----5:R-:W-:Y:S01]  /*3240*/  FSEL R28, R28, -INF , P5 ;  /* 0xff8000001c1c7808 */ /* 0x020fe20002800000 */
[----:B------:R-:W-:-:S03]  /*3250*/  FMUL.FTZ R55, R55, UR7 ;  /* 0x0000000737377c20 */ /* 0x000fc60008410000 */
[----:B------:R-:W-:-:S03]  /*3260*/  FMNMX.FTZ R4, R28, R5, !PT ;  /* 0x000000051c047209 */ /* 0x000fc60007810000 */
[----:B------:R-:W5:Y:S01]  /*3270*/  MUFU.TANH R32, R32 ;  /* 0x0000002000207308 */ /* 0x000f620000002400 */
[----:B-1----:R-:W-:-:S04]  /*3280*/  FSEL R29, R29, -INF , P4 ;  /* 0xff8000001d1d7808 */ /* 0x002fc80002000000 */
[----:B------:R-:W-:-:S03]  /*3290*/  FMNMX.FTZ R5, R29, R4, !PT ;  /* 0x000000041d057209 */ /* 0x000fc60007810000 */
[----:B------:R-:W1:Y:S01]  /*32a0*/  MUFU.TANH R27, R27 ;  /* 0x0000001b001b7308 */ /* 0x000e620000002400 */
[----:B----4-:R-:W-:Y:S02]  /*32b0*/  FSEL R26, R26, -INF , P3 ;  /* 0xff8000001a1a7808 */ /* 0x010fe40001800000 */
[----:B------:R-:W-:-:S05]  /*32c0*/  ISETP.GT.AND P3, PT, R3, 0x11, PT ;  /* 0x000000110300780c */ /* 0x000fca0003f64270 */
[----:B------:R-:W4:Y:S01]  /*32d0*/  MUFU.TANH R33, R33 ;  /* 0x0000002100217308 */ /* 0x000f220000002400 */
[----:B-----5:R-:W-:-:S04]  /*32e0*/  FSEL R32, R32, -INF , P2 ;  /* 0xff80000020207808 */ /* 0x020fc80001000000 */
[----:B------:R-:W-:-:S03]  /*32f0*/  FMNMX.FTZ R4, R32, R5, !PT ;  /* 0x0000000520047209 */ /* 0x000fc60007810000 */
[----:B------:R-:W5:Y:S01]  /*3300*/  MUFU.TANH R30, R30 ;  /* 0x0000001e001e7308 */ /* 0x000f620000002400 */
[----:B-1----:R-:W-:Y:S02]  /*3310*/  FSEL R27, R27, -INF , P6 ;  /* 0xff8000001b1b7808 */ /* 0x002fe40003000000 */
[----:B------:R-:W-:-:S05]  /*3320*/  ISETP.GT.AND P6, PT, R3, 0x18, PT ;  /* 0x000000180300780c */ /* 0x000fca0003fc4270 */
[----:B------:R-:W1:Y:S01]  /*3330*/  MUFU.TANH R36, R36 ;  /* 0x0000002400247308 */ /* 0x000e620000002400 */
[----:B----4-:R-:W-:-:S04]  /*3340*/  FSEL R33, R33, -INF , P3 ;  /* 0xff80000021217808 */ /* 0x010fc80001800000 */
[----:B------:R-:W-:-:S03]  /*3350*/  FMNMX.FTZ R5, R33, R4, !PT ;  /* 0x0000000421057209 */ /* 0x000fc60007810000 */
[----:B------:R-:W4:Y:S01]  /*3360*/  MUFU.TANH R31, R31 ;  /* 0x0000001f001f7308 */ /* 0x000f220000002400 */
[----:B-----5:R-:W-:Y:S02]  /*3370*/  FSEL R30, R30, -INF , P5 ;  /* 0xff8000001e1e7808 */ /* 0x020fe40002800000 */
[----:B------:R-:W-:-:S05]  /*3380*/  ISETP.GT.AND P5, PT, R3, 0x19, PT ;  /* 0x000000190300780c */ /* 0x000fca0003fa4270 */
        /* <DEDUP_REMOVED lines=43> */
[----:B-----5:R-:W-:-:S07]  /*3640*/  FSEL R49, R49, -INF , P4 ;  /* 0xff80000031317808 */ /* 0x020fce0002000000 */
[----:B------:R-:W5:Y:S01]  /*3650*/  MUFU.TANH R53, R53 ;  /* 0x0000003500357308 */ /* 0x000f620000002400 */
[----:B-1----:R-:W-:Y:S02]  /*3660*/  FSEL R46, R46, -INF , P2 ;  /* 0xff8000002e2e7808 */ /* 0x002fe40001000000 */
[----:B------:R-:W-:Y:S02]  /*3670*/  ISETP.GT.AND P2, PT, R3, 0x39, PT ;  /* 0x000000390300780c */ /* 0x000fe40003f44270 */
[----:B------:R-:W-:-:S03]  /*3680*/  FMNMX.FTZ R3, R49, R4, !PT ;  /* 0x0000000431037209 */ /* 0x000fc60007810000 */
[----:B------:R-:W1:Y:S01]  /*3690*/  MUFU.TANH R47, R47 ;  /* 0x0000002f002f7308 */ /* 0x000e620000002400 */
[----:B----4-:R-:W-:-:S04]  /*36a0*/  FSEL R52, R52, -INF , P3 ;  /* 0xff80000034347808 */ /* 0x010fc80001800000 */
[----:B------:R-:W-:Y:S02]  /*36b0*/  FMNMX.FTZ R4, R52, R3, !PT ;  /* 0x0000000334047209 */ /* 0x000fe40007810000 */
[----:B------:R-:W-:Y:S01]  /*36c0*/  FMNMX.FTZ R3, R26, R27, !PT ;  /* 0x0000001b1a037209 */ /* 0x000fe20007810000 */
[----:B------:R-:W4:Y:S01]  /*36d0*/  MUFU.TANH R50, R50 ;  /* 0x0000003200327308 */ /* 0x000f220000002400 */
[----:B-----5:R-:W-:-:S04]  /*36e0*/  FSEL R53, R53, -INF , P2 ;  /* 0xff80000035357808 */ /* 0x020fc80001000000 */
[----:B------:R-:W-:-:S03]  /*36f0*/  FMNMX.FTZ R5, R53, R4, !PT ;  /* 0x0000000435057209 */ /* 0x000fc60007810000 */
[----:B------:R-:W5:Y:S01]  /*3700*/  MUFU.TANH R51, R51 ;  /* 0x0000003300337308 */ /* 0x000f620000002400 */
[----:B-1----:R-:W-:Y:S01]  /*3710*/  FSEL R47, R47, -INF , P6 ;  /* 0xff8000002f2f7808 */ /* 0x002fe20003000000 */
[----:B------:R-:W1:Y:S06]  /*3720*/  SHFL.BFLY PT, R4, R5, 0x2, 0x1f ;  /* 0x0c401f0005047f89 */ /* 0x000e6c00000e0000 */
[----:B------:R-:W2:Y:S01]  /*3730*/  MUFU.TANH R54, R54 ;  /* 0x0000003600367308 */ /* 0x000ea20000002400 */
[----:B----4-:R-:W-:-:S07]  /*3740*/  FSEL R50, R50, -INF , P5 ;  /* 0xff80000032327808 */ /* 0x010fce0002800000 */
[----:B------:R-:W4:Y:S01]  /*3750*/  MUFU.TANH R55, R55 ;  /* 0x0000003700377308 */ /* 0x000f220000002400 */
[----:B-----5:R-:W-:Y:S02]  /*3760*/  FSEL R51, R51, -INF , P4 ;  /* 0xff80000033337808 */ /* 0x020fe40002000000 */
[----:B--2---:R-:W-:Y:S02]  /*3770*/  FSEL R54, R54, -INF , P3 ;  /* 0xff80000036367808 */ /* 0x004fe40001800000 */
[----:B-1----:R-:W-:Y:S02]  /*3780*/  FMNMX.FTZ R6, R5, R4, !PT ;  /* 0x0000000405067209 */ /* 0x002fe40007810000 */
[----:B------:R-:W-:-:S03]  /*3790*/  FMNMX.FTZ R4, R30, R3, !PT ;  /* 0x000000031e047209 */ /* 0x000fc60007810000 */
[----:B------:R-:W1:Y:S01]  /*37a0*/  SHFL.BFLY PT, R9, R6, 0x1, 0x1f ;  /* 0x0c201f0006097f89 */ /* 0x000e6200000e0000 */
[----:B------:R-:W-:Y:S02]  /*37b0*/  FMNMX.FTZ R3, R31, R4, !PT ;  /* 0x000000041f037209 */ /* 0x000fe40007810000 */
[----:B----4-:R-:W-:Y:S02]  /*37c0*/  FSEL R55, R55, -INF , P2 ;  /* 0xff80000037377808 */ /* 0x010fe40001000000 */
[----:B------:R-:W-:-:S04]  /*37d0*/  FMNMX.FTZ R4, R34, R3, !PT ;  /* 0x0000000322047209 */ /* 0x000fc80007810000 */
[----:B------:R-:W-:-:S04]  /*37e0*/  FMNMX.FTZ R3, R35, R4, !PT ;  /* 0x0000000423037209 */ /* 0x000fc80007810000 */
[----:B------:R-:W-:-:S04]  /*37f0*/  FMNMX.FTZ R4, R38, R3, !PT ;  /* 0x0000000326047209 */ /* 0x000fc80007810000 */
[----:B------:R-:W-:-:S04]  /*3800*/  FMNMX.FTZ R5, R39, R4, !PT ;  /* 0x0000000427057209 */ /* 0x000fc80007810000 */
[----:B------:R-:W-:Y:S02]  /*3810*/  FMNMX.FTZ R4, R42, R5, !PT ;  /* 0x000000052a047209 */ /* 0x000fe40007810000 */
[----:B-1----:R-:W-:Y:S02]  /*3820*/  FMNMX.FTZ R3, R6, R9, !PT ;  /* 0x0000000906037209 */ /* 0x002fe40007810000 */
[----:B------:R-:W-:Y:S02]  /*3830*/  FMNMX.FTZ R5, R43, R4, !PT ;  /* 0x000000042b057209 */ /* 0x000fe40007810000 */
[C---:B------:R-:W-:Y:S01]  /*3840*/  FSETP.NEU.FTZ.AND P6, PT, R3.reuse, -INF , PT ;  /* 0xff8000000300780b */ /* 0x040fe20003fdd000 */
[----:B------:R-:W-:Y:S01]  /*3850*/  FMUL.FTZ R6, R3, UR20 ;  /* 0x0000001403067c20 */ /* 0x000fe20008410000 */
[----:B------:R-:W-:-:S04]  /*3860*/  FMNMX.FTZ R4, R46, R5, !PT ;  /* 0x000000052e047209 */ /* 0x000fc80007810000 */
[----:B------:R-:W-:Y:S02]  /*3870*/  FMNMX.FTZ R5, R47, R4, !PT ;  /* 0x000000042f057209 */ /* 0x000fe40007810000 */
[----:B------:R-:W-:Y:S02]  /*3880*/  FSEL R6, R6, RZ, P6 ;  /* 0x000000ff06067208 */ /* 0x000fe40003000000 */
[----:B------:R-:W-:-:S03]  /*3890*/  FMNMX.FTZ R4, R50, R5, !PT ;  /* 0x0000000532047209 */ /* 0x000fc60007810000 */
[--C-:B------:R-:W-:Y:S01]  /*38a0*/  FFMA.FTZ R24, R24, UR20, -R6.reuse ;  /* 0x0000001418187c23 */ /* 0x100fe20008010806 */
[----:B------:R-:W-:Y:S01]  /*38b0*/  FMNMX.FTZ R5, R51, R4, !PT ;  /* 0x0000000433057209 */ /* 0x000fe20007810000 */
[--C-:B------:R-:W-:Y:S01]  /*38c0*/  FFMA.FTZ R25, R25, UR20, -R6.reuse ;  /* 0x0000001419197c23 */ /* 0x100fe20008010806 */
[--C-:B------:R-:W-:Y:S01]  /*38d0*/  FFMA.FTZ R28, R28, UR20, -R6.reuse ;  /* 0x000000141c1c7c23 */ /* 0x100fe20008010806 */
[--C-:B------:R-:W-:Y:S01]  /*38e0*/  FFMA.FTZ R29, R29, UR20, -R6.reuse ;  /* 0x000000141d1d7c23 */ /* 0x100fe20008010806 */
[----:B------:R-:W-:Y:S01]  /*38f0*/  FMNMX.FTZ R4, R54, R5, !PT ;  /* 0x0000000536047209 */ /* 0x000fe20007810000 */
[----:B------:R-:W-:Y:S01]  /*3900*/  MUFU.EX2 R24, R24 ;  /* 0x0000001800187308 */ /* 0x000fe20000000800 */
[--C-:B------:R-:W-:Y:S01]  /*3910*/  FFMA.FTZ R32, R32, UR20, -R6.reuse ;  /* 0x0000001420207c23 */ /* 0x100fe20008010806 */
[--C-:B------:R-:W-:Y:S01]  /*3920*/  FFMA.FTZ R33, R33, UR20, -R6.reuse ;  /* 0x0000001421217c23 */ /* 0x100fe20008010806 */
[----:B------:R-:W-:Y:S01]  /*3930*/  FMNMX.FTZ R4, R55, R4, !PT ;  /* 0x0000000437047209 */ /* 0x000fe20007810000 */
[--C-:B------:R-:W-:Y:S01]  /*3940*/  FFMA.FTZ R36, R36, UR20, -R6.reuse ;  /* 0x0000001424247c23 */ /* 0x100fe20008010806 */
[--C-:B------:R-:W-:Y:S01]  /*3950*/  FFMA.FTZ R37, R37, UR20, -R6.reuse ;  /* 0x0000001425257c23 */ /* 0x100fe20008010806 */
[--C-:B------:R-:W-:Y:S01]  /*3960*/  FFMA.FTZ R40, R40, UR20, -R6.reuse ;  /* 0x0000001428287c23 */ /* 0x100fe20008010806 */
[--C-:B------:R-:W-:Y:S01]  /*3970*/  FFMA.FTZ R41, R41, UR20, -R6.reuse ;  /* 0x0000001429297c23 */ /* 0x100fe20008010806 */
[----:B------:R-:W1:Y:S01]  /*3980*/  SHFL.BFLY PT, R5, R4, 0x2, 0x1f ;  /* 0x0c401f0004057f89 */ /* 0x000e6200000e0000 */
[----:B------:R-:W2:Y:S01]  /*3990*/  MUFU.EX2 R25, R25 ;  /* 0x0000001900197308 */ /* 0x000ea20000000800 */
[--C-:B------:R-:W-:Y:S01]  /*39a0*/  FFMA.FTZ R44, R44, UR20, -R6.reuse ;  /* 0x000000142c2c7c23 */ /* 0x100fe20008010806 */
[--C-:B------:R-:W-:Y:S01]  /*39b0*/  FFMA.FTZ R45, R45, UR20, -R6.reuse ;  /* 0x000000142d2d7c23 */ /* 0x100fe20008010806 */
[--C-:B------:R-:W-:Y:S01]  /*39c0*/  FFMA.FTZ R48, R48, UR20, -R6.reuse ;  /* 0x0000001430307c23 */ /* 0x100fe20008010806 */
[--C-:B------:R-:W-:Y:S01]  /*39d0*/  FFMA.FTZ R49, R49, UR20, -R6.reuse ;  /* 0x0000001431317c23 */ /* 0x100fe20008010806 */
[--C-:B------:R-:W-:Y:S01]  /*39e0*/  FFMA.FTZ R52, R52, UR20, -R6.reuse ;  /* 0x0000001434347c23 */ /* 0x100fe20008010806 */
[----:B------:R-:W-:-:S02]  /*39f0*/  FFMA.FTZ R6, R53, UR20, -R6 ;  /* 0x0000001435067c23 */ /* 0x000fc40008010806 */
[----:B------:R-:W-:Y:S08]  /*3a00*/  MUFU.EX2 R28, R28 ;  /* 0x0000001c001c7308 */ /* 0x000ff00000000800 */
[----:B------:R-:W4:Y:S01]  /*3a10*/  MUFU.EX2 R29, R29 ;  /* 0x0000001d001d7308 */ /* 0x000f220000000800 */
[----:B--2---:R-:W-:Y:S02]  /*3a20*/  F2FP.BF16.F32.PACK_AB R152, R25, R24 ;  /* 0x000000181998723e */ /* 0x004fe400000010ff */
[----:B-1----:R-:W-:-:S05]  /*3a30*/  FMNMX.FTZ R5, R4, R5, !PT ;  /* 0x0000000504057209 */ /* 0x002fca0007810000 */
[----:B------:R-:W-:Y:S01]  /*3a40*/  MUFU.EX2 R32, R32 ;  /* 0x0000002000207308 */ /* 0x000fe20000000800 */
[----:B------:R-:W1:Y:S07]  /*3a50*/  SHFL.BFLY PT, R4, R5, 0x1, 0x1f ;  /* 0x0c201f0005047f89 */ /* 0x000e6e00000e0000 */
[----:B------:R-:W2:Y:S01]  /*3a60*/  MUFU.EX2 R33, R33 ;  /* 0x0000002100217308 */ /* 0x000ea20000000800 */
[----:B----4-:R-:W-:-:S07]  /*3a70*/  F2FP.BF16.F32.PACK_AB R154, R29, R28 ;  /* 0x0000001c1d9a723e */ /* 0x010fce00000010ff */
[----:B------:R4:W-:Y:S08]  /*3a80*/  MUFU.EX2 R9, R6 ;  /* 0x0000000600097308 */ /* 0x0009f00000000800 */
[----:B------:R-:W-:Y:S01]  /*3a90*/  MUFU.EX2 R36, R36 ;  /* 0x0000002400247308 */ /* 0x000fe20000000800 */
[----:B--2---:R-:W-:Y:S02]  /*3aa0*/  F2FP.BF16.F32.PACK_AB R156, R33, R32 ;  /* 0x00000020219c723e */ /* 0x004fe400000010ff */
[----:B-1----:R-:W-:-:S04]  /*3ab0*/  FMNMX.FTZ R4, R5, R4, !PT ;  /* 0x0000000405047209 */ /* 0x002fc80007810000 */
[C---:B------:R-:W-:Y:S01]  /*3ac0*/  FSETP.NEU.FTZ.AND P2, PT, R4.reuse, -INF , PT ;  /* 0xff8000000400780b */ /* 0x040fe20003f5d000 */
[----:B------:R-:W-:Y:S01]  /*3ad0*/  FMUL.FTZ R5, R4, UR20 ;  /* 0x0000001404057c20 */ /* 0x000fe20008410000 */
[----:B------:R-:W1:Y:S04]  /*3ae0*/  MUFU.EX2 R37, R37 ;  /* 0x0000002500257308 */ /* 0x000e680000000800 */
[----:B------:R-:W-:Y:S01]  /*3af0*/  FSEL R10, R5, RZ, P2 ;  /* 0x000000ff050a7208 */ /* 0x000fe20001000000 */
[----:B------:R-:W-:-:S03]  /*3b00*/  FADD.FTZ R5, R24, R25 ;  /* 0x0000001918057221 */ /* 0x000fc60000010000 */
[----:B------:R-:W-:Y:S01]  /*3b10*/  MUFU.EX2 R40, R40 ;  /* 0x0000002800287308 */ /* 0x000fe20000000800 */
[--C-:B------:R-:W-:Y:S01]  /*3b20*/  FFMA.FTZ R26, R26, UR20, -R10.reuse ;  /* 0x000000141a1a7c23 */ /* 0x100fe2000801080a */
[--C-:B------:R-:W-:Y:S01]  /*3b30*/  FFMA.FTZ R27, R27, UR20, -R10.reuse ;  /* 0x000000141b1b7c23 */ /* 0x100fe2000801080a */
[--C-:B------:R-:W-:Y:S01]  /*3b40*/  FFMA.FTZ R30, R30, UR20, -R10.reuse ;  /* 0x000000141e1e7c23 */ /* 0x100fe2000801080a */
[--C-:B------:R-:W-:Y:S01]  /*3b50*/  FFMA.FTZ R31, R31, UR20, -R10.reuse ;  /* 0x000000141f1f7c23 */ /* 0x100fe2000801080a */
[--C-:B------:R-:W-:Y:S01]  /*3b60*/  FFMA.FTZ R34, R34, UR20, -R10.reuse ;  /* 0x0000001422227c23 */ /* 0x100fe2000801080a */
[--C-:B------:R-:W-:Y:S01]  /*3b70*/  FFMA.FTZ R35, R35, UR20, -R10.reuse ;  /* 0x0000001423237c23 */ /* 0x100fe2000801080a */
[----:B------:R-:W-:Y:S01]  /*3b80*/  FFMA.FTZ R38, R38, UR20, -R10 ;  /* 0x0000001426267c23 */ /* 0x000fe2000801080a */
[----:B------:R-:W-:Y:S01]  /*3b90*/  MUFU.EX2 R26, R26 ;  /* 0x0000001a001a7308 */ /* 0x000fe20000000800 */
[----:B----4-:R-:W-:Y:S01]  /*3ba0*/  FADD.FTZ R6, R28, R5 ;  /* 0x000000051c067221 */ /* 0x010fe20000010000 */
[----:B------:R-:W-:-:S02]  /*3bb0*/  @!P1 VIADD R5, R7, 0x28c40 ;  /* 0x00028c4007059836 */ /* 0x000fc40000000000 */
[--C-:B------:R-:W-:Y:S01]  /*3bc0*/  FFMA.FTZ R39, R39, UR20, -R10.reuse ;  /* 0x0000001427277c23 */ /* 0x100fe2000801080a */
[----:B------:R-:W-:Y:S01]  /*3bd0*/  FFMA.FTZ R42, R42, UR20, -R10 ;  /* 0x000000142a2a7c23 */ /* 0x000fe2000801080a */
[----:B------:R-:W-:Y:S01]  /*3be0*/  FADD.FTZ R13, R29, R6 ;  /* 0x000000061d0d7221 */ /* 0x000fe20000010000 */
[--C-:B------:R-:W-:Y:S01]  /*3bf0*/  FFMA.FTZ R43, R43, UR20, -R10.reuse ;  /* 0x000000142b2b7c23 */ /* 0x100fe2000801080a */
[----:B------:R-:W-:Y:S01]  /*3c00*/  @!P1 PRMT R5, RZ, 0x654, R5 ;  /* 0x00000654ff059816 */ /* 0x000fe20000000005 */
[----:B------:R-:W2:Y:S01]  /*3c10*/  MUFU.EX2 R27, R27 ;  /* 0x0000001b001b7308 */ /* 0x000ea20000000800 */
[----:B------:R-:W-:Y:S01]  /*3c20*/  FADD.FTZ R12, R32, R13 ;  /* 0x0000000d200c7221 */ /* 0x000fe20000010000 */
[--C-:B------:R-:W-:Y:S01]  /*3c30*/  FFMA.FTZ R46, R46, UR20, -R10.reuse ;  /* 0x000000142e2e7c23 */ /* 0x100fe2000801080a */
[----:B------:R4:W-:Y:S01]  /*3c40*/  @!P1 SYNCS.ARRIVE.TRANS64.RED.A1T0 RZ, [R5+URZ], RZ ;  /* 0x000000ff05ff99a7 */ /* 0x0009e2000810043f */
[--C-:B------:R-:W-:Y:S01]  /*3c50*/  FFMA.FTZ R47, R47, UR20, -R10.reuse ;  /* 0x000000142f2f7c23 */ /* 0x100fe2000801080a */
[--C-:B------:R-:W-:Y:S01]  /*3c60*/  FFMA.FTZ R50, R50, UR20, -R10.reuse ;  /* 0x0000001432327c23 */ /* 0x100fe2000801080a */
[--C-:B------:R-:W-:Y:S01]  /*3c70*/  FFMA.FTZ R51, R51, UR20, -R10.reuse ;  /* 0x0000001433337c23 */ /* 0x100fe2000801080a */
[--C-:B------:R-:W-:Y:S01]  /*3c80*/  FFMA.FTZ R54, R54, UR20, -R10.reuse ;  /* 0x0000001436367c23 */ /* 0x100fe2000801080a */
[----:B------:R-:W5:Y:S01]  /*3c90*/  MUFU.EX2 R30, R30 ;  /* 0x0000001e001e7308 */ /* 0x000f620000000800 */
[----:B------:R-:W-:Y:S01]  /*3ca0*/  FFMA.FTZ R10, R55, UR20, -R10 ;  /* 0x00000014370a7c23 */ /* 0x000fe2000801080a */
[----:B-1----:R-:W-:-:S06]  /*3cb0*/  F2FP.BF16.F32.PACK_AB R158, R37, R36 ;  /* 0x00000024259e723e */ /* 0x002fcc00000010ff */
[----:B------:R-:W4:Y:S01]  /*3cc0*/  MUFU.EX2 R31, R31 ;  /* 0x0000001f001f7308 */ /* 0x000f220000000800 */
[----:B--2---:R-:W-:Y:S01]  /*3cd0*/  FADD.FTZ R11, R26, R27 ;  /* 0x0000001b1a0b7221 */ /* 0x004fe20000010000 */
[----:B------:R-:W-:-:S06]  /*3ce0*/  F2FP.BF16.F32.PACK_AB R153, R27, R26 ;  /* 0x0000001a1b99723e */ /* 0x000fcc00000010ff */
[----:B------:R-:W1:Y:S01]  /*3cf0*/  MUFU.EX2 R34, R34 ;  /* 0x0000002200227308 */ /* 0x000e620000000800 */
[----:B-----5:R-:W-:Y:S01]  /*3d00*/  FADD.FTZ R6, R30, R11 ;  /* 0x0000000b1e067221 */ /* 0x020fe20000010000 */
[----:B------:R-:W-:-:S04]  /*3d10*/  FADD.FTZ R11, R33, R12 ;  /* 0x0000000c210b7221 */ /* 0x000fc80000010000 */
[----:B------:R-:W-:Y:S02]  /*3d20*/  FADD.FTZ R12, R36, R11 ;  /* 0x0000000b240c7221 */ /* 0x000fe40000010000 */
[----:B------:R-:W2:Y:S01]  /*3d30*/  MUFU.EX2 R35, R35 ;  /* 0x0000002300237308 */ /* 0x000ea20000000800 */
[----:B----4-:R-:W-:Y:S01]  /*3d40*/  FADD.FTZ R5, R31, R6 ;  /* 0x000000061f057221 */ /* 0x010fe20000010000 */
[----:B------:R-:W-:Y:S01]  /*3d50*/  FADD.FTZ R11, R37, R12 ;  /* 0x0000000c250b7221 */ /* 0x000fe20000010000 */
[----:B------:R-:W-:Y:S01]  /*3d60*/  F2FP.BF16.F32.PACK_AB R155, R31, R30 ;  /* 0x0000001e1f9b723e */ /* 0x000fe200000010ff */
[----:B------:R-:W-:Y:S02]  /*3d70*/  BAR.SYNC.DEFER_BLOCKING 0xf, 0x100 ;  /* 0x03c4000000007b1d */ /* 0x000fe40000010000 */
[----:B------:R-:W-:Y:S01]  /*3d80*/  FADD.FTZ R12, R40, R11 ;  /* 0x0000000b280c7221 */ /* 0x000fe20000010000 */
[----:B-1----:R-:W-:-:S03]  /*3d90*/  FADD.FTZ R6, R34, R5 ;  /* 0x0000000522067221 */ /* 0x002fc60000010000 */
[----:B------:R-:W1:Y:S01]  /*3da0*/  MUFU.EX2 R38, R38 ;  /* 0x0000002600267308 */ /* 0x000e620000000800 */
[----:B--2---:R-:W-:-:S07]  /*3db0*/  FADD.FTZ R5, R35, R6 ;  /* 0x0000000623057221 */ /* 0x004fce0000010000 */
[----:B------:R-:W2:Y:S01]  /*3dc0*/  MUFU.EX2 R39, R39 ;  /* 0x0000002700277308 */ /* 0x000ea20000000800 */
[----:B------:R-:W-:-:S07]  /*3dd0*/  F2FP.BF16.F32.PACK_AB R157, R35, R34 ;  /* 0x00000022239d723e */ /* 0x000fce00000010ff */
[----:B------:R-:W4:Y:S01]  /*3de0*/  MUFU.EX2 R42, R42 ;  /* 0x0000002a002a7308 */ /* 0x000f220000000800 */
[----:B-1----:R-:W-:Y:S01]  /*3df0*/  FADD.FTZ R6, R38, R5 ;  /* 0x0000000526067221 */ /* 0x002fe20000010000 */
[----:B------:R1:W-:Y:S06]  /*3e00*/  STSM.16.M88.4 [R19+0x26800], R152 ;  /* 0x0268009813007844 */ /* 0x0003ec0000000200 */
[----:B------:R-:W5:Y:S01]  /*3e10*/  MUFU.EX2 R41, R41 ;  /* 0x0000002900297308 */ /* 0x000f620000000800 */
[C---:B--2---:R-:W-:Y:S01]  /*3e20*/  FADD.FTZ R11, R39.reuse, R6 ;  /* 0x00000006270b7221 */ /* 0x044fe20000010000 */
[----:B------:R-:W-:-:S05]  /*3e30*/  F2FP.BF16.F32.PACK_AB R159, R39, R38 ;  /* 0x00000026279f723e */ /* 0x000fca00000010ff */
[----:B------:R1:W-:Y:S01]  /*3e40*/  STSM.16.M88.4 [R18], R156 ;  /* 0x0000009c12007844 */ /* 0x0003e20000000200 */
[----:B------:R-:W2:Y:S01]  /*3e50*/  MUFU.EX2 R43, R43 ;  /* 0x0000002b002b7308 */ /* 0x000ea20000000800 */
[----:B----4-:R-:W-:-:S07]  /*3e60*/  FADD.FTZ R6, R42, R11 ;  /* 0x0000000b2a067221 */ /* 0x010fce0000010000 */
[----:B------:R-:W4:Y:S01]  /*3e70*/  MUFU.EX2 R44, R44 ;  /* 0x0000002c002c7308 */ /* 0x000f220000000800 */
[C---:B-----5:R-:W-:Y:S01]  /*3e80*/  FADD.FTZ R13, R41.reuse, R12 ;  /* 0x0000000c290d7221 */ /* 0x060fe20000010000 */
[----:B------:R-:W-:-:S06]  /*3e90*/  F2FP.BF16.F32.PACK_AB R160, R41, R40 ;  /* 0x0000002829a0723e */ /* 0x000fcc00000010ff */
[----:B------:R-:W-:Y:S01]  /*3ea0*/  MUFU.EX2 R46, R46 ;  /* 0x0000002e002e7308 */ /* 0x000fe20000000800 */
[C---:B--2---:R-:W-:Y:S01]  /*3eb0*/  FADD.FTZ R11, R43.reuse, R6 ;  /* 0x000000062b0b7221 */ /* 0x044fe20000010000 */
[----:B------:R-:W-:-:S06]  /*3ec0*/  F2FP.BF16.F32.PACK_AB R161, R43, R42 ;  /* 0x0000002a2ba1723e */ /* 0x000fcc00000010ff */
[----:B------:R-:W2:Y:S01]  /*3ed0*/  MUFU.EX2 R45, R45 ;  /* 0x0000002d002d7308 */ /* 0x000ea20000000800 */
[----:B----4-:R-:W-:-:S07]  /*3ee0*/  FADD.FTZ R6, R44, R13 ;  /* 0x0000000d2c067221 */ /* 0x010fce0000010000 */
[----:B------:R-:W4:Y:S08]  /*3ef0*/  MUFU.EX2 R47, R47 ;  /* 0x0000002f002f7308 */ /* 0x000f300000000800 */
[----:B------:R-:W-:Y:S01]  /*3f00*/  MUFU.EX2 R48, R48 ;  /* 0x0000003000307308 */ /* 0x000fe20000000800 */
[C---:B--2---:R-:W-:Y:S01]  /*3f10*/  F2FP.BF16.F32.PACK_AB R162, R45.reuse, R44 ;  /* 0x0000002c2da2723e */ /* 0x044fe200000010ff */
[----:B------:R-:W-:-:S06]  /*3f20*/  FADD.FTZ R45, R45, R6 ;  /* 0x000000062d2d7221 */ /* 0x000fcc0000010000 */
[----:B------:R-:W2:Y:S01]  /*3f30*/  MUFU.EX2 R49, R49 ;  /* 0x0000003100317308 */ /* 0x000ea20000000800 */
[----:B----4-:R-:W-:-:S05]  /*3f40*/  F2FP.BF16.F32.PACK_AB R163, R47, R46 ;  /* 0x0000002e2fa3723e */ /* 0x010fca00000010ff */
[----:B------:R1:W-:Y:S02]  /*3f50*/  STSM.16.M88.4 [R23], R160 ;  /* 0x000000a017007844 */ /* 0x0003e40000000200 */
[----:B------:R-:W-:Y:S08]  /*3f60*/  MUFU.EX2 R50, R50 ;  /* 0x0000003200327308 */ /* 0x000ff00000000800 */
[----:B------:R-:W4:Y:S01]  /*3f70*/  MUFU.EX2 R51, R51 ;  /* 0x0000003300337308 */ /* 0x000f220000000800 */
[----:B--2---:R-:W-:Y:S01]  /*3f80*/  F2FP.BF16.F32.PACK_AB R164, R49, R48 ;  /* 0x0000003031a4723e */ /* 0x004fe200000010ff */
[----:B------:R-:W-:-:S04]  /*3f90*/  FADD.FTZ R48, R48, R45 ;  /* 0x0000002d30307221 */ /* 0x000fc80000010000 */
[----:B------:R-:W-:Y:S02]  /*3fa0*/  FADD.FTZ R49, R49, R48 ;  /* 0x0000003031317221 */ /* 0x000fe40000010000 */
[----:B------:R-:W2:Y:S08]  /*3fb0*/  MUFU.EX2 R52, R52 ;  /* 0x0000003400347308 */ /* 0x000eb00000000800 */
[----:B------:R-:W-:Y:S01]  /*3fc0*/  MUFU.EX2 R54, R54 ;  /* 0x0000003600367308 */ /* 0x000fe20000000800 */
[----:B----4-:R-:W-:-:S07]  /*3fd0*/  F2FP.BF16.F32.PACK_AB R165, R51, R50 ;  /* 0x0000003233a5723e */ /* 0x010fce00000010ff */
[----:B------:R4:W5:Y:S01]  /*3fe0*/  MUFU.EX2 R5, R10 ;  /* 0x0000000a00057308 */ /* 0x0009620000000800 */
[----:B--2---:R-:W-:Y:S01]  /*3ff0*/  F2FP.BF16.F32.PACK_AB R166, R9, R52 ;  /* 0x0000003409a6723e */ /* 0x004fe200000010ff */
[----:B------:R-:W-:-:S04]  /*4000*/  FADD.FTZ R6, R52, R49 ;  /* 0x0000003134067221 */ /* 0x000fc80000010000 */
[----:B------:R-:W-:Y:S01]  /*4010*/  FADD.FTZ R6, R9, R6 ;  /* 0x0000000609067221 */ /* 0x000fe20000010000 */
[----:B----4-:R-:W-:-:S04]  /*4020*/  FADD.FTZ R10, R46, R11 ;  /* 0x0000000b2e0a7221 */ /* 0x010fc80000010000 */
[----:B------:R-:W-:-:S04]  /*4030*/  FADD.FTZ R47, R47, R10 ;  /* 0x0000000a2f2f7221 */ /* 0x000fc80000010000 */
[----:B------:R-:W-:Y:S01]  /*4040*/  FADD.FTZ R50, R50, R47 ;  /* 0x0000002f32327221 */ /* 0x000fe20000010000 */
[----:B-----5:R-:W-:-:S03]  /*4050*/  F2FP.BF16.F32.PACK_AB R167, R5, R54 ;  /* 0x0000003605a7723e */ /* 0x020fc600000010ff */
[----:B------:R-:W-:Y:S02]  /*4060*/  FADD.FTZ R51, R51, R50 ;  /* 0x0000003233337221 */ /* 0x000fe40000010000 */
[----:B------:R1:W-:Y:S02]  /*4070*/  STSM.16.M88.4 [R22], R164 ;  /* 0x000000a416007844 */ /* 0x0003e40000000200 */
[----:B------:R-:W-:-:S04]  /*4080*/  FADD.FTZ R54, R54, R51 ;  /* 0x0000003336367221 */ /* 0x000fc80000010000 */
[----:B------:R-:W-:Y:S01]  /*4090*/  FADD.FTZ R5, R5, R54 ;  /* 0x0000003605057221 */ /* 0x000fe20000010000 */
[----:B------:R-:W-:Y:S06]  /*40a0*/  @!P0 BRA `(.L_x_25) ;  /* 0x0000000000048947 */ /* 0x000fec0003800000 */
[----:B------:R-:W-:Y:S01]  /*40b0*/  BPT.TRAP 0x1 ;  /* 0x000000040000795c */ /* 0x000fe20000300000 */
.L_x_25:
[----:B------:R2:W4:Y:S01]  /*40c0*/  SYNCS.PHASECHK.TRANS64.TRYWAIT P2, [R7+URZ+0x28c50], R8 ;  /* 0x028c5008070075a7 */ /* 0x000522000804017f */
[----:B------:R-:W-:Y:S05]  /*40d0*/  @!P0 BRA `(.L_x_26) ;  /* 0x0000000000048947 */ /* 0x000fea0003800000 */
[----:B------:R-:W-:Y:S01]  /*40e0*/  BPT.TRAP 0x1 ;  /* 0x000000040000795c */ /* 0x000fe20000300000 */
.L_x_26:
[----:B------:R-:W-:Y:S01]  /*40f0*/  ULOP3.LUT UR51, UR51, 0x2000000, URZ, 0xfc, !UPT ;  /* 0x0200000033337892 */ /* 0x000fe2000f8efc3f */
[----:B----4-:R-:W-:Y:S11]  /*4100*/  @P2 BRA `(.L_x_27) ;  /* 0x0000000000082947 */ /* 0x010ff60003800000 */
[----:B------:R-:W4:Y:S02]  /*4110*/  SYNCS.PHASECHK.TRANS64.TRYWAIT P2, [R7+URZ+0x28c50], R8 ;  /* 0x028c5008070075a7 */ /* 0x000f24000804017f */
[----:B----4-:R-:W-:Y:S05]  /*4120*/  @!P2 BRA `(.L_x_28) ;  /* 0x0000006c00dca947 */ /* 0x010fea0003800000 */
.L_x_27:
[----:B------:R-:W-:Y:S01]  /*4130*/  ULEA UR10, UR39, UR51, 0xc ;  /* 0x00000033270a7291 */ /* 0x000fe2000f8e603f */
[----:B------:R-:W-:Y:S01]  /*4140*/  WARPGROUP.ARRIVE ;  /* 0x00000000000079c5 */ /* 0x000fe20000000000 */
[----:B------:R-:W-:Y:S01]  /*4150*/  UMOV UR7, 0x40000040 ;  /* 0x4000004000077882 */ /* 0x000fe20000000000 */
[----:B------:R-:W-:Y:S01]  /*4160*/  UISETP.GE.AND UP0, UPT, UR50, 0x41, UPT ;  /* 0x000000413200788c */ /* 0x000fe2000bf06270 */
[----:B--234-:R-:W-:-:S03]  /*4170*/  @!P1 IADD3 R7, R7, 0x28c60, RZ ;  /* 0x00028c6007079810 */ /* 0x01cfc60007ffe0ff */
[----:B------:R-:W-:Y:S01]  /*4180*/  UMOV UR6, UR10 ;  /* 0x0000000a00067c82 */ /* 0x000fe20008000000 */
[----:B------:R-:W-:Y:S01]  /*4190*/  @!P1 PRMT R7, RZ, 0x654, R7 ;  /* 0x00000654ff079816 */ /* 0x000fe20000000007 */
[----:B------:R-:W-:Y:S01]  /*41a0*/  HGMMA.64x256x16.F32.BF16 R24, R152, gdesc[UR4].tnspB, RZ, !UPT, gsb0 ;  /* 0x43e0000498187df0 */ /* 0x000fe2000c0018ff */
[----:B------:R-:W-:Y:S01]  /*41b0*/  UIADD3 UR6, UR10, 0x80, URZ ;  /* 0x000000800a067890 */ /* 0x000fe2000fffe03f */
[----:B------:R-:W-:Y:S01]  /*41c0*/  PLOP3.LUT P2, PT, PT, PT, UP0, 0x80, 0x0 ;  /* 0x000000000000781c */ /* 0x000fe20003f4f008 */
[----:B------:R-:W-:Y:S01]  /*41d0*/  UMOV UR7, 0x40000040 ;  /* 0x4000004000077882 */ /* 0x000fe20000000000 */
[----:B------:R-:W-:Y:S02]  /*41e0*/  WARPGROUP.DEPBAR.LE gsb0, 0x0 ;  /* 0x00008000000079c5 */ /* 0x000fe40000010000 */
[----:B------:R-:W-:-:S15]  /*41f0*/  WARPGROUP.ARRIVE ;  /* 0x00000000000079c5 */ /* 0x000fde0000000000 */
[----:B------:R-:W-:-:S07]  /*4200*/  NOP ;  /* 0x0000000000007918 */ /* 0x000fce0000000000 */
[----:B------:R-:W-:Y:S01]  /*4210*/  HGMMA.64x256x16.F32.BF16 R24, R156, gdesc[UR4].tnspB, R24, gsb0 ;  /* 0x43e000049c187df0 */ /* 0x000fe20008001818 */
[----:B------:R-:W-:Y:S01]  /*4220*/  UIADD3 UR6, UR10, 0x100, URZ ;  /* 0x000001000a067890 */ /* 0x000fe2000fffe03f */
[----:B------:R-:W-:Y:S01]  /*4230*/  UMOV UR7, 0x40000040 ;  /* 0x4000004000077882 */ /* 0x000fe20000000000 */
[----:B------:R-:W-:Y:S02]  /*4240*/  WARPGROUP.DEPBAR.LE gsb0, 0x0 ;  /* 0x00008000000079c5 */ /* 0x000fe40000010000 */
[----:B------:R-:W-:-:S15]  /*4250*/  WARPGROUP.ARRIVE ;  /* 0x00000000000079c5 */ /* 0x000fde0000000000 */
[----:B------:R-:W-:-:S08]  /*4260*/  NOP ;  /* 0x0000000000007918 */ /* 0x000fd00000000000 */
[----:B------:R-:W-:Y:S01]  /*4270*/  HGMMA.64x256x16.F32.BF16 R24, R160, gdesc[UR4].tnspB, R24, gsb0 ;  /* 0x43e00004a0187df0 */ /* 0x000fe20008001818 */
[----:B------:R-:W-:Y:S01]  /*4280*/  UIADD3 UR6, UR10, 0x180, URZ ;  /* 0x000001800a067890 */ /* 0x000fe2000fffe03f */
[----:B------:R-:W-:Y:S01]  /*4290*/  UMOV UR7, 0x40000040 ;  /* 0x4000004000077882 */ /* 0x000fe20000000000 */
[----:B------:R-:W-:Y:S02]  /*42a0*/  WARPGROUP.DEPBAR.LE gsb0, 0x0 ;  /* 0x00008000000079c5 */ /* 0x000fe40000010000 */
[----:B------:R-:W-:-:S15]  /*42b0*/  WARPGROUP.ARRIVE ;  /* 0x00000000000079c5 */ /* 0x000fde0000000000 */
[----:B------:R-:W-:-:S08]  /*42c0*/  NOP ;  /* 0x0000000000007918 */ /* 0x000fd00000000000 */
[----:B------:R-:W-:Y:S03]  /*42d0*/  HGMMA.64x256x16.F32.BF16 R24, R164, gdesc[UR4].tnspB, R24, gsb0 ;  /* 0x43e00004a4187df0 */ /* 0x000fe60008001818 */
[----:B------:R-:W-:Y:S02]  /*42e0*/  WARPGROUP.DEPBAR.LE gsb0, 0x0 ;  /* 0x00008000000079c5 */ /* 0x000fe40000010000 */
[----:B------:R-:W-:Y:S01]  /*42f0*/  @!PT LDS RZ, [RZ] ;  /* 0x00000000fffff984 */ /* 0x000fe20000000800 */
[----:B------:R-:W-:Y:S01]  /*4300*/  @!PT LDS RZ, [RZ] ;  /* 0x00000000fffff984 */ /* 0x000fe20000000800 */
[----:B------:R-:W-:Y:S01]  /*4310*/  @!PT LDS RZ, [RZ] ;  /* 0x00000000fffff984 */ /* 0x000fe20000000800 */
[----:B------:R-:W-:Y:S01]  /*4320*/  @!PT LDS RZ, [RZ] ;  /* 0x00000000fffff984 */ /* 0x000fe20000000800 */
[----:B------:R2:W-:Y:S06]  /*4330*/  MEMBAR.ALL.CTA ;  /* 0x0000000000007992 */ /* 0x0005ec0000008000 */
[----:B--2---:R-:W2:Y:S02]  /*4340*/  FENCE.VIEW.ASYNC.S ;  /* 0x00000000000073c6 */ /* 0x004ea40000000000 */
[----:B--2---:R-:W-:Y:S01]  /*4350*/  NOP ;  /* 0x0000000000007918 */ /* 0x004fe20000000000 */
[----:B------:R-:W-:Y:S06]  /*4360*/  BAR.ARV 0xe, 0x100 ;  /* 0x0384000000007b1d */ /* 0x000fec0000002000 */
[----:B------:R2:W-:Y:S01]  /*4370*/  @!P1 SYNCS.ARRIVE.TRANS64.RED.A1T0 RZ, [R7+URZ], RZ ;  /* 0x000000ff07ff99a7 */ /* 0x0005e2000810043f */
[----:B------:R-:W-:Y:S05]  /*4380*/  @!P2 BRA `(.L_x_29) ;  /* 0x0000001c0048a947 */ /* 0x000fea0003800000 */
[----:B------:R-:W-:Y:S01]  /*4390*/  MOV R9, R4 ;  /* 0x0000000400097202 */ /* 0x000fe20000000f00 */
[----:B------:R-:W-:Y:S01]  /*43a0*/  UIADD3 UR37, UR37, -0x2, URZ ;  /* 0xfffffffe25257890 */ /* 0x000fe2000fffe03f */
[----:B------:R-:W-:Y:S01]  /*43b0*/  MOV R14, R3 ;  /* 0x00000003000e7202 */ /* 0x000fe20000000f00 */
[----:B------:R-:W-:Y:S01]  /*43c0*/  UMOV UR21, UR39 ;  /* 0x0000002700157c82 */ /* 0x000fe20008000000 */
[----:B------:R-:W-:Y:S01]  /*43d0*/  ULDC UR22, c[0x0][0x9d8] ;  /* 0x0002760000167ab9 */ /* 0x000fe20000000800 */
[----:B------:R-:W-:-:S08]  /*43e0*/  ULDC UR20, c[0x0][0x988] ;  /* 0x0002620000147ab9 */ /* 0x000fd00000000800 */
.L_x_38:
[----:B------:R-:W-:Y:S01]  /*43f0*/  UIADD3 UR39, UR21, 0x1, URZ ;  /* 0x0000000115277890 */ /* 0x000fe2000fffe03f */
[----:B------:R-:W-:Y:S01]  /*4400*/  MOV R3, UR37 ;  /* 0x0000002500037c02 */ /* 0x000fe20008000f00 */
[----:B------:R-:W-:Y:S02]  /*4410*/  UIADD3 UR37, UR37, -0x1, URZ ;  /* 0xffffffff25257890 */ /* 0x000fe4000fffe03f */
[----:B------:R-:W-:Y:S01]  /*4420*/  UISETP.NE.AND UP0, UPT, UR39, 0x2, UPT ;  /* 0x000000022700788c */ /* 0x000fe2000bf05270 */
[----:B------:R-:W-:-:S03]  /*4430*/  ISETP.GT.AND P2, PT, R3, RZ, PT ;  /* 0x000000ff0300720c */ /* 0x000fc60003f44270 */
[----:B------:R-:W-:Y:S02]  /*4440*/  USEL UR6, URZ, 0x1, UP0 ;  /* 0x000000013f067887 */ /* 0x000fe40008000000 */
[----:B------:R-:W-:Y:S02]  /*4450*/  USEL UR39, UR39, URZ, UP0 ;  /* 0x0000003f27277287 */ /* 0x000fe40008000000 */
[----:B------:R-:W-:Y:S01]  /*4460*/  ULOP3.LUT UR40, UR40, UR6, URZ, 0x3c, !UPT ;  /* 0x0000000628287292 */ /* 0x000fe2000f8e3c3f */
[----:B---3--:R-:W-:Y:S11]  /*4470*/  @!P0 BRA `(.L_x_30) ;  /* 0x0000000000048947 */ /* 0x008ff60003800000 */
[----:B------:R-:W-:Y:S01]  /*4480*/  BPT.TRAP 0x1 ;  /* 0x000000040000795c */ /* 0x000fe20000300000 */
.L_x_30:
[----:B------:R-:W-:Y:S01]  /*4490*/  ULEA UR23, UR39, UR46, 0x3 ;  /* 0x0000002e27177291 */ /* 0x000fe2000f8e183f */
[----:B--2---:R-:W-:-:S05]  /*44a0*/  IMAD.U32 R7, RZ, RZ, UR40 ;  /* 0x00000028ff077e24 */ /* 0x004fca000f8e00ff */
[----:B------:R-:W-:-:S04]  /*44b0*/  SHF.L.U32 R7, R7, 0x1f, RZ ;  /* 0x0000001f07077819 */ /* 0x000fc800000006ff */
[----:B------:R2:W3:Y:S01]  /*44c0*/  SYNCS.PHASECHK.TRANS64.TRYWAIT P3, [UR23+0x28c30], R7 ;  /* 0x028c3007ff0075a7 */ /* 0x0004e20008060157 */
[----:B------:R-:W-:Y:S05]  /*44d0*/  @!P0 BRA `(.L_x_31) ;  /* 0x0000000000048947 */ /* 0x000fea0003800000 */
[----:B------:R-:W-:Y:S01]  /*44e0*/  BPT.TRAP 0x1 ;  /* 0x000000040000795c */ /* 0x000fe20000300000 */
.L_x_31:
[----:B---3--:R-:W-:Y:S05]  /*44f0*/  @P3 BRA `(.L_x_32) ;  /* 0x0000000000083947 */ /* 0x008fea0003800000 */
[----:B------:R-:W3:Y:S02]  /*4500*/  SYNCS.PHASECHK.TRANS64.TRYWAIT P3, [UR23+0x28c30], R7 ;  /* 0x028c3007ff0075a7 */ /* 0x000ee40008060157 */
[----:B---3--:R-:W-:Y:S05]  /*4510*/  @!P3 BRA `(.L_x_33) ;  /* 0x0000006800f4b947 */ /* 0x008fea0003800000 */
.L_x_32:
[----:B------:R-:W-:Y:S01]  /*4520*/  R2UR UR18, R0 ;  /* 0x00000000001272ca */ /* 0x000fe200000e0000 */
[----:B------:R-:W-:Y:S01]  /*4530*/  UIADD3 UR6, UR46, 0x20400, URZ ;  /* 0x000204002e067890 */ /* 0x000fe2000fffe03f */
[----:B-1----:R-:W-:Y:S01]  /*4540*/  WARPGROUP.ARRIVE ;  /* 0x00000000000079c5 */ /* 0x002fe20000000000 */
[----:B------:R-:W-:Y:S01]  /*4550*/  UMOV UR19, 0x40000040 ;  /* 0x4000004000137882 */ /* 0x000fe20000000000 */
[----:B------:R-:W-:Y:S01]  /*4560*/  UMOV UR17, 0x40000040 ;  /* 0x4000004000117882 */ /* 0x000fe20000000000 */
[----:B------:R-:W-:Y:S01]  /*4570*/  USHF.R.U32.HI UR6, URZ, 0x4, UR6 ;  /* 0x000000043f067899 */ /* 0x000fe20008011606 */
[----:B------:R-:W-:Y:S01]  /*4580*/  UMOV UR7, 0x40000040 ;  /* 0x4000004000077882 */ /* 0x000fe20000000000 */
[----:B------:R-:W-:Y:S02]  /*4590*/  UMOV UR11, 0x40000040 ;  /* 0x40000040000b7882 */ /* 0x000fe40000000000 */
[----:B------:R-:W-:Y:S01]  /*45a0*/  ULOP3.LUT UR6, UR6, 0x3fff, URZ, 0xc0, !UPT ;  /* 0x00003fff06067892 */ /* 0x000fe2000f8ec03f */
[----:B------:R-:W-:-:S03]  /*45b0*/  UMOV UR15, 0x40000040 ;  /* 0x40000040000f7882 */ /* 0x000fc60000000000 */
[----:B------:R-:W-:Y:S02]  /*45c0*/  ULEA UR18, UR39, UR18, 0x9 ;  /* 0x0000001227127291 */ /* 0x000fe4000f8e483f */
[----:B------:R-:W-:Y:S02]  /*45d0*/  ULOP3.LUT UR16, UR6, 0x10000, URZ, 0xfc, !UPT ;  /* 0x0001000006107892 */ /* 0x000fe4000f8efc3f */
[----:B------:R-:W-:Y:S02]  /*45e0*/  UIADD3 UR6, UR18, 0x2, URZ ;  /* 0x0000000212067890 */ /* 0x000fe4000fffe03f */
[----:B------:R-:W-:Y:S02]  /*45f0*/  UIADD3 UR10, UR18, 0x4, URZ ;  /* 0x00000004120a7890 */ /* 0x000fe4000fffe03f */
[----:B------:R-:W-:-:S03]  /*4600*/  UIADD3 UR14, UR18, 0x6, URZ ;  /* 0x00000006120e7890 */ /* 0x000fc6000fffe03f */
[----:B------:R-:W-:Y:S03]  /*4610*/  HGMMA.64x64x16.F32.BF16 R152, gdesc[UR16], RZ, !UPT, gsb0 ;  /* 0x00e00000109879f0 */ /* 0x000fe6000c0018ff */
[----:B------:R-:W-:Y:S02]  /*4620*/  WARPGROUP.DEPBAR.LE gsb0, 0x0 ;  /* 0x00008000000079c5 */ /* 0x000fe40000010000 */
[----:B------:R-:W-:-:S06]  /*4630*/  WARPGROUP.ARRIVE ;  /* 0x00000000000079c5 */ /* 0x000fcc0000000000 */
[----:B------:R-:W-:Y:S03]  /*4640*/  HGMMA.64x64x16.F32.BF16 R152, gdesc[UR4], R152, gsb0 ;  /* 0x00e00000049879f0 */ /* 0x000fe60008001898 */
        /* <DEDUP_REMOVED lines=8> */
[----:B---3--:R-:W-:Y:S01]  /*46d0*/  FMUL.FTZ R4, R153, UR22 ;  /* 0x0000001699047c20 */ /* 0x008fe20008410000 */
        /* <DEDUP_REMOVED lines=12> */
[----:B------:R-:W3:Y:S01]  /*47a0*/  MUFU.TANH R4, R4 ;  /* 0x0000000400047308 */ /* 0x000ee20000002400 */
        /* <DEDUP_REMOVED lines=8> */
[----:B-1----:R-:W-:Y:S01]  /*4830*/  FMNMX.FTZ R3, R13, R14, !PT ;  /* 0x0000000e0d037209 */ /* 0x002fe20007810000 */
[----:B------:R-:W-:Y:S01]  /*4840*/  FMUL.FTZ R165, R166, UR22 ;  /* 0x00000016a6a57c20 */ /* 0x000fe20008410000 */
[----:B------:R-:W-:Y:S01]  /*4850*/  FMUL.FTZ R169, R174, UR22 ;  /* 0x00000016aea97c20 */ /* 0x000fe20008410000 */
[----:B------:R-:W-:Y:S01]  /*4860*/  FMUL.FTZ R166, R167, UR22 ;  /* 0x00000016a7a67c20 */ /* 0x000fe20008410000 */
[----:B------:R-:W-:Y:S01]  /*4870*/  FMUL.FTZ R167, R170, UR22 ;  /* 0x00000016aaa77c20 */ /* 0x000fe20008410000 */
[----:B------:R-:W-:Y:S01]  /*4880*/  FMUL.FTZ R170, R178, UR22 ;  /* 0x00000016b2aa7c20 */ /* 0x000fe20008410000 */
[----:B------:R-:W-:Y:S01]  /*4890*/  FMUL.FTZ R173, R182, UR22 ;  /* 0x00000016b6ad7c20 */ /* 0x000fe20008410000 */
[----:B------:R-:W1:Y:S01]  /*48a0*/  MUFU.TANH R20, R20 ;  /* 0x0000001400147308 */ /* 0x000e620000002400 */
[----:B---3--:R-:W-:-:S07]  /*48b0*/  FMNMX.FTZ R160, R4, R3, !PT ;  /* 0x0000000304a07209 */ /* 0x008fce0007810000 */
[----:B------:R-:W3:Y:S01]  /*48c0*/  MUFU.TANH R21, R21 ;  /* 0x0000001500157308 */ /* 0x000ee20000002400 */
[----:B----4-:R-:W-:-:S07]  /*48d0*/  FMNMX.FTZ R3, R15, R160, !PT ;  /* 0x000000a00f037209 */ /* 0x010fce0007810000 */
[----:B------:R-:W4:Y:S01]  /*48e0*/  MUFU.TANH R152, R152 ;  /* 0x0000009800987308 */ /* 0x000f220000002400 */
[----:B-1----:R-:W-:-:S07]  /*48f0*/  FMNMX.FTZ R160, R20, R3, !PT ;  /* 0x0000000314a07209 */ /* 0x002fce0007810000 */
[----:B------:R-:W1:Y:S01]  /*4900*/  MUFU.TANH R153, R153 ;  /* 0x0000009900997308 */ /* 0x000e620000002400 */
[----:B---3--:R-:W-:Y:S01]  /*4910*/  FMNMX.FTZ R3, R21, R160, !PT ;  /* 0x000000a015037209 */ /* 0x008fe20007810000 */
[----:B------:R-:W-:-:S06]  /*4920*/  FMUL.FTZ R160, R177, UR22 ;  /* 0x00000016b1a07c20 */ /* 0x000fcc0008410000 */
[----:B------:R-:W3:Y:S01]  /*4930*/  MUFU.TANH R154, R154 ;  /* 0x0000009a009a7308 */ /* 0x000ee20000002400 */
[----:B----4-:R-:W-:-:S07]  /*4940*/  FMNMX.FTZ R164, R152, R3, !PT ;  /* 0x0000000398a47209 */ /* 0x010fce0007810000 */
[----:B------:R-:W4:Y:S01]  /*4950*/  MUFU.TANH R155, R155 ;  /* 0x0000009b009b7308 */ /* 0x000f220000002400 */
[----:B-1----:R-:W-:-:S07]  /*4960*/  FMNMX.FTZ R3, R153, R164, !PT ;  /* 0x000000a499037209 */ /* 0x002fce0007810000 */
[----:B------:R-:W1:Y:S01]  /*4970*/  MUFU.TANH R156, R156 ;  /* 0x0000009c009c7308 */ /* 0x000e620000002400 */
[----:B---3--:R-:W-:-:S07]  /*4980*/  FMNMX.FTZ R164, R154, R3, !PT ;  /* 0x000000039aa47209 */ /* 0x008fce0007810000 */
[----:B------:R-:W3:Y:S01]  /*4990*/  MUFU.TANH R157, R157 ;  /* 0x0000009d009d7308 */ /* 0x000ee20000002400 */
[----:B----4-:R-:W-:Y:S01]  /*49a0*/  FMNMX.FTZ R3, R155, R164, !PT ;  /* 0x000000a49b037209 */ /* 0x010fe20007810000 */
[----:B------:R-:W-:-:S06]  /*49b0*/  FMUL.FTZ R164, R181, UR22 ;  /* 0x00000016b5a47c20 */ /* 0x000fcc0008410000 */
[----:B------:R-:W4:Y:S01]  /*49c0*/  MUFU.TANH R158, R158 ;  /* 0x0000009e009e7308 */ /* 0x000f220000002400 */
[----:B-1----:R-:W-:-:S07]  /*49d0*/  FMNMX.FTZ R168, R156, R3, !PT ;  /* 0x000000039ca87209 */ /* 0x002fce0007810000 */
[----:B------:R-:W1:Y:S01]  /*49e0*/  MUFU.TANH R159, R159 ;  /* 0x0000009f009f7308 */ /* 0x000e620000002400 */
[----:B---3--:R-:W-:-:S07]  /*49f0*/  FMNMX.FTZ R3, R157, R168, !PT ;  /* 0x000000a89d037209 */ /* 0x008fce0007810000 */
        /* <DEDUP_REMOVED lines=8> */
[----:B------:R-:W-:Y:S01]  /*4a80*/  FMUL.FTZ R168, R171, UR22 ;  /* 0x00000016aba87c20 */ /* 0x000fe20008410000 */
[----:B------:R-:W-:-:S05]  /*4a90*/  FMUL.FTZ R171, R175, UR22 ;  /* 0x00000016afab7c20 */ /* 0x000fca0008410000 */
[----:B------:R-:W4:Y:S01]  /*4aa0*/  MUFU.TANH R10, R10 ;  /* 0x0000000a000a7308 */ /* 0x000f220000002400 */
[----:B-1----:R-:W-:-:S05]  /*4ab0*/  FMNMX.FTZ R3, R164, R3, !PT ;  /* 0x00000003a4037209 */ /* 0x002fca0007810000 */
[----:B------:R-:W1:Y:S02]  /*4ac0*/  SHFL.BFLY PT, R172, R3, 0x2, 0x1f ;  /* 0x0c401f0003ac7f89 */ /* 0x000e6400000e0000 */
[----:B------:R-:W5:Y:S08]  /*4ad0*/  MUFU.TANH R11, R11 ;  /* 0x0000000b000b7308 */ /* 0x000f700000002400 */
[----:B------:R-:W2:Y:S08]  /*4ae0*/  MUFU.TANH R12, R12 ;  /* 0x0000000c000c7308 */ /* 0x000eb00000002400 */
[----:B------:R-:W2:Y:S01]  /*4af0*/  MUFU.TANH R162, R162 ;  /* 0x000000a200a27308 */ /* 0x000ea20000002400 */
[----:B-1----:R-:W-:Y:S01]  /*4b00*/  FMNMX.FTZ R177, R3, R172, !PT ;  /* 0x000000ac03b17209 */ /* 0x002fe20007810000 */
[----:B------:R-:W-:Y:S01]  /*4b10*/  FMUL.FTZ R172, R179, UR22 ;  /* 0x00000016b3ac7c20 */ /* 0x000fe20008410000 */
[----:B---3--:R-:W-:-:S05]  /*4b20*/  FMNMX.FTZ R3, R8, R9, !PT ;  /* 0x0000000908037209 */ /* 0x008fca0007810000 */
[----:B------:R-:W1:Y:S01]  /*4b30*/  MUFU.TANH R163, R163 ;  /* 0x000000a300a37308 */ /* 0x000e620000002400 */
[----:B------:R-:W3:Y:S01]  /*4b40*/  SHFL.BFLY PT, R180, R177, 0x1, 0x1f ;  /* 0x0c201f00b1b47f89 */ /* 0x000ee200000e0000 */
[----:B----4-:R-:W-:-:S04]  /*4b50*/  FMNMX.FTZ R174, R10, R3, !PT ;  /* 0x000000030aae7209 */ /* 0x010fc80007810000 */
[----:B-----5:R-:W-:Y:S02]  /*4b60*/  FMNMX.FTZ R3, R11, R174, !PT ;  /* 0x000000ae0b037209 */ /* 0x020fe40007810000 */
[----:B------:R-:W4:Y:S01]  /*4b70*/  MUFU.TANH R165, R165 ;  /* 0x000000a500a57308 */ /* 0x000f220000002400 */
[----:B------:R-:W-:Y:S01]  /*4b80*/  FMUL.FTZ R174, R183, UR22 ;  /* 0x00000016b7ae7c20 */ /* 0x000fe20008410000 */
[----:B--2---:R-:W-:-:S04]  /*4b90*/  FMNMX.FTZ R3, R12, R3, !PT ;  /* 0x000000030c037209 */ /* 0x004fc80007810000 */
[----:B------:R-:W-:Y:S02]  /*4ba0*/  FMNMX.FTZ R176, R162, R3, !PT ;  /* 0x00000003a2b07209 */ /* 0x000fe40007810000 */
[----:B------:R-:W2:Y:S02]  /*4bb0*/  MUFU.TANH R166, R166 ;  /* 0x000000a600a67308 */ /* 0x000ea40000002400 */
[----:B-1----:R-:W-:-:S06]  /*4bc0*/  FMNMX.FTZ R176, R163, R176, !PT ;  /* 0x000000b0a3b07209 */ /* 0x002fcc0007810000 */
[----:B------:R-:W1:Y:S01]  /*4bd0*/  MUFU.TANH R167, R167 ;  /* 0x000000a700a77308 */ /* 0x000e620000002400 */
[----:B----4-:R-:W-:Y:S02]  /*4be0*/  FMNMX.FTZ R175, R165, R176, !PT ;  /* 0x000000b0a5af7209 */ /* 0x010fe40007810000 */
[----:B---3--:R-:W-:-:S05]  /*4bf0*/  FMNMX.FTZ R3, R177, R180, !PT ;  /* 0x000000b4b1037209 */ /* 0x008fca0007810000 */
[----:B------:R-:W3:Y:S01]  /*4c00*/  MUFU.TANH R168, R168 ;  /* 0x000000a800a87308 */ /* 0x000ee20000002400 */
[C---:B------:R-:W-:Y:S01]  /*4c10*/  FADD.FTZ R14, -R3.reuse, R14 ;  /* 0x0000000e030e7221 */ /* 0x040fe20000010100 */
[----:B------:R-:W-:-:S03]  /*4c20*/  FMUL.FTZ R179, R3, UR20 ;  /* 0x0000001403b37c20 */ /* 0x000fc60008410000 */
[----:B------:R-:W-:Y:S01]  /*4c30*/  FMUL.FTZ R178, R14, UR20 ;  /* 0x000000140eb27c20 */ /* 0x000fe20008410000 */
[----:B--2---:R-:W-:Y:S01]  /*4c40*/  FMNMX.FTZ R14, R166, R175, !PT ;  /* 0x000000afa60e7209 */ /* 0x004fe20007810000 */
[--C-:B------:R-:W-:Y:S01]  /*4c50*/  FFMA.FTZ R15, R15, UR20, -R179.reuse ;  /* 0x000000140f0f7c23 */ /* 0x100fe200080108b3 */
[----:B------:R-:W2:Y:S01]  /*4c60*/  MUFU.TANH R169, R169 ;  /* 0x000000a900a97308 */ /* 0x000ea20000002400 */
[--C-:B------:R-:W-:Y:S01]  /*4c70*/  FFMA.FTZ R20, R20, UR20, -R179.reuse ;  /* 0x0000001414147c23 */ /* 0x100fe200080108b3 */
[----:B-1----:R-:W-:Y:S01]  /*4c80*/  FMNMX.FTZ R177, R167, R14, !PT ;  /* 0x0000000ea7b17209 */ /* 0x002fe20007810000 */
[--C-:B------:R-:W-:Y:S01]  /*4c90*/  FFMA.FTZ R14, R13, UR20, -R179.reuse ;  /* 0x000000140d0e7c23 */ /* 0x100fe200080108b3 */
[--C-:B------:R-:W-:Y:S01]  /*4ca0*/  FFMA.FTZ R13, R4, UR20, -R179.reuse ;  /* 0x00000014040d7c23 */ /* 0x100fe200080108b3 */
[--C-:B------:R-:W-:Y:S01]  /*4cb0*/  FFMA.FTZ R21, R21, UR20, -R179.reuse ;  /* 0x0000001415157c23 */ /* 0x100fe200080108b3 */
[--C-:B------:R-:W-:Y:S01]  /*4cc0*/  FFMA.FTZ R153, R153, UR20, -R179.reuse ;  /* 0x0000001499997c23 */ /* 0x100fe200080108b3 */
[--C-:B------:R-:W-:Y:S01]  /*4cd0*/  FFMA.FTZ R155, R155, UR20, -R179.reuse ;  /* 0x000000149b9b7c23 */ /* 0x100fe200080108b3 */
[----:B------:R-:W1:Y:S01]  /*4ce0*/  MUFU.TANH R171, R171 ;  /* 0x000000ab00ab7308 */ /* 0x000e620000002400 */
[----:B---3--:R-:W-:Y:S01]  /*4cf0*/  FMNMX.FTZ R176, R168, R177, !PT ;  /* 0x000000b1a8b07209 */ /* 0x008fe20007810000 */
[--C-:B------:R-:W-:Y:S01]  /*4d00*/  FFMA.FTZ R180, R156, UR20, -R179.reuse ;  /* 0x000000149cb47c23 */ /* 0x100fe200080108b3 */
[--C-:B------:R-:W-:Y:S01]  /*4d10*/  FFMA.FTZ R157, R157, UR20, -R179.reuse ;  /* 0x000000149d9d7c23 */ /* 0x100fe200080108b3 */
[--C-:B------:R-:W-:Y:S01]  /*4d20*/  FFMA.FTZ R182, R158, UR20, -R179.reuse ;  /* 0x000000149eb67c23 */ /* 0x100fe200080108b3 */
[--C-:B------:R-:W-:Y:S01]  /*4d30*/  FFMA.FTZ R159, R159, UR20, -R179.reuse ;  /* 0x000000149f9f7c23 */ /* 0x100fe200080108b3 */
[--C-:B------:R-:W-:Y:S01]  /*4d40*/  FFMA.FTZ R190, R160, UR20, -R179.reuse ;  /* 0x00000014a0be7c23 */ /* 0x100fe200080108b3 */
[--C-:B------:R-:W-:Y:S01]  /*4d50*/  FFMA.FTZ R161, R161, UR20, -R179.reuse ;  /* 0x00000014a1a17c23 */ /* 0x100fe200080108b3 */
[----:B------:R-:W3:Y:S01]  /*4d60*/  MUFU.TANH R170, R170 ;  /* 0x000000aa00aa7308 */ /* 0x000ee20000002400 */
[----:B--2---:R-:W-:Y:S01]  /*4d70*/  FMNMX.FTZ R176, R169, R176, !PT ;  /* 0x000000b0a9b07209 */ /* 0x004fe20007810000 */
[----:B------:R-:W-:-:S06]  /*4d80*/  FFMA.FTZ R192, R164, UR20, -R179 ;  /* 0x00000014a4c07c23 */ /* 0x000fcc00080108b3 */
[----:B------:R-:W2:Y:S01]  /*4d90*/  MUFU.TANH R172, R172 ;  /* 0x000000ac00ac7308 */ /* 0x000ea20000002400 */
[----:B-1----:R-:W-:Y:S01]  /*4da0*/  FMNMX.FTZ R177, R171, R176, !PT ;  /* 0x000000b0abb17209 */ /* 0x002fe20007810000 */
[----:B------:R-:W-:-:S06]  /*4db0*/  FFMA.FTZ R176, R152, UR20, -R179 ;  /* 0x0000001498b07c23 */ /* 0x000fcc00080108b3 */
[----:B------:R-:W1:Y:S01]  /*4dc0*/  MUFU.TANH R173, R173 ;  /* 0x000000ad00ad7308 */ /* 0x000e620000002400 */
[----:B---3--:R-:W-:-:S07]  /*4dd0*/  FMNMX.FTZ R177, R170, R177, !PT ;  /* 0x000000b1aab17209 */ /* 0x008fce0007810000 */
[----:B------:R-:W3:Y:S01]  /*4de0*/  MUFU.TANH R174, R174 ;  /* 0x000000ae00ae7308 */ /* 0x000ee20000002400 */
[----:B--2---:R-:W-:-:S07]  /*4df0*/  FMNMX.FTZ R4, R172, R177, !PT ;  /* 0x000000b1ac047209 */ /* 0x004fce0007810000 */
[----:B------:R2:W4:Y:S01]  /*4e00*/  MUFU.EX2 R175, R178 ;  /* 0x000000b200af7308 */ /* 0x0005220000000800 */
[----:B-1----:R-:W-:-:S07]  /*4e10*/  FMNMX.FTZ R177, R173, R4, !PT ;  /* 0x00000004adb17209 */ /* 0x002fce0007810000 */
[----:B------:R-:W1:Y:S01]  /*4e20*/  MUFU.EX2 R14, R14 ;  /* 0x0000000e000e7308 */ /* 0x000e620000000800 */
[----:B---3--:R-:W-:Y:S01]  /*4e30*/  FMNMX.FTZ R177, R174, R177, !PT ;  /* 0x000000b1aeb17209 */ /* 0x008fe20007810000 */
[----:B--2---:R-:W-:Y:S01]  /*4e40*/  FFMA.FTZ R178, R154, UR20, -R179 ;  /* 0x000000149ab27c23 */ /* 0x004fe200080108b3 */
[----:B------:R-:W-:-:S03]  /*4e50*/  IADD3 R179, -R17, RZ, RZ ;  /* 0x000000ff11b37210 */ /* 0x000fc60007ffe1ff */
[----:B------:R-:W2:Y:S01]  /*4e60*/  SHFL.BFLY PT, R4, R177, 0x2, 0x1f ;  /* 0x0c401f00b1047f89 */ /* 0x000ea200000e0000 */
[----:B------:R-:W-:Y:S01]  /*4e70*/  ISETP.NE.AND P3, PT, R16, R179, PT ;  /* 0x000000b31000720c */ /* 0x000fe20003f65270 */
[----:B------:R-:W3:Y:S01]  /*4e80*/  MUFU.EX2 R13, R13 ;  /* 0x0000000d000d7308 */ /* 0x000ee20000000800 */
[----:B------:R-:W-:Y:S01]  /*4e90*/  MOV R179, UR21 ;  /* 0x0000001500b37c02 */ /* 0x000fe20008000f00 */
[-C--:B----4-:R-:W-:Y:S01]  /*4ea0*/  FMUL.FTZ R24, R24, R175.reuse ;  /* 0x000000af18187220 */ /* 0x090fe20000410000 */
[-C--:B------:R-:W-:Y:S01]  /*4eb0*/  FMUL.FTZ R25, R25, R175.reuse ;  /* 0x000000af19197220 */ /* 0x080fe20000410000 */
[-C--:B------:R-:W-:Y:S01]  /*4ec0*/  FMUL.FTZ R28, R28, R175.reuse ;  /* 0x000000af1c1c7220 */ /* 0x080fe20000410000 */
[-C--:B------:R-:W-:Y:S01]  /*4ed0*/  FMUL.FTZ R29, R29, R175.reuse ;  /* 0x000000af1d1d7220 */ /* 0x080fe20000410000 */
[-C--:B------:R-:W-:Y:S01]  /*4ee0*/  FMUL.FTZ R32, R32, R175.reuse ;  /* 0x000000af20207220 */ /* 0x080fe20000410000 */
[-C--:B------:R-:W-:Y:S01]  /*4ef0*/  FMUL.FTZ R33, R33, R175.reuse ;  /* 0x000000af21217220 */ /* 0x080fe20000410000 */
[----:B------:R-:W-:Y:S01]  /*4f00*/  MUFU.EX2 R15, R15 ;  /* 0x0000000f000f7308 */ /* 0x000fe20000000800 */
[----:B-1----:R-:W-:Y:S01]  /*4f10*/  FFMA.FTZ R6, R175, R6, R14 ;  /* 0x00000006af067223 */ /* 0x002fe2000001000e */
[-C--:B------:R-:W-:Y:S01]  /*4f20*/  FMUL.FTZ R36, R36, R175.reuse ;  /* 0x000000af24247220 */ /* 0x080fe20000410000 */
[----:B------:R-:W-:Y:S01]  /*4f30*/  FMUL.FTZ R37, R37, R175 ;  /* 0x000000af25257220 */ /* 0x000fe20000410000 */
[----:B------:R-:W-:-:S02]  /*4f40*/  @!P3 IMAD R154, R179, 0x40, R2 ;  /* 0x00000040b39ab824 */ /* 0x000fc400078e0202 */
[-C--:B------:R-:W-:Y:S01]  /*4f50*/  FMUL.FTZ R40, R40, R175.reuse ;  /* 0x000000af28287220 */ /* 0x080fe20000410000 */
[-C--:B------:R-:W-:Y:S01]  /*4f60*/  FMUL.FTZ R41, R41, R175.reuse ;  /* 0x000000af29297220 */ /* 0x080fe20000410000 */
[-C--:B------:R-:W-:Y:S01]  /*4f70*/  FMUL.FTZ R44, R44, R175.reuse ;  /* 0x000000af2c2c7220 */ /* 0x080fe20000410000 */
[----:B------:R-:W-:Y:S01]  /*4f80*/  MUFU.EX2 R20, R20 ;  /* 0x0000001400147308 */ /* 0x000fe20000000800 */
[----:B---3--:R-:W-:Y:S01]  /*4f90*/  FADD.FTZ R6, R13, R6 ;  /* 0x000000060d067221 */ /* 0x008fe20000010000 */
[----:B------:R-:W-:Y:S01]  /*4fa0*/  @!P3 LEA R154, R154, UR46, 0x2 ;  /* 0x0000002e9a9abc11 */ /* 0x000fe2000f8e10ff */
[-C--:B------:R-:W-:Y:S01]  /*4fb0*/  FMUL.FTZ R45, R45, R175.reuse ;  /* 0x000000af2d2d7220 */ /* 0x080fe20000410000 */
[-C--:B------:R-:W-:Y:S01]  /*4fc0*/  FMUL.FTZ R48, R48, R175.reuse ;  /* 0x000000af30307220 */ /* 0x080fe20000410000 */
[-C--:B------:R-:W-:Y:S01]  /*4fd0*/  FMUL.FTZ R49, R49, R175.reuse ;  /* 0x000000af31317220 */ /* 0x080fe20000410000 */
[----:B--2---:R-:W-:Y:S01]  /*4fe0*/  FMNMX.FTZ R152, R177, R4, !PT ;  /* 0x00000004b1987209 */ /* 0x004fe20007810000 */
[-C--:B------:R-:W-:Y:S01]  /*4ff0*/  FMUL.FTZ R52, R52, R175.reuse ;  /* 0x000000af34347220 */ /* 0x080fe20000410000 */
[----:B------:R-:W-:Y:S01]  /*5000*/  MUFU.EX2 R21, R21 ;  /* 0x0000001500157308 */ /* 0x000fe20000000800 */
[-C--:B------:R-:W-:Y:S01]  /*5010*/  FMUL.FTZ R53, R53, R175.reuse ;  /* 0x000000af35357220 */ /* 0x080fe20000410000 */
[-C--:B------:R-:W-:Y:S01]  /*5020*/  FMUL.FTZ R56, R56, R175.reuse ;  /* 0x000000af38387220 */ /* 0x080fe20000410000 */
[----:B------:R-:W1:Y:S01]  /*5030*/  SHFL.BFLY PT, R177, R152, 0x1, 0x1f ;  /* 0x0c201f0098b17f89 */ /* 0x000e6200000e0000 */
[-C--:B------:R-:W-:Y:S01]  /*5040*/  FMUL.FTZ R57, R57, R175.reuse ;  /* 0x000000af39397220 */ /* 0x080fe20000410000 */
[-C--:B------:R-:W-:Y:S01]  /*5050*/  FMUL.FTZ R60, R60, R175.reuse ;  /* 0x000000af3c3c7220 */ /* 0x080fe20000410000 */
[-C--:B------:R-:W-:Y:S01]  /*5060*/  FMUL.FTZ R61, R61, R175.reuse ;  /* 0x000000af3d3d7220 */ /* 0x080fe20000410000 */
[-C--:B------:R-:W-:Y:S01]  /*5070*/  FMUL.FTZ R64, R64, R175.reuse ;  /* 0x000000af40407220 */ /* 0x080fe20000410000 */
[----:B------:R-:W2:Y:S01]  /*5080*/  MUFU.EX2 R176, R176 ;  /* 0x000000b000b07308 */ /* 0x000ea20000000800 */
[-C--:B------:R-:W-:Y:S01]  /*5090*/  FMUL.FTZ R65, R65, R175.reuse ;  /* 0x000000af41417220 */ /* 0x080fe20000410000 */
[-C--:B------:R-:W-:Y:S01]  /*50a0*/  FMUL.FTZ R68, R68, R175.reuse ;  /* 0x000000af44447220 */ /* 0x080fe20000410000 */
[-C--:B------:R-:W-:Y:S01]  /*50b0*/  FMUL.FTZ R69, R69, R175.reuse ;  /* 0x000000af45457220 */ /* 0x080fe20000410000 */
[-C--:B------:R-:W-:Y:S01]  /*50c0*/  FMUL.FTZ R72, R72, R175.reuse ;  /* 0x000000af48487220 */ /* 0x080fe20000410000 */
[-C--:B------:R-:W-:Y:S01]  /*50d0*/  FMUL.FTZ R73, R73, R175.reuse ;  /* 0x000000af49497220 */ /* 0x080fe20000410000 */
[-C--:B------:R-:W-:Y:S01]  /*50e0*/  FMUL.FTZ R76, R76, R175.reuse ;  /* 0x000000af4c4c7220 */ /* 0x080fe20000410000 */
[-C--:B------:R-:W-:Y:S01]  /*50f0*/  FMUL.FTZ R77, R77, R175.reuse ;  /* 0x000000af4d4d7220 */ /* 0x080fe20000410000 */
[----:B------:R-:W-:Y:S01]  /*5100*/  MUFU.EX2 R153, R153 ;  /* 0x0000009900997308 */ /* 0x000fe20000000800 */
[-C--:B------:R-:W-:Y:S01]  /*5110*/  FMUL.FTZ R80, R80, R175.reuse ;  /* 0x000000af50507220 */ /* 0x080fe20000410000 */
[-C--:B------:R-:W-:Y:S01]  /*5120*/  FMUL.FTZ R81, R81, R175.reuse ;  /* 0x000000af51517220 */ /* 0x080fe20000410000 */
[-C--:B------:R-:W-:Y:S01]  /*5130*/  FMUL.FTZ R84, R84, R175.reuse ;  /* 0x000000af54547220 */ /* 0x080fe20000410000 */
[-C--:B------:R-:W-:Y:S01]  /*5140*/  FMUL.FTZ R85, R85, R175.reuse ;  /* 0x000000af55557220 */ /* 0x080fe20000410000 */
[-C--:B------:R-:W-:Y:S01]  /*5150*/  FMUL.FTZ R88, R88, R175.reuse ;  /* 0x000000af58587220 */ /* 0x080fe20000410000 */
[-C--:B------:R-:W-:Y:S01]  /*5160*/  FMUL.FTZ R89, R89, R175.reuse ;  /* 0x000000af59597220 */ /* 0x080fe20000410000 */
[----:B------:R-:W-:Y:S01]  /*5170*/  FMUL.FTZ R92, R92, R175 ;  /* 0x000000af5c5c7220 */ /* 0x000fe20000410000 */
[----:B------:R-:W3:Y:S01]  /*5180*/  MUFU.EX2 R178, R178 ;  /* 0x000000b200b27308 */ /* 0x000ee20000000800 */
[----:B--2---:R-:W-:Y:S01]  /*5190*/  F2FP.BF16.F32.PACK_AB R156, R176, R21 ;  /* 0x00000015b09c723e */ /* 0x004fe200000010ff */
[----:B------:R-:W-:Y:S01]  /*51a0*/  FMUL.FTZ R93, R93, R175 ;  /* 0x000000af5d5d7220 */ /* 0x000fe20000410000 */
[----:B-1----:R-:W-:Y:S01]  /*51b0*/  FMNMX.FTZ R4, R152, R177, !PT ;  /* 0x000000b198047209 */ /* 0x002fe20007810000 */
[-C--:B------:R-:W-:Y:S01]  /*51c0*/  FMUL.FTZ R96, R96, R175.reuse ;  /* 0x000000af60607220 */ /* 0x080fe20000410000 */
[-C--:B------:R-:W-:Y:S01]  /*51d0*/  FMUL.FTZ R97, R97, R175.reuse ;  /* 0x000000af61617220 */ /* 0x080fe20000410000 */
[-C--:B------:R-:W-:Y:S01]  /*51e0*/  FMUL.FTZ R100, R100, R175.reuse ;  /* 0x000000af64647220 */ /* 0x080fe20000410000 */
[-C--:B------:R-:W-:Y:S01]  /*51f0*/  FMUL.FTZ R101, R101, R175.reuse ;  /* 0x000000af65657220 */ /* 0x080fe20000410000 */
[C---:B------:R-:W-:Y:S01]  /*5200*/  FADD.FTZ R9, -R4.reuse, R9 ;  /* 0x0000000904097221 */ /* 0x040fe20000010100 */
[----:B------:R-:W-:Y:S01]  /*5210*/  FMUL.FTZ R177, R4, UR20 ;  /* 0x0000001404b17c20 */ /* 0x000fe20008410000 */
[----:B------:R-:W-:Y:S01]  /*5220*/  MUFU.EX2 R155, R155 ;  /* 0x0000009b009b7308 */ /* 0x000fe20000000800 */
[-C--:B------:R-:W-:Y:S01]  /*5230*/  FMUL.FTZ R104, R104, R175.reuse ;  /* 0x000000af68687220 */ /* 0x080fe20000410000 */
[----:B------:R-:W-:Y:S01]  /*5240*/  FMUL.FTZ R188, R9, UR20 ;  /* 0x0000001409bc7c20 */ /* 0x000fe20008410000 */
[--C-:B------:R-:W-:Y:S01]  /*5250*/  FFMA.FTZ R9, R8, UR20, -R177.reuse ;  /* 0x0000001408097c23 */ /* 0x100fe200080108b1 */
[--C-:B------:R-:W-:Y:S01]  /*5260*/  FFMA.FTZ R8, R10, UR20, -R177.reuse ;  /* 0x000000140a087c23 */ /* 0x100fe200080108b1 */
[--C-:B------:R-:W-:Y:S01]  /*5270*/  FFMA.FTZ R10, R11, UR20, -R177.reuse ;  /* 0x000000140b0a7c23 */ /* 0x100fe200080108b1 */
[--C-:B------:R-:W-:Y:S01]  /*5280*/  FFMA.FTZ R11, R12, UR20, -R177.reuse ;  /* 0x000000140c0b7c23 */ /* 0x100fe200080108b1 */
[--C-:B------:R-:W-:Y:S01]  /*5290*/  FFMA.FTZ R12, R162, UR20, -R177.reuse ;  /* 0x00000014a20c7c23 */ /* 0x100fe200080108b1 */
[----:B------:R-:W-:Y:S01]  /*52a0*/  MUFU.EX2 R188, R188 ;  /* 0x000000bc00bc7308 */ /* 0x000fe20000000800 */
[--C-:B------:R-:W-:Y:S01]  /*52b0*/  FFMA.FTZ R163, R163, UR20, -R177.reuse ;  /* 0x00000014a3a37c23 */ /* 0x100fe200080108b1 */
[--C-:B------:R-:W-:Y:S01]  /*52c0*/  FFMA.FTZ R165, R165, UR20, -R177.reuse ;  /* 0x00000014a5a57c23 */ /* 0x100fe200080108b1 */
[--C-:B------:R-:W-:Y:S01]  /*52d0*/  FFMA.FTZ R194, R166, UR20, -R177.reuse ;  /* 0x00000014a6c27c23 */ /* 0x100fe200080108b1 */
[--C-:B------:R-:W-:Y:S01]  /*52e0*/  FFMA.FTZ R167, R167, UR20, -R177.reuse ;  /* 0x00000014a7a77c23 */ /* 0x100fe200080108b1 */
[--C-:B------:R-:W-:Y:S01]  /*52f0*/  FFMA.FTZ R196, R168, UR20, -R177.reuse ;  /* 0x00000014a8c47c23 */ /* 0x100fe200080108b1 */
[--C-:B------:R-:W-:Y:S01]  /*5300*/  FFMA.FTZ R169, R169, UR20, -R177.reuse ;  /* 0x00000014a9a97c23 */ /* 0x100fe200080108b1 */
[--C-:B------:R-:W-:Y:S01]  /*5310*/  FFMA.FTZ R171, R171, UR20, -R177.reuse ;  /* 0x00000014abab7c23 */ /* 0x100fe200080108b1 */
[----:B------:R-:W1:Y:S01]  /*5320*/  MUFU.EX2 R9, R9 ;  /* 0x0000000900097308 */ /* 0x000e620000000800 */
[--C-:B------:R-:W-:Y:S01]  /*5330*/  FFMA.FTZ R170, R170, UR20, -R177.reuse ;  /* 0x00000014aaaa7c23 */ /* 0x100fe200080108b1 */
[--C-:B------:R-:W-:Y:S01]  /*5340*/  FFMA.FTZ R172, R172, UR20, -R177.reuse ;  /* 0x00000014acac7c23 */ /* 0x100fe200080108b1 */
[--C-:B------:R-:W-:Y:S01]  /*5350*/  FFMA.FTZ R173, R173, UR20, -R177.reuse ;  /* 0x00000014adad7c23 */ /* 0x100fe200080108b1 */
[----:B------:R-:W-:Y:S01]  /*5360*/  FFMA.FTZ R174, R174, UR20, -R177 ;  /* 0x00000014aeae7c23 */ /* 0x000fe200080108b1 */
[----:B------:R-:W-:Y:S01]  /*5370*/  FADD.FTZ R177, R15, R6 ;  /* 0x000000060fb17221 */ /* 0x000fe20000010000 */
[----:B------:R-:W-:Y:S01]  /*5380*/  MOV R168, UR23 ;  /* 0x0000001700a87c02 */ /* 0x000fe20008000f00 */
[-C--:B------:R-:W-:Y:S01]  /*5390*/  FMUL.FTZ R105, R105, R175.reuse ;  /* 0x000000af69697220 */ /* 0x080fe20000410000 */
[----:B------:R-:W2:Y:S01]  /*53a0*/  MUFU.EX2 R8, R8 ;  /* 0x0000000800087308 */ /* 0x000ea20000000800 */
[----:B------:R-:W-:Y:S01]  /*53b0*/  FADD.FTZ R6, R20, R177 ;  /* 0x000000b114067221 */ /* 0x000fe20000010000 */
[----:B------:R-:W-:Y:S01]  /*53c0*/  @!P1 IADD3 R152, R168, 0x28c40, RZ ;  /* 0x00028c40a8989810 */ /* 0x000fe20007ffe0ff */
[----:B------:R-:W-:Y:S01]  /*53d0*/  FMUL.FTZ R108, R108, R175 ;  /* 0x000000af6c6c7220 */ /* 0x000fe20000410000 */
[----:B---3--:R-:W-:Y:S01]  /*53e0*/  F2FP.BF16.F32.PACK_AB R158, R178, R153 ;  /* 0x00000099b29e723e */ /* 0x008fe200000010ff */
[----:B------:R-:W-:Y:S01]  /*53f0*/  FADD.FTZ R177, R21, R6 ;  /* 0x0000000615b17221 */ /* 0x000fe20000010000 */
[----:B------:R-:W-:Y:S01]  /*5400*/  @!P1 PRMT R152, RZ, 0x654, R152 ;  /* 0x00000654ff989816 */ /* 0x000fe20000000098 */
[----:B------:R-:W-:Y:S01]  /*5410*/  FMUL.FTZ R109, R109, R175 ;  /* 0x000000af6d6d7220 */ /* 0x000fe20000410000 */
[----:B------:R-:W3:Y:S01]  /*5420*/  MUFU.EX2 R10, R10 ;  /* 0x0000000a000a7308 */ /* 0x000ee20000000800 */
[----:B-1----:R-:W-:Y:S01]  /*5430*/  FFMA.FTZ R5, R188, R5, R9 ;  /* 0x00000005bc057223 */ /* 0x002fe20000010009 */
[----:B------:R1:W-:Y:S01]  /*5440*/  @!P1 SYNCS.ARRIVE.TRANS64.RED.A1T0 RZ, [R152+URZ], RZ ;  /* 0x000000ff98ff99a7 */ /* 0x0003e2000810043f */
[----:B------:R-:W-:Y:S01]  /*5450*/  @!P3 STS [R154+0x28800], R175 ;  /* 0x028800af9a00b388 */ /* 0x000fe20000000800 */
[-C--:B------:R-:W-:Y:S01]  /*5460*/  FMUL.FTZ R112, R112, R175.reuse ;  /* 0x000000af70707220 */ /* 0x080fe20000410000 */
[-C--:B------:R-:W-:Y:S01]  /*5470*/  FMUL.FTZ R113, R113, R175.reuse ;  /* 0x000000af71717220 */ /* 0x080fe20000410000 */
[-C--:B------:R-:W-:Y:S01]  /*5480*/  FMUL.FTZ R116, R116, R175.reuse ;  /* 0x000000af74747220 */ /* 0x080fe20000410000 */
[----:B------:R4:W-:Y:S01]  /*5490*/  @!P3 STS [R154+0x28820], R188 ;  /* 0x028820bc9a00b388 */ /* 0x0009e20000000800 */
[----:B------:R-:W5:Y:S01]  /*54a0*/  MUFU.EX2 R11, R11 ;  /* 0x0000000b000b7308 */ /* 0x000f620000000800 */
[----:B--2---:R-:W-:Y:S01]  /*54b0*/  FADD.FTZ R5, R8, R5 ;  /* 0x0000000508057221 */ /* 0x004fe20000010000 */
[----:B-1----:R-:W-:Y:S01]  /*54c0*/  FADD.FTZ R152, R176, R177 ;  /* 0x000000b1b0987221 */ /* 0x002fe20000010000 */
[-C--:B------:R-:W-:Y:S01]  /*54d0*/  FMUL.FTZ R117, R117, R175.reuse ;  /* 0x000000af75757220 */ /* 0x080fe20000410000 */
[-C--:B------:R-:W-:Y:S01]  /*54e0*/  FMUL.FTZ R120, R120, R175.reuse ;  /* 0x000000af78787220 */ /* 0x080fe20000410000 */
[----:B------:R-:W-:Y:S01]  /*54f0*/  FMUL.FTZ R121, R121, R175 ;  /* 0x000000af79797220 */ /* 0x000fe20000410000 */
[----:B------:R-:W-:Y:S01]  /*5500*/  FADD.FTZ R177, R153, R152 ;  /* 0x0000009899b17221 */ /* 0x000fe20000010000 */
[----:B------:R-:W-:Y:S01]  /*5510*/  F2FP.BF16.F32.PACK_AB R153, R8, R9 ;  /* 0x000000090899723e */ /* 0x000fe200000010ff */
[----:B------:R-:W1:Y:S01]  /*5520*/  MUFU.EX2 R12, R12 ;  /* 0x0000000c000c7308 */ /* 0x000e620000000800 */
[----:B---3--:R-:W-:Y:S01]  /*5530*/  FADD.FTZ R6, R10, R5 ;  /* 0x000000050a067221 */ /* 0x008fe20000010000 */
[----:B------:R-:W-:Y:S01]  /*5540*/  FADD.FTZ R152, R178, R177 ;  /* 0x000000b1b2987221 */ /* 0x000fe20000010000 */
[----:B----4-:R-:W-:Y:S01]  /*5550*/  F2FP.BF16.F32.PACK_AB R154, R20, R15 ;  /* 0x0000000f149a723e */ /* 0x010fe200000010ff */
[-C--:B------:R-:W-:Y:S01]  /*5560*/  FMUL.FTZ R124, R124, R175.reuse ;  /* 0x000000af7c7c7220 */ /* 0x080fe20000410000 */
[-C--:B------:R-:W-:Y:S01]  /*5570*/  FMUL.FTZ R125, R125, R175.reuse ;  /* 0x000000af7d7d7220 */ /* 0x080fe20000410000 */
[----:B------:R-:W-:Y:S01]  /*5580*/  FADD.FTZ R177, R155, R152 ;  /* 0x000000989bb17221 */ /* 0x000fe20000010000 */
[-C--:B------:R-:W-:Y:S01]  /*5590*/  FMUL.FTZ R128, R128, R175.reuse ;  /* 0x000000af80807220 */ /* 0x080fe20000410000 */
[----:B------:R-:W2:Y:S01]  /*55a0*/  MUFU.EX2 R163, R163 ;  /* 0x000000a300a37308 */ /* 0x000ea20000000800 */
[----:B-----5:R-:W-:Y:S01]  /*55b0*/  FADD.FTZ R5, R11, R6 ;  /* 0x000000060b057221 */ /* 0x020fe20000010000 */
[-C--:B------:R-:W-:Y:S01]  /*55c0*/  FMUL.FTZ R129, R129, R175.reuse ;  /* 0x000000af81817220 */ /* 0x080fe20000410000 */
[-C--:B------:R-:W-:Y:S01]  /*55d0*/  FMUL.FTZ R132, R132, R175.reuse ;  /* 0x000000af84847220 */ /* 0x080fe20000410000 */
[-C--:B------:R-:W-:Y:S01]  /*55e0*/  FMUL.FTZ R133, R133, R175.reuse ;  /* 0x000000af85857220 */ /* 0x080fe20000410000 */
[-C--:B------:R-:W-:Y:S01]  /*55f0*/  FMUL.FTZ R136, R136, R175.reuse ;  /* 0x000000af88887220 */ /* 0x080fe20000410000 */
[-C--:B------:R-:W-:Y:S01]  /*5600*/  FMUL.FTZ R137, R137, R175.reuse ;  /* 0x000000af89897220 */ /* 0x080fe20000410000 */
[-C--:B------:R-:W-:Y:S01]  /*5610*/  FMUL.FTZ R140, R140, R175.reuse ;  /* 0x000000af8c8c7220 */ /* 0x080fe20000410000 */
[----:B------:R-:W3:Y:S01]  /*5620*/  MUFU.EX2 R165, R165 ;  /* 0x000000a500a57308 */ /* 0x000ee20000000800 */
[----:B-1----:R-:W-:Y:S01]  /*5630*/  FADD.FTZ R6, R12, R5 ;  /* 0x000000050c067221 */ /* 0x002fe20000010000 */
[-C--:B------:R-:W-:Y:S01]  /*5640*/  FMUL.FTZ R141, R141, R175.reuse ;  /* 0x000000af8d8d7220 */ /* 0x080fe20000410000 */
[-C--:B------:R-:W-:Y:S01]  /*5650*/  FMUL.FTZ R144, R144, R175.reuse ;  /* 0x000000af90907220 */ /* 0x080fe20000410000 */
[-C--:B------:R-:W-:Y:S01]  /*5660*/  FMUL.FTZ R145, R145, R175.reuse ;  /* 0x000000af91917220 */ /* 0x080fe20000410000 */
[-C--:B------:R-:W-:Y:S01]  /*5670*/  FMUL.FTZ R148, R148, R175.reuse ;  /* 0x000000af94947220 */ /* 0x080fe20000410000 */
[----:B------:R-:W-:Y:S01]  /*5680*/  FMUL.FTZ R149, R149, R175 ;  /* 0x000000af95957220 */ /* 0x000fe20000410000 */
[-C--:B------:R-:W-:Y:S01]  /*5690*/  FMUL.FTZ R26, R26, R188.reuse ;  /* 0x000000bc1a1a7220 */ /* 0x080fe20000410000 */
[----:B------:R-:W1:Y:S01]  /*56a0*/  MUFU.EX2 R194, R194 ;  /* 0x000000c200c27308 */ /* 0x000e620000000800 */
[----:B--2---:R-:W-:Y:S01]  /*56b0*/  FADD.FTZ R6, R163, R6 ;  /* 0x00000006a3067221 */ /* 0x004fe20000010000 */
[-C--:B------:R-:W-:Y:S01]  /*56c0*/  FMUL.FTZ R27, R27, R188.reuse ;  /* 0x000000bc1b1b7220 */ /* 0x080fe20000410000 */
[-C--:B------:R-:W-:Y:S01]  /*56d0*/  FMUL.FTZ R30, R30, R188.reuse ;  /* 0x000000bc1e1e7220 */ /* 0x080fe20000410000 */
[-C--:B------:R-:W-:Y:S01]  /*56e0*/  FMUL.FTZ R31, R31, R188.reuse ;  /* 0x000000bc1f1f7220 */ /* 0x080fe20000410000 */
[-C--:B------:R-:W-:Y:S01]  /*56f0*/  FMUL.FTZ R34, R34, R188.reuse ;  /* 0x000000bc22227220 */ /* 0x080fe20000410000 */
[-C--:B------:R-:W-:Y:S01]  /*5700*/  FMUL.FTZ R35, R35, R188.reuse ;  /* 0x000000bc23237220 */ /* 0x080fe20000410000 */
[-C--:B------:R-:W-:Y:S01]  /*5710*/  FMUL.FTZ R38, R38, R188.reuse ;  /* 0x000000bc26267220 */ /* 0x080fe20000410000 */
[----:B------:R-:W2:Y:S01]  /*5720*/  MUFU.EX2 R180, R180 ;  /* 0x000000b400b47308 */ /* 0x000ea20000000800 */
[----:B---3--:R-:W-:Y:S01]  /*5730*/  FADD.FTZ R5, R165, R6 ;  /* 0x00000006a5057221 */ /* 0x008fe20000010000 */
        /* <DEDUP_REMOVED lines=12> */
[-C--:B------:R-:W-:Y:S01]  /*5800*/  FMUL.FTZ R59, R59, R188.reuse ;  /* 0x000000bc3b3b7220 */ /* 0x080fe20000410000 */
[-C--:B------:R-:W-:Y:S01]  /*5810*/  FMUL.FTZ R62, R62, R188.reuse ;  /* 0x000000bc3e3e7220 */ /* 0x080fe20000410000 */
[----:B------:R-:W1:Y:S01]  /*5820*/  MUFU.EX2 R157, R157 ;  /* 0x0000009d009d7308 */ /* 0x000e620000000800 */
[C---:B--2---:R-:W-:Y:S01]  /*5830*/  FADD.FTZ R152, R180.reuse, R177 ;  /* 0x000000b1b4987221 */ /* 0x044fe20000010000 */
[----:B------:R-:W-:Y:S01]  /*5840*/  F2FP.BF16.F32.PACK_AB R160, R180, R155 ;  /* 0x0000009bb4a0723e */ /* 0x000fe200000010ff */
[----:B------:R-:W-:Y:S01]  /*5850*/  FMUL.FTZ R63, R63, R188 ;  /* 0x000000bc3f3f7220 */ /* 0x000fe20000410000 */
[----:B------:R-:W-:Y:S01]  /*5860*/  F2FP.BF16.F32.PACK_AB R155, R11, R10 ;  /* 0x0000000a0b9b723e */ /* 0x000fe200000010ff */
        /* <DEDUP_REMOVED lines=10> */
[----:B------:R-:W-:Y:S01]  /*5910*/  FMUL.FTZ R82, R82, R188 ;  /* 0x000000bc52527220 */ /* 0x000fe20000410000 */
[----:B------:R-:W3:Y:S01]  /*5920*/  MUFU.EX2 R182, R182 ;  /* 0x000000b600b67308 */ /* 0x000ee20000000800 */
[----:B-1----:R-:W-:Y:S01]  /*5930*/  FADD.FTZ R177, R157, R152 ;  /* 0x000000989db17221 */ /* 0x002fe20000010000 */
[----:B------:R-:W-:Y:S01]  /*5940*/  F2FP.BF16.F32.PACK_AB R152, R13, R14 ;  /* 0x0000000e0d98723e */ /* 0x000fe200000010ff */
[----:B------:R-:W-:Y:S01]  /*5950*/  BAR.SYNC.DEFER_BLOCKING 0xf, 0x100 ;  /* 0x03c4000000007b1d */ /* 0x000fe20000010000 */
[-C--:B------:R-:W-:Y:S01]  /*5960*/  FMUL.FTZ R83, R83, R188.reuse ;  /* 0x000000bc53537220 */ /* 0x080fe20000410000 */
[-C--:B------:R-:W-:Y:S01]  /*5970*/  FMUL.FTZ R86, R86, R188.reuse ;  /* 0x000000bc56567220 */ /* 0x080fe20000410000 */
[-C--:B------:R-:W-:Y:S01]  /*5980*/  FMUL.FTZ R87, R87, R188.reuse ;  /* 0x000000bc57577220 */ /* 0x080fe20000410000 */
[-C--:B------:R-:W-:Y:S01]  /*5990*/  FMUL.FTZ R90, R90, R188.reuse ;  /* 0x000000bc5a5a7220 */ /* 0x080fe20000410000 */
        /* <DEDUP_REMOVED lines=10> */
[C---:B---3--:R-:W-:Y:S01]  /*5a40*/  FADD.FTZ R14, R182.reuse, R177 ;  /* 0x000000b1b60e7221 */ /* 0x048fe20000010000 */
[----:B------:R-:W-:Y:S01]  /*5a50*/  F2FP.BF16.F32.PACK_AB R162, R182, R157 ;  /* 0x0000009db6a2723e */ /* 0x000fe200000010ff */
[----:B------:R-:W-:Y:S01]  /*5a60*/  FMUL.FTZ R106, R106, R188 ;  /* 0x000000bc6a6a7220 */ /* 0x000fe20000410000 */
[----:B------:R-:W-:Y:S01]  /*5a70*/  F2FP.BF16.F32.PACK_AB R157, R163, R12 ;  /* 0x0000000ca39d723e */ /* 0x000fe200000010ff */
[-C--:B------:R-:W-:Y:S01]  /*5a80*/  FMUL.FTZ R107, R107, R188.reuse ;  /* 0x000000bc6b6b7220 */ /* 0x080fe20000410000 */
[-C--:B------:R-:W-:Y:S01]  /*5a90*/  FMUL.FTZ R110, R110, R188.reuse ;  /* 0x000000bc6e6e7220 */ /* 0x080fe20000410000 */
[-C--:B------:R-:W-:Y:S01]  /*5aa0*/  FMUL.FTZ R111, R111, R188.reuse ;  /* 0x000000bc6f6f7220 */ /* 0x080fe20000410000 */
[----:B------:R-:W3:Y:S01]  /*5ab0*/  MUFU.EX2 R198, R171 ;  /* 0x000000ab00c67308 */ /* 0x000ee20000000800 */
[----:B-1----:R-:W-:Y:S01]  /*5ac0*/  FADD.FTZ R5, R169, R6 ;  /* 0x00000006a9057221 */ /* 0x002fe20000010000 */
[----:B------:R1:W-:Y:S01]  /*5ad0*/  STSM.16.M88.4 [R19+0x26800], R152 ;  /* 0x0268009813007844 */ /* 0x0003e20000000200 */
[-C--:B------:R-:W-:Y:S01]  /*5ae0*/  FMUL.FTZ R114, R114, R188.reuse ;  /* 0x000000bc72727220 */ /* 0x080fe20000410000 */
[-C--:B------:R-:W-:Y:S01]  /*5af0*/  FMUL.FTZ R115, R115, R188.reuse ;  /* 0x000000bc73737220 */ /* 0x080fe20000410000 */
[-C--:B------:R-:W-:Y:S01]  /*5b00*/  FMUL.FTZ R118, R118, R188.reuse ;  /* 0x000000bc76767220 */ /* 0x080fe20000410000 */
[-C--:B------:R-:W-:Y:S01]  /*5b10*/  FMUL.FTZ R119, R119, R188.reuse ;  /* 0x000000bc77777220 */ /* 0x080fe20000410000 */
[-C--:B------:R-:W-:Y:S01]  /*5b20*/  FMUL.FTZ R122, R122, R188.reuse ;  /* 0x000000bc7a7a7220 */ /* 0x080fe20000410000 */
[----:B------:R-:W4:Y:S01]  /*5b30*/  MUFU.EX2 R190, R190 ;  /* 0x000000be00be7308 */ /* 0x000f220000000800 */
        /* <DEDUP_REMOVED lines=10> */
[-C--:B------:R-:W-:Y:S01]  /*5be0*/  FMUL.FTZ R135, R135, R188.reuse ;  /* 0x000000bc87877220 */ /* 0x080fe20000410000 */
[-C--:B------:R-:W-:Y:S01]  /*5bf0*/  FMUL.FTZ R138, R138, R188.reuse ;  /* 0x000000bc8a8a7220 */ /* 0x080fe20000410000 */
[-C--:B------:R-:W-:Y:S01]  /*5c00*/  FMUL.FTZ R139, R139, R188.reuse ;  /* 0x000000bc8b8b7220 */ /* 0x080fe20000410000 */
[-C--:B------:R-:W-:Y:S01]  /*5c10*/  FMUL.FTZ R142, R142, R188.reuse ;  /* 0x000000bc8e8e7220 */ /* 0x080fe20000410000 */
[-C--:B------:R-:W-:Y:S01]  /*5c20*/  FMUL.FTZ R143, R143, R188.reuse ;  /* 0x000000bc8f8f7220 */ /* 0x080fe20000410000 */
[----:B------:R-:W3:Y:S01]  /*5c30*/  MUFU.EX2 R161, R161 ;  /* 0x000000a100a17308 */ /* 0x000ee20000000800 */
[C---:B----4-:R-:W-:Y:S01]  /*5c40*/  FADD.FTZ R6, R190.reuse, R13 ;  /* 0x0000000dbe067221 */ /* 0x050fe20000010000 */
[----:B------:R-:W-:Y:S01]  /*5c50*/  F2FP.BF16.F32.PACK_AB R164, R190, R159 ;  /* 0x0000009fbea4723e */ /* 0x000fe200000010ff */
[-C--:B------:R-:W-:Y:S01]  /*5c60*/  FMUL.FTZ R146, R146, R188.reuse ;  /* 0x000000bc92927220 */ /* 0x080fe20000410000 */
[----:B------:R-:W-:Y:S01]  /*5c70*/  F2FP.BF16.F32.PACK_AB R159, R194, R165 ;  /* 0x000000a5c29f723e */ /* 0x000fe200000010ff */
[-C--:B------:R-:W-:Y:S01]  /*5c80*/  FMUL.FTZ R147, R147, R188.reuse ;  /* 0x000000bc93937220 */ /* 0x080fe20000410000 */
[-C--:B------:R-:W-:Y:S01]  /*5c90*/  FMUL.FTZ R150, R150, R188.reuse ;  /* 0x000000bc96967220 */ /* 0x080fe20000410000 */
[----:B------:R-:W-:Y:S01]  /*5ca0*/  FMUL.FTZ R151, R151, R188 ;  /* 0x000000bc97977220 */ /* 0x000fe20000410000 */
[----:B------:R-:W4:Y:S01]  /*5cb0*/  MUFU.EX2 R192, R192 ;  /* 0x000000c000c07308 */ /* 0x000f220000000800 */
[----:B--2---:R-:W-:Y:S01]  /*5cc0*/  FADD.FTZ R14, R170, R5 ;  /* 0x00000005aa0e7221 */ /* 0x004fe20000010000 */
[----:B------:R1:W-:Y:S06]  /*5cd0*/  STSM.16.M88.4 [R18], R156 ;  /* 0x0000009c12007844 */ /* 0x0003ec0000000200 */
[----:B------:R-:W2:Y:S01]  /*5ce0*/  MUFU.EX2 R171, R172 ;  /* 0x000000ac00ab7308 */ /* 0x000ea20000000800 */
[----:B---3--:R-:W-:-:S07]  /*5cf0*/  FADD.FTZ R13, R161, R6 ;  /* 0x00000006a10d7221 */ /* 0x008fce0000010000 */
[----:B------:R-:W3:Y:S01]  /*5d00*/  MUFU.EX2 R173, R173 ;  /* 0x000000ad00ad7308 */ /* 0x000ee20000000800 */
[C---:B----4-:R-:W-:Y:S01]  /*5d10*/  F2FP.BF16.F32.PACK_AB R166, R192.reuse, R161 ;  /* 0x000000a1c0a6723e */ /* 0x050fe200000010ff */
[----:B------:R-:W-:Y:S01]  /*5d20*/  FADD.FTZ R6, R192, R13 ;  /* 0x0000000dc0067221 */ /* 0x000fe20000010000 */
[----:B------:R-:W-:-:S05]  /*5d30*/  F2FP.BF16.F32.PACK_AB R161, R196, R167 ;  /* 0x000000a7c4a1723e */ /* 0x000fca00000010ff */
[----:B------:R-:W4:Y:S01]  /*5d40*/  MUFU.EX2 R174, R174 ;  /* 0x000000ae00ae7308 */ /* 0x000f220000000800 */
[C---:B--2---:R-:W-:Y:S01]  /*5d50*/  FADD.FTZ R14, R171.reuse, R14 ;  /* 0x0000000eab0e7221 */ /* 0x044fe20000010000 */
[----:B------:R-:W-:Y:S01]  /*5d60*/  F2FP.BF16.F32.PACK_AB R165, R171, R170 ;  /* 0x000000aaaba5723e */ /* 0x000fe200000010ff */
[----:B------:R1:W-:Y:S02]  /*5d70*/  STSM.16.M88.4 [R23], R160 ;  /* 0x000000a017007844 */ /* 0x0003e40000000200 */
[----:B---3--:R-:W-:Y:S01]  /*5d80*/  FADD.FTZ R5, R173, R14 ;  /* 0x0000000ead057221 */ /* 0x008fe20000010000 */
[----:B----4-:R-:W-:-:S03]  /*5d90*/  F2FP.BF16.F32.PACK_AB R167, R174, R173 ;  /* 0x000000adaea7723e */ /* 0x010fc600000010ff */
[----:B------:R-:W-:Y:S02]  /*5da0*/  FADD.FTZ R5, R174, R5 ;  /* 0x00000005ae057221 */ /* 0x000fe40000010000 */
[----:B------:R1:W-:Y:S01]  /*5db0*/  STSM.16.M88.4 [R22], R164 ;  /* 0x000000a416007844 */ /* 0x0003e20000000200 */
[----:B------:R-:W-:Y:S05]  /*5dc0*/  @!P0 BRA `(.L_x_34) ;  /* 0x0000000000048947 */ /* 0x000fea0003800000 */
[----:B------:R-:W-:Y:S01]  /*5dd0*/  BPT.TRAP 0x1 ;  /* 0x000000040000795c */ /* 0x000fe20000300000 */
.L_x_34:
[----:B------:R2:W3:Y:S01]  /*5de0*/  SYNCS.PHASECHK.TRANS64.TRYWAIT P3, [UR23+0x28c50], R7 ;  /* 0x028c5007ff0075a7 */ /* 0x0004e20008060157 */
[----:B------:R-:W-:Y:S05]  /*5df0*/  @!P0 BRA `(.L_x_35) ;  /* 0x0000000000048947 */ /* 0x000fea0003800000 */
[----:B------:R-:W-:Y:S01]  /*5e00*/  BPT.TRAP 0x1 ;  /* 0x000000040000795c */ /* 0x000fe20000300000 */
.L_x_35:
[----:B---3--:R-:W-:Y:S05]  /*5e10*/  @P3 BRA `(.L_x_36) ;  /* 0x0000000000083947 */ /* 0x008fea0003800000 */
[----:B------:R-:W3:Y:S02]  /*5e20*/  SYNCS.PHASECHK.TRANS64.TRYWAIT P3, [UR23+0x28c50], R7 ;  /* 0x028c5007ff0075a7 */ /* 0x000ee40008060157 */
[----:B---3--:R-:W-:Y:S05]  /*5e30*/  @!P3 BRA `(.L_x_37) ;  /* 0x0000005000c4b947 */ /* 0x008fea0003800000 */
.L_x_36:
[----:B------:R-:W-:Y:S01]  /*5e40*/  ULEA UR10, UR39, UR51, 0xc ;  /* 0x00000033270a7291 */ /* 0x000fe2000f8e603f */
[----:B------:R-:W-:Y:S01]  /*5e50*/  WARPGROUP.ARRIVE ;  /* 0x00000000000079c5 */ /* 0x000fe20000000000 */
[----:B------:R-:W-:Y:S01]  /*5e60*/  UMOV UR7, 0x40000040 ;  /* 0x4000004000077882 */ /* 0x000fe20000000000 */
[----:B---3--:R-:W-:Y:S01]  /*5e70*/  @!P1 IADD3 R168, R168, 0x28c60, RZ ;  /* 0x00028c60a8a89810 */ /* 0x008fe20007ffe0ff */
[----:B------:R-:W-:Y:S01]  /*5e80*/  UMOV UR21, UR39 ;  /* 0x0000002700157c82 */ /* 0x000fe20008000000 */
[----:B------:R-:W-:Y:S02]  /*5e90*/  MOV R9, R4 ;  /* 0x0000000400097202 */ /* 0x000fe40000000f00 */
[----:B------:R-:W-:Y:S01]  /*5ea0*/  UMOV UR6, UR10 ;  /* 0x0000000a00067c82 */ /* 0x000fe20008000000 */
[----:B------:R-:W-:Y:S01]  /*5eb0*/  @!P1 PRMT R168, RZ, 0x654, R168 ;  /* 0x00000654ffa89816 */ /* 0x000fe200000000a8 */
[----:B------:R-:W-:Y:S01]  /*5ec0*/  HGMMA.64x256x16.F32.BF16 R24, R152, gdesc[UR4].tnspB, R24, gsb0 ;  /* 0x43e0000498187df0 */ /* 0x000fe20008001818 */
[----:B------:R-:W-:Y:S01]  /*5ed0*/  UIADD3 UR6, UR10, 0x80, URZ ;  /* 0x000000800a067890 */ /* 0x000fe2000fffe03f */
[----:B------:R-:W-:Y:S01]  /*5ee0*/  MOV R14, R3 ;  /* 0x00000003000e7202 */ /* 0x000fe20000000f00 */
[----:B------:R-:W-:Y:S01]  /*5ef0*/  UMOV UR7, 0x40000040 ;  /* 0x4000004000077882 */ /* 0x000fe20000000000 */
[----:B------:R-:W-:-:S02]  /*5f00*/  WARPGROUP.DEPBAR.LE gsb0, 0x0 ;  /* 0x00008000000079c5 */ /* 0x000fc40000010000 */
        /* <DEDUP_REMOVED lines=21> */
[----:B---3--:R-:W3:Y:S02]  /*6060*/  FENCE.VIEW.ASYNC.S ;  /* 0x00000000000073c6 */ /* 0x008ee40000000000 */
[----:B---3--:R-:W-:Y:S01]  /*6070*/  NOP ;  /* 0x0000000000007918 */ /* 0x008fe20000000000 */
[----:B------:R-:W-:Y:S06]  /*6080*/  BAR.ARV 0xe, 0x100 ;  /* 0x0384000000007b1d */ /* 0x000fec0000002000 */
[----:B------:R3:W-:Y:S01]  /*6090*/  @!P1 SYNCS.ARRIVE.TRANS64.RED.A1T0 RZ, [R168+URZ], RZ ;  /* 0x000000ffa8ff99a7 */ /* 0x0007e2000810043f */
[----:B------:R-:W-:Y:S05]  /*60a0*/  @P2 BRA `(.L_x_38) ;  /* 0xffffffe000d02947 */ /* 0x000fea000383ffff */
.L_x_29:
[----:B--2---:R-:W2:Y:S01]  /*60b0*/  SHFL.BFLY PT, R7, R6, 0x2, 0x1f ;  /* 0x0c401f0006077f89 */ /* 0x004ea200000e0000 */
[----:B------:R-:W-:Y:S01]  /*60c0*/  IADD3 R11, -R17, RZ, RZ ;  /* 0x000000ff110b7210 */ /* 0x000fe20007ffe1ff */
[----:B-1----:R-:W-:Y:S01]  /*60d0*/  IMAD.MOV.U32 R156, RZ, RZ, -0x800000 ;  /* 0xff800000ff9c7424 */ /* 0x002fe200078e00ff */
[----:B------:R-:W-:Y:S01]  /*60e0*/  MOV R12, UR20 ;  /* 0x00000014000c7c02 */ /* 0x000fe20008000f00 */
[----:B------:R-:W1:Y:S01]  /*60f0*/  SHFL.BFLY PT, R8, R5, 0x2, 0x1f ;  /* 0x0c401f0005087f89 */ /* 0x000e6200000e0000 */
[----:B------:R-:W-:Y:S08]  /*6100*/  BAR.ARV 0x8, 0xa0 ;  /* 0x0202800000007b1d */ /* 0x000ff00000002000 */
[----:B------:R-:W-:Y:S01]  /*6110*/  BAR.SYNC.DEFER_BLOCKING 0xf, 0x100 ;  /* 0x03c4000000007b1d */ /* 0x000fe20000010000 */
[----:B------:R-:W-:Y:S01]  /*6120*/  ISETP.NE.AND P2, PT, R16, R11, PT ;  /* 0x0000000b1000720c */ /* 0x000fe20003f45270 */
[----:B------:R-:W-:Y:S01]  /*6130*/  UIADD3 UR41, UR41, 0x1, URZ ;  /* 0x0000000129297890 */ /* 0x000fe2000fffe03f */
[----:B------:R-:W-:Y:S01]  /*6140*/  MOV R155, 0xff800000 ;  /* 0xff800000009b7802 */ /* 0x000fe20000000f00 */
[----:B--2---:R-:W-:Y:S01]  /*6150*/  FADD.FTZ R7, R7, R6 ;  /* 0x0000000607077221 */ /* 0x004fe20000010000 */
[----:B-1----:R-:W-:-:S04]  /*6160*/  FADD.FTZ R8, R8, R5 ;  /* 0x0000000508087221 */ /* 0x002fc80000010000 */
[----:B------:R-:W1:Y:S01]  /*6170*/  SHFL.BFLY PT, R0, R7, 0x1, 0x1f ;  /* 0x0c201f0007007f89 */ /* 0x000e6200000e0000 */
[----:B------:R-:W-:Y:S01]  /*6180*/  MOV R5, UR39 ;  /* 0x0000002700057c02 */ /* 0x000fe20008000f00 */
[----:B------:R-:W-:Y:S02]  /*6190*/  UIADD3 UR39, UR39, 0x1, URZ ;  /* 0x0000000127277890 */ /* 0x000fe4000fffe03f */
[----:B------:R-:W2:Y:S01]  /*61a0*/  SHFL.BFLY PT, R9, R8, 0x1, 0x1f ;  /* 0x0c201f0008097f89 */ /* 0x000ea200000e0000 */
[----:B------:R-:W-:Y:S01]  /*61b0*/  @!P2 LEA R6, R5, R2, 0x6 ;  /* 0x000000020506a211 */ /* 0x000fe200078e30ff */
[----:B------:R-:W-:Y:S01]  /*61c0*/  UISETP.NE.AND UP0, UPT, UR39, 0x2, UPT ;  /* 0x000000022700788c */ /* 0x000fe2000bf05270 */
[----:B------:R-:W-:-:S03]  /*61d0*/  MOV R5, RZ ;  /* 0x000000ff00057202 */ /* 0x000fc60000000f00 */
[----:B------:R-:W-:Y:S02]  /*61e0*/  USEL UR4, URZ, 0x1, UP0 ;  /* 0x000000013f047887 */ /* 0x000fe40008000000 */
[----:B------:R-:W-:Y:S02]  /*61f0*/  USEL UR39, UR39, URZ, UP0 ;  /* 0x0000003f27277287 */ /* 0x000fe40008000000 */
[----:B------:R-:W-:Y:S01]  /*6200*/  ULOP3.LUT UR40, UR40, UR4, URZ, 0x3c, !UPT ;  /* 0x0000000428287292 */ /* 0x000fe2000f8e3c3f */
[----:B-1----:R-:W-:Y:S01]  /*6210*/  FADD.FTZ R10, R7, R0 ;  /* 0x00000000070a7221 */ /* 0x002fe20000010000 */
[----:B------:R-:W-:Y:S02]  /*6220*/  IMAD.MOV.U32 R0, RZ, RZ, RZ ;  /* 0x000000ffff007224 */ /* 0x000fe400078e00ff */
[----:B--2---:R-:W-:Y:S02]  /*6230*/  FADD.FTZ R9, R8, R9 ;  /* 0x0000000908097221 */ /* 0x004fe40000010000 */
[----:B------:R-:W-:-:S02]  /*6240*/  FSETP.NE.FTZ.AND P0, PT, R10, RZ, PT ;  /* 0x000000ff0a00720b */ /* 0x000fc40003f15000 */
[----:B------:R-:W-:Y:S02]  /*6250*/  @!P2 LEA R8, R6, UR46, 0x2 ;  /* 0x0000002e0608ac11 */ /* 0x000fe4000f8e10ff */
[----:B------:R-:W-:Y:S02]  /*6260*/  FSETP.NE.FTZ.AND P1, PT, R9, RZ, PT ;  /* 0x000000ff0900720b */ /* 0x000fe40003f35000 */
[----:B------:R-:W-:-:S07]  /*6270*/  MOV R6, UR20 ;  /* 0x0000001400067c02 */ /* 0x000fce0008000f00 */
[----:B------:R-:W1:Y:S01]  /*6280*/  @P0 MUFU.RCP R0, R10 ;  /* 0x0000000a00000308 */ /* 0x000e620000001000 */
[----:B------:R-:W-:-:S03]  /*6290*/  @P0 FMUL.FTZ R6, R6, 0.69314718246459960938 ;  /* 0x3f31721806060820 */ /* 0x000fc60000410000 */
[----:B------:R-:W-:-:S04]  /*62a0*/  @P1 FMUL.FTZ R12, R12, 0.69314718246459960938 ;  /* 0x3f3172180c0c1820 */ /* 0x000fc80000410000 */
[----:B------:R-:W2:Y:S08]  /*62b0*/  @P1 MUFU.RCP R5, R9 ;  /* 0x0000000900051308 */ /* 0x000eb00000001000 */
[----:B------:R-:W4:Y:S01]  /*62c0*/  @P0 MUFU.LG2 R7, R10 ;  /* 0x0000000a00070308 */ /* 0x000f220000000c00 */
[----:B-1----:R-:W-:Y:S01]  /*62d0*/  @!P2 STS [R8+0x28800], R0 ;  /* 0x028800000800a388 */ /* 0x002fe20000000800 */
[-C--:B------:R-:W-:Y:S01]  /*62e0*/  FMUL.FTZ R24, R24, R0.reuse ;  /* 0x0000000018187220 */ /* 0x080fe20000410000 */
[-C--:B------:R-:W-:Y:S01]  /*62f0*/  FMUL.FTZ R25, R25, R0.reuse ;  /* 0x0000000019197220 */ /* 0x080fe20000410000 */
[-C--:B------:R-:W-:Y:S01]  /*6300*/  FMUL.FTZ R28, R28, R0.reuse ;  /* 0x000000001c1c7220 */ /* 0x080fe20000410000 */
[-C--:B------:R-:W-:Y:S01]  /*6310*/  FMUL.FTZ R29, R29, R0.reuse ;  /* 0x000000001d1d7220 */ /* 0x080fe20000410000 */
[-C--:B------:R-:W-:Y:S01]  /*6320*/  FMUL.FTZ R32, R32, R0.reuse ;  /* 0x0000000020207220 */ /* 0x080fe20000410000 */
[-C--:B------:R-:W-:Y:S01]  /*6330*/  FMUL.FTZ R33, R33, R0.reuse ;  /* 0x0000000021217220 */ /* 0x080fe20000410000 */
[-C--:B------:R-:W-:Y:S01]  /*6340*/  FMUL.FTZ R36, R36, R0.reuse ;  /* 0x0000000024247220 */ /* 0x080fe20000410000 */
[----:B--2---:R1:W-:Y:S01]  /*6350*/  @!P2 STS [R8+0x28820], R5 ;  /* 0x028820050800a388 */ /* 0x0043e20000000800 */
[-C--:B------:R-:W-:Y:S01]  /*6360*/  FMUL.FTZ R37, R37, R0.reuse ;  /* 0x0000000025257220 */ /* 0x080fe20000410000 */
[-C--:B------:R-:W-:Y:S01]  /*6370*/  FMUL.FTZ R40, R40, R0.reuse ;  /* 0x0000000028287220 */ /* 0x080fe20000410000 */
[-C--:B------:R-:W-:Y:S01]  /*6380*/  FMUL.FTZ R41, R41, R0.reuse ;  /* 0x0000000029297220 */ /* 0x080fe20000410000 */
[-C--:B------:R-:W-:Y:S01]  /*6390*/  FMUL.FTZ R44, R44, R0.reuse ;  /* 0x000000002c2c7220 */ /* 0x080fe20000410000 */
[-C--:B------:R-:W-:Y:S01]  /*63a0*/  FMUL.FTZ R45, R45, R0.reuse ;  /* 0x000000002d2d7220 */ /* 0x080fe20000410000 */
[-C--:B------:R-:W-:Y:S01]  /*63b0*/  FMUL.FTZ R48, R48, R0.reuse ;  /* 0x0000000030307220 */ /* 0x080fe20000410000 */
[-C--:B------:R-:W-:Y:S01]  /*63c0*/  FMUL.FTZ R49, R49, R0.reuse ;  /* 0x0000000031317220 */ /* 0x080fe20000410000 */
[----:B----4-:R-:W-:Y:S01]  /*63d0*/  @P0 FMUL.FTZ R7, R7, 0.69314718246459960938 ;  /* 0x3f31721807070820 */ /* 0x010fe20000410000 */
[-C--:B------:R-:W-:Y:S01]  /*63e0*/  FMUL.FTZ R52, R52, R0.reuse ;  /* 0x0000000034347220 */ /* 0x080fe20000410000 */
[----:B-1----:R-:W1:Y:S01]  /*63f0*/  @P1 MUFU.LG2 R8, R9 ;  /* 0x0000000900081308 */ /* 0x002e620000000c00 */
        /* <DEDUP_REMOVED lines=16> */
[----:B-1----:R-:W-:Y:S01]  /*6500*/  @P1 FMUL.FTZ R9, R8, 0.69314718246459960938 ;  /* 0x3f31721808091820 */ /* 0x002fe20000410000 */
        /* <DEDUP_REMOVED lines=76> */
[-C--:B---3--:R-:W-:Y:S01]  /*69d0*/  FMUL.FTZ R168, R111, R5.reuse ;  /* 0x000000056fa87220 */ /* 0x088fe20000410000 */
        /* <DEDUP_REMOVED lines=20> */
[----:B------:R-:W-:Y:S01]  /*6b20*/  @P0 FFMA.FTZ R156, R6, R3, R7 ;  /* 0x00000003069c0223 */ /* 0x000fe20000010007 */
[----:B------:R-:W-:Y:S01]  /*6b30*/  @P1 FFMA.FTZ R155, R12, R4, R9 ;  /* 0x000000040c9b1223 */ /* 0x000fe20000010009 */
[----:B------:R-:W-:Y:S06]  /*6b40*/  BAR.ARV 0xe, 0x100 ;  /* 0x0384000000007b1d */ /* 0x000fec0000002000 */
.L_x_18:
[----:B------:R-:W1:Y:S01]  /*6b50*/  S2UR UR6, SR_SWINHI ;  /* 0x00000000000679c3 */ /* 0x000e620000002f00 */
[----:B------:R-:W2:Y:S01]  /*6b60*/  SHFL.IDX PT, R3, R184, RZ, 0x1f ;  /* 0x00001fffb8037589 */ /* 0x000ea200000e0000 */
[----:B------:R-:W-:Y:S02]  /*6b70*/  F2FP.BF16.F32.PACK_AB R24, R25, R24 ;  /* 0x000000181918723e */ /* 0x000fe400000010ff */
[----:B------:R-:W-:-:S04]  /*6b80*/  F2FP.BF16.F32.PACK_AB R25, R27, R26 ;  /* 0x0000001a1b19723e */ /* 0x000fc800000010ff */
[----:B------:R-:W-:Y:S01]  /*6b90*/  BAR.SYNC.DEFER_BLOCKING 0x1, 0x100 ;  /* 0x0044000000007b1d */ /* 0x000fe20000010000 */
[----:B------:R-:W-:Y:S02]  /*6ba0*/  F2FP.BF16.F32.PACK_AB R26, R29, R28 ;  /* 0x0000001c1d1a723e */ /* 0x000fe400000010ff */
[----:B------:R-:W-:Y:S02]  /*6bb0*/  F2FP.BF16.F32.PACK_AB R32, R33, R32 ;  /* 0x000000202120723e */ /* 0x000fe400000010ff */
[----:B------:R-:W-:Y:S02]  /*6bc0*/  F2FP.BF16.F32.PACK_AB R33, R35, R34 ;  /* 0x000000222321723e */ /* 0x000fe400000010ff */
[----:B------:R-:W-:Y:S02]  /*6bd0*/  F2FP.BF16.F32.PACK_AB R40, R41, R40 ;  /* 0x000000282928723e */ /* 0x000fe400000010ff */
[----:B------:R-:W-:Y:S02]  /*6be0*/  F2FP.BF16.F32.PACK_AB R34, R37, R36 ;  /* 0x000000242522723e */ /* 0x000fe400000010ff */
[----:B------:R-:W-:-:S02]  /*6bf0*/  F2FP.BF16.F32.PACK_AB R35, R39, R38 ;  /* 0x000000262723723e */ /* 0x000fc400000010ff */
[----:B------:R-:W-:Y:S02]  /*6c00*/  F2FP.BF16.F32.PACK_AB R41, R43, R42 ;  /* 0x0000002a2b29723e */ /* 0x000fe400000010ff */
[----:B------:R-:W-:Y:S02]  /*6c10*/  F2FP.BF16.F32.PACK_AB R48, R49, R48 ;  /* 0x000000303130723e */ /* 0x000fe400000010ff */
[----:B------:R-:W-:Y:S01]  /*6c20*/  F2FP.BF16.F32.PACK_AB R42, R45, R44 ;  /* 0x0000002c2d2a723e */ /* 0x000fe200000010ff */
[----:B------:R-:W-:Y:S01]  /*6c30*/  UMOV UR4, UR46 ;  /* 0x0000002e00047c82 */ /* 0x000fe20008000000 */
[----:B-1----:R-:W-:Y:S01]  /*6c40*/  UMOV UR5, UR6 ;  /* 0x0000000600057c82 */ /* 0x002fe20008000000 */
[----:B--2---:R-:W-:Y:S02]  /*6c50*/  ISETP.NE.AND P0, PT, R3, RZ, PT ;  /* 0x000000ff0300720c */ /* 0x004fe40003f05270 */
[----:B------:R-:W-:Y:S02]  /*6c60*/  MOV R114, UR4 ;  /* 0x0000000400727c02 */ /* 0x000fe40008000f00 */
[----:B------:R-:W-:-:S02]  /*6c70*/  MOV R115, UR5 ;  /* 0x0000000500737c02 */ /* 0x000fc40008000f00 */
[----:B------:R-:W-:Y:S02]  /*6c80*/  F2FP.BF16.F32.PACK_AB R43, R47, R46 ;  /* 0x0000002e2f2b723e */ /* 0x000fe400000010ff */
[----:B------:R-:W-:Y:S01]  /*6c90*/  F2FP.BF16.F32.PACK_AB R49, R51, R50 ;  /* 0x000000323331723e */ /* 0x000fe200000010ff */
[----:B------:R-:W-:Y:S01]  /*6ca0*/  IMAD.WIDE R114, R186, 0x2, R114 ;  /* 0x00000002ba727825 */ /* 0x000fe200078e0272 */
[----:B------:R-:W-:Y:S02]  /*6cb0*/  F2FP.BF16.F32.PACK_AB R56, R57, R56 ;  /* 0x000000383938723e */ /* 0x000fe400000010ff */
[----:B------:R-:W-:Y:S02]  /*6cc0*/  F2FP.BF16.F32.PACK_AB R50, R53, R52 ;  /* 0x000000343532723e */ /* 0x000fe400000010ff */
[C---:B------:R-:W-:Y:S02]  /*6cd0*/  IADD3 R4, P2, R114.reuse, 0x20, RZ ;  /* 0x0000002072047810 */ /* 0x040fe40007f5e0ff */
[----:B------:R-:W-:-:S02]  /*6ce0*/  IADD3 R171, P3, R114, 0x40, RZ ;  /* 0x0000004072ab7810 */ /* 0x000fc40007f7e0ff */
[C---:B------:R-:W-:Y:S01]  /*6cf0*/  IADD3 R173, P4, R114.reuse, 0x60, RZ ;  /* 0x0000006072ad7810 */ /* 0x040fe20007f9e0ff */
[--C-:B------:R-:W-:Y:S01]  /*6d00*/  IMAD.X R5, RZ, RZ, R115.reuse, P2 ;  /* 0x000000ffff057224 */ /* 0x100fe200010e0673 */
[C---:B------:R-:W-:Y:S02]  /*6d10*/  LOP3.LUT R3, R114.reuse, 0x380, RZ, 0xc0, !PT ;  /* 0x0000038072037812 */ /* 0x040fe400078ec0ff */
[C---:B------:R-:W-:Y:S02]  /*6d20*/  IADD3 R177, P1, R114.reuse, 0x2040, RZ ;  /* 0x0000204072b17810 */ /* 0x040fe40007f3e0ff */
[-C--:B------:R-:W-:Y:S02]  /*6d30*/  IADD3.X R7, RZ, R115.reuse, RZ, P3, !PT ;  /* 0x00000073ff077210 */ /* 0x080fe40001ffe4ff */
[----:B------:R-:W-:Y:S01]  /*6d40*/  IADD3.X R9, RZ, R115, RZ, P4, !PT ;  /* 0x00000073ff097210 */ /* 0x000fe200027fe4ff */
[----:B------:R-:W-:Y:S01]  /*6d50*/  IMAD.X R15, RZ, RZ, R115, P1 ;  /* 0x000000ffff0f7224 */ /* 0x000fe200008e0673 */
[----:B------:R-:W-:-:S02]  /*6d60*/  IADD3 R175, P5, R114, 0x2000, RZ ;  /* 0x0000200072af7810 */ /* 0x000fc40007fbe0ff */
[C---:B------:R-:W-:Y:S02]  /*6d70*/  IADD3 R12, P6, R114.reuse, 0x2020, RZ ;  /* 0x00002020720c7810 */ /* 0x040fe40007fde0ff */
[C---:B------:R-:W-:Y:S02]  /*6d80*/  IADD3 R179, P2, R114.reuse, 0x2060, RZ ;  /* 0x0000206072b37810 */ /* 0x040fe40007f5e0ff */
[C---:B------:R-:W-:Y:S02]  /*6d90*/  IADD3 R181, P3, R114.reuse, 0x4000, RZ ;  /* 0x0000400072b57810 */ /* 0x040fe40007f7e0ff */
[----:B------:R-:W-:Y:S02]  /*6da0*/  IADD3 R86, P4, R114, 0x4020, RZ ;  /* 0x0000402072567810 */ /* 0x000fe40007f9e0ff */
[----:B------:R-:W-:Y:S02]  /*6db0*/  SHF.R.U64 R3, R3, 0x3, RZ ;  /* 0x0000000303037819 */ /* 0x000fe400000012ff */
[----:B------:R-:W-:-:S02]  /*6dc0*/  IADD3.X R11, RZ, R115, RZ, P5, !PT ;  /* 0x00000073ff0b7210 */ /* 0x000fc40002ffe4ff */
[-C--:B------:R-:W-:Y:S02]  /*6dd0*/  IADD3.X R13, RZ, R115.reuse, RZ, P6, !PT ;  /* 0x00000073ff0d7210 */ /* 0x080fe400037fe4ff */
[-C--:B------:R-:W-:Y:S02]  /*6de0*/  IADD3.X R21, RZ, R115.reuse, RZ, P2, !PT ;  /* 0x00000073ff157210 */ /* 0x080fe400017fe4ff */
[-C--:B------:R-:W-:Y:S02]  /*6df0*/  IADD3.X R83, RZ, R115.reuse, RZ, P3, !PT ;  /* 0x00000073ff537210 */ /* 0x080fe40001ffe4ff */
[----:B------:R-:W-:Y:S02]  /*6e00*/  IADD3.X R87, RZ, R115, RZ, P4, !PT ;  /* 0x00000073ff577210 */ /* 0x000fe400027fe4ff */
[C---:B------:R-:W-:Y:S02]  /*6e10*/  IADD3 R183, P5, R114.reuse, 0x4040, RZ ;  /* 0x0000404072b77810 */ /* 0x040fe40007fbe0ff */
[----:B------:R-:W-:-:S02]  /*6e20*/  IADD3 R187, P6, R114, 0x4060, RZ ;  /* 0x0000406072bb7810 */ /* 0x000fc40007fde0ff */
[C---:B------:R-:W-:Y:S02]  /*6e30*/  IADD3 R189, P1, R114.reuse, 0x6000, RZ ;  /* 0x0000600072bd7810 */ /* 0x040fe40007f3e0ff */
[C---:B------:R-:W-:Y:S01]  /*6e40*/  IADD3 R102, P2, R114.reuse, 0x6020, RZ ;  /* 0x0000602072667810 */ /* 0x040fe20007f5e0ff */
[----:B------:R-:W-:Y:S01]  /*6e50*/  IMAD.X R95, RZ, RZ, R115, P6 ;  /* 0x000000ffff5f7224 */ /* 0x000fe200030e0673 */
[C---:B------:R-:W-:Y:S02]  /*6e60*/  IADD3 R191, P3, R114.reuse, 0x6040, RZ ;  /* 0x0000604072bf7810 */ /* 0x040fe40007f7e0ff */
[----:B------:R-:W-:Y:S02]  /*6e70*/  IADD3 R110, P4, R114, 0x6060, RZ ;  /* 0x00006060726e7810 */ /* 0x000fe40007f9e0ff */
[----:B------:R-:W-:Y:S02]  /*6e80*/  LOP3.LUT R114, R3, R114, RZ, 0x3c, !PT ;  /* 0x0000007203727212 */ /* 0x000fe400078e3cff */
[----:B------:R-:W-:-:S02]  /*6e90*/  LOP3.LUT R3, R4, 0x380, RZ, 0xc0, !PT ;  /* 0x0000038004037812 */ /* 0x000fc400078ec0ff */
[----:B------:R-:W-:Y:S02]  /*6ea0*/  LOP3.LUT R6, R171, 0x380, RZ, 0xc0, !PT ;  /* 0x00000380ab067812 */ /* 0x000fe400078ec0ff */
[----:B------:R-:W-:Y:S02]  /*6eb0*/  SHF.R.U64 R3, R3, 0x3, RZ ;  /* 0x0000000303037819 */ /* 0x000fe400000012ff */
[----:B------:R-:W-:Y:S02]  /*6ec0*/  LOP3.LUT R8, R173, 0x380, RZ, 0xc0, !PT ;  /* 0x00000380ad087812 */ /* 0x000fe400078ec0ff */
[----:B------:R-:W-:Y:S02]  /*6ed0*/  LOP3.LUT R4, R3, R4, RZ, 0x3c, !PT ;  /* 0x0000000403047212 */ /* 0x000fe400078e3cff */
[----:B------:R-:W-:Y:S02]  /*6ee0*/  LOP3.LUT R3, R12, 0x380, RZ, 0xc0, !PT ;  /* 0x000003800c037812 */ /* 0x000fe400078ec0ff */
[----:B------:R-:W-:-:S02]  /*6ef0*/  LOP3.LUT R10, R175, 0x380, RZ, 0xc0, !PT ;  /* 0x00000380af0a7812 */ /* 0x000fc400078ec0ff */
[----:B------:R-:W-:Y:S02]  /*6f00*/  SHF.R.U64 R3, R3, 0x3, RZ ;  /* 0x0000000303037819 */ /* 0x000fe400000012ff */
[----:B------:R-:W-:Y:S02]  /*6f10*/  SHF.R.U64 R6, R6, 0x3, RZ ;  /* 0x0000000306067819 */ /* 0x000fe400000012ff */
[----:B------:R-:W-:Y:S02]  /*6f20*/  LOP3.LUT R12, R3, R12, RZ, 0x3c, !PT ;  /* 0x0000000c030c7212 */ /* 0x000fe400078e3cff */
[----:B------:R-:W-:Y:S02]  /*6f30*/  LOP3.LUT R3, R86, 0x380, RZ, 0xc0, !PT ;  /* 0x0000038056037812 */ /* 0x000fe400078ec0ff */
[----:B------:R-:W-:Y:S02]  /*6f40*/  LOP3.LUT R14, R177, 0x380, RZ, 0xc0, !PT ;  /* 0x00000380b10e7812 */ /* 0x000fe400078ec0ff */
[----:B------:R-:W-:-:S02]  /*6f50*/  SHF.R.U64 R3, R3, 0x3, RZ ;  /* 0x0000000303037819 */ /* 0x000fc400000012ff */
[----:B------:R-:W-:Y:S02]  /*6f60*/  LOP3.LUT R82, R181, 0x380, RZ, 0xc0, !PT ;  /* 0x00000380b5527812 */ /* 0x000fe400078ec0ff */
[----:B------:R-:W-:Y:S02]  /*6f70*/  SHF.R.U64 R8, R8, 0x3, RZ ;  /* 0x0000000308087819 */ /* 0x000fe400000012ff */
[----:B------:R-:W-:Y:S02]  /*6f80*/  LOP3.LUT R20, R179, 0x380, RZ, 0xc0, !PT ;  /* 0x00000380b3147812 */ /* 0x000fe400078ec0ff */
[----:B------:R-:W-:Y:S02]  /*6f90*/  LOP3.LUT R90, R183, 0x380, RZ, 0xc0, !PT ;  /* 0x00000380b75a7812 */ /* 0x000fe400078ec0ff */
[----:B------:R-:W-:Y:S02]  /*6fa0*/  LOP3.LUT R27, R191, 0x380, RZ, 0xc0, !PT ;  /* 0x00000380bf1b7812 */ /* 0x000fe400078ec0ff */
[----:B------:R-:W-:-:S02]  /*6fb0*/  SHF.R.U64 R10, R10, 0x3, RZ ;  /* 0x000000030a0a7819 */ /* 0x000fc400000012ff */
[----:B------:R-:W-:Y:S02]  /*6fc0*/  LOP3.LUT R86, R3, R86, RZ, 0x3c, !PT ;  /* 0x0000005603567212 */ /* 0x000fe400078e3cff */
[----:B------:R-:W-:Y:S02]  /*6fd0*/  LOP3.LUT R6, R6, R171, RZ, 0x3c, !PT ;  /* 0x000000ab06067212 */ /* 0x000fe400078e3cff */
[----:B------:R-:W-:Y:S02]  /*6fe0*/  SHF.R.U64 R14, R14, 0x3, RZ ;  /* 0x000000030e0e7819 */ /* 0x000fe400000012ff */
[----:B------:R-:W-:Y:S02]  /*6ff0*/  SHF.R.U64 R82, R82, 0x3, RZ ;  /* 0x0000000352527819 */ /* 0x000fe400000012ff */
[----:B------:R-:W-:Y:S02]  /*7000*/  LOP3.LUT R3, R102, 0x380, RZ, 0xc0, !PT ;  /* 0x0000038066037812 */ /* 0x000fe400078ec0ff */
[----:B------:R-:W-:-:S02]  /*7010*/  LOP3.LUT R8, R8, R173, RZ, 0x3c, !PT ;  /* 0x000000ad08087212 */ /* 0x000fc400078e3cff */
[----:B------:R-:W-:Y:S02]  /*7020*/  SHF.R.U64 R20, R20, 0x3, RZ ;  /* 0x0000000314147819 */ /* 0x000fe400000012ff */
[----:B------:R-:W-:Y:S02]  /*7030*/  LOP3.LUT R94, R187, 0x380, RZ, 0xc0, !PT ;  /* 0x00000380bb5e7812 */ /* 0x000fe400078ec0ff */
[----:B------:R-:W-:Y:S02]  /*7040*/  SHF.R.U64 R90, R90, 0x3, RZ ;  /* 0x000000035a5a7819 */ /* 0x000fe400000012ff */
[----:B------:R-:W-:Y:S02]  /*7050*/  SHF.R.U64 R28, R27, 0x3, RZ ;  /* 0x000000031b1c7819 */ /* 0x000fe400000012ff */
[----:B------:R-:W-:Y:S02]  /*7060*/  LOP3.LUT R10, R10, R175, RZ, 0x3c, !PT ;  /* 0x000000af0a0a7212 */ /* 0x000fe400078e3cff */
[----:B------:R-:W-:-:S02]  /*7070*/  LOP3.LUT R98, R189, 0x380, RZ, 0xc0, !PT ;  /* 0x00000380bd627812 */ /* 0x000fc400078ec0ff */
[----:B------:R-:W-:Y:S02]  /*7080*/  MOV R114, R114 ;  /* 0x0000007200727202 */ /* 0x000fe40000000f00 */
[----:B------:R-:W-:Y:S02]  /*7090*/  F2FP.BF16.F32.PACK_AB R27, R31, R30 ;  /* 0x0000001e1f1b723e */ /* 0x000fe400000010ff */
[----:B------:R-:W-:Y:S02]  /*70a0*/  MOV R5, R4 ;  /* 0x0000000400057202 */ /* 0x000fe40000000f00 */
[----:B------:R-:W-:Y:S01]  /*70b0*/  LOP3.LUT R14, R14, R177, RZ, 0x3c, !PT ;  /* 0x000000b10e0e7212 */ /* 0x000fe200078e3cff */
[----:B------:R1:W-:Y:S01]  /*70c0*/  STSM.16.M88.4 [R114], R24 ;  /* 0x0000001872007844 */ /* 0x0003e20000000200 */
[----:B------:R-:W-:Y:S02]  /*70d0*/  LOP3.LUT R82, R82, R181, RZ, 0x3c, !PT ;  /* 0x000000b552527212 */ /* 0x000fe400078e3cff */
[----:B------:R-:W-:Y:S01]  /*70e0*/  SHF.R.U64 R3, R3, 0x3, RZ ;  /* 0x0000000303037819 */ /* 0x000fe200000012ff */
[----:B------:R2:W-:Y:S01]  /*70f0*/  STSM.16.M88.4 [R5], R32 ;  /* 0x0000002005007844 */ /* 0x0005e20000000200 */
[----:B------:R-:W-:-:S02]  /*7100*/  MOV R6, R6 ;  /* 0x0000000600067202 */ /* 0x000fc40000000f00 */
[----:B------:R-:W-:Y:S02]  /*7110*/  IADD3.X R91, RZ, R115, RZ, P5, !PT ;  /* 0x00000073ff5b7210 */ /* 0x000fe40002ffe4ff */
[----:B------:R-:W-:Y:S01]  /*7120*/  LOP3.LUT R20, R20, R179, RZ, 0x3c, !PT ;  /* 0x000000b314147212 */ /* 0x000fe200078e3cff */
[----:B------:R2:W-:Y:S01]  /*7130*/  STSM.16.M88.4 [R6], R40 ;  /* 0x0000002806007844 */ /* 0x0005e20000000200 */
[----:B------:R-:W-:Y:S02]  /*7140*/  SHF.R.U64 R94, R94, 0x3, RZ ;  /* 0x000000035e5e7819 */ /* 0x000fe400000012ff */
[----:B------:R-:W-:Y:S02]  /*7150*/  LOP3.LUT R90, R90, R183, RZ, 0x3c, !PT ;  /* 0x000000b75a5a7212 */ /* 0x000fe400078e3cff */
[----:B------:R-:W-:Y:S02]  /*7160*/  LOP3.LUT R106, R110, 0x380, RZ, 0xc0, !PT ;  /* 0x000003806e6a7812 */ /* 0x000fe400078ec0ff */
[----:B------:R-:W-:-:S02]  /*7170*/  MOV R8, R8 ;  /* 0x0000000800087202 */ /* 0x000fc40000000f00 */
[----:B------:R-:W-:Y:S02]  /*7180*/  F2FP.BF16.F32.PACK_AB R51, R55, R54 ;  /* 0x000000363733723e */ /* 0x000fe400000010ff */
[----:B------:R-:W-:Y:S02]  /*7190*/  F2FP.BF16.F32.PACK_AB R57, R59, R58 ;  /* 0x0000003a3b39723e */ /* 0x000fe400000010ff */
[----:B------:R-:W-:Y:S01]  /*71a0*/  F2FP.BF16.F32.PACK_AB R64, R65, R64 ;  /* 0x000000404140723e */ /* 0x000fe200000010ff */
[----:B------:R2:W-:Y:S01]  /*71b0*/  STSM.16.M88.4 [R8], R48 ;  /* 0x0000003008007844 */ /* 0x0005e20000000200 */
[----:B------:R-:W-:Y:S02]  /*71c0*/  SHF.R.U64 R98, R98, 0x3, RZ ;  /* 0x0000000362627819 */ /* 0x000fe400000012ff */
[----:B------:R-:W-:Y:S02]  /*71d0*/  MOV R10, R10 ;  /* 0x0000000a000a7202 */ /* 0x000fe40000000f00 */
[----:B------:R-:W-:-:S02]  /*71e0*/  F2FP.BF16.F32.PACK_AB R58, R61, R60 ;  /* 0x0000003c3d3a723e */ /* 0x000fc400000010ff */
[----:B------:R-:W-:Y:S02]  /*71f0*/  F2FP.BF16.F32.PACK_AB R59, R63, R62 ;  /* 0x0000003e3f3b723e */ /* 0x000fe400000010ff */
[----:B------:R-:W-:Y:S02]  /*7200*/  F2FP.BF16.F32.PACK_AB R65, R67, R66 ;  /* 0x000000424341723e */ /* 0x000fe400000010ff */
[----:B------:R-:W-:Y:S01]  /*7210*/  F2FP.BF16.F32.PACK_AB R72, R73, R72 ;  /* 0x000000484948723e */ /* 0x000fe200000010ff */
[----:B------:R2:W-:Y:S01]  /*7220*/  STSM.16.M88.4 [R10], R56 ;  /* 0x000000380a007844 */ /* 0x0005e20000000200 */
[----:B------:R-:W-:Y:S02]  /*7230*/  MOV R12, R12 ;  /* 0x0000000c000c7202 */ /* 0x000fe40000000f00 */
[----:B------:R-:W-:Y:S02]  /*7240*/  F2FP.BF16.F32.PACK_AB R66, R69, R68 ;  /* 0x000000444542723e */ /* 0x000fe400000010ff */
[----:B------:R-:W-:-:S02]  /*7250*/  F2FP.BF16.F32.PACK_AB R67, R71, R70 ;  /* 0x000000464743723e */ /* 0x000fc400000010ff */
[----:B------:R-:W-:Y:S02]  /*7260*/  F2FP.BF16.F32.PACK_AB R73, R75, R74 ;  /* 0x0000004a4b49723e */ /* 0x000fe400000010ff */
[----:B------:R-:W-:Y:S01]  /*7270*/  LOP3.LUT R102, R3, R102, RZ, 0x3c, !PT ;  /* 0x0000006603667212 */ /* 0x000fe200078e3cff */
[----:B------:R2:W-:Y:S01]  /*7280*/  STSM.16.M88.4 [R12], R64 ;  /* 0x000000400c007844 */ /* 0x0005e20000000200 */
[----:B------:R-:W-:Y:S02]  /*7290*/  MOV R14, R14 ;  /* 0x0000000e000e7202 */ /* 0x000fe40000000f00 */
[----:B------:R-:W-:Y:S02]  /*72a0*/  MOV R4, R82 ;  /* 0x0000005200047202 */ /* 0x000fe40000000f00 */
[----:B------:R-:W-:Y:S02]  /*72b0*/  F2FP.BF16.F32.PACK_AB R74, R77, R76 ;  /* 0x0000004c4d4a723e */ /* 0x000fe400000010ff */
[----:B------:R-:W-:-:S02]  /*72c0*/  F2FP.BF16.F32.PACK_AB R75, R79, R78 ;  /* 0x0000004e4f4b723e */ /* 0x000fc400000010ff */
[----:B------:R-:W-:Y:S02]  /*72d0*/  F2FP.BF16.F32.PACK_AB R80, R81, R80 ;  /* 0x000000505150723e */ /* 0x000fe400000010ff */
[----:B------:R-:W-:Y:S01]  /*72e0*/  LOP3.LUT R94, R94, R187, RZ, 0x3c, !PT ;  /* 0x000000bb5e5e7212 */ /* 0x000fe200078e3cff */
[----:B------:R2:W-:Y:S01]  /*72f0*/  STSM.16.M88.4 [R14], R72 ;  /* 0x000000480e007844 */ /* 0x0005e20000000200 */
[----:B------:R-:W-:Y:S02]  /*7300*/  SHF.R.U64 R29, R106, 0x3, RZ ;  /* 0x000000036a1d7819 */ /* 0x000fe400000012ff */
[----:B------:R-:W-:Y:S02]  /*7310*/  MOV R20, R20 ;  /* 0x0000001400147202 */ /* 0x000fe40000000f00 */
[----:B------:R-:W-:Y:S02]  /*7320*/  MOV R3, R90 ;  /* 0x0000005a00037202 */ /* 0x000fe40000000f00 */
[----:B------:R-:W-:-:S02]  /*7330*/  F2FP.BF16.F32.PACK_AB R81, R152, R0 ;  /* 0x000000009851723e */ /* 0x000fc400000010ff */
[----:B------:R-:W-:Y:S02]  /*7340*/  F2FP.BF16.F32.PACK_AB R82, R85, R84 ;  /* 0x000000545552723e */ /* 0x000fe400000010ff */
[----:B------:R-:W-:Y:S02]  /*7350*/  F2FP.BF16.F32.PACK_AB R83, R154, R153 ;  /* 0x000000999a53723e */ /* 0x000fe400000010ff */
[----:B------:R-:W-:Y:S02]  /*7360*/  F2FP.BF16.F32.PACK_AB R88, R89, R88 ;  /* 0x000000585958723e */ /* 0x000fe400000010ff */
[----:B------:R-:W-:Y:S01]  /*7370*/  IADD3.X R99, RZ, R115, RZ, P1, !PT ;  /* 0x00000073ff637210 */ /* 0x000fe20000ffe4ff */
[----:B------:R2:W-:Y:S01]  /*7380*/  STSM.16.M88.4 [R20], R80 ;  /* 0x0000005014007844 */ /* 0x0005e20000000200 */
[----:B------:R-:W-:Y:S02]  /*7390*/  LOP3.LUT R98, R98, R189, RZ, 0x3c, !PT ;  /* 0x000000bd62627212 */ /* 0x000fe400078e3cff */
[----:B------:R-:W-:-:S02]  /*73a0*/  F2FP.BF16.F32.PACK_AB R89, R158, R157 ;  /* 0x0000009d9e59723e */ /* 0x000fc400000010ff */
[----:B------:R-:W-:Y:S02]  /*73b0*/  F2FP.BF16.F32.PACK_AB R90, R93, R92 ;  /* 0x0000005c5d5a723e */ /* 0x000fe400000010ff */
[----:B------:R-:W-:Y:S02]  /*73c0*/  F2FP.BF16.F32.PACK_AB R91, R160, R159 ;  /* 0x0000009fa05b723e */ /* 0x000fe400000010ff */
[----:B------:R-:W-:Y:S02]  /*73d0*/  F2FP.BF16.F32.PACK_AB R161, R162, R161 ;  /* 0x000000a1a2a1723e */ /* 0x000fe400000010ff */
[----:B------:R-:W-:Y:S01]  /*73e0*/  IADD3.X R103, RZ, R115, RZ, P2, !PT ;  /* 0x00000073ff677210 */ /* 0x000fe200017fe4ff */
[----:B------:R2:W-:Y:S01]  /*73f0*/  STSM.16.M88.4 [R4], R88 ;  /* 0x0000005804007844 */ /* 0x0005e20000000200 */
[----:B------:R-:W-:Y:S02]  /*7400*/  MOV R86, R86 ;  /* 0x0000005600567202 */ /* 0x000fe40000000f00 */
[----:B------:R-:W-:-:S02]  /*7410*/  F2FP.BF16.F32.PACK_AB R160, R97, R96 ;  /* 0x0000006061a0723e */ /* 0x000fc400000010ff */
[----:B------:R-:W-:Y:S02]  /*7420*/  F2FP.BF16.F32.PACK_AB R162, R101, R100 ;  /* 0x0000006465a2723e */ /* 0x000fe400000010ff */
[----:B------:R-:W-:Y:S02]  /*7430*/  F2FP.BF16.F32.PACK_AB R163, R164, R163 ;  /* 0x000000a3a4a3723e */ /* 0x000fe400000010ff */
[----:B------:R-:W-:Y:S02]  /*7440*/  F2FP.BF16.F32.PACK_AB R165, R166, R165 ;  /* 0x000000a5a6a5723e */ /* 0x000fe400000010ff */
[-C--:B------:R-:W-:Y:S01]  /*7450*/  IADD3.X R107, RZ, R115.reuse, RZ, P3, !PT ;  /* 0x00000073ff6b7210 */ /* 0x080fe20001ffe4ff */
[----:B------:R2:W-:Y:S01]  /*7460*/  STSM.16.M88.4 [R86], R160 ;  /* 0x000000a056007844 */ /* 0x0005e20000000200 */
[----:B------:R-:W-:Y:S02]  /*7470*/  IADD3.X R111, RZ, R115, RZ, P4, !PT ;  /* 0x00000073ff6f7210 */ /* 0x000fe400027fe4ff */
[----:B------:R-:W-:-:S02]  /*7480*/  LOP3.LUT R106, R28, R191, RZ, 0x3c, !PT ;  /* 0x000000bf1c6a7212 */ /* 0x000fc400078e3cff */
[----:B------:R-:W-:Y:S02]  /*7490*/  F2FP.BF16.F32.PACK_AB R164, R105, R104 ;  /* 0x0000006869a4723e */ /* 0x000fe400000010ff */
[----:B------:R-:W-:Y:S02]  /*74a0*/  F2FP.BF16.F32.PACK_AB R166, R109, R108 ;  /* 0x0000006c6da6723e */ /* 0x000fe400000010ff */
[----:B------:R-:W-:Y:S02]  /*74b0*/  F2FP.BF16.F32.PACK_AB R167, R168, R167 ;  /* 0x000000a7a8a7723e */ /* 0x000fe400000010ff */
[----:B------:R-:W-:Y:S02]  /*74c0*/  F2FP.BF16.F32.PACK_AB R112, R113, R112 ;  /* 0x000000707170723e */ /* 0x000fe400000010ff */
[----:B------:R-:W-:Y:S01]  /*74d0*/  F2FP.BF16.F32.PACK_AB R120, R121, R120 ;  /* 0x000000787978723e */ /* 0x000fe200000010ff */
[----:B------:R2:W-:Y:S01]  /*74e0*/  STSM.16.M88.4 [R3], R164 ;  /* 0x000000a403007844 */ /* 0x0005e20000000200 */
[----:B------:R-:W-:-:S02]  /*74f0*/  LOP3.LUT R110, R29, R110, RZ, 0x3c, !PT ;  /* 0x0000006e1d6e7212 */ /* 0x000fc400078e3cff */
[----:B------:R-:W-:Y:S02]  /*7500*/  MOV R94, R94 ;  /* 0x0000005e005e7202 */ /* 0x000fe40000000f00 */
[----:B------:R-:W-:Y:S02]  /*7510*/  F2FP.BF16.F32.PACK_AB R113, R170, R169 ;  /* 0x000000a9aa71723e */ /* 0x000fe400000010ff */
[----:B-1----:R-:W-:Y:S02]  /*7520*/  F2FP.BF16.F32.PACK_AB R114, R117, R116 ;  /* 0x000000747572723e */ /* 0x002fe400000010ff */
[----:B------:R-:W-:Y:S02]  /*7530*/  F2FP.BF16.F32.PACK_AB R115, R119, R118 ;  /* 0x000000767773723e */ /* 0x000fe400000010ff */
[----:B------:R-:W-:Y:S02]  /*7540*/  F2FP.BF16.F32.PACK_AB R121, R123, R122 ;  /* 0x0000007a7b79723e */ /* 0x000fe400000010ff */
[----:B------:R-:W-:Y:S01]  /*7550*/  F2FP.BF16.F32.PACK_AB R128, R129, R128 ;  /* 0x000000808180723e */ /* 0x000fe200000010ff */
[----:B------:R2:W-:Y:S01]  /*7560*/  STSM.16.M88.4 [R94], R112 ;  /* 0x000000705e007844 */ /* 0x0005e20000000200 */
[----:B------:R-:W-:-:S02]  /*7570*/  MOV R98, R98 ;  /* 0x0000006200627202 */ /* 0x000fc40000000f00 */
[----:B------:R-:W-:Y:S02]  /*7580*/  F2FP.BF16.F32.PACK_AB R122, R125, R124 ;  /* 0x0000007c7d7a723e */ /* 0x000fe400000010ff */
[----:B------:R-:W-:Y:S02]  /*7590*/  F2FP.BF16.F32.PACK_AB R123, R127, R126 ;  /* 0x0000007e7f7b723e */ /* 0x000fe400000010ff */
[----:B------:R-:W-:Y:S02]  /*75a0*/  F2FP.BF16.F32.PACK_AB R129, R131, R130 ;  /* 0x000000828381723e */ /* 0x000fe400000010ff */
[----:B------:R-:W-:Y:S01]  /*75b0*/  F2FP.BF16.F32.PACK_AB R136, R137, R136 ;  /* 0x000000888988723e */ /* 0x000fe200000010ff */
[----:B------:R2:W-:Y:S01]  /*75c0*/  STSM.16.M88.4 [R98], R120 ;  /* 0x0000007862007844 */ /* 0x0005e20000000200 */
        /* <DEDUP_REMOVED lines=10> */
[----:B------:R-:W-:Y:S01]  /*7670*/  MOV R110, R110 ;  /* 0x0000006e006e7202 */ /* 0x000fe20000000f00 */
[----:B------:R2:W-:Y:S01]  /*7680*/  STSM.16.M88.4 [R106], R136 ;  /* 0x000000886a007844 */ /* 0x0005e20000000200 */
[----:B------:R-:W-:Y:S02]  /*7690*/  F2FP.BF16.F32.PACK_AB R146, R149, R148 ;  /* 0x000000949592723e */ /* 0x000fe400000010ff */
[----:B------:R-:W-:-:S05]  /*76a0*/  F2FP.BF16.F32.PACK_AB R147, R151, R150 ;  /* 0x000000969793723e */ /* 0x000fca00000010ff */
[----:B------:R2:W-:Y:S01]  /*76b0*/  STSM.16.M88.4 [R110], R144 ;  /* 0x000000906e007844 */ /* 0x0005e20000000200 */
[----:B------:R-:W-:Y:S01]  /*76c0*/  @!PT LDS RZ, [RZ] ;  /* 0x00000000fffff984 */ /* 0x000fe20000000800 */
[----:B------:R-:W-:Y:S01]  /*76d0*/  @!PT LDS RZ, [RZ] ;  /* 0x00000000fffff984 */ /* 0x000fe20000000800 */
[----:B------:R-:W-:Y:S01]  /*76e0*/  @!PT LDS RZ, [RZ] ;  /* 0x00000000fffff984 */ /* 0x000fe20000000800 */
[----:B------:R-:W-:Y:S01]  /*76f0*/  @!PT LDS RZ, [RZ] ;  /* 0x00000000fffff984 */ /* 0x000fe20000000800 */
[----:B------:R1:W-:Y:S06]  /*7700*/  MEMBAR.ALL.CTA ;  /* 0x0000000000007992 */ /* 0x0003ec0000008000 */
[----:B-1----:R-:W1:Y:S02]  /*7710*/  FENCE.VIEW.ASYNC.S ;  /* 0x00000000000073c6 */ /* 0x002e640000000000 */
[----:B-1----:R-:W-:Y:S06]  /*7720*/  BAR.ARV 0x1, 0x120 ;  /* 0x0044800000007b1d */ /* 0x002fec0000002000 */
[----:B------:R-:W-:Y:S05]  /*7730*/  @P0 BRA `(.L_x_39) ;  /* 0x00000000008c0947 */ /* 0x000fea0003800000 */
[----:B------:R-:W-:Y:S01]  /*7740*/  UIADD3 UR6, -UR36, URZ, URZ ;  /* 0x0000003f24067290 */ /* 0x000fe2000fffe13f */
[----:B------:R-:W1:Y:S01]  /*7750*/  LDC R0, c[0x0][0xda8] ;  /* 0x00036a00ff007b82 */ /* 0x000e620000000800 */
[----:B------:R-:W-:Y:S01]  /*7760*/  ULDC UR4, c[0x0][0xdb4] ;  /* 0x00036d0000047ab9 */ /* 0x000fe20000000800 */
[----:B------:R-:W-:Y:S01]  /*7770*/  ULDC.64 UR8, c[0x0][0xb70] ;  /* 0x0002dc0000087ab9 */ /* 0x000fe20000000a00 */
[----:B------:R-:W-:Y:S02]  /*7780*/  UIMAD UR6, UR4, UR6, UR43 ;  /* 0x00000006040672a4 */ /* 0x000fe4000f8e022b */
[----:B--2---:R-:W-:Y:S01]  /*7790*/  IMAD R3, RZ, RZ, -UR43 ;  /* 0x8000002bff037e24 */ /* 0x004fe2000f8e02ff */
[----:B------:R-:W-:Y:S01]  /*77a0*/  IADD3 R9, -R17, RZ, RZ ;  /* 0x000000ff11097210 */ /* 0x000fe20007ffe1ff */
[----:B------:R-:W-:Y:S01]  /*77b0*/  USHF.R.S32.HI UR4, URZ, 0x1f, UR6 ;  /* 0x0000001f3f047899 */ /* 0x000fe20008011406 */
[----:B------:R-:W2:Y:S02]  /*77c0*/  LDC.64 R6, c[0x0][0xb78] ;  /* 0x0002de00ff067b82 */ /* 0x000ea40000000a00 */
[----:B------:R-:W-:Y:S01]  /*77d0*/  ISETP.NE.AND P0, PT, R16, R9, PT ;  /* 0x000000091000720c */ /* 0x000fe20003f05270 */
[----:B------:R-:W-:-:S02]  /*77e0*/  UIMAD UR7, UR4, UR8, URZ ;  /* 0x00000008040772a4 */ /* 0x000fc4000f8e023f */
[----:B------:R-:W-:Y:S02]  /*77f0*/  UIMAD.WIDE.U32 UR4, UR6, UR8, URZ ;  /* 0x00000008060472a5 */ /* 0x000fe4000f8e003f */
[----:B------:R-:W-:Y:S02]  /*7800*/  UIMAD UR6, UR6, UR9, UR7 ;  /* 0x00000009060672a4 */ /* 0x000fe4000f8e0207 */
[----:B------:R-:W-:Y:S02]  /*7810*/  USHF.R.S32.HI UR7, URZ, 0x1f, UR36 ;  /* 0x0000001f3f077899 */ /* 0x000fe40008011424 */
[----:B------:R-:W-:Y:S02]  /*7820*/  UIADD3 UR6, UR5, UR6, URZ ;  /* 0x0000000605067290 */ /* 0x000fe4000fffe03f */
[----:B------:R-:W-:Y:S02]  /*7830*/  MOV R5, UR5 ;  /* 0x0000000500057c02 */ /* 0x000fe40008000f00 */
[----:B------:R-:W-:Y:S01]  /*7840*/  MOV R4, UR4 ;  /* 0x0000000400047c02 */ /* 0x000fe20008000f00 */
[----:B------:R-:W-:Y:S01]  /*7850*/  ULDC UR4, c[0x0][0xa88] ;  /* 0x0002a20000047ab9 */ /* 0x000fe20000000800 */
[----:B-1----:R-:W-:Y:S01]  /*7860*/  IMAD R3, R0, R3, UR42 ;  /* 0x0000002a00037e24 */ /* 0x002fe2000f8e0203 */
[----:B------:R-:W-:-:S03]  /*7870*/  MOV R5, UR6 ;  /* 0x0000000600057c02 */ /* 0x000fc60008000f00 */
[----:B------:R-:W-:Y:S02]  /*7880*/  IMAD R9, R3, 0x40, R2 ;  /* 0x0000004003097824 */ /* 0x000fe400078e0202 */
[----:B--2---:R-:W-:-:S03]  /*7890*/  IMAD R0, R6, UR7, RZ ;  /* 0x0000000706007c24 */ /* 0x004fc6000f8e02ff */
[----:B------:R-:W-:Y:S01]  /*78a0*/  SHF.R.S32.HI R3, RZ, 0x1f, R9 ;  /* 0x0000001fff037819 */ /* 0x000fe20000011409 */
[----:B------:R-:W-:Y:S01]  /*78b0*/  IMAD.WIDE.U32 R4, R6, UR36, R4 ;  /* 0x0000002406047c25 */ /* 0x000fe2000f8e0004 */
[----:B------:R-:W-:-:S03]  /*78c0*/  ISETP.GE.OR P1, PT, R9, UR4, P0 ;  /* 0x0000000409007c0c */ /* 0x000fc60008726670 */
[----:B------:R-:W-:Y:S01]  /*78d0*/  IMAD R6, R7, UR36, R0 ;  /* 0x0000002407067c24 */ /* 0x000fe2000f8e0200 */
[C---:B------:R-:W-:Y:S02]  /*78e0*/  IADD3 R7, R9.reuse, 0x8, RZ ;  /* 0x0000000809077810 */ /* 0x040fe40007ffe0ff */
[----:B------:R-:W-:Y:S02]  /*78f0*/  IADD3 R0, P2, R9, R4, RZ ;  /* 0x0000000409007210 */ /* 0x000fe40007f5e0ff */
[----:B------:R-:W-:Y:S01]  /*7900*/  ISETP.GE.OR P0, PT, R7, UR4, P0 ;  /* 0x0000000407007c0c */ /* 0x000fe20008706670 */
[----:B------:R-:W-:Y:S01]  /*7910*/  ULDC.64 UR4, c[0x0][0xb40] ;  /* 0x0002d00000047ab9 */ /* 0x000fe20000000a00 */
[----:B------:R-:W-:Y:S02]  /*7920*/  IADD3.X R3, R3, R5, R6, P2, !PT ;  /* 0x0000000503037210 */ /* 0x000fe400017fe406 */
[----:B------:R-:W-:-:S04]  /*7930*/  LEA R4, P2, R0, UR4, 0x2 ;  /* 0x0000000400047c11 */ /* 0x000fc8000f8410ff */
[----:B------:R-:W-:-:S05]  /*7940*/  LEA.HI.X R5, R0, UR5, R3, 0x2, P2 ;  /* 0x0000000500057c11 */ /* 0x000fca00090f1403 */
[----:B------:R1:W-:Y:S04]  /*7950*/  @!P1 STG.E desc[UR48][R4.64], R156 ;  /* 0x0000009c04009986 */ /* 0x0003e8000c101930 */
[----:B------:R1:W-:Y:S02]  /*7960*/  @!P0 STG.E desc[UR48][R4.64+0x20], R155 ;  /* 0x0000209b04008986 */ /* 0x0003e4000c101930 */
.L_x_39:
[----:B------:R-:W3:Y:S01]  /*7970*/  SHFL.IDX PT, R0, R185, RZ, 0x1f ;  /* 0x00001fffb9007589 */ /* 0x000ee200000e0000 */
[----:B------:R-:W-:Y:S02]  /*7980*/  ULDC UR4, c[0x0][0xc] ;  /* 0x0000030000047ab9 */ /* 0x000fe40000000800 */
[----:B------:R-:W-:Y:S01]  /*7990*/  UIADD3 UR45, UR4, UR45, URZ ;  /* 0x0000002d042d7290 */ /* 0x000fe2000fffe03f */
[----:B---3--:R-:W-:-:S13]  /*79a0*/  ISETP.NE.AND P0, PT, R0, 0x7, PT ;  /* 0x000000070000780c */ /* 0x008fda0003f05270 */
[----:B------:R-:W-:Y:S05]  /*79b0*/  @P0 BRA `(.L_x_40) ;  /* 0x0000000000e80947 */ /* 0x000fea0003800000 */
[----:B------:R-:W-:Y:S01]  /*79c0*/  BAR.SYNC.DEFER_BLOCKING 0x1, 0x120 ;  /* 0x0044800000007b1d */ /* 0x000fe20000010000 */
[----:B------:R-:W-:-:S05]  /*79d0*/  ELECT P0, URZ, PT ;  /* 0x00000000003f782f */ /* 0x000fca0003800000 */
[----:B------:R-:W-:Y:S08]  /*79e0*/  BSSY B0, `(.L_x_40) ;  /* 0x0000037000007945 */ /* 0x000ff00003800000 */
[----:B------:R-:W-:Y:S05]  /*79f0*/  @!P0 BRA `(.L_x_41) ;  /* 0x0000000000d48947 */ /* 0x000fea0003800000 */
[----:B------:R-:W-:Y:S01]  /*7a00*/  UIADD3 UR5, -UR43, URZ, URZ ;  /* 0x0000003f2b057290 */ /* 0x000fe2000fffe13f */
[----:B------:R-:W-:Y:S01]  /*7a10*/  ULDC UR10, c[0x0][0xda8] ;  /* 0x00036a00000a7ab9 */ /* 0x000fe20000000800 */
[----:B------:R-:W-:Y:S02]  /*7a20*/  UIADD3 UR35, -UR36, URZ, URZ ;  /* 0x0000003f24237290 */ /* 0x000fe4000fffe13f */
[----:B------:R-:W-:Y:S02]  /*7a30*/  UIMAD UR5, UR10, UR5, UR42 ;  /* 0x000000050a0572a4 */ /* 0x000fe4000f8e022a */
[----:B------:R-:W-:Y:S01]  /*7a40*/  UIADD3 UR4, UP0, UR52, 0x9f0, URZ ;  /* 0x000009f034047890 */ /* 0x000fe2000ff1e03f */
[----:B------:R-:W-:Y:S01]  /*7a50*/  ULDC UR12, c[0x0][0xdb4] ;  /* 0x00036d00000c7ab9 */ /* 0x000fe20000000800 */
[----:B------:R-:W-:Y:S02]  /*7a60*/  USHF.L.U32 UR34, UR5, 0x6, URZ ;  /* 0x0000000605227899 */ /* 0x000fe4000800063f */
[----:B------:R-:W-:-:S02]  /*7a70*/  UIMAD UR35, UR12, UR35, UR43 ;  /* 0x000000230c2372a4 */ /* 0x000fc4000f8e022b */
[----:B------:R-:W-:Y:S02]  /*7a80*/  UIADD3.X UR5, URZ, UR53, URZ, UP0, !UPT ;  /* 0x000000353f057290 */ /* 0x000fe400087fe43f */
[----:B------:R-:W-:Y:S02]  /*7a90*/  UIADD3 UR6, UR46, 0x2000, URZ ;  /* 0x000020002e067890 */ /* 0x000fe4000fffe03f */
[----:B------:R-:W-:Y:S01]  /*7aa0*/  UIADD3 UR8, UR46, 0x4000, URZ ;  /* 0x000040002e087890 */ /* 0x000fe2000fffe03f */
[----:B------:R-:W-:Y:S01]  /*7ab0*/  UMOV UR33, URZ ;  /* 0x0000003f00217c82 */ /* 0x000fe20008000000 */
[----:B------:R-:W-:Y:S01]  /*7ac0*/  UMOV UR37, URZ ;  /* 0x0000003f00257c82 */ /* 0x000fe20008000000 */
[----:B------:R-:W-:Y:S01]  /*7ad0*/  UMOV UR32, UR46 ;  /* 0x0000002e00207c82 */ /* 0x000fe20008000000 */
[----:B------:R-:W-:Y:S01]  /*7ae0*/  UMOV UR7, 0x40 ;  /* 0x0000004000077882 */ /* 0x000fe20000000000 */
[----:B------:R-:W-:Y:S01]  /*7af0*/  UIADD3 UR10, UR46, 0x6000, URZ ;  /* 0x000060002e0a7890 */ /* 0x000fe2000fffe03f */
[----:B------:R3:W-:Y:S01]  /*7b00*/  UTMASTG.5D [UR32], [UR4] ;  /* 0x00000020040073b5 */ /* 0x0007e20008020000 */
[----:B------:R-:W-:Y:S01]  /*7b10*/  UMOV UR9, 0x80 ;  /* 0x0000008000097882 */ /* 0x000fe20000000000 */
[----:B------:R-:W-:Y:S01]  /*7b20*/  UIADD3 UR12, UR46, 0x8000, URZ ;  /* 0x000080002e0c7890 */ /* 0x000fe2000fffe03f */
[----:B------:R-:W-:Y:S01]  /*7b30*/  UMOV UR11, 0xc0 ;  /* 0x000000c0000b7882 */ /* 0x000fe20000000000 */
[----:B------:R-:W-:Y:S01]  /*7b40*/  UMOV UR13, 0x100 ;  /* 0x00000100000d7882 */ /* 0x000fe20000000000 */
[----:B---3--:R-:W-:Y:S01]  /*7b50*/  UMOV UR32, UR6 ;  /* 0x0000000600207c82 */ /* 0x008fe20008000000 */
[----:B------:R-:W-:Y:S01]  /*7b60*/  UMOV UR33, UR7 ;  /* 0x0000000700217c82 */ /* 0x000fe20008000000 */
[----:B------:R-:W-:Y:S01]  /*7b70*/  UIADD3 UR6, UR46, 0xa000, URZ ;  /* 0x0000a0002e067890 */ /* 0x000fe2000fffe03f */
[----:B------:R3:W-:Y:S01]  /*7b80*/  UTMASTG.5D [UR32], [UR4] ;  /* 0x00000020040073b5 */ /* 0x0007e20008020000 */
[----:B------:R-:W-:Y:S01]  /*7b90*/  UMOV UR7, 0x140 ;  /* 0x0000014000077882 */ /* 0x000fe20000000000 */
[----:B---3--:R-:W-:Y:S01]  /*7ba0*/  UMOV UR32, UR8 ;  /* 0x0000000800207c82 */ /* 0x008fe20008000000 */
[----:B------:R-:W-:Y:S01]  /*7bb0*/  UMOV UR33, UR9 ;  /* 0x0000000900217c82 */ /* 0x000fe20008000000 */
[----:B------:R-:W-:Y:S01]  /*7bc0*/  UIADD3 UR8, UR46, 0xc000, URZ ;  /* 0x0000c0002e087890 */ /* 0x000fe2000fffe03f */
[----:B------:R3:W-:Y:S01]  /*7bd0*/  UTMASTG.5D [UR32], [UR4] ;  /* 0x00000020040073b5 */ /* 0x0007e20008020000 */
[----:B------:R-:W-:Y:S01]  /*7be0*/  UIADD3 UR9, UR46, 0xe000, URZ ;  /* 0x0000e0002e097890 */ /* 0x000fe2000fffe03f */
[----:B---3--:R-:W-:Y:S01]  /*7bf0*/  UMOV UR32, UR10 ;  /* 0x0000000a00207c82 */ /* 0x008fe20008000000 */
[----:B------:R-:W-:-:S02]  /*7c00*/  UMOV UR33, UR11 ;  /* 0x0000000b00217c82 */ /* 0x000fc40008000000 */
[----:B------:R3:W-:Y:S02]  /*7c10*/  UTMASTG.5D [UR32], [UR4] ;  /* 0x00000020040073b5 */ /* 0x0007e40008020000 */
[----:B---3--:R-:W-:Y:S01]  /*7c20*/  UMOV UR32, UR12 ;  /* 0x0000000c00207c82 */ /* 0x008fe20008000000 */
[----:B------:R-:W-:Y:S02]  /*7c30*/  UMOV UR33, UR13 ;  /* 0x0000000d00217c82 */ /* 0x000fe40008000000 */
[----:B------:R3:W-:Y:S02]  /*7c40*/  UTMASTG.5D [UR32], [UR4] ;  /* 0x00000020040073b5 */ /* 0x0007e40008020000 */
[----:B---3--:R-:W-:Y:S01]  /*7c50*/  UMOV UR32, UR6 ;  /* 0x0000000600207c82 */ /* 0x008fe20008000000 */
[----:B------:R-:W-:Y:S01]  /*7c60*/  UMOV UR33, UR7 ;  /* 0x0000000700217c82 */ /* 0x000fe20008000000 */
[----:B------:R-:W-:Y:S01]  /*7c70*/  UMOV UR6, 0x180 ;  /* 0x0000018000067882 */ /* 0x000fe20000000000 */
[----:B------:R3:W-:Y:S02]  /*7c80*/  UTMASTG.5D [UR32], [UR4] ;  /* 0x00000020040073b5 */ /* 0x0007e40008020000 */
[----:B---3--:R-:W-:Y:S01]  /*7c90*/  UMOV UR32, UR8 ;  /* 0x0000000800207c82 */ /* 0x008fe20008000000 */
[----:B------:R-:W-:Y:S01]  /*7ca0*/  UMOV UR33, UR6 ;  /* 0x0000000600217c82 */ /* 0x000fe20008000000 */
[----:B------:R-:W-:Y:S01]  /*7cb0*/  UMOV UR6, 0x1c0 ;  /* 0x000001c000067882 */ /* 0x000fe20000000000 */
[----:B------:R3:W-:Y:S02]  /*7cc0*/  UTMASTG.5D [UR32], [UR4] ;  /* 0x00000020040073b5 */ /* 0x0007e40008020000 */
[----:B---3--:R-:W-:Y:S01]  /*7cd0*/  UMOV UR32, UR9 ;  /* 0x0000000900207c82 */ /* 0x008fe20008000000 */
[----:B------:R-:W-:Y:S01]  /*7ce0*/  UMOV UR33, UR6 ;  /* 0x0000000600217c82 */ /* 0x000fe20008000000 */
[----:B------:R-:W-:Y:S01]  /*7cf0*/  UIADD3 UR6, UR46, 0x28c20, URZ ;  /* 0x00028c202e067890 */ /* 0x000fe2000fffe03f */
[----:B------:R3:W-:Y:S03]  /*7d00*/  UTMASTG.5D [UR32], [UR4] ;  /* 0x00000020040073b5 */ /* 0x0007e60008020000 */
[----:B------:R-:W-:Y:S01]  /*7d10*/  UPRMT UR6, URZ, 0x654, UR6 ;  /* 0x000006543f067896 */ /* 0x000fe20008000006 */
[----:B------:R0:W-:Y:S01]  /*7d20*/  UTMACMDFLUSH ;  /* 0x00000000000079b7 */ /* 0x0001e20000000000 */
[----:B------:R-:W-:-:S07]  /*7d30*/  DEPBAR.LE SB0, 0x0 ;  /* 0x000080000000791a */ /* 0x000fce0000000000 */
[----:B---3--:R-:W-:Y:S03]  /*7d40*/  SYNCS.ARRIVE.TRANS64.RED.A1T0 RZ, [UR6], RZ ;  /* 0x000000ffffff79a7 */ /* 0x008fe60008100406 */
.L_x_41:
[----:B------:R-:W-:Y:S05]  /*7d50*/  BSYNC B0 ;  /* 0x0000000000007941 */ /* 0x000fea0003800000 */
.L_x_40:
[----:B------:R-:W3:Y:S02]  /*7d60*/  LDC R0, c[0x0][0xda4] ;  /* 0x00036900ff007b82 */ /* 0x000ee40000000800 */
[----:B---3--:R-:W-:-:S13]  /*7d70*/  ISETP.LE.AND P0, PT, R0, UR45, PT ;  /* 0x0000002d00007c0c */ /* 0x008fda000bf03270 */
[----:B------:R-:W-:Y:S05]  /*7d80*/  @!P0 BRA `(.L_x_42) ;  /* 0xffffff90003c8947 */ /* 0x000fea000383ffff */
[----:B------:R-:W-:Y:S05]  /*7d90*/  EXIT ;  /* 0x000000000000794d */ /* 0x000fea0003800000 */
.L_x_7:
[----:B------:R-:W-:-:S08]  /*7da0*/  NOP ;  /* 0x0000000000007918 */ /* 0x000fd00000000000 */
[----:B------:R-:W1:-:S00]  /*7db0*/  USETMAXREG.DEALLOC.CTAPOOL 0x18 ;  /* 0x00000018000079c8 */ /* 0x000e4000080e0500 */
[----:B-1----:R-:W-:-:S06]  /*7dc0*/  LOP3.LUT R0, R0, 0x3, RZ, 0xc0, !PT ;  /* 0x0000000300007812 */ /* 0x002fcc00078ec0ff */
[----:B------:R-:W1:Y:S02]  /*7dd0*/  SHFL.IDX PT, R0, R0, RZ, 0x1f ;  /* 0x00001fff00007589 */ /* 0x000e6400000e0000 */
[----:B-1----:R-:W-:-:S13]  /*7de0*/  ISETP.NE.AND P0, PT, R0, RZ, PT ;  /* 0x000000ff0000720c */ /* 0x002fda0003f05270 */
[----:B------:R-:W-:Y:S05]  /*7df0*/  @P0 EXIT ;  /* 0x000000000000094d */ /* 0x000fea0003800000 */
[----:B------:R-:W1:Y:S01]  /*7e00*/  S2UR UR4, SR_CTAID.X ;  /* 0x00000000000479c3 */ /* 0x000e620000002500 */
[----:B------:R-:W-:Y:S02]  /*7e10*/  MOV R16, RZ ;  /* 0x000000ff00107202 */ /* 0x000fe40000000f00 */
[----:B------:R-:W-:Y:S02]  /*7e20*/  MOV R2, 0x1 ;  /* 0x0000000100027802 */ /* 0x000fe40000000f00 */
[----:B------:R-:W-:-:S03]  /*7e30*/  MOV R17, 0x1 ;  /* 0x0000000100117802 */ /* 0x000fc60000000f00 */
[----:B------:R-:W1:Y:S02]  /*7e40*/  LDC R0, c[0x0][0xda4] ;  /* 0x00036900ff007b82 */ /* 0x000e640000000800 */
[----:B-1----:R-:W-:-:S13]  /*7e50*/  ISETP.LE.AND P0, PT, R0, UR4, PT ;  /* 0x0000000400007c0c */ /* 0x002fda000bf03270 */
[----:B------:R-:W-:Y:S05]  /*7e60*/  @P0 BRA `(.L_x_43) ;  /* 0x0000002c005c0947 */ /* 0x000fea0003800000 */
[----:B------:R-:W-:Y:S01]  /*7e70*/  IMAD.U32 R0, RZ, RZ, UR4 ;  /* 0x00000004ff007e24 */ /* 0x000fe2000f8e00ff */
[----:B------:R-:W-:Y:S01]  /*7e80*/  MOV R16, RZ ;  /* 0x000000ff00107202 */ /* 0x000fe20000000f00 */
[----:B------:R-:W-:Y:S01]  /*7e90*/  ULDC.64 UR40, c[0x0][0x198] ;  /* 0x0000660000287ab9 */ /* 0x000fe20000000a00 */
[----:B------:R-:W-:Y:S01]  /*7ea0*/  MOV R17, 0x1 ;  /* 0x0000000100117802 */ /* 0x000fe20000000f00 */
[----:B------:R-:W-:Y:S01]  /*7eb0*/  ULDC UR36, c[0x0][0xc] ;  /* 0x0000030000247ab9 */ /* 0x000fe20000000800 */
[----:B------:R1:W-:Y:S04]  /*7ec0*/  STL [R1+0xc], R0 ;  /* 0x00000c0001007387 */ /* 0x0003e80000100800 */
[----:B------:R1:W-:Y:S02]  /*7ed0*/  STL [R1+0x18], RZ ;  /* 0x000018ff01007387 */ /* 0x0003e40000100800 */
.L_x_85:
[----:B------:R-:W2:Y:S01]  /*7ee0*/  LDL R4, [R1+0xc] ;  /* 0x00000c0001047983 */ /* 0x000ea20000100800 */
[----:B-1----:R-:W1:Y:S01]  /*7ef0*/  LDC R0, c[0x0][0xda8] ;  /* 0x00036a00ff007b82 */ /* 0x002e620000000800 */
[----:B------:R-:W-:Y:S05]  /*7f00*/  YIELD ;  /* 0x0000000000007946 */ /* 0x000fea0003800000 */
[----:B------:R-:W-:Y:S02]  /*7f10*/  ULDC.64 UR4, c[0x0][0x3f8] ;  /* 0x0000fe0000047ab9 */ /* 0x000fe40000000a00 */
[----:B------:R-:W3:Y:S01]  /*7f20*/  LDC R19, c[0x0][0xdb4] ;  /* 0x00036d00ff137b82 */ /* 0x000ee20000000800 */
[----:B------:R-:W-:-:S03]  /*7f30*/  UISETP.NE.U32.AND UP0, UPT, UR4, URZ, UPT ;  /* 0x0000003f0400728c */ /* 0x000fc6000bf05070 */
[----:B------:R-:W-:Y:S01]  /*7f40*/  ULDC UR4, c[0x0][0x404] ;  /* 0x0001010000047ab9 */ /* 0x000fe20000000800 */
[----:B------:R-:W-:-:S04]  /*7f50*/  UISETP.NE.AND.EX UP0, UPT, UR5, URZ, UPT, UP0 ;  /* 0x0000003f0500728c */ /* 0x000fc8000bf05300 */
[----:B------:R-:W-:Y:S01]  /*7f60*/  USEL UR4, UR4, 0x1, UP0 ;  /* 0x0000000104047887 */ /* 0x000fe20008000000 */
[----:B-1----:R-:W-:Y:S02]  /*7f70*/  ISETP.NE.AND P0, PT, R0, 0x1, PT ;  /* 0x000000010000780c */ /* 0x002fe40003f05270 */
[----:B---3--:R-:W-:-:S11]  /*7f80*/  ISETP.NE.AND P1, PT, R19, 0x1, PT ;  /* 0x000000011300780c */ /* 0x008fd60003f25270 */
[----:B------:R-:W2:Y:S08]  /*7f90*/  @P0 LDC R0, c[0x0][0xdac] ;  /* 0x00036b00ff000b82 */ /* 0x000eb00000000800 */
[----:B------:R-:W1:Y:S08]  /*7fa0*/  @P0 LDC R5, c[0x0][0xdb0] ;  /* 0x00036c00ff050b82 */ /* 0x000e700000000800 */
[----:B------:R-:W3:Y:S01]  /*7fb0*/  @P1 LDC.64 R2, c[0x0][0xdb8] ;  /* 0x00036e00ff021b82 */ /* 0x000ee20000000a00 */
[----:B--2---:R-:W-:-:S05]  /*7fc0*/  @P0 IMAD.HI.U32 R0, R4, R0, RZ ;  /* 0x0000000004000227 */ /* 0x004fca00078e00ff */
[----:B-1----:R-:W-:Y:S02]  /*7fd0*/  @P0 SHF.R.U32.HI R4, RZ, R5, R0 ;  /* 0x00000005ff040219 */ /* 0x002fe40000011600 */
[----:B------:R-:W1:Y:S01]  /*7fe0*/  S2R R5, SR_CgaCtaId ;  /* 0x0000000000057919 */ /* 0x000e620000008800 */
[----:B------:R-:W2:Y:S01]  /*7ff0*/  LDC R0, c[0x0][0x2e0] ;  /* 0x0000b800ff007b82 */ /* 0x000ea20000000800 */
[----:B------:R-:W-:Y:S01]  /*8000*/  MOV R18, R4 ;  /* 0x0000000400127202 */ /* 0x000fe20000000f00 */
[----:B---3--:R-:W-:Y:S01]  /*8010*/  @P1 IMAD.HI.U32 R2, R4, R2, RZ ;  /* 0x0000000204021227 */ /* 0x008fe200078e00ff */
[----:B------:R3:W-:Y:S04]  /*8020*/  STL [R1+0x4], R4 ;  /* 0x0000040401007387 */ /* 0x0007e80000100800 */
[----:B------:R-:W-:-:S02]  /*8030*/  @P1 SHF.R.U32.HI R18, RZ, R3, R2 ;  /* 0x00000003ff121219 */ /* 0x000fc40000011602 */
[----:B------:R-:W-:Y:S01]  /*8040*/  MOV R2, 0x400 ;  /* 0x0000040000027802 */ /* 0x000fe20000000f00 */
[----:B--2---:R-:W-:-:S03]  /*8050*/  IMAD R6, R0, UR4, RZ ;  /* 0x0000000400067c24 */ /* 0x004fc6000f8e02ff */
[----:B-1----:R-:W-:-:S04]  /*8060*/  LEA R7, R5, R2, 0x18 ;  /* 0x0000000205077211 */ /* 0x002fc800078ec0ff */
[----:B------:R-:W-:Y:S01]  /*8070*/  IADD3 R0, R7, 0x22400, RZ ;  /* 0x0002240007007810 */ /* 0x000fe20007ffe0ff */
[----:B------:R3:W-:Y:S03]  /*8080*/  STL [R1], R7 ;  /* 0x0000000701007387 */ /* 0x0007e60000100800 */
[----:B------:R-:W-:Y:S01]  /*8090*/  LOP3.LUT P0, RZ, R0, 0x3ff, RZ, 0xc0, !PT ;  /* 0x000003ff00ff7812 */ /* 0x000fe2000780c0ff */
[----:B------:R-:W-:Y:S01]  /*80a0*/  VIADD R0, R6, 0x3f ;  /* 0x0000003f06007836 */ /* 0x000fe20000000000 */
[----:B------:R3:W-:Y:S04]  /*80b0*/  STL [R1+0x14], R6 ;  /* 0x0000140601007387 */ /* 0x0007e80000100800 */
[----:B------:R-:W-:-:S04]  /*80c0*/  SHF.R.S32.HI R3, RZ, 0x1f, R0 ;  /* 0x0000001fff037819 */ /* 0x000fc80000011400 */
[----:B------:R-:W-:Y:S02]  /*80d0*/  LEA.HI R3, R3, R0, RZ, 0x6 ;  /* 0x0000000003037211 */ /* 0x000fe400078f30ff */
[----:B------:R-:W-:-:S05]  /*80e0*/  IADD3 R0, -R18, RZ, RZ ;  /* 0x000000ff12007210 */ /* 0x000fca0007ffe1ff */
[----:B------:R-:W-:Y:S01]  /*80f0*/  IMAD R19, R19, R0, R4 ;  /* 0x0000000013137224 */ /* 0x000fe200078e0204 */
[----:B------:R-:W-:-:S05]  /*8100*/  SHF.R.S32.HI R0, RZ, 0x6, R3 ;  /* 0x00000006ff007819 */ /* 0x000fca0000011403 */
[----:B------:R3:W-:Y:S01]  /*8110*/  STL [R1+0x8], R0 ;  /* 0x0000080001007387 */ /* 0x0007e20000100800 */
[----:B------:R-:W-:Y:S05]  /*8120*/  @!P0 BRA `(.L_x_44) ;  /* 0x0000000000408947 */ /* 0x000fea0003800000 */
[----:B------:R-:W-:Y:S01]  /*8130*/  MOV R2, 0x0 ;  /* 0x0000000000027802 */ /* 0x000fe20000000f00 */
[----:B------:R-:W-:Y:S01]  /*8140*/  ULDC.64 UR6, c[0x4][0x88] ;  /* 0x0100220000067ab9 */ /* 0x000fe20000000a00 */
[----:B------:R-:W-:Y:S01]  /*8150*/  ULDC.64 UR8, c[0x4][0x90] ;  /* 0x0100240000087ab9 */ /* 0x000fe20000000a00 */
[----:B------:R-:W-:Y:S01]  /*8160*/  ULDC.64 UR4, c[0x4][0x8] ;  /* 0x0100020000047ab9 */ /* 0x000fe20000000a00 */
[----:B---3--:R-:W-:Y:S01]  /*8170*/  MOV R4, UR6 ;  /* 0x0000000600047c02 */ /* 0x008fe20008000f00 */
[----:B------:R-:W-:Y:S01]  /*8180*/  IMAD.U32 R7, RZ, RZ, UR9 ;  /* 0x00000009ff077e24 */ /* 0x000fe2000f8e00ff */
[----:B------:R-:W1:Y:S01]  /*8190*/  LDC.64 R2, c[0x4][R2] ;  /* 0x0100000002027b82 */ /* 0x000e620000000a00 */
[----:B------:R-:W-:Y:S01]  /*81a0*/  MOV R5, UR7 ;  /* 0x0000000700057c02 */ /* 0x000fe20008000f00 */
[----:B------:R-:W-:Y:S01]  /*81b0*/  IMAD.MOV.U32 R13, RZ, RZ, RZ ;  /* 0x000000ffff0d7224 */ /* 0x000fe200078e00ff */
[----:B------:R-:W-:Y:S02]  /*81c0*/  MOV R6, UR8 ;  /* 0x0000000800067c02 */ /* 0x000fe40008000f00 */
[----:B------:R-:W-:-:S02]  /*81d0*/  MOV R10, UR4 ;  /* 0x00000004000a7c02 */ /* 0x000fc40008000f00 */
[----:B------:R-:W-:Y:S02]  /*81e0*/  MOV R11, UR5 ;  /* 0x00000005000b7c02 */ /* 0x000fe40008000f00 */
[----:B------:R-:W-:Y:S02]  /*81f0*/  MOV R8, 0x70 ;  /* 0x0000007000087802 */ /* 0x000fe40000000f00 */
[----:B------:R-:W-:-:S07]  /*8200*/  MOV R12, 0x1 ;  /* 0x00000001000c7802 */ /* 0x000fce0000000f00 */
[----:B------:R-:W-:-:S07]  /*8210*/  LEPC R20, `(.L_x_44) ;  /* 0x000000001014794e */ /* 0x000fce0000000000 */
[----:B-1----:R-:W-:Y:S05]  /*8220*/  CALL.ABS.NOINC R2 ;  /* 0x0000000002007343 */ /* 0x002fea0003c00000 */
.L_x_44:
[----:B------:R-:W3:Y:S02]  /*8230*/  LDL R2, [R1] ;  /* 0x0000000001027983 */ /* 0x000ee40000100800 */
[----:B---3--:R-:W-:-:S04]  /*8240*/  IADD3 R0, R2, 0x400, RZ ;  /* 0x0000040002007810 */ /* 0x008fc80007ffe0ff */
[----:B------:R-:W-:-:S13]  /*8250*/  LOP3.LUT P0, RZ, R0, 0x3ff, RZ, 0xc0, !PT ;  /* 0x000003ff00ff7812 */ /* 0x000fda000780c0ff */
[----:B------:R-:W-:Y:S05]  /*8260*/  @!P0 BRA `(.L_x_45) ;  /* 0x0000000000808947 */ /* 0x000fea0003800000 */
[----:B------:R-:W-:Y:S01]  /*8270*/  MOV R0, 0x0 ;  /* 0x0000000000007802 */ /* 0x000fe20000000f00 */
[----:B------:R-:W-:Y:S01]  /*8280*/  ULDC.64 UR6, c[0x4][0x88] ;  /* 0x0100220000067ab9 */ /* 0x000fe20000000a00 */
[----:B------:R-:W-:Y:S01]  /*8290*/  ULDC.64 UR8, c[0x4][0x90] ;  /* 0x0100240000087ab9 */ /* 0x000fe20000000a00 */
[----:B------:R-:W-:Y:S01]  /*82a0*/  ULDC.64 UR4, c[0x4][0x10] ;  /* 0x0100040000047ab9 */ /* 0x000fe20000000a00 */
[----:B------:R1:W2:Y:S01]  /*82b0*/  LDC.64 R2, c[0x4][R0] ;  /* 0x0100000000027b82 */ /* 0x0002a20000000a00 */
[----:B------:R-:W-:Y:S01]  /*82c0*/  MOV R4, UR6 ;  /* 0x0000000600047c02 */ /* 0x000fe20008000f00 */
[----:B------:R-:W-:Y:S01]  /*82d0*/  IMAD.U32 R7, RZ, RZ, UR9 ;  /* 0x00000009ff077e24 */ /* 0x000fe2000f8e00ff */
[----:B------:R-:W-:Y:S01]  /*82e0*/  MOV R5, UR7 ;  /* 0x0000000700057c02 */ /* 0x000fe20008000f00 */
[----:B------:R-:W-:Y:S01]  /*82f0*/  IMAD.MOV.U32 R13, RZ, RZ, RZ ;  /* 0x000000ffff0d7224 */ /* 0x000fe200078e00ff */
[----:B------:R-:W-:Y:S02]  /*8300*/  MOV R6, UR8 ;  /* 0x0000000800067c02 */ /* 0x000fe40008000f00 */
[----:B------:R-:W-:-:S02]  /*8310*/  MOV R10, UR4 ;  /* 0x00000004000a7c02 */ /* 0x000fc40008000f00 */
[----:B------:R-:W-:Y:S02]  /*8320*/  MOV R11, UR5 ;  /* 0x00000005000b7c02 */ /* 0x000fe40008000f00 */
[----:B------:R-:W-:Y:S02]  /*8330*/  MOV R8, 0x70 ;  /* 0x0000007000087802 */ /* 0x000fe40000000f00 */
[----:B-1----:R-:W-:-:S07]  /*8340*/  MOV R12, 0x1 ;  /* 0x00000001000c7802 */ /* 0x002fce0000000f00 */
[----:B------:R-:W-:-:S07]  /*8350*/  LEPC R20, `(.L_x_46) ;  /* 0x000000001014794e */ /* 0x000fce0000000000 */
[----:B--2---:R-:W-:Y:S05]  /*8360*/  CALL.ABS.NOINC R2 ;  /* 0x0000000002007343 */ /* 0x004fea0003c00000 */
.L_x_46:
[----:B------:R-:W-:Y:S01]  /*8370*/  MOV R2, 0x0 ;  /* 0x0000000000027802 */ /* 0x000fe20000000f00 */
[----:B------:R-:W-:Y:S01]  /*8380*/  ULDC.64 UR6, c[0x4][0x88] ;  /* 0x0100220000067ab9 */ /* 0x000fe20000000a00 */
[----:B------:R-:W-:Y:S01]  /*8390*/  ULDC.64 UR8, c[0x4][0x90] ;  /* 0x0100240000087ab9 */ /* 0x000fe20000000a00 */
[----:B------:R-:W-:Y:S01]  /*83a0*/  ULDC.64 UR4, c[0x4][0x18] ;  /* 0x0100060000047ab9 */ /* 0x000fe20000000a00 */
[----:B------:R-:W-:Y:S01]  /*83b0*/  MOV R4, UR6 ;  /* 0x0000000600047c02 */ /* 0x000fe20008000f00 */
[----:B------:R-:W-:Y:S01]  /*83c0*/  IMAD.U32 R10, RZ, RZ, UR4 ;  /* 0x00000004ff0a7e24 */ /* 0x000fe2000f8e00ff */
[----:B------:R-:W1:Y:S01]  /*83d0*/  LDC.64 R2, c[0x4][R2] ;  /* 0x0100000002027b82 */ /* 0x000e620000000a00 */
[----:B------:R-:W-:Y:S02]  /*83e0*/  MOV R5, UR7 ;  /* 0x0000000700057c02 */ /* 0x000fe40008000f00 */
[----:B------:R-:W-:Y:S02]  /*83f0*/  MOV R6, UR8 ;  /* 0x0000000800067c02 */ /* 0x000fe40008000f00 */
[----:B------:R-:W-:-:S02]  /*8400*/  MOV R7, UR9 ;  /* 0x0000000900077c02 */ /* 0x000fc40008000f00 */
[----:B------:R-:W-:Y:S02]  /*8410*/  MOV R11, UR5 ;  /* 0x00000005000b7c02 */ /* 0x000fe40008000f00 */
[----:B------:R-:W-:Y:S02]  /*8420*/  MOV R8, 0x70 ;  /* 0x0000007000087802 */ /* 0x000fe40000000f00 */
[----:B------:R-:W-:Y:S02]  /*8430*/  MOV R12, 0x1 ;  /* 0x00000001000c7802 */ /* 0x000fe40000000f00 */
[----:B------:R-:W-:-:S07]  /*8440*/  MOV R13, RZ ;  /* 0x000000ff000d7202 */ /* 0x000fce0000000f00 */
[----:B------:R-:W-:-:S07]  /*8450*/  LEPC R20, `(.L_x_45) ;  /* 0x000000001014794e */ /* 0x000fce0000000000 */
[----:B-1----:R-:W-:Y:S05]  /*8460*/  CALL.ABS.NOINC R2 ;  /* 0x0000000002007343 */ /* 0x002fea0003c00000 */
.L_x_45:
[----:B------:R-:W2:Y:S01]  /*8470*/  LDL.LU R5, [R1+0x4] ;  /* 0x0000040001057983 */ /* 0x000ea20000300800 */
[----:B------:R-:W1:Y:S01]  /*8480*/  LDC R0, c[0x0][0x428] ;  /* 0x00010a00ff007b82 */ /* 0x000e620000000800 */
[----:B------:R-:W-:Y:S02]  /*8490*/  ULDC.64 UR4, c[0x0][0x9f8] ;  /* 0x00027e0000047ab9 */ /* 0x000fe40000000a00 */
[----:B------:R-:W3:Y:S01]  /*84a0*/  LDL R4, [R1+0xc] ;  /* 0x00000c0001047983 */ /* 0x000ee20000100800 */
[----:B------:R-:W-:Y:S01]  /*84b0*/  ISETP.NE.U32.AND P0, PT, RZ, UR4, PT ;  /* 0x00000004ff007c0c */ /* 0x000fe2000bf05070 */
[----:B------:R-:W-:Y:S01]  /*84c0*/  ULDC UR4, c[0x0][0xda8] ;  /* 0x00036a0000047ab9 */ /* 0x000fe20000000800 */
[----:B------:R-:W-:Y:S01]  /*84d0*/  MOV R6, R18 ;  /* 0x0000001200067202 */ /* 0x000fe20000000f00 */
[----:B------:R-:W4:Y:S01]  /*84e0*/  S2R R7, SR_TID.X ;  /* 0x0000000000077919 */ /* 0x000f220000002100 */
[----:B------:R-:W-:Y:S02]  /*84f0*/  ISETP.NE.AND.EX P0, PT, RZ, UR5, PT, P0 ;  /* 0x00000005ff007c0c */ /* 0x000fe4000bf05300 */
[----:B-1----:R-:W-:Y:S01]  /*8500*/  ISETP.NE.AND P1, PT, R0, 0x1, PT ;  /* 0x000000010000780c */ /* 0x002fe20003f25270 */
[----:B------:R-:W-:-:S12]  /*8510*/  IMAD.MOV.U32 R0, RZ, RZ, R19 ;  /* 0x000000ffff007224 */ /* 0x000fd800078e0013 */
[----:B------:R-:W1:Y:S01]  /*8520*/  @P1 LDC R2, c[0x0][0x42c] ;  /* 0x00010b00ff021b82 */ /* 0x000e620000000800 */
[----:B----4-:R-:W-:-:S07]  /*8530*/  LOP3.LUT R7, R7, 0x1f, RZ, 0xc0, !PT ;  /* 0x0000001f07077812 */ /* 0x010fce00078ec0ff */
[----:B------:R-:W4:Y:S01]  /*8540*/  @P1 LDC R3, c[0x0][0x430] ;  /* 0x00010c00ff031b82 */ /* 0x000f220000000800 */
[----:B-1----:R-:W-:-:S05]  /*8550*/  @P1 IMAD.HI.U32 R2, R19, R2, RZ ;  /* 0x0000000213021227 */ /* 0x002fca00078e00ff */
[----:B----4-:R-:W-:Y:S02]  /*8560*/  @P1 SHF.R.U32.HI R0, RZ, R3, R2 ;  /* 0x00000003ff001219 */ /* 0x010fe40000011602 */
[----:B------:R-:W1:Y:S01]  /*8570*/  @P0 LDC.64 R2, c[0x0][0x9f8] ;  /* 0x00027e00ff020b82 */ /* 0x000e620000000a00 */
[----:B------:R-:W-:-:S04]  /*8580*/  ISETP.NE.AND P1, PT, R7, RZ, PT ;  /* 0x000000ff0700720c */ /* 0x000fc80003f25270 */
[----:B------:R-:W-:-:S09]  /*8590*/  PLOP3.LUT P2, PT, P1, PT, PT, 0x8, 0x0 ;  /* 0x000000000000781c */ /* 0x000fd20000f4e170 */
[----:B------:R-:W-:-:S05]  /*85a0*/  VOTEU.ALL UP1, P1 ;  /* 0x00000000003f7886 */ /* 0x000fca0000820000 */
[----:B------:R-:W-:Y:S01]  /*85b0*/  @!UP1 UIADD3 UR8, UP0, UR40, 0x270, URZ ;  /* 0x0000027028089890 */ /* 0x000fe2000ff1e03f */
[----:B-1----:R-:W-:-:S03]  /*85c0*/  @P0 IMAD.WIDE R2, R18, 0x4, R2 ;  /* 0x0000000412020825 */ /* 0x002fc600078e0202 */
[----:B------:R-:W-:Y:S02]  /*85d0*/  @!UP1 UIADD3.X UR9, URZ, UR41, URZ, UP0, !UPT ;  /* 0x000000293f099290 */ /* 0x000fe400087fe43f */
[----:B------:R1:W5:Y:S01]  /*85e0*/  @P0 LDG.E R6, desc[UR48][R2.64] ;  /* 0x0000003002060981 */ /* 0x000362000c1e1900 */
[----:B------:R-:W-:Y:S01]  /*85f0*/  PLOP3.LUT P0, PT, PT, PT, PT, 0x80, 0x0 ;  /* 0x000000000000781c */ /* 0x000fe20003f0f070 */
[----:B------:R-:W-:Y:S01]  /*8600*/  VOTEU.ALL UP0, P1 ;  /* 0x00000000003f7886 */ /* 0x000fe20000800000 */
[----:B--2---:R-:W-:-:S05]  /*8610*/  IADD3 R8, -R5, RZ, RZ ;  /* 0x000000ff05087210 */ /* 0x004fca0007ffe1ff */
[----:B---3--:R-:W-:-:S05]  /*8620*/  IMAD R8, R8, UR4, R4 ;  /* 0x0000000408087c24 */ /* 0x008fca000f8e0204 */
[----:B-1----:R-:W-:-:S07]  /*8630*/  SHF.L.U32 R8, R8, 0x6, RZ ;  /* 0x0000000608087819 */ /* 0x002fce00000006ff */
.L_x_47:
[----:B------:R-:W-:Y:S02]  /*8640*/  PLOP3.LUT P0, PT, P0, P2, PT, 0xa2, 0x0 ;  /* 0x000000000000781c */ /* 0x000fe40000705472 */
[----:B------:R-:W-:Y:S01]  /*8650*/  @P2 R2UR P0, UR7, R18 ;  /* 0x00000000120722ca */ /* 0x000fe20000000000 */
[----:B------:R-:W-:-:S07]  /*8660*/  UMOV UR4, URZ ;  /* 0x0000003f00047c82 */ /* 0x000fce0008000000 */
[----:B------:R-:W-:Y:S02]  /*8670*/  PLOP3.LUT P0, PT, P0, P2, PT, 0xa2, 0x0 ;  /* 0x000000000000781c */ /* 0x000fe40000705472 */
[----:B------:R-:W-:-:S08]  /*8680*/  @P2 R2UR.OR P0, UR6, R19 ;  /* 0x00000000130622ca */ /* 0x000fd00000100000 */
[----:B------:R-:W-:Y:S02]  /*8690*/  PLOP3.LUT P0, PT, P0, P2, PT, 0xa2, 0x0 ;  /* 0x000000000000781c */ /* 0x000fe40000705472 */
[----:B------:R-:W-:-:S08]  /*86a0*/  @P2 R2UR.OR P0, UR5, R8 ;  /* 0x00000000080522ca */ /* 0x000fd00000100000 */
[----:B------:R-:W-:Y:S02]  /*86b0*/  @P2 PLOP3.LUT P2, PT, P0, PT, PT, 0x80, 0x0 ;  /* 0x000000000000281c */ /* 0x000fe4000074f070 */
[----:B------:R-:W-:-:S03]  /*86c0*/  PLOP3.LUT P0, PT, PT, PT, PT, 0x80, 0x0 ;  /* 0x000000000000781c */ /* 0x000fc60003f0f070 */
[----:B------:R1:W-:Y:S08]  /*86d0*/  @!UP0 UTMAPF.L2.4D [UR4], [UR8] ;  /* 0x00000004080085b8 */ /* 0x0003f00008018000 */
[----:B-1----:R-:W-:Y:S05]  /*86e0*/  @P2 BRA.U.ANY `(.L_x_47) ;  /* 0xfffffffd00d42947 */ /* 0x002fea000393ffff */
[----:B------:R-:W1:Y:S01]  /*86f0*/  LDC.64 R2, c[0x0][0x3f8] ;  /* 0x0000fe00ff027b82 */ /* 0x000e620000000a00 */
[----:B------:R-:W-:Y:S01]  /*8700*/  UMOV UR4, 0xffffffff ;  /* 0xffffffff00047882 */ /* 0x000fe20000000000 */
[----:B-1----:R-:W-:-:S04]  /*8710*/  ISETP.NE.U32.AND P0, PT, R2, RZ, PT ;  /* 0x000000ff0200720c */ /* 0x002fc80003f05070 */
[----:B------:R-:W-:-:S04]  /*8720*/  ISETP.NE.AND.EX P0, PT, R3, RZ, PT, P0 ;  /* 0x000000ff0300720c */ /* 0x000fc80003f05300 */
[----:B-----5:R-:W-:Y:S01]  /*8730*/  SEL R4, R6, RZ, !P0 ;  /* 0x000000ff06047207 */ /* 0x020fe20004000000 */
[----:B------:R-:W-:Y:S08]  /*8740*/  BRA.DIV UR4, `(.L_x_48) ;  /* 0x0000002a04947947 */ /* 0x000ff0000b800000 */
.L_x_102:
[----:B------:R-:W2:Y:S01]  /*8750*/  LDL R5, [R1+0x8] ;  /* 0x0000080001057983 */ /* 0x000ea20000100800 */
[----:B------:R-:W-:Y:S01]  /*8760*/  UMOV UR4, 0xffffffff ;  /* 0xffffffff00047882 */ /* 0x000fe20000000000 */
[----:B------:R-:W-:Y:S02]  /*8770*/  SHF.R.S32.HI R7, RZ, 0x1f, R6 ;  /* 0x0000001fff077819 */ /* 0x000fe40000011406 */
[----:B--2---:R-:W-:Y:S01]  /*8780*/  IADD3 R9, R5, -0x1, RZ ;  /* 0xffffffff05097810 */ /* 0x004fe20007ffe0ff */
[----:B------:R-:W-:Y:S06]  /*8790*/  BRA.DIV UR4, `(.L_x_49) ;  /* 0x0000002a04b47947 */ /* 0x000fec000b800000 */
[----:B------:R-:W-:-:S13]  /*87a0*/  ELECT P6, URZ, PT ;  /* 0x00000000003f782f */ /* 0x000fda00038c0000 */
.L_x_105:
[----:B------:R-:W-:Y:S05]  /*87b0*/  @!P6 BRA `(.L_x_50) ;  /* 0x0000000000ece947 */ /* 0x000fea0003800000 */
[----:B------:R1:W-:Y:S01]  /*87c0*/  STL [R1+0x10], R9 ;  /* 0x0000100901007387 */ /* 0x0003e20000100800 */
[----:B------:R-:W-:Y:S01]  /*87d0*/  IMAD.MOV.U32 R4, RZ, RZ, R6 ;  /* 0x000000ffff047224 */ /* 0x000fe200078e0006 */
[----:B------:R-:W-:Y:S06]  /*87e0*/  @!P0 BRA `(.L_x_51) ;  /* 0x0000000000488947 */ /* 0x000fec0003800000 */
[----:B------:R-:W2:Y:S01]  /*87f0*/  LDC R11, c[0x0][0x41c] ;  /* 0x00010700ff0b7b82 */ /* 0x000ea20000000800 */
[----:B------:R-:W-:Y:S01]  /*8800*/  ULDC.64 UR4, c[0x0][0x408] ;  /* 0x0001020000047ab9 */ /* 0x000fe20000000a00 */
[----:B--2---:R-:W-:-:S13]  /*8810*/  ISETP.NE.AND P1, PT, R11, 0x1, PT ;  /* 0x000000010b00780c */ /* 0x004fda0003f25270 */
[----:B------:R-:W2:Y:S02]  /*8820*/  @P1 LDC.64 R4, c[0x0][0x420] ;  /* 0x00010800ff041b82 */ /* 0x000ea40000000a00 */
[----:B--2---:R-:W-:Y:S01]  /*8830*/  @P1 IMAD.HI.U32 R10, R9, R4, RZ ;  /* 0x00000004090a1227 */ /* 0x004fe200078e00ff */
[----:B------:R-:W-:-:S04]  /*8840*/  MOV R4, R9 ;  /* 0x0000000900047202 */ /* 0x000fc80000000f00 */
[----:B------:R-:W-:Y:S01]  /*8850*/  @P1 SHF.R.U32.HI R4, RZ, R5, R10 ;  /* 0x00000005ff041219 */ /* 0x000fe2000001160a */
[----:B------:R-:W-:-:S03]  /*8860*/  IMAD R10, R7, UR4, RZ ;  /* 0x00000004070a7c24 */ /* 0x000fc6000f8e02ff */
[----:B------:R-:W-:Y:S01]  /*8870*/  IADD3 R5, -R4, RZ, RZ ;  /* 0x000000ff04057210 */ /* 0x000fe20007ffe1ff */
[----:B------:R-:W-:-:S04]  /*8880*/  IMAD R10, R6, UR5, R10 ;  /* 0x00000005060a7c24 */ /* 0x000fc8000f8e020a */
[----:B------:R-:W-:-:S05]  /*8890*/  IMAD R5, R11, R5, R9 ;  /* 0x000000050b057224 */ /* 0x000fca00078e0209 */
[----:B------:R2:W-:Y:S02]  /*88a0*/  STL [R1+0x10], R5 ;  /* 0x0000100501007387 */ /* 0x0005e40000100800 */
[----:B--2---:R-:W-:-:S03]  /*88b0*/  SHF.R.S32.HI R5, RZ, 0x1f, R4 ;  /* 0x0000001fff057819 */ /* 0x004fc60000011404 */
[----:B------:R-:W-:-:S05]  /*88c0*/  IMAD.WIDE.U32 R4, R6, UR4, R4 ;  /* 0x0000000406047c25 */ /* 0x000fca000f8e0004 */
[----:B------:R-:W-:Y:S02]  /*88d0*/  IADD3 R5, R5, R10, RZ ;  /* 0x0000000a05057210 */ /* 0x000fe40007ffe0ff */
[----:B------:R-:W-:-:S04]  /*88e0*/  LEA R10, P1, R4, R2, 0x2 ;  /* 0x00000002040a7211 */ /* 0x000fc800078210ff */
[----:B------:R-:W-:-:S05]  /*88f0*/  LEA.HI.X R11, R4, R3, R5, 0x2, P1 ;  /* 0x00000003040b7211 */ /* 0x000fca00008f1405 */
[----:B------:R2:W5:Y:S04]  /*8900*/  LDG.E R4, desc[UR48][R10.64] ;  /* 0x000000300a047981 */ /* 0x000568000c1e1900 */
.L_x_51:
[----:B--2---:R-:W2:Y:S01]  /*8910*/  S2R R10, SR_CgaCtaId ;  /* 0x00000000000a7919 */ /* 0x004ea20000008800 */
[----:B------:R-:W-:-:S04]  /*8920*/  MOV R5, 0x400 ;  /* 0x0000040000057802 */ /* 0x000fc80000000f00 */
[----:B--2---:R-:W-:Y:S02]  /*8930*/  LEA R5, R10, R5, 0x18 ;  /* 0x000000050a057211 */ /* 0x004fe400078ec0ff */
[----:B------:R-:W-:Y:S02]  /*8940*/  SHF.L.U32 R10, R17, 0x1f, RZ ;  /* 0x0000001f110a7819 */ /* 0x000fe400000006ff */
[----:B------:R-:W-:-:S04]  /*8950*/  LEA R5, R16, R5, 0x3 ;  /* 0x0000000510057211 */ /* 0x000fc800078e18ff */
[----:B------:R-:W2:Y:S02]  /*8960*/  SYNCS.PHASECHK.TRANS64.TRYWAIT P1, [R5+URZ+0x28c40], R10 ;  /* 0x028c400a050075a7 */ /* 0x000ea4000802017f */
[----:B--2---:R-:W-:Y:S05]  /*8970*/  @!P1 BRA `(.L_x_52) ;  /* 0x00000028005c9947 */ /* 0x004fea0003800000 */
.L_x_106:
[----:B------:R-:W3:Y:S02]  /*8980*/  S2R R11, SR_TID.X ;  /* 0x00000000000b7919 */ /* 0x000ee40000002100 */
[----:B---3--:R-:W-:-:S04]  /*8990*/  LOP3.LUT R11, R11, 0x7f, RZ, 0xc0, !PT ;  /* 0x0000007f0b0b7812 */ /* 0x008fc800078ec0ff */
[----:B------:R-:W-:-:S13]  /*89a0*/  ISETP.NE.AND P1, PT, R11, RZ, PT ;  /* 0x000000ff0b00720c */ /* 0x000fda0003f25270 */
[----:B------:R-:W-:Y:S05]  /*89b0*/  @P1 BRA `(.L_x_53) ;  /* 0x00000000001c1947 */ /* 0x000fea0003800000 */
[----:B------:R-:W3:Y:S01]  /*89c0*/  S2R R11, SR_TID.X ;  /* 0x00000000000b7919 */ /* 0x000ee20000002100 */
[----:B--2---:R-:W-:-:S04]  /*89d0*/  IMAD.MOV.U32 R10, RZ, RZ, 0x2000 ;  /* 0x00002000ff0a7424 */ /* 0x004fc800078e00ff */
[----:B------:R4:W-:Y:S01]  /*89e0*/  SYNCS.ARRIVE.TRANS64 RZ, [R5+URZ+0x28c30], R10 ;  /* 0x028c300a05ff79a7 */ /* 0x0009e2000800003f */
[----:B---3--:R-:W-:-:S04]  /*89f0*/  LOP3.LUT R11, R11, 0x1f, RZ, 0xc0, !PT ;  /* 0x0000001f0b0b7812 */ /* 0x008fc800078ec0ff */
[----:B------:R-:W-:-:S13]  /*8a00*/  ISETP.NE.AND P1, PT, R11, RZ, PT ;  /* 0x000000ff0b00720c */ /* 0x000fda0003f25270 */
[----:B----4-:R-:W-:Y:S05]  /*8a10*/  @!P1 BRA `(.L_x_53) ;  /* 0x0000000000049947 */ /* 0x010fea0003800000 */
[----:B------:R-:W-:Y:S01]  /*8a20*/  BPT.TRAP 0x1 ;  /* 0x000000040000795c */ /* 0x000fe20000300000 */
.L_x_53:
[----:B--2---:R-:W2:Y:S01]  /*8a30*/  LDL R10, [R1+0x10] ;  /* 0x00001000010a7983 */ /* 0x004ea20000100800 */
[----:B------:R-:W-:Y:S01]  /*8a40*/  MOV R11, 0x400 ;  /* 0x00000400000b7802 */ /* 0x000fe20000000f00 */
[----:B------:R-:W3:Y:S01]  /*8a50*/  S2R R12, SR_CgaCtaId ;  /* 0x00000000000c7919 */ /* 0x000ee20000008800 */
[----:B------:R-:W-:Y:S01]  /*8a60*/  R2UR UR9, R5 ;  /* 0x00000000050972ca */ /* 0x000fe200000e0000 */
[----:B------:R-:W-:Y:S01]  /*8a70*/  UIADD3 UR4, UP0, UR40, 0x370, URZ ;  /* 0x0000037028047890 */ /* 0x000fe2000ff1e03f */
[----:B------:R-:W-:Y:S02]  /*8a80*/  R2UR UR12, R0 ;  /* 0x00000000000c72ca */ /* 0x000fe400000e0000 */
[----:B-----5:R-:W-:Y:S01]  /*8a90*/  R2UR UR13, R4 ;  /* 0x00000000040d72ca */ /* 0x020fe200000e0000 */
[----:B------:R-:W-:Y:S01]  /*8aa0*/  UIADD3.X UR5, URZ, UR41, URZ, UP0, !UPT ;  /* 0x000000293f057290 */ /* 0x000fe200087fe43f */
[----:B---3--:R-:W-:-:S04]  /*8ab0*/  LEA R11, R12, R11, 0x18 ;  /* 0x0000000b0c0b7211 */ /* 0x008fc800078ec0ff */
[----:B------:R-:W-:-:S04]  /*8ac0*/  LEA R5, R16, R11, 0xd ;  /* 0x0000000b10057211 */ /* 0x000fc800078e68ff */
[----:B------:R-:W-:Y:S01]  /*8ad0*/  R2UR UR8, R5 ;  /* 0x00000000050872ca */ /* 0x000fe200000e0000 */
[----:B------:R-:W-:Y:S01]  /*8ae0*/  UIADD3 UR9, UR9, 0x28c30, URZ ;  /* 0x00028c3009097890 */ /* 0x000fe2000fffe03f */
[----:B------:R-:W-:Y:S01]  /*8af0*/  UMOV UR6, 0x0 ;  /* 0x0000000000067882 */ /* 0x000fe20000000000 */
[----:B------:R-:W-:Y:S01]  /*8b00*/  UMOV UR7, 0x14f00000 ;  /* 0x14f0000000077882 */ /* 0x000fe20000000000 */
[----:B------:R-:W-:-:S09]  /*8b10*/  UMOV UR10, URZ ;  /* 0x0000003f000a7c82 */ /* 0x000fd20008000000 */
[----:B------:R-:W-:Y:S01]  /*8b20*/  UIADD3 UR8, UR8, 0x22400, URZ ;  /* 0x0002240008087890 */ /* 0x000fe2000fffe03f */
[----:B--2---:R-:W-:-:S13]  /*8b30*/  R2UR UR11, R10 ;  /* 0x000000000a0b72ca */ /* 0x004fda00000e0000 */
[----:B------:R-:W-:-:S09]  /*8b40*/  USHF.L.U32 UR11, UR11, 0x6, URZ ;  /* 0x000000060b0b7899 */ /* 0x000fd2000800063f */
[----:B------:R2:W-:Y:S02]  /*8b50*/  UTMALDG.4D [UR8], [UR4], desc[UR6] ;  /* 0x00000608040075b4 */ /* 0x0005e40008019000 */
[----:B--2---:R-:W-:Y:S01]  /*8b60*/  NOP ;  /* 0x0000000000007918 */ /* 0x004fe20000000000 */
.L_x_50:
[----:B------:R-:W2:Y:S01]  /*8b70*/  LDL R12, [R1+0x18] ;  /* 0x00001800010c7983 */ /* 0x000ea20000100800 */
[----:B------:R-:W-:Y:S05]  /*8b80*/  WARPSYNC.ALL ;  /* 0x0000000000007948 */ /* 0x000fea0003800000 */
[----:B------:R-:W3:Y:S01]  /*8b90*/  S2R R11, SR_CgaCtaId ;  /* 0x00000000000b7919 */ /* 0x000ee20000008800 */
[----:B------:R-:W-:Y:S01]  /*8ba0*/  MOV R10, 0x400 ;  /* 0x00000400000a7802 */ /* 0x000fe20000000f00 */
[----:B------:R-:W-:Y:S01]  /*8bb0*/  BAR.SYNC.DEFER_BLOCKING 0x8, 0xa0 ;  /* 0x0202800000007b1d */ /* 0x000fe20000010000 */
[----:B------:R-:W-:-:S13]  /*8bc0*/  ELECT P1, URZ, PT ;  /* 0x00000000003f782f */ /* 0x000fda0003820000 */
[----:B------:R-:W-:Y:S01]  /*8bd0*/  @P1 R2UR UR13, R18 ;  /* 0x00000000120d12ca */ /* 0x000fe200000e0000 */
[----:B------:R-:W-:Y:S01]  /*8be0*/  UIADD3 UR4, UP0, UR40, 0x270, URZ ;  /* 0x0000027028047890 */ /* 0x000fe2000ff1e03f */
[----:B------:R-:W-:Y:S02]  /*8bf0*/  @P1 R2UR UR12, R19 ;  /* 0x00000000130c12ca */ /* 0x000fe400000e0000 */
[----:B------:R-:W-:Y:S01]  /*8c00*/  @P1 R2UR UR11, R8 ;  /* 0x00000000080b12ca */ /* 0x000fe200000e0000 */
[----:B------:R-:W-:Y:S01]  /*8c10*/  UIADD3.X UR5, URZ, UR41, URZ, UP0, !UPT ;  /* 0x000000293f057290 */ /* 0x000fe200087fe43f */
[----:B------:R-:W-:Y:S01]  /*8c20*/  BSSY B0, `(.L_x_54) ;  /* 0x000000f000007945 */ /* 0x000fe20003800000 */
[----:B------:R-:W-:Y:S01]  /*8c30*/  UMOV UR6, 0x0 ;  /* 0x0000000000067882 */ /* 0x000fe20000000000 */
[----:B------:R-:W-:Y:S01]  /*8c40*/  UMOV UR7, 0x12f00000 ;  /* 0x12f0000000077882 */ /* 0x000fe20000000000 */
[----:B------:R-:W-:Y:S01]  /*8c50*/  UMOV UR10, URZ ;  /* 0x0000003f000a7c82 */ /* 0x000fe20008000000 */
[----:B------:R-:W-:-:S02]  /*8c60*/  @P1 MOV R5, 0x2000 ;  /* 0x0000200000051802 */ /* 0x000fc40000000f00 */
[----:B---3--:R-:W-:-:S04]  /*8c70*/  LEA R10, R11, R10, 0x18 ;  /* 0x0000000a0b0a7211 */ /* 0x008fc800078ec0ff */
[----:B------:R-:W-:Y:S01]  /*8c80*/  R2UR UR9, R10 ;  /* 0x000000000a0972ca */ /* 0x000fe200000e0000 */
[----:B------:R2:W-:-:S12]  /*8c90*/  @P1 SYNCS.ARRIVE.TRANS64 RZ, [R10+URZ+0x28c00], R5 ;  /* 0x028c00050aff19a7 */ /* 0x0005d8000800003f */
[----:B------:R-:W-:Y:S02]  /*8ca0*/  UIADD3 UR8, UR9, 0x20400, URZ ;  /* 0x0002040009087890 */ /* 0x000fe4000fffe03f */
[----:B------:R-:W-:-:S09]  /*8cb0*/  UIADD3 UR9, UR9, 0x28c00, URZ ;  /* 0x00028c0009097890 */ /* 0x000fd2000fffe03f */
[----:B------:R3:W-:Y:S01]  /*8cc0*/  UTMALDG.4D [UR8], [UR4], desc[UR6] ;  /* 0x00000608040075b4 */ /* 0x0007e20008019000 */
[----:B--2---:R-:W-:-:S04]  /*8cd0*/  LOP3.LUT R5, R12, 0x1, RZ, 0xc, !PT ;  /* 0x000000010c057812 */ /* 0x004fc800078e0cff */
[----:B------:R-:W-:-:S04]  /*8ce0*/  SHF.L.U32 R5, R5, 0x1f, RZ ;  /* 0x0000001f05057819 */ /* 0x000fc800000006ff */
[----:B------:R-:W2:Y:S02]  /*8cf0*/  SYNCS.PHASECHK.TRANS64.TRYWAIT P1, [R10+URZ+0x28c20], R5 ;  /* 0x028c20050a0075a7 */ /* 0x000ea4000802017f */
[----:B--23--:R-:W-:Y:S05]  /*8d00*/  @!P1 BRA `(.L_x_55) ;  /* 0x00000024008c9947 */ /* 0x00cfea0003800000 */
.L_x_107:
[----:B------:R-:W-:Y:S05]  /*8d10*/  BSYNC B0 ;  /* 0x0000000000007941 */ /* 0x000fea0003800000 */
.L_x_54:
[----:B------:R-:W-:Y:S04]  /*8d20*/  BSSY B0, `(.L_x_56) ;  /* 0x000004b000007945 */ /* 0x000fe80003800000 */
[----:B------:R-:W-:Y:S05]  /*8d30*/  @!P6 BRA `(.L_x_57) ;  /* 0x000000040024e947 */ /* 0x000fea0003800000 */
[----:B------:R-:W3:Y:S01]  /*8d40*/  S2R R11, SR_CgaCtaId ;  /* 0x00000000000b7919 */ /* 0x000ee20000008800 */
[----:B--2---:R-:W-:Y:S02]  /*8d50*/  MOV R8, 0x400 ;  /* 0x0000040000087802 */ /* 0x004fe40000000f00 */
[----:B------:R-:W-:Y:S01]  /*8d60*/  SHF.L.U32 R5, R17, 0x1f, RZ ;  /* 0x0000001f11057819 */ /* 0x000fe200000006ff */
[----:B------:R-:W2:Y:S01]  /*8d70*/  S2R R10, SR_TID.X ;  /* 0x00000000000a7919 */ /* 0x000ea20000002100 */
[----:B---3--:R-:W-:-:S04]  /*8d80*/  LEA R8, R11, R8, 0x18 ;  /* 0x000000080b087211 */ /* 0x008fc800078ec0ff */
[----:B------:R-:W-:Y:S02]  /*8d90*/  LEA R8, R16, R8, 0x3 ;  /* 0x0000000810087211 */ /* 0x000fe400078e18ff */
[----:B--2---:R-:W-:Y:S02]  /*8da0*/  LOP3.LUT R10, R10, 0x7f, RZ, 0xc0, !PT ;  /* 0x0000007f0a0a7812 */ /* 0x004fe400078ec0ff */
[----:B------:R-:W2:Y:S02]  /*8db0*/  SYNCS.PHASECHK.TRANS64.TRYWAIT P1, [R8+URZ+0x28c60], R5 ;  /* 0x028c6005080075a7 */ /* 0x000ea4000802017f */
[----:B------:R-:W-:Y:S01]  /*8dc0*/  ISETP.NE.AND P2, PT, R10, RZ, PT ;  /* 0x000000ff0a00720c */ /* 0x000fe20003f45270 */
[----:B--2---:R-:W-:-:S12]  /*8dd0*/  @!P1 BRA `(.L_x_58) ;  /* 0x0000002400789947 */ /* 0x004fd80003800000 */
.L_x_108:
[----:B------:R-:W-:Y:S05]  /*8de0*/  @P2 BRA `(.L_x_59) ;  /* 0x00000000001c2947 */ /* 0x000fea0003800000 */
[----:B------:R-:W3:Y:S01]  /*8df0*/  S2R R10, SR_TID.X ;  /* 0x00000000000a7919 */ /* 0x000ee20000002100 */
[----:B--2---:R-:W-:-:S04]  /*8e00*/  MOV R5, 0x10000 ;  /* 0x0001000000057802 */ /* 0x004fc80000000f00 */
[----:B------:R4:W-:Y:S01]  /*8e10*/  SYNCS.ARRIVE.TRANS64 RZ, [R8+URZ+0x28c50], R5 ;  /* 0x028c500508ff79a7 */ /* 0x0009e2000800003f */
[----:B---3--:R-:W-:-:S04]  /*8e20*/  LOP3.LUT R10, R10, 0x1f, RZ, 0xc0, !PT ;  /* 0x0000001f0a0a7812 */ /* 0x008fc800078ec0ff */
[----:B------:R-:W-:-:S13]  /*8e30*/  ISETP.NE.AND P1, PT, R10, RZ, PT ;  /* 0x000000ff0a00720c */ /* 0x000fda0003f25270 */
[----:B----4-:R-:W-:Y:S05]  /*8e40*/  @!P1 BRA `(.L_x_59) ;  /* 0x0000000000049947 */ /* 0x010fea0003800000 */
[----:B------:R-:W-:Y:S01]  /*8e50*/  BPT.TRAP 0x1 ;  /* 0x000000040000795c */ /* 0x000fe20000300000 */
.L_x_59:
[----:B------:R-:W3:Y:S01]  /*8e60*/  LDL R10, [R1+0x10] ;  /* 0x00001000010a7983 */ /* 0x000ee20000100800 */
[----:B--2---:R-:W-:Y:S01]  /*8e70*/  MOV R5, 0x400 ;  /* 0x0000040000057802 */ /* 0x004fe20000000f00 */
[----:B------:R-:W2:Y:S01]  /*8e80*/  S2R R11, SR_CgaCtaId ;  /* 0x00000000000b7919 */ /* 0x000ea20000008800 */
[----:B------:R-:W-:Y:S01]  /*8e90*/  R2UR UR9, R8 ;  /* 0x00000000080972ca */ /* 0x000fe200000e0000 */
[----:B------:R-:W-:Y:S01]  /*8ea0*/  UIADD3 UR4, UP0, UR40, 0x470, URZ ;  /* 0x0000047028047890 */ /* 0x000fe2000ff1e03f */
[----:B------:R-:W-:Y:S02]  /*8eb0*/  R2UR UR12, R0 ;  /* 0x00000000000c72ca */ /* 0x000fe400000e0000 */
[----:B------:R-:W-:Y:S01]  /*8ec0*/  R2UR UR13, R4 ;  /* 0x00000000040d72ca */ /* 0x000fe200000e0000 */
[----:B------:R-:W-:Y:S01]  /*8ed0*/  UIADD3.X UR5, URZ, UR41, URZ, UP0, !UPT ;  /* 0x000000293f057290 */ /* 0x000fe200087fe43f */
[----:B--2---:R-:W-:-:S05]  /*8ee0*/  LEA R5, R11, R5, 0x18 ;  /* 0x000000050b057211 */ /* 0x004fca00078ec0ff */
[----:B------:R-:W-:-:S05]  /*8ef0*/  IMAD R5, R16, 0x10000, R5 ;  /* 0x0001000010057824 */ /* 0x000fca00078e0205 */
[----:B------:R-:W-:Y:S01]  /*8f00*/  R2UR UR14, R5 ;  /* 0x00000000050e72ca */ /* 0x000fe200000e0000 */
[----:B------:R-:W-:Y:S01]  /*8f10*/  UIADD3 UR9, UR9, 0x28c50, URZ ;  /* 0x00028c5009097890 */ /* 0x000fe2000fffe03f */
[----:B------:R-:W-:Y:S01]  /*8f20*/  UMOV UR10, URZ ;  /* 0x0000003f000a7c82 */ /* 0x000fe20008000000 */
[----:B------:R-:W-:Y:S01]  /*8f30*/  UMOV UR6, 0x0 ;  /* 0x0000000000067882 */ /* 0x000fe20000000000 */
[----:B------:R-:W-:-:S09]  /*8f40*/  UMOV UR7, 0x14f00000 ;  /* 0x14f0000000077882 */ /* 0x000fd20000000000 */
[----:B------:R-:W-:Y:S02]  /*8f50*/  UIADD3 UR8, UR14, 0x400, URZ ;  /* 0x000004000e087890 */ /* 0x000fe4000fffe03f */
[----:B------:R-:W-:Y:S02]  /*8f60*/  UIADD3 UR15, UR14, 0x2400, URZ ;  /* 0x000024000e0f7890 */ /* 0x000fe4000fffe03f */
[----:B------:R-:W-:Y:S01]  /*8f70*/  UIADD3 UR17, UR14, 0x4400, URZ ;  /* 0x000044000e117890 */ /* 0x000fe2000fffe03f */
[----:B------:R-:W-:Y:S01]  /*8f80*/  UMOV UR16, 0x40 ;  /* 0x0000004000107882 */ /* 0x000fe20000000000 */
[----:B------:R-:W-:Y:S01]  /*8f90*/  UIADD3 UR19, UR14, 0x6400, URZ ;  /* 0x000064000e137890 */ /* 0x000fe2000fffe03f */
[----:B------:R-:W-:Y:S01]  /*8fa0*/  UMOV UR18, 0x80 ;  /* 0x0000008000127882 */ /* 0x000fe20000000000 */
[----:B------:R-:W-:Y:S01]  /*8fb0*/  UMOV UR20, 0xc0 ;  /* 0x000000c000147882 */ /* 0x000fe20000000000 */
[----:B------:R-:W-:Y:S01]  /*8fc0*/  UMOV UR21, 0x100 ;  /* 0x0000010000157882 */ /* 0x000fe20000000000 */
[----:B------:R-:W-:Y:S01]  /*8fd0*/  UMOV UR22, 0x140 ;  /* 0x0000014000167882 */ /* 0x000fe20000000000 */
[----:B---3--:R-:W-:-:S13]  /*8fe0*/  R2UR UR11, R10 ;  /* 0x000000000a0b72ca */ /* 0x008fda00000e0000 */
[----:B------:R-:W-:-:S09]  /*8ff0*/  USHF.L.U32 UR11, UR11, 0x6, URZ ;  /* 0x000000060b0b7899 */ /* 0x000fd2000800063f */
[----:B------:R2:W-:Y:S02]  /*9000*/  UTMALDG.4D [UR8], [UR4], desc[UR6] ;  /* 0x00000608040075b4 */ /* 0x0005e40008019000 */
[----:B--2---:R-:W-:Y:S01]  /*9010*/  UMOV UR8, UR15 ;  /* 0x0000000f00087c82 */ /* 0x004fe20008000000 */
[----:B------:R-:W-:Y:S01]  /*9020*/  UMOV UR10, UR16 ;  /* 0x00000010000a7c82 */ /* 0x000fe20008000000 */
[----:B------:R-:W-:Y:S01]  /*9030*/  UIADD3 UR15, UR14, 0x8400, URZ ;  /* 0x000084000e0f7890 */ /* 0x000fe2000fffe03f */
[----:B------:R2:W-:Y:S01]  /*9040*/  UTMALDG.4D [UR8], [UR4], desc[UR6] ;  /* 0x00000608040075b4 */ /* 0x0005e20008019000 */
[----:B------:R-:W-:Y:S01]  /*9050*/  UIADD3 UR16, UR14, 0xa400, URZ ;  /* 0x0000a4000e107890 */ /* 0x000fe2000fffe03f */
[----:B--2---:R-:W-:Y:S01]  /*9060*/  UMOV UR8, UR17 ;  /* 0x0000001100087c82 */ /* 0x004fe20008000000 */
[----:B------:R-:W-:Y:S02]  /*9070*/  UMOV UR10, UR18 ;  /* 0x00000012000a7c82 */ /* 0x000fe40008000000 */
[----:B------:R2:W-:Y:S01]  /*9080*/  UTMALDG.4D [UR8], [UR4], desc[UR6] ;  /* 0x00000608040075b4 */ /* 0x0005e20008019000 */
[----:B------:R-:W-:Y:S01]  /*9090*/  UIADD3 UR17, UR14, 0xc400, URZ ;  /* 0x0000c4000e117890 */ /* 0x000fe2000fffe03f */
[----:B--2---:R-:W-:Y:S01]  /*90a0*/  UMOV UR8, UR19 ;  /* 0x0000001300087c82 */ /* 0x004fe20008000000 */
[----:B------:R-:W-:-:S02]  /*90b0*/  UMOV UR10, UR20 ;  /* 0x00000014000a7c82 */ /* 0x000fc40008000000 */
[----:B------:R2:W-:Y:S02]  /*90c0*/  UTMALDG.4D [UR8], [UR4], desc[UR6] ;  /* 0x00000608040075b4 */ /* 0x0005e40008019000 */
[----:B--2---:R-:W-:Y:S01]  /*90d0*/  UMOV UR8, UR15 ;  /* 0x0000000f00087c82 */ /* 0x004fe20008000000 */
[----:B------:R-:W-:Y:S01]  /*90e0*/  UMOV UR10, UR21 ;  /* 0x00000015000a7c82 */ /* 0x000fe20008000000 */
[----:B------:R-:W-:Y:S01]  /*90f0*/  UIADD3 UR15, UR14, 0xe400, URZ ;  /* 0x0000e4000e0f7890 */ /* 0x000fe2000fffe03f */
[----:B------:R2:W-:Y:S02]  /*9100*/  UTMALDG.4D [UR8], [UR4], desc[UR6] ;  /* 0x00000608040075b4 */ /* 0x0005e40008019000 */
[----:B------:R-:W-:Y:S01]  /*9110*/  UMOV UR14, 0x180 ;  /* 0x00000180000e7882 */ /* 0x000fe20000000000 */
[----:B--2---:R-:W-:Y:S01]  /*9120*/  UMOV UR8, UR16 ;  /* 0x0000001000087c82 */ /* 0x004fe20008000000 */
[----:B------:R-:W-:Y:S02]  /*9130*/  UMOV UR10, UR22 ;  /* 0x00000016000a7c82 */ /* 0x000fe40008000000 */
[----:B------:R2:W-:Y:S02]  /*9140*/  UTMALDG.4D [UR8], [UR4], desc[UR6] ;  /* 0x00000608040075b4 */ /* 0x0005e40008019000 */
[----:B--2---:R-:W-:Y:S01]  /*9150*/  UMOV UR8, UR17 ;  /* 0x0000001100087c82 */ /* 0x004fe20008000000 */
[----:B------:R-:W-:Y:S01]  /*9160*/  UMOV UR10, UR14 ;  /* 0x0000000e000a7c82 */ /* 0x000fe20008000000 */
[----:B------:R-:W-:Y:S01]  /*9170*/  UMOV UR14, 0x1c0 ;  /* 0x000001c0000e7882 */ /* 0x000fe20000000000 */
[----:B------:R2:W-:Y:S02]  /*9180*/  UTMALDG.4D [UR8], [UR4], desc[UR6] ;  /* 0x00000608040075b4 */ /* 0x0005e40008019000 */
[----:B--2---:R-:W-:Y:S01]  /*9190*/  UMOV UR8, UR15 ;  /* 0x0000000f00087c82 */ /* 0x004fe20008000000 */
[----:B------:R-:W-:-:S02]  /*91a0*/  UMOV UR10, UR14 ;  /* 0x0000000e000a7c82 */ /* 0x000fc40008000000 */
[----:B------:R3:W-:Y:S02]  /*91b0*/  UTMALDG.4D [UR8], [UR4], desc[UR6] ;  /* 0x00000608040075b4 */ /* 0x0007e40008019000 */
[----:B---3--:R-:W-:Y:S01]  /*91c0*/  NOP ;  /* 0x0000000000007918 */ /* 0x008fe20000000000 */
.L_x_57:
[----:B------:R-:W-:Y:S05]  /*91d0*/  BSYNC B0 ;  /* 0x0000000000007941 */ /* 0x000fea0003800000 */
.L_x_56:
[----:B--2---:R-:W2:Y:S01]  /*91e0*/  LDL.LU R5, [R1+0x14] ;  /* 0x0000140001057983 */ /* 0x004ea20000300800 */
[----:B------:R-:W-:-:S04]  /*91f0*/  IADD3 R16, R16, 0x1, RZ ;  /* 0x0000000110107810 */ /* 0x000fc80007ffe0ff */
[----:B------:R-:W-:-:S04]  /*9200*/  ISETP.NE.AND P1, PT, R16, 0x2, PT ;  /* 0x000000021000780c */ /* 0x000fc80003f25270 */
[----:B------:R-:W-:Y:S02]  /*9210*/  SEL R8, RZ, 0x1, P1 ;  /* 0x00000001ff087807 */ /* 0x000fe40000800000 */
[----:B------:R-:W-:Y:S02]  /*9220*/  SEL R16, R16, RZ, P1 ;  /* 0x000000ff10107207 */ /* 0x000fe40000800000 */
[----:B------:R-:W-:Y:S02]  /*9230*/  LOP3.LUT R17, R17, R8, RZ, 0x3c, !PT ;  /* 0x0000000811117212 */ /* 0x000fe400078e3cff */
[----:B--2---:R-:W-:-:S13]  /*9240*/  ISETP.GE.AND P2, PT, R5, 0x41, PT ;  /* 0x000000410500780c */ /* 0x004fda0003f46270 */
[----:B------:R-:W-:Y:S05]  /*9250*/  @!P2 BRA `(.L_x_60) ;  /* 0x000000180038a947 */ /* 0x000fea0003800000 */
[----:B------:R-:W2:Y:S01]  /*9260*/  LDL R11, [R1+0x8] ;  /* 0x00000800010b7983 */ /* 0x000ea20000100800 */
[----:B------:R-:W-:Y:S02]  /*9270*/  MOV R5, 0x1 ;  /* 0x0000000100057802 */ /* 0x000fe40000000f00 */
[C---:B--2---:R-:W-:Y:S01]  /*9280*/  IADD3 R10, -R11.reuse, RZ, RZ ;  /* 0x000000ff0b0a7210 */ /* 0x044fe20007ffe1ff */
[----:B------:R-:W-:-:S03]  /*9290*/  VIADD R8, R11, 0xfffffffe ;  /* 0xfffffffe0b087836 */ /* 0x000fc60000000000 */
[----:B------:R-:W-:-:S04]  /*92a0*/  VIADDMNMX R10, R10, R5, 0xffffffff, !PT ;  /* 0xffffffff0a0a7446 */ /* 0x000fc80007800105 */
[----:B------:R-:W-:-:S04]  /*92b0*/  IADD3 R5, R11, R10, RZ ;  /* 0x0000000a0b057210 */ /* 0x000fc80007ffe0ff */
[----:B------:R-:W-:-:S04]  /*92c0*/  LOP3.LUT R5, R5, 0x1, RZ, 0xc0, !PT ;  /* 0x0000000105057812 */ /* 0x000fc800078ec0ff */
[----:B------:R-:W-:-:S13]  /*92d0*/  ISETP.NE.U32.AND P1, PT, R5, 0x1, PT ;  /* 0x000000010500780c */ /* 0x000fda0003f25070 */
[----:B------:R-:W-:Y:S05]  /*92e0*/  @P1 BRA `(.L_x_61) ;  /* 0x0000000400fc1947 */ /* 0x000fea0003800000 */
[----:B------:R-:W-:Y:S04]  /*92f0*/  BSSY B0, `(.L_x_62) ;  /* 0x0000077000007945 */ /* 0x000fe80003800000 */
[----:B------:R-:W-:Y:S05]  /*9300*/  @!P6 BRA `(.L_x_63) ;  /* 0x0000000400d4e947 */ /* 0x000fea0003800000 */
[----:B------:R-:W-:Y:S05]  /*9310*/  @!P0 BRA `(.L_x_64) ;  /* 0x0000000000448947 */ /* 0x000fea0003800000 */
[----:B------:R-:W2:Y:S01]  /*9320*/  LDC R11, c[0x0][0x41c] ;  /* 0x00010700ff0b7b82 */ /* 0x000ea20000000800 */
[----:B------:R-:W-:Y:S01]  /*9330*/  ULDC.64 UR4, c[0x0][0x408] ;  /* 0x0001020000047ab9 */ /* 0x000fe20000000a00 */
[----:B--2---:R-:W-:-:S13]  /*9340*/  ISETP.NE.AND P1, PT, R11, 0x1, PT ;  /* 0x000000010b00780c */ /* 0x004fda0003f25270 */
[----:B------:R-:W2:Y:S02]  /*9350*/  @P1 LDC.64 R4, c[0x0][0x420] ;  /* 0x00010800ff041b82 */ /* 0x000ea40000000a00 */
[----:B--2---:R-:W-:Y:S01]  /*9360*/  @P1 IMAD.HI.U32 R12, R8, R4, RZ ;  /* 0x00000004080c1227 */ /* 0x004fe200078e00ff */
[----:B------:R-:W-:-:S04]  /*9370*/  MOV R4, R8 ;  /* 0x0000000800047202 */ /* 0x000fc80000000f00 */
[----:B------:R-:W-:-:S04]  /*9380*/  @P1 SHF.R.U32.HI R4, RZ, R5, R12 ;  /* 0x00000005ff041219 */ /* 0x000fc8000001160c */
[----:B------:R-:W-:-:S05]  /*9390*/  IADD3 R5, -R4, RZ, RZ ;  /* 0x000000ff04057210 */ /* 0x000fca0007ffe1ff */
[----:B------:R-:W-:Y:S01]  /*93a0*/  IMAD R8, R11, R5, R8 ;  /* 0x000000050b087224 */ /* 0x000fe200078e0208 */
[--C-:B------:R-:W-:Y:S01]  /*93b0*/  SHF.R.S32.HI R5, RZ, 0x1f, R4.reuse ;  /* 0x0000001fff057819 */ /* 0x100fe20000011404 */
[----:B------:R-:W-:Y:S02]  /*93c0*/  IMAD R11, R7, UR4, RZ ;  /* 0x00000004070b7c24 */ /* 0x000fe4000f8e02ff */
[----:B------:R-:W-:-:S04]  /*93d0*/  IMAD.WIDE.U32 R4, R6, UR4, R4 ;  /* 0x0000000406047c25 */ /* 0x000fc8000f8e0004 */
[----:B------:R-:W-:Y:S01]  /*93e0*/  IMAD R11, R6, UR5, R11 ;  /* 0x00000005060b7c24 */ /* 0x000fe2000f8e020b */
[----:B------:R-:W-:-:S04]  /*93f0*/  LEA R2, P1, R4, R2, 0x2 ;  /* 0x0000000204027211 */ /* 0x000fc800078210ff */
[----:B------:R-:W-:-:S04]  /*9400*/  IADD3 R11, R11, R5, RZ ;  /* 0x000000050b0b7210 */ /* 0x000fc80007ffe0ff */
[----:B------:R-:W-:-:S05]  /*9410*/  LEA.HI.X R3, R4, R3, R11, 0x2, P1 ;  /* 0x0000000304037211 */ /* 0x000fca00008f140b */
[----:B------:R2:W5:Y:S02]  /*9420*/  LDG.E R4, desc[UR48][R2.64] ;  /* 0x0000003002047981 */ /* 0x000564000c1e1900 */
.L_x_64:
[----:B--2---:R-:W2:Y:S01]  /*9430*/  S2R R3, SR_CgaCtaId ;  /* 0x0000000000037919 */ /* 0x004ea20000008800 */
[----:B------:R-:W-:Y:S01]  /*9440*/  MOV R2, 0x400 ;  /* 0x0000040000027802 */ /* 0x000fe20000000f00 */
[----:B------:R-:W3:Y:S03]  /*9450*/  S2R R5, SR_TID.X ;  /* 0x0000000000057919 */ /* 0x000ee60000002100 */
[----:B--2---:R-:W-:Y:S02]  /*9460*/  LEA R2, R3, R2, 0x18 ;  /* 0x0000000203027211 */ /* 0x004fe400078ec0ff */
[----:B------:R-:W-:Y:S02]  /*9470*/  SHF.L.U32 R3, R17, 0x1f, RZ ;  /* 0x0000001f11037819 */ /* 0x000fe400000006ff */
[----:B------:R-:W-:Y:S02]  /*9480*/  LEA R2, R16, R2, 0x3 ;  /* 0x0000000210027211 */ /* 0x000fe400078e18ff */
[----:B---3--:R-:W-:-:S02]  /*9490*/  LOP3.LUT R5, R5, 0x7f, RZ, 0xc0, !PT ;  /* 0x0000007f05057812 */ /* 0x008fc400078ec0ff */
[----:B------:R-:W2:Y:S02]  /*94a0*/  SYNCS.PHASECHK.TRANS64.TRYWAIT P2, [R2+URZ+0x28c40], R3 ;  /* 0x028c4003020075a7 */ /* 0x000ea4000804017f */
[----:B------:R-:W-:Y:S01]  /*94b0*/  ISETP.NE.AND P1, PT, R5, RZ, PT ;  /* 0x000000ff0500720c */ /* 0x000fe20003f25270 */
[----:B--2---:R-:W-:-:S12]  /*94c0*/  @!P2 BRA `(.L_x_65) ;  /* 0x0000001c00d0a947 */ /* 0x004fd80003800000 */
.L_x_109:
[----:B------:R-:W-:Y:S05]  /*94d0*/  @P1 BRA `(.L_x_66) ;  /* 0x00000000001c1947 */ /* 0x000fea0003800000 */
[----:B------:R-:W3:Y:S01]  /*94e0*/  S2R R11, SR_TID.X ;  /* 0x00000000000b7919 */ /* 0x000ee20000002100 */
[----:B------:R-:W-:-:S04]  /*94f0*/  IMAD.MOV.U32 R5, RZ, RZ, 0x2000 ;  /* 0x00002000ff057424 */ /* 0x000fc800078e00ff */
[----:B------:R4:W-:Y:S01]  /*9500*/  SYNCS.ARRIVE.TRANS64 RZ, [R2+URZ+0x28c30], R5 ;  /* 0x028c300502ff79a7 */ /* 0x0009e2000800003f */
[----:B---3--:R-:W-:-:S04]  /*9510*/  LOP3.LUT R11, R11, 0x1f, RZ, 0xc0, !PT ;  /* 0x0000001f0b0b7812 */ /* 0x008fc800078ec0ff */
[----:B------:R-:W-:-:S13]  /*9520*/  ISETP.NE.AND P2, PT, R11, RZ, PT ;  /* 0x000000ff0b00720c */ /* 0x000fda0003f45270 */
[----:B----4-:R-:W-:Y:S05]  /*9530*/  @!P2 BRA `(.L_x_66) ;  /* 0x000000000004a947 */ /* 0x010fea0003800000 */
[----:B------:R-:W-:Y:S01]  /*9540*/  BPT.TRAP 0x1 ;  /* 0x000000040000795c */ /* 0x000fe20000300000 */
.L_x_66:
[----:B------:R-:W3:Y:S01]  /*9550*/  S2R R11, SR_CgaCtaId ;  /* 0x00000000000b7919 */ /* 0x000ee20000008800 */
[----:B------:R-:W-:Y:S01]  /*9560*/  MOV R5, 0x400 ;  /* 0x0000040000057802 */ /* 0x000fe20000000f00 */
[----:B------:R-:W-:Y:S01]  /*9570*/  UIADD3 UR4, UP0, UR40, 0x370, URZ ;  /* 0x0000037028047890 */ /* 0x000fe2000ff1e03f */
[----:B------:R-:W-:Y:S01]  /*9580*/  R2UR UR9, R2 ;  /* 0x00000000020972ca */ /* 0x000fe200000e0000 */
[----:B------:R-:W-:Y:S01]  /*9590*/  UMOV UR6, 0x0 ;  /* 0x0000000000067882 */ /* 0x000fe20000000000 */
[----:B------:R-:W-:Y:S01]  /*95a0*/  SHF.L.U32 R8, R8, 0x6, RZ ;  /* 0x0000000608087819 */ /* 0x000fe200000006ff */
[----:B------:R-:W-:Y:S01]  /*95b0*/  UIADD3.X UR5, URZ, UR41, URZ, UP0, !UPT ;  /* 0x000000293f057290 */ /* 0x000fe200087fe43f */
[----:B------:R-:W-:Y:S01]  /*95c0*/  R2UR UR12, R0 ;  /* 0x00000000000c72ca */ /* 0x000fe200000e0000 */
[----:B------:R-:W-:Y:S01]  /*95d0*/  UMOV UR7, 0x14f00000 ;  /* 0x14f0000000077882 */ /* 0x000fe20000000000 */
[----:B-----5:R-:W-:Y:S01]  /*95e0*/  R2UR UR13, R4 ;  /* 0x00000000040d72ca */ /* 0x020fe200000e0000 */
[----:B------:R-:W-:Y:S01]  /*95f0*/  UMOV UR10, URZ ;  /* 0x0000003f000a7c82 */ /* 0x000fe20008000000 */
[----:B------:R-:W-:-:S05]  /*9600*/  R2UR UR11, R8 ;  /* 0x00000000080b72ca */ /* 0x000fca00000e0000 */
[----:B------:R-:W-:Y:S01]  /*9610*/  UIADD3 UR9, UR9, 0x28c30, URZ ;  /* 0x00028c3009097890 */ /* 0x000fe2000fffe03f */
[----:B---3--:R-:W-:-:S04]  /*9620*/  LEA R5, R11, R5, 0x18 ;  /* 0x000000050b057211 */ /* 0x008fc800078ec0ff */
[----:B------:R-:W-:-:S04]  /*9630*/  LEA R5, R16, R5, 0xd ;  /* 0x0000000510057211 */ /* 0x000fc800078e68ff */
[----:B------:R-:W-:-:S13]  /*9640*/  R2UR UR8, R5 ;  /* 0x00000000050872ca */ /* 0x000fda00000e0000 */
[----:B------:R-:W-:-:S09]  /*9650*/  UIADD3 UR8, UR8, 0x22400, URZ ;  /* 0x0002240008087890 */ /* 0x000fd2000fffe03f */
[----:B------:R3:W-:Y:S01]  /*9660*/  UTMALDG.4D [UR8], [UR4], desc[UR6] ;  /* 0x00000608040075b4 */ /* 0x0007e20008019000 */
[----:B------:R-:W4:Y:S02]  /*9670*/  SYNCS.PHASECHK.TRANS64.TRYWAIT P2, [R2+URZ+0x28c60], R3 ;  /* 0x028c6003020075a7 */ /* 0x000f24000804017f */
[----:B---34-:R-:W-:Y:S05]  /*9680*/  @!P2 BRA `(.L_x_67) ;  /* 0x0000001c0074a947 */ /* 0x018fea0003800000 */
.L_x_110:
[----:B------:R-:W-:Y:S05]  /*9690*/  @P1 BRA `(.L_x_68) ;  /* 0x00000000001c1947 */ /* 0x000fea0003800000 */
[----:B------:R-:W4:Y:S01]  /*96a0*/  S2R R5, SR_TID.X ;  /* 0x0000000000057919 */ /* 0x000f220000002100 */
[----:B--23--:R-:W-:-:S04]  /*96b0*/  MOV R3, 0x10000 ;  /* 0x0001000000037802 */ /* 0x00cfc80000000f00 */
[----:B------:R2:W-:Y:S01]  /*96c0*/  SYNCS.ARRIVE.TRANS64 RZ, [R2+URZ+0x28c50], R3 ;  /* 0x028c500302ff79a7 */ /* 0x0005e2000800003f */
[----:B----4-:R-:W-:-:S04]  /*96d0*/  LOP3.LUT R5, R5, 0x1f, RZ, 0xc0, !PT ;  /* 0x0000001f05057812 */ /* 0x010fc800078ec0ff */
[----:B------:R-:W-:-:S13]  /*96e0*/  ISETP.NE.AND P1, PT, R5, RZ, PT ;  /* 0x000000ff0500720c */ /* 0x000fda0003f25270 */
[----:B--2---:R-:W-:Y:S05]  /*96f0*/  @!P1 BRA `(.L_x_68) ;  /* 0x0000000000049947 */ /* 0x004fea0003800000 */
[----:B------:R-:W-:Y:S01]  /*9700*/  BPT.TRAP 0x1 ;  /* 0x000000040000795c */ /* 0x000fe20000300000 */
.L_x_68:
[----:B------:R-:W4:Y:S01]  /*9710*/  S2R R5, SR_CgaCtaId ;  /* 0x0000000000057919 */ /* 0x000f220000008800 */
[----:B--23--:R-:W-:Y:S01]  /*9720*/  MOV R3, 0x400 ;  /* 0x0000040000037802 */ /* 0x00cfe20000000f00 */
[----:B------:R-:W-:Y:S01]  /*9730*/  UIADD3 UR4, UP0, UR40, 0x470, URZ ;  /* 0x0000047028047890 */ /* 0x000fe2000ff1e03f */
[----:B------:R-:W-:Y:S01]  /*9740*/  R2UR UR9, R2 ;  /* 0x00000000020972ca */ /* 0x000fe200000e0000 */
[----:B------:R-:W-:Y:S01]  /*9750*/  UMOV UR10, URZ ;  /* 0x0000003f000a7c82 */ /* 0x000fe20008000000 */
[----:B------:R-:W-:Y:S01]  /*9760*/  R2UR UR11, R8 ;  /* 0x00000000080b72ca */ /* 0x000fe200000e0000 */
[----:B------:R-:W-:Y:S01]  /*9770*/  UIADD3.X UR5, URZ, UR41, URZ, UP0, !UPT ;  /* 0x000000293f057290 */ /* 0x000fe200087fe43f */
[----:B------:R-:W-:Y:S01]  /*9780*/  R2UR UR12, R0 ;  /* 0x00000000000c72ca */ /* 0x000fe200000e0000 */
[----:B------:R-:W-:Y:S01]  /*9790*/  UMOV UR6, 0x0 ;  /* 0x0000000000067882 */ /* 0x000fe20000000000 */
[----:B------:R-:W-:Y:S01]  /*97a0*/  R2UR UR13, R4 ;  /* 0x00000000040d72ca */ /* 0x000fe200000e0000 */
[----:B------:R-:W-:Y:S01]  /*97b0*/  UMOV UR7, 0x14f00000 ;  /* 0x14f0000000077882 */ /* 0x000fe20000000000 */
[----:B------:R-:W-:Y:S01]  /*97c0*/  UMOV UR18, 0x40 ;  /* 0x0000004000127882 */ /* 0x000fe20000000000 */
[----:B------:R-:W-:Y:S01]  /*97d0*/  UMOV UR19, 0x80 ;  /* 0x0000008000137882 */ /* 0x000fe20000000000 */
[----:B------:R-:W-:Y:S01]  /*97e0*/  UMOV UR20, 0xc0 ;  /* 0x000000c000147882 */ /* 0x000fe20000000000 */
[----:B------:R-:W-:Y:S01]  /*97f0*/  UMOV UR21, 0x100 ;  /* 0x0000010000157882 */ /* 0x000fe20000000000 */
[----:B------:R-:W-:Y:S01]  /*9800*/  UMOV UR22, 0x140 ;  /* 0x0000014000167882 */ /* 0x000fe20000000000 */
[----:B------:R-:W-:Y:S01]  /*9810*/  UIADD3 UR9, UR9, 0x28c50, URZ ;  /* 0x00028c5009097890 */ /* 0x000fe2000fffe03f */
[----:B----4-:R-:W-:-:S04]  /*9820*/  LEA R3, R5, R3, 0x18 ;  /* 0x0000000305037211 */ /* 0x010fc800078ec0ff */
[----:B------:R-:W-:-:S04]  /*9830*/  LEA R2, R16, R3, 0x10 ;  /* 0x0000000310027211 */ /* 0x000fc800078e80ff */
[----:B------:R-:W-:-:S13]  /*9840*/  R2UR UR14, R2 ;  /* 0x00000000020e72ca */ /* 0x000fda00000e0000 */
[----:B------:R-:W-:Y:S02]  /*9850*/  UIADD3 UR8, UR14, 0x400, URZ ;  /* 0x000004000e087890 */ /* 0x000fe4000fffe03f */
[----:B------:R-:W-:Y:S02]  /*9860*/  UIADD3 UR15, UR14, 0x2400, URZ ;  /* 0x000024000e0f7890 */ /* 0x000fe4000fffe03f */
[----:B------:R-:W-:Y:S02]  /*9870*/  UIADD3 UR16, UR14, 0x4400, URZ ;  /* 0x000044000e107890 */ /* 0x000fe4000fffe03f */
[----:B------:R-:W-:-:S03]  /*9880*/  UIADD3 UR17, UR14, 0x6400, URZ ;  /* 0x000064000e117890 */ /* 0x000fc6000fffe03f */
[----:B------:R2:W-:Y:S02]  /*9890*/  UTMALDG.4D [UR8], [UR4], desc[UR6] ;  /* 0x00000608040075b4 */ /* 0x0005e40008019000 */
[----:B--2---:R-:W-:Y:S01]  /*98a0*/  UMOV UR8, UR15 ;  /* 0x0000000f00087c82 */ /* 0x004fe20008000000 */
[----:B------:R-:W-:Y:S01]  /*98b0*/  UMOV UR10, UR18 ;  /* 0x00000012000a7c82 */ /* 0x000fe20008000000 */
[----:B------:R-:W-:Y:S01]  /*98c0*/  UIADD3 UR15, UR14, 0x8400, URZ ;  /* 0x000084000e0f7890 */ /* 0x000fe2000fffe03f */
        /* <DEDUP_REMOVED lines=8> */
[----:B------:R2:W-:Y:S01]  /*9950*/  UTMALDG.4D [UR8], [UR4], desc[UR6] ;  /* 0x00000608040075b4 */ /* 0x0005e20008019000 */
[----:B------:R-:W-:Y:S01]  /*9960*/  UIADD3 UR14, UR14, 0xe400, URZ ;  /* 0x0000e4000e0e7890 */ /* 0x000fe2000fffe03f */
[----:B--2---:R-:W-:Y:S01]  /*9970*/  UMOV UR8, UR15 ;  /* 0x0000000f00087c82 */ /* 0x004fe20008000000 */
[----:B------:R-:W-:Y:S01]  /*9980*/  UMOV UR10, UR21 ;  /* 0x00000015000a7c82 */ /* 0x000fe20008000000 */
[----:B------:R-:W-:Y:S01]  /*9990*/  UMOV UR15, 0x180 ;  /* 0x00000180000f7882 */ /* 0x000fe20000000000 */
[----:B------:R2:W-:Y:S02]  /*99a0*/  UTMALDG.4D [UR8], [UR4], desc[UR6] ;  /* 0x00000608040075b4 */ /* 0x0005e40008019000 */
[----:B--2---:R-:W-:Y:S01]  /*99b0*/  UMOV UR8, UR16 ;  /* 0x0000001000087c82 */ /* 0x004fe20008000000 */
[----:B------:R-:W-:-:S02]  /*99c0*/  UMOV UR10, UR22 ;  /* 0x00000016000a7c82 */ /* 0x000fc40008000000 */
[----:B------:R2:W-:Y:S02]  /*99d0*/  UTMALDG.4D [UR8], [UR4], desc[UR6] ;  /* 0x00000608040075b4 */ /* 0x0005e40008019000 */
[----:B--2---:R-:W-:Y:S01]  /*99e0*/  UMOV UR8, UR17 ;  /* 0x0000001100087c82 */ /* 0x004fe20008000000 */
[----:B------:R-:W-:Y:S01]  /*99f0*/  UMOV UR10, UR15 ;  /* 0x0000000f000a7c82 */ /* 0x000fe20008000000 */
[----:B------:R-:W-:Y:S01]  /*9a00*/  UMOV UR15, 0x1c0 ;  /* 0x000001c0000f7882 */ /* 0x000fe20000000000 */
[----:B------:R2:W-:Y:S02]  /*9a10*/  UTMALDG.4D [UR8], [UR4], desc[UR6] ;  /* 0x00000608040075b4 */ /* 0x0005e40008019000 */
[----:B--2---:R-:W-:Y:S01]  /*9a20*/  UMOV UR8, UR14 ;  /* 0x0000000e00087c82 */ /* 0x004fe20008000000 */
[----:B------:R-:W-:Y:S02]  /*9a30*/  UMOV UR10, UR15 ;  /* 0x0000000f000a7c82 */ /* 0x000fe40008000000 */
[----:B------:R2:W-:Y:S02]  /*9a40*/  UTMALDG.4D [UR8], [UR4], desc[UR6] ;  /* 0x00000608040075b4 */ /* 0x0005e40008019000 */
[----:B--2---:R-:W-:Y:S01]  /*9a50*/  NOP ;  /* 0x0000000000007918 */ /* 0x004fe20000000000 */
.L_x_63:
[----:B------:R-:W-:Y:S05]  /*9a60*/  BSYNC B0 ;  /* 0x0000000000007941 */ /* 0x000fea0003800000 */
.L_x_62:
[----:B------:R-:W2:Y:S01]  /*9a70*/  LDL.LU R3, [R1+0x8] ;  /* 0x0000080001037983 */ /* 0x000ea20000300800 */
[----:B------:R-:W-:-:S05]  /*9a80*/  VIADD R16, R16, 0x1 ;  /* 0x0000000110107836 */ /* 0x000fca0000000000 */
[----:B------:R-:W-:-:S04]  /*9a90*/  ISETP.NE.AND P1, PT, R16, 0x2, PT ;  /* 0x000000021000780c */ /* 0x000fc80003f25270 */
[----:B------:R-:W-:Y:S02]  /*9aa0*/  SEL R2, RZ, 0x1, P1 ;  /* 0x00000001ff027807 */ /* 0x000fe40000800000 */
[----:B------:R-:W-:Y:S02]  /*9ab0*/  SEL R16, R16, RZ, P1 ;  /* 0x000000ff10107207 */ /* 0x000fe40000800000 */
[----:B------:R-:W-:Y:S02]  /*9ac0*/  LOP3.LUT R17, R17, R2, RZ, 0x3c, !PT ;  /* 0x0000000211117212 */ /* 0x000fe400078e3cff */
[----:B--2---:R-:W-:-:S07]  /*9ad0*/  IADD3 R8, R3, -0x3, RZ ;  /* 0xfffffffd03087810 */ /* 0x004fce0007ffe0ff */
.L_x_61:
[----:B------:R-:W-:Y:S01]  /*9ae0*/  IADD3 R10, -R10, RZ, RZ ;  /* 0x000000ff0a0a7210 */ /* 0x000fe20007ffe1ff */
[----:B------:R-:W-:Y:S03]  /*9af0*/  BSSY B0, `(.L_x_60) ;  /* 0x0000104000007945 */ /* 0x000fe60003800000 */
[----:B------:R-:W-:-:S13]  /*9b00*/  ISETP.NE.AND P1, PT, R9, R10, PT ;  /* 0x0000000a0900720c */ /* 0x000fda0003f25270 */
[----:B------:R-:W-:Y:S05]  /*9b10*/  @!P1 BRA `(.L_x_69) ;  /* 0x0000001000049947 */ /* 0x000fea0003800000 */
.L_x_84:
[----:B------:R-:W-:Y:S04]  /*9b20*/  BSSY B1, `(.L_x_70) ;  /* 0x0000079000017945 */ /* 0x000fe80003800000 */
[----:B------:R-:W-:Y:S05]  /*9b30*/  @!P6 BRA `(.L_x_71) ;  /* 0x0000000400dce947 */ /* 0x000fea0003800000 */
[----:B-1----:R-:W-:Y:S01]  /*9b40*/  MOV R9, R8 ;  /* 0x0000000800097202 */ /* 0x002fe20000000f00 */
[----:B------:R-:W-:Y:S06]  /*9b50*/  @!P0 BRA `(.L_x_72) ;  /* 0x0000000000488947 */ /* 0x000fec0003800000 */
[----:B------:R-:W1:Y:S01]  /*9b60*/  LDC R10, c[0x0][0x41c] ;  /* 0x00010700ff0a7b82 */ /* 0x000e620000000800 */
[----:B------:R-:W-:Y:S02]  /*9b70*/  ULDC.64 UR4, c[0x0][0x408] ;  /* 0x0001020000047ab9 */ /* 0x000fe40000000a00 */
[----:B------:R-:W-:-:S04]  /*9b80*/  IMAD R11, R7, UR4, RZ ;  /* 0x00000004070b7c24 */ /* 0x000fc8000f8e02ff */
[----:B------:R-:W-:Y:S01]  /*9b90*/  IMAD R11, R6, UR5, R11 ;  /* 0x00000005060b7c24 */ /* 0x000fe2000f8e020b */
[----:B-1----:R-:W-:-:S13]  /*9ba0*/  ISETP.NE.AND P1, PT, R10, 0x1, PT ;  /* 0x000000010a00780c */ /* 0x002fda0003f25270 */
[----:B------:R-:W1:Y:S02]  /*9bb0*/  @P1 LDC.64 R2, c[0x0][0x420] ;  /* 0x00010800ff021b82 */ /* 0x000e640000000a00 */
[----:B-1----:R-:W-:Y:S01]  /*9bc0*/  @P1 IMAD.HI.U32 R4, R8, R2, RZ ;  /* 0x0000000208041227 */ /* 0x002fe200078e00ff */
[----:B------:R-:W-:-:S04]  /*9bd0*/  MOV R2, R8 ;  /* 0x0000000800027202 */ /* 0x000fc80000000f00 */
[----:B------:R-:W-:Y:S02]  /*9be0*/  @P1 SHF.R.U32.HI R2, RZ, R3, R4 ;  /* 0x00000003ff021219 */ /* 0x000fe40000011604 */
[----:B------:R-:W1:Y:S02]  /*9bf0*/  LDC.64 R4, c[0x0][0x3f8] ;  /* 0x0000fe00ff047b82 */ /* 0x000e640000000a00 */
[--C-:B------:R-:W-:Y:S01]  /*9c00*/  SHF.R.S32.HI R3, RZ, 0x1f, R2.reuse ;  /* 0x0000001fff037819 */ /* 0x100fe20000011402 */
[--C-:B------:R-:W-:Y:S02]  /*9c10*/  IMAD.MOV R9, RZ, RZ, -R2.reuse ;  /* 0x000000ffff097224 */ /* 0x100fe400078e0a02 */
[----:B------:R-:W-:-:S04]  /*9c20*/  IMAD.WIDE.U32 R2, R6, UR4, R2 ;  /* 0x0000000406027c25 */ /* 0x000fc8000f8e0002 */
[----:B------:R-:W-:Y:S01]  /*9c30*/  IMAD R9, R10, R9, R8 ;  /* 0x000000090a097224 */ /* 0x000fe200078e0208 */
[----:B------:R-:W-:Y:S02]  /*9c40*/  IADD3 R11, R11, R3, RZ ;  /* 0x000000030b0b7210 */ /* 0x000fe40007ffe0ff */
[----:B-1----:R-:W-:-:S04]  /*9c50*/  LEA R4, P1, R2, R4, 0x2 ;  /* 0x0000000402047211 */ /* 0x002fc800078210ff */
[----:B------:R-:W-:-:S05]  /*9c60*/  LEA.HI.X R5, R2, R5, R11, 0x2, P1 ;  /* 0x0000000502057211 */ /* 0x000fca00008f140b */
[----:B------:R1:W5:Y:S04]  /*9c70*/  LDG.E R4, desc[UR48][R4.64] ;  /* 0x0000003004047981 */ /* 0x000368000c1e1900 */
.L_x_72:
[----:B------:R-:W2:Y:S01]  /*9c80*/  S2R R3, SR_CgaCtaId ;  /* 0x0000000000037919 */ /* 0x000ea20000008800 */
[----:B------:R-:W-:Y:S01]  /*9c90*/  MOV R2, 0x400 ;  /* 0x0000040000027802 */ /* 0x000fe20000000f00 */
[----:B-1----:R-:W1:Y:S03]  /*9ca0*/  S2R R5, SR_TID.X ;  /* 0x0000000000057919 */ /* 0x002e660000002100 */
[----:B--2---:R-:W-:-:S04]  /*9cb0*/  LEA R2, R3, R2, 0x18 ;  /* 0x0000000203027211 */ /* 0x004fc800078ec0ff */
[----:B------:R-:W-:Y:S02]  /*9cc0*/  LEA R3, R16, R2, 0x3 ;  /* 0x0000000210037211 */ /* 0x000fe400078e18ff */
[----:B------:R-:W-:Y:S02]  /*9cd0*/  SHF.L.U32 R2, R17, 0x1f, RZ ;  /* 0x0000001f11027819 */ /* 0x000fe400000006ff */
[----:B-1----:R-:W-:Y:S02]  /*9ce0*/  LOP3.LUT R5, R5, 0x7f, RZ, 0xc0, !PT ;  /* 0x0000007f05057812 */ /* 0x002fe400078ec0ff */
[----:B------:R-:W1:Y:S02]  /*9cf0*/  SYNCS.PHASECHK.TRANS64.TRYWAIT P2, [R3+URZ+0x28c40], R2 ;  /* 0x028c4002030075a7 */ /* 0x000e64000804017f */
[----:B------:R-:W-:Y:S01]  /*9d00*/  ISETP.NE.AND P1, PT, R5, RZ, PT ;  /* 0x000000ff0500720c */ /* 0x000fe20003f25270 */
[----:B-1----:R-:W-:-:S12]  /*9d10*/  @!P2 BRA `(.L_x_73) ;  /* 0x0000001400e4a947 */ /* 0x002fd80003800000 */
.L_x_111:
[----:B------:R-:W-:Y:S05]  /*9d20*/  @P1 BRA `(.L_x_74) ;  /* 0x00000000001c1947 */ /* 0x000fea0003800000 */
[----:B------:R-:W2:Y:S01]  /*9d30*/  S2R R5, SR_TID.X ;  /* 0x0000000000057919 */ /* 0x000ea20000002100 */
[----:B------:R-:W-:-:S04]  /*9d40*/  MOV R10, 0x2000 ;  /* 0x00002000000a7802 */ /* 0x000fc80000000f00 */
[----:B------:R3:W-:Y:S01]  /*9d50*/  SYNCS.ARRIVE.TRANS64 RZ, [R3+URZ+0x28c30], R10 ;  /* 0x028c300a03ff79a7 */ /* 0x0007e2000800003f */
[----:B--2---:R-:W-:-:S04]  /*9d60*/  LOP3.LUT R5, R5, 0x1f, RZ, 0xc0, !PT ;  /* 0x0000001f05057812 */ /* 0x004fc800078ec0ff */
[----:B------:R-:W-:-:S13]  /*9d70*/  ISETP.NE.AND P2, PT, R5, RZ, PT ;  /* 0x000000ff0500720c */ /* 0x000fda0003f45270 */
[----:B---3--:R-:W-:Y:S05]  /*9d80*/  @!P2 BRA `(.L_x_74) ;  /* 0x000000000004a947 */ /* 0x008fea0003800000 */
[----:B------:R-:W-:Y:S01]  /*9d90*/  BPT.TRAP 0x1 ;  /* 0x000000040000795c */ /* 0x000fe20000300000 */
.L_x_74:
[----:B------:R-:W2:Y:S01]  /*9da0*/  S2R R10, SR_CgaCtaId ;  /* 0x00000000000a7919 */ /* 0x000ea20000008800 */
[----:B------:R-:W-:Y:S01]  /*9db0*/  MOV R5, 0x400 ;  /* 0x0000040000057802 */ /* 0x000fe20000000f00 */
[----:B------:R-:W-:Y:S01]  /*9dc0*/  UIADD3 UR4, UP0, UR40, 0x370, URZ ;  /* 0x0000037028047890 */ /* 0x000fe2000ff1e03f */
[----:B------:R-:W-:Y:S01]  /*9dd0*/  R2UR UR9, R3 ;  /* 0x00000000030972ca */ /* 0x000fe200000e0000 */
[----:B------:R-:W-:Y:S01]  /*9de0*/  UMOV UR6, 0x0 ;  /* 0x0000000000067882 */ /* 0x000fe20000000000 */
[----:B------:R-:W-:Y:S01]  /*9df0*/  R2UR UR12, R0 ;  /* 0x00000000000c72ca */ /* 0x000fe200000e0000 */
[----:B------:R-:W-:Y:S01]  /*9e00*/  UIADD3.X UR5, URZ, UR41, URZ, UP0, !UPT ;  /* 0x000000293f057290 */ /* 0x000fe200087fe43f */
[----:B-----5:R-:W-:Y:S01]  /*9e10*/  R2UR UR13, R4 ;  /* 0x00000000040d72ca */ /* 0x020fe200000e0000 */
[----:B------:R-:W-:Y:S01]  /*9e20*/  UMOV UR7, 0x14f00000 ;  /* 0x14f0000000077882 */ /* 0x000fe20000000000 */
[----:B------:R-:W-:-:S07]  /*9e30*/  UMOV UR10, URZ ;  /* 0x0000003f000a7c82 */ /* 0x000fce0008000000 */
[----:B------:R-:W-:Y:S01]  /*9e40*/  UIADD3 UR9, UR9, 0x28c30, URZ ;  /* 0x00028c3009097890 */ /* 0x000fe2000fffe03f */
[----:B--2---:R-:W-:-:S04]  /*9e50*/  LEA R5, R10, R5, 0x18 ;  /* 0x000000050a057211 */ /* 0x004fc800078ec0ff */
[----:B------:R-:W-:-:S04]  /*9e60*/  LEA R5, R16, R5, 0xd ;  /* 0x0000000510057211 */ /* 0x000fc800078e68ff */
[----:B------:R-:W-:Y:S01]  /*9e70*/  R2UR UR8, R5 ;  /* 0x00000000050872ca */ /* 0x000fe200000e0000 */
[----:B------:R-:W-:-:S05]  /*9e80*/  IMAD.SHL.U32 R5, R9, 0x40, RZ ;  /* 0x0000004009057824 */ /* 0x000fca00078e00ff */
[----:B------:R-:W-:-:S07]  /*9e90*/  R2UR UR11, R5 ;  /* 0x00000000050b72ca */ /* 0x000fce00000e0000 */
[----:B------:R-:W-:-:S09]  /*9ea0*/  UIADD3 UR8, UR8, 0x22400, URZ ;  /* 0x0002240008087890 */ /* 0x000fd2000fffe03f */
[----:B------:R2:W-:Y:S01]  /*9eb0*/  UTMALDG.4D [UR8], [UR4], desc[UR6] ;  /* 0x00000608040075b4 */ /* 0x0005e20008019000 */
[----:B------:R-:W3:Y:S02]  /*9ec0*/  SYNCS.PHASECHK.TRANS64.TRYWAIT P2, [R3+URZ+0x28c60], R2 ;  /* 0x028c6002030075a7 */ /* 0x000ee4000804017f */
[----:B--23--:R-:W-:Y:S05]  /*9ed0*/  @!P2 BRA `(.L_x_75) ;  /* 0x000000140088a947 */ /* 0x00cfea0003800000 */
.L_x_112:
[----:B------:R-:W-:Y:S05]  /*9ee0*/  @P1 BRA `(.L_x_76) ;  /* 0x00000000001c1947 */ /* 0x000fea0003800000 */
[----:B------:R-:W3:Y:S01]  /*9ef0*/  S2R R9, SR_TID.X ;  /* 0x0000000000097919 */ /* 0x000ee20000002100 */
[----:B-12---:R-:W-:-:S04]  /*9f00*/  MOV R2, 0x10000 ;  /* 0x0001000000027802 */ /* 0x006fc80000000f00 */
[----:B------:R4:W-:Y:S01]  /*9f10*/  SYNCS.ARRIVE.TRANS64 RZ, [R3+URZ+0x28c50], R2 ;  /* 0x028c500203ff79a7 */ /* 0x0009e2000800003f */
[----:B---3--:R-:W-:-:S04]  /*9f20*/  LOP3.LUT R9, R9, 0x1f, RZ, 0xc0, !PT ;  /* 0x0000001f09097812 */ /* 0x008fc800078ec0ff */
[----:B------:R-:W-:-:S13]  /*9f30*/  ISETP.NE.AND P1, PT, R9, RZ, PT ;  /* 0x000000ff0900720c */ /* 0x000fda0003f25270 */
[----:B----4-:R-:W-:Y:S05]  /*9f40*/  @!P1 BRA `(.L_x_76) ;  /* 0x0000000000049947 */ /* 0x010fea0003800000 */
[----:B------:R-:W-:Y:S01]  /*9f50*/  BPT.TRAP 0x1 ;  /* 0x000000040000795c */ /* 0x000fe20000300000 */
.L_x_76:
[----:B------:R-:W3:Y:S01]  /*9f60*/  S2R R9, SR_CgaCtaId ;  /* 0x0000000000097919 */ /* 0x000ee20000008800 */
[----:B-12---:R-:W-:Y:S01]  /*9f70*/  MOV R2, 0x400 ;  /* 0x0000040000027802 */ /* 0x006fe20000000f00 */
        /* <DEDUP_REMOVED lines=15> */
[----:B---3--:R-:W-:-:S04]  /*a070*/  LEA R2, R9, R2, 0x18 ;  /* 0x0000000209027211 */ /* 0x008fc800078ec0ff */
[----:B------:R-:W-:-:S04]  /*a080*/  LEA R2, R16, R2, 0x10 ;  /* 0x0000000210027211 */ /* 0x000fc800078e80ff */
[----:B------:R-:W-:-:S13]  /*a090*/  R2UR UR14, R2 ;  /* 0x00000000020e72ca */ /* 0x000fda00000e0000 */
[----:B------:R-:W-:Y:S02]  /*a0a0*/  UIADD3 UR8, UR14, 0x400, URZ ;  /* 0x000004000e087890 */ /* 0x000fe4000fffe03f */
[----:B------:R-:W-:Y:S02]  /*a0b0*/  UIADD3 UR15, UR14, 0x2400, URZ ;  /* 0x000024000e0f7890 */ /* 0x000fe4000fffe03f */
[----:B------:R-:W-:Y:S02]  /*a0c0*/  UIADD3 UR16, UR14, 0x4400, URZ ;  /* 0x000044000e107890 */ /* 0x000fe4000fffe03f */
[----:B------:R-:W-:-:S03]  /*a0d0*/  UIADD3 UR17, UR14, 0x6400, URZ ;  /* 0x000064000e117890 */ /* 0x000fc6000fffe03f */
[----:B------:R1:W-:Y:S02]  /*a0e0*/  UTMALDG.4D [UR8], [UR4], desc[UR6] ;  /* 0x00000608040075b4 */ /* 0x0003e40008019000 */
[----:B-1----:R-:W-:Y:S01]  /*a0f0*/  UMOV UR8, UR15 ;  /* 0x0000000f00087c82 */ /* 0x002fe20008000000 */
[----:B------:R-:W-:Y:S01]  /*a100*/  UMOV UR10, UR18 ;  /* 0x00000012000a7c82 */ /* 0x000fe20008000000 */
[----:B------:R-:W-:Y:S01]  /*a110*/  UIADD3 UR15, UR14, 0x8400, URZ ;  /* 0x000084000e0f7890 */ /* 0x000fe2000fffe03f */
        /* <DEDUP_REMOVED lines=8> */
[----:B------:R1:W-:Y:S01]  /*a1a0*/  UTMALDG.4D [UR8], [UR4], desc[UR6] ;  /* 0x00000608040075b4 */ /* 0x0003e20008019000 */
[----:B------:R-:W-:Y:S01]  /*a1b0*/  UIADD3 UR14, UR14, 0xe400, URZ ;  /* 0x0000e4000e0e7890 */ /* 0x000fe2000fffe03f */
[----:B-1----:R-:W-:Y:S01]  /*a1c0*/  UMOV UR8, UR15 ;  /* 0x0000000f00087c82 */ /* 0x002fe20008000000 */
[----:B------:R-:W-:Y:S01]  /*a1d0*/  UMOV UR10, UR21 ;  /* 0x00000015000a7c82 */ /* 0x000fe20008000000 */
[----:B------:R-:W-:Y:S01]  /*a1e0*/  UMOV UR15, 0x180 ;  /* 0x00000180000f7882 */ /* 0x000fe20000000000 */
[----:B------:R1:W-:Y:S02]  /*a1f0*/  UTMALDG.4D [UR8], [UR4], desc[UR6] ;  /* 0x00000608040075b4 */ /* 0x0003e40008019000 */
[----:B-1----:R-:W-:Y:S01]  /*a200*/  UMOV UR8, UR16 ;  /* 0x0000001000087c82 */ /* 0x002fe20008000000 */
[----:B------:R-:W-:-:S02]  /*a210*/  UMOV UR10, UR22 ;  /* 0x00000016000a7c82 */ /* 0x000fc40008000000 */
[----:B------:R1:W-:Y:S02]  /*a220*/  UTMALDG.4D [UR8], [UR4], desc[UR6] ;  /* 0x00000608040075b4 */ /* 0x0003e40008019000 */
[----:B-1----:R-:W-:Y:S01]  /*a230*/  UMOV UR8, UR17 ;  /* 0x0000001100087c82 */ /* 0x002fe20008000000 */
[----:B------:R-:W-:Y:S01]  /*a240*/  UMOV UR10, UR15 ;  /* 0x0000000f000a7c82 */ /* 0x000fe20008000000 */
[----:B------:R-:W-:Y:S01]  /*a250*/  UMOV UR15, 0x1c0 ;  /* 0x000001c0000f7882 */ /* 0x000fe20000000000 */
[----:B------:R1:W-:Y:S02]  /*a260*/  UTMALDG.4D [UR8], [UR4], desc[UR6] ;  /* 0x00000608040075b4 */ /* 0x0003e40008019000 */
[----:B-1----:R-:W-:Y:S01]  /*a270*/  UMOV UR8, UR14 ;  /* 0x0000000e00087c82 */ /* 0x002fe20008000000 */
[----:B------:R-:W-:Y:S02]  /*a280*/  UMOV UR10, UR15 ;  /* 0x0000000f000a7c82 */ /* 0x000fe40008000000 */
[----:B------:R2:W-:Y:S02]  /*a290*/  UTMALDG.4D [UR8], [UR4], desc[UR6] ;  /* 0x00000608040075b4 */ /* 0x0005e40008019000 */
[----:B--2---:R-:W-:Y:S01]  /*a2a0*/  NOP ;  /* 0x0000000000007918 */ /* 0x004fe20000000000 */
.L_x_71:
[----:B------:R-:W-:Y:S05]  /*a2b0*/  BSYNC B1 ;  /* 0x0000000000017941 */ /* 0x000fea0003800000 */
.L_x_70:
[----:B-1----:R-:W-:Y:S01]  /*a2c0*/  IADD3 R9, R16, 0x1, RZ ;  /* 0x0000000110097810 */ /* 0x002fe20007ffe0ff */
[----:B------:R-:W-:Y:S03]  /*a2d0*/  BSSY B1, `(.L_x_77) ;  /* 0x000007d000017945 */ /* 0x000fe60003800000 */
[----:B------:R-:W-:-:S04]  /*a2e0*/  ISETP.NE.AND P1, PT, R9, 0x2, PT ;  /* 0x000000020900780c */ /* 0x000fc80003f25270 */
[----:B------:R-:W-:Y:S02]  /*a2f0*/  SEL R2, RZ, 0x1, P1 ;  /* 0x00000001ff027807 */ /* 0x000fe40000800000 */
[----:B------:R-:W-:Y:S02]  /*a300*/  SEL R9, R9, RZ, P1 ;  /* 0x000000ff09097207 */ /* 0x000fe40000800000 */
[----:B------:R-:W-:Y:S01]  /*a310*/  LOP3.LUT R17, R17, R2, RZ, 0x3c, !PT ;  /* 0x0000000211117212 */ /* 0x000fe200078e3cff */
[----:B------:R-:W-:Y:S06]  /*a320*/  @!P6 BRA `(.L_x_78) ;  /* 0x0000000400dce947 */ /* 0x000fec0003800000 */
[----:B------:R-:W-:Y:S01]  /*a330*/  IADD3 R10, R8, -0x1, RZ ;  /* 0xffffffff080a7810 */ /* 0x000fe20007ffe0ff */
[----:B------:R-:W-:Y:S06]  /*a340*/  @!P0 BRA `(.L_x_79) ;  /* 0x0000000000488947 */ /* 0x000fec0003800000 */
[----:B------:R-:W1:Y:S01]  /*a350*/  LDC R5, c[0x0][0x41c] ;  /* 0x00010700ff057b82 */ /* 0x000e620000000800 */
[----:B------:R-:W-:Y:S02]  /*a360*/  ULDC.64 UR4, c[0x0][0x408] ;  /* 0x0001020000047ab9 */ /* 0x000fe40000000a00 */
[----:B------:R-:W-:-:S04]  /*a370*/  IMAD R11, R7, UR4, RZ ;  /* 0x00000004070b7c24 */ /* 0x000fc8000f8e02ff */
[----:B------:R-:W-:Y:S01]  /*a380*/  IMAD R11, R6, UR5, R11 ;  /* 0x00000005060b7c24 */ /* 0x000fe2000f8e020b */
[----:B-1----:R-:W-:-:S13]  /*a390*/  ISETP.NE.AND P1, PT, R5, 0x1, PT ;  /* 0x000000010500780c */ /* 0x002fda0003f25270 */
[----:B------:R-:W1:Y:S02]  /*a3a0*/  @P1 LDC.64 R2, c[0x0][0x420] ;  /* 0x00010800ff021b82 */ /* 0x000e640000000a00 */
[----:B-1----:R-:W-:-:S04]  /*a3b0*/  @P1 IMAD.HI.U32 R4, R10, R2, RZ ;  /* 0x000000020a041227 */ /* 0x002fc800078e00ff */
[----:B------:R-:W-:Y:S01]  /*a3c0*/  IMAD.MOV.U32 R2, RZ, RZ, R10 ;  /* 0x000000ffff027224 */ /* 0x000fe200078e000a */
[----:B------:R-:W-:-:S04]  /*a3d0*/  @P1 SHF.R.U32.HI R2, RZ, R3, R4 ;  /* 0x00000003ff021219 */ /* 0x000fc80000011604 */
[----:B------:R-:W-:-:S05]  /*a3e0*/  IADD3 R3, -R2, RZ, RZ ;  /* 0x000000ff02037210 */ /* 0x000fca0007ffe1ff */
[----:B------:R-:W-:Y:S01]  /*a3f0*/  IMAD R10, R5, R3, R10 ;  /* 0x00000003050a7224 */ /* 0x000fe200078e020a */
[--C-:B------:R-:W-:Y:S01]  /*a400*/  SHF.R.S32.HI R3, RZ, 0x1f, R2.reuse ;  /* 0x0000001fff037819 */ /* 0x100fe20000011402 */
[----:B------:R-:W1:Y:S02]  /*a410*/  LDC.64 R4, c[0x0][0x3f8] ;  /* 0x0000fe00ff047b82 */ /* 0x000e640000000a00 */
[----:B------:R-:W-:-:S05]  /*a420*/  IMAD.WIDE.U32 R2, R6, UR4, R2 ;  /* 0x0000000406027c25 */ /* 0x000fca000f8e0002 */
[----:B------:R-:W-:Y:S02]  /*a430*/  IADD3 R11, R11, R3, RZ ;  /* 0x000000030b0b7210 */ /* 0x000fe40007ffe0ff */
[----:B-1----:R-:W-:-:S04]  /*a440*/  LEA R4, P1, R2, R4, 0x2 ;  /* 0x0000000402047211 */ /* 0x002fc800078210ff */
[----:B------:R-:W-:-:S05]  /*a450*/  LEA.HI.X R5, R2, R5, R11, 0x2, P1 ;  /* 0x0000000502057211 */ /* 0x000fca00008f140b */
[----:B------:R1:W5:Y:S04]  /*a460*/  LDG.E R4, desc[UR48][R4.64] ;  /* 0x0000003004047981 */ /* 0x000368000c1e1900 */
.L_x_79:
        /* <DEDUP_REMOVED lines=10> */
.L_x_113:
        /* <DEDUP_REMOVED lines=8> */
.L_x_81:
[----:B------:R-:W2:Y:S01]  /*a590*/  S2R R11, SR_CgaCtaId ;  /* 0x00000000000b7919 */ /* 0x000ea20000008800 */
        /* <DEDUP_REMOVED lines=12> */
[----:B--2---:R-:W-:-:S05]  /*a660*/  LEA R5, R11, R5, 0x18 ;  /* 0x000000050b057211 */ /* 0x004fca00078ec0ff */
[----:B------:R-:W-:-:S05]  /*a670*/  IMAD R5, R9, 0x2000, R5 ;  /* 0x0000200009057824 */ /* 0x000fca00078e0205 */
[----:B------:R-:W-:-:S13]  /*a680*/  R2UR UR8, R5 ;  /* 0x00000000050872ca */ /* 0x000fda00000e0000 */
[----:B------:R-:W-:-:S09]  /*a690*/  UIADD3 UR8, UR8, 0x22400, URZ ;  /* 0x0002240008087890 */ /* 0x000fd2000fffe03f */
[----:B------:R2:W-:Y:S01]  /*a6a0*/  UTMALDG.4D [UR8], [UR4], desc[UR6] ;  /* 0x00000608040075b4 */ /* 0x0005e20008019000 */
[----:B------:R-:W3:Y:S02]  /*a6b0*/  SYNCS.PHASECHK.TRANS64.TRYWAIT P2, [R3+URZ+0x28c60], R2 ;  /* 0x028c6002030075a7 */ /* 0x000ee4000804017f */
[----:B--23--:R-:W-:Y:S05]  /*a6c0*/  @!P2 BRA `(.L_x_82) ;  /* 0x0000000c00b4a947 */ /* 0x00cfea0003800000 */
.L_x_114:
        /* <DEDUP_REMOVED lines=8> */
.L_x_83:
        /* <DEDUP_REMOVED lines=52> */
[----:B-1----:R-:W-:Y:S01]  /*aa90*/  NOP ;  /* 0x0000000000007918 */ /* 0x002fe20000000000 */
.L_x_78:
[----:B------:R-:W-:Y:S05]  /*aaa0*/  BSYNC B1 ;  /* 0x0000000000017941 */ /* 0x000fea0003800000 */
.L_x_77:
[C---:B------:R-:W-:Y:S01]  /*aab0*/  ISETP.GT.AND P2, PT, R8.reuse, 0x1, PT ;  /* 0x000000010800780c */ /* 0x040fe20003f44270 */
[----:B------:R-:W-:Y:S01]  /*aac0*/  VIADD R8, R8, 0xfffffffe ;  /* 0xfffffffe08087836 */ /* 0x000fe20000000000 */
[----:B------:R-:W-:-:S04]  /*aad0*/  IADD3 R9, R9, 0x1, RZ ;  /* 0x0000000109097810 */ /* 0x000fc80007ffe0ff */
[----:B------:R-:W-:-:S04]  /*aae0*/  ISETP.NE.AND P1, PT, R9, 0x2, PT ;  /* 0x000000020900780c */ /* 0x000fc80003f25270 */
[----:B------:R-:W-:Y:S02]  /*aaf0*/  SEL R2, RZ, 0x1, P1 ;  /* 0x00000001ff027807 */ /* 0x000fe40000800000 */
[----:B------:R-:W-:Y:S02]  /*ab00*/  SEL R16, R9, RZ, P1 ;  /* 0x000000ff09107207 */ /* 0x000fe40000800000 */
[----:B------:R-:W-:Y:S01]  /*ab10*/  LOP3.LUT R17, R17, R2, RZ, 0x3c, !PT ;  /* 0x0000000211117212 */ /* 0x000fe200078e3cff */
[----:B------:R-:W-:Y:S06]  /*ab20*/  @P2 BRA `(.L_x_84) ;  /* 0xffffffec00fc2947 */ /* 0x000fec000383ffff */
.L_x_69:
[----:B------:R-:W-:Y:S05]  /*ab30*/  BSYNC B0 ;  /* 0x0000000000007941 */ /* 0x000fea0003800000 */
.L_x_60:
[----:B------:R-:W2:Y:S01]  /*ab40*/  LDL.LU R2, [R1+0xc] ;  /* 0x00000c0001027983 */ /* 0x000ea20000300800 */
[----:B------:R-:W-:-:S03]  /*ab50*/  ULDC UR4, c[0x0][0xda4] ;  /* 0x0003690000047ab9 */ /* 0x000fc60000000800 */
[----:B------:R-:W3:Y:S01]  /*ab60*/  LDL.LU R0, [R1+0x18] ;  /* 0x0000180001007983 */ /* 0x000ee20000300800 */
[----:B--2---:R-:W-:Y:S02]  /*ab70*/  IADD3 R2, R2, UR36, RZ ;  /* 0x0000002402027c10 */ /* 0x004fe4000fffe0ff */
[----:B---3--:R-:W-:-:S03]  /*ab80*/  IADD3 R0, R0, 0x1, RZ ;  /* 0x0000000100007810 */ /* 0x008fc60007ffe0ff */
[----:B------:R2:W-:Y:S01]  /*ab90*/  STL [R1+0xc], R2 ;  /* 0x00000c0201007387 */ /* 0x0005e20000100800 */
[----:B------:R-:W-:-:S03]  /*aba0*/  ISETP.GE.AND P0, PT, R2, UR4, PT ;  /* 0x0000000402007c0c */ /* 0x000fc6000bf06270 */
[----:B------:R2:W-:Y:S10]  /*abb0*/  STL [R1+0x18], R0 ;  /* 0x0000180001007387 */ /* 0x0005f40000100800 */
[----:B--2---:R-:W-:Y:S05]  /*abc0*/  @!P0 BRA `(.L_x_85) ;  /* 0xffffffd000c48947 */ /* 0x004fea000383ffff */
[----:B------:R-:W-:-:S07]  /*abd0*/  LOP3.LUT R2, R0, 0x1, RZ, 0xc, !PT ;  /* 0x0000000100027812 */ /* 0x000fce00078e0cff */
.L_x_43:
[----:B------:R-:W2:Y:S01]  /*abe0*/  S2R R3, SR_CgaCtaId ;  /* 0x0000000000037919 */ /* 0x000ea20000008800 */
[----:B------:R-:W-:Y:S01]  /*abf0*/  MOV R0, 0x400 ;  /* 0x0000040000007802 */ /* 0x000fe20000000f00 */
[----:B------:R-:W-:Y:S03]  /*ac00*/  BSSY B0, `(.L_x_86) ;  /* 0x0000005000007945 */ /* 0x000fe60003800000 */
[----:B--2---:R-:W-:Y:S02]  /*ac10*/  LEA R0, R3, R0, 0x18 ;  /* 0x0000000003007211 */ /* 0x004fe400078ec0ff */
[----:B------:R-:W-:-:S04]  /*ac20*/  SHF.L.U32 R3, R2, 0x1f, RZ ;  /* 0x0000001f02037819 */ /* 0x000fc800000006ff */
[----:B------:R-:W2:Y:S02]  /*ac30*/  SYNCS.PHASECHK.TRANS64.TRYWAIT P0, [R0+URZ+0x28c20], R3 ;  /* 0x028c2003000075a7 */ /* 0x000ea4000800017f */
[----:B--2---:R-:W-:Y:S05]  /*ac40*/  @!P0 BRA `(.L_x_87) ;  /* 0x0000000800688947 */ /* 0x004fea0003800000 */
.L_x_115:
[----:B------:R-:W-:Y:S05]  /*ac50*/  BSYNC B0 ;  /* 0x0000000000007941 */ /* 0x000fea0003800000 */
.L_x_86:
[----:B------:R-:W-:-:S03]  /*ac60*/  UMOV UR4, 0xffffffff ;  /* 0xffffffff00047882 */ /* 0x000fc60000000000 */
[----:B------:R-:W-:Y:S05]  /*ac70*/  BRA.DIV UR4, `(.L_x_88) ;  /* 0x0000000a04707947 */ /* 0x000fea000b800000 */
[----:B------:R-:W3:Y:S02]  /*ac80*/  S2R R2, SR_TID.X ;  /* 0x0000000000027919 */ /* 0x000ee40000002100 */
[----:B---3--:R-:W-:-:S04]  /*ac90*/  SHF.R.U32.HI R2, RZ, 0x5, R2 ;  /* 0x00000005ff027819 */ /* 0x008fc80000011602 */
[----:B------:R-:W-:-:S05]  /*aca0*/  LOP3.LUT R2, R2, 0x3, RZ, 0xc0, !PT ;  /* 0x0000000302027812 */ /* 0x000fca00078ec0ff */
[----:B------:R3:W4:Y:S02]  /*acb0*/  SHFL.IDX PT, R14, R2, RZ, 0x1f ;  /* 0x00001fff020e7589 */ /* 0x00072400000e0000 */
.L_x_118:
[----:B----4-:R-:W-:Y:S01]  /*acc0*/  ISETP.NE.AND P0, PT, R14, RZ, PT ;  /* 0x000000ff0e00720c */ /* 0x010fe20003f05270 */
[----:B------:R-:W-:-:S12]  /*acd0*/  BSSY B0, `(.L_x_89) ;  /* 0x0000024000007945 */ /* 0x000fd80003800000 */
[----:B------:R-:W-:Y:S05]  /*ace0*/  @P0 BRA `(.L_x_90) ;  /* 0x0000000000880947 */ /* 0x000fea0003800000 */
[----:B------:R-:W-:-:S03]  /*acf0*/  UMOV UR4, 0xffffffff ;  /* 0xffffffff00047882 */ /* 0x000fc60000000000 */
[----:B------:R-:W-:Y:S05]  /*ad00*/  BRA.DIV UR4, `(.L_x_91) ;  /* 0x0000000a04807947 */ /* 0x000fea000b800000 */
[----:B------:R-:W-:-:S13]  /*ad10*/  ELECT P6, URZ, PT ;  /* 0x00000000003f782f */ /* 0x000fda00038c0000 */
.L_x_121:
[----:B------:R-:W-:Y:S05]  /*ad20*/  @!P6 BRA `(.L_x_90) ;  /* 0x000000000078e947 */ /* 0x000fea0003800000 */
[----:B------:R-:W-:-:S06]  /*ad30*/  ULOP3.LUT UR4, UR38, 0x2, URZ, 0xfc, !UPT ;  /* 0x0000000226047892 */ /* 0x000fcc000f8efc3f */
[----:B---3--:R-:W-:-:S04]  /*ad40*/  MOV R2, UR4 ;  /* 0x0000000400027c02 */ /* 0x008fc80008000f00 */
[----:B------:R-:W-:-:S13]  /*ad50*/  ISETP.NE.AND P2, PT, R2, 0x3, PT ;  /* 0x000000030200780c */ /* 0x000fda0003f45270 */
[----:B------:R-:W-:Y:S05]  /*ad60*/  @!P2 BRA `(.L_x_92) ;  /* 0x000000000004a947 */ /* 0x000fea0003800000 */
[----:B------:R-:W-:Y:S01]  /*ad70*/  BPT.TRAP 0x1 ;  /* 0x000000040000795c */ /* 0x000fe20000300000 */
.L_x_92:
[----:B--2---:R-:W-:Y:S02]  /*ad80*/  IADD3 R3, R0, 0x28c40, RZ ;  /* 0x00028c4000037810 */ /* 0x004fe40007ffe0ff */
[----:B------:R-:W-:Y:S02]  /*ad90*/  SHF.L.U32 R5, R17, 0x1f, RZ ;  /* 0x0000001f11057819 */ /* 0x000fe400000006ff */
[C---:B------:R-:W-:Y:S01]  /*ada0*/  IADD3 R2, R16.reuse, 0x1, RZ ;  /* 0x0000000110027810 */ /* 0x040fe20007ffe0ff */
[----:B------:R-:W-:-:S03]  /*adb0*/  IMAD R6, R16, 0x8, R3 ;  /* 0x0000000810067824 */ /* 0x000fc600078e0203 */
[----:B------:R-:W-:Y:S01]  /*adc0*/  ISETP.NE.AND P1, PT, R2, 0x2, PT ;  /* 0x000000020200780c */ /* 0x000fe20003f25270 */
[----:B------:R-:W2:Y:S03]  /*add0*/  SYNCS.PHASECHK.TRANS64.TRYWAIT P0, [R6+URZ], R5 ;  /* 0x00000005060075a7 */ /* 0x000ea6000800017f */
[----:B------:R-:W-:-:S04]  /*ade0*/  SEL R4, RZ, 0x1, P1 ;  /* 0x00000001ff047807 */ /* 0x000fc80000800000 */
[----:B------:R-:W-:Y:S02]  /*adf0*/  LOP3.LUT R17, R17, R4, RZ, 0x3c, !PT ;  /* 0x0000000411117212 */ /* 0x000fe400078e3cff */
[----:B------:R-:W-:Y:S02]  /*ae00*/  SEL R4, R2, RZ, P1 ;  /* 0x000000ff02047207 */ /* 0x000fe40000800000 */
[----:B------:R-:W-:Y:S02]  /*ae10*/  SHF.L.U32 R2, R17, 0x1f, RZ ;  /* 0x0000001f11027819 */ /* 0x000fe400000006ff */
[----:B------:R-:W-:Y:S01]  /*ae20*/  LEA R3, R4, R3, 0x3 ;  /* 0x0000000304037211 */ /* 0x000fe200078e18ff */
[----:B--2---:R-:W-:Y:S06]  /*ae30*/  @!P0 BRA `(.L_x_93) ;  /* 0x0000000800548947 */ /* 0x004fec0003800000 */
.L_x_122:
[----:B------:R-:W3:Y:S02]  /*ae40*/  SYNCS.PHASECHK.TRANS64.TRYWAIT P0, [R3+URZ], R2 ;  /* 0x00000002030075a7 */ /* 0x000ee4000800017f */
[----:B---3--:R-:W-:Y:S05]  /*ae50*/  @!P0 BRA `(.L_x_94) ;  /* 0x0000000800608947 */ /* 0x008fea0003800000 */
.L_x_123:
[----:B------:R-:W-:Y:S05]  /*ae60*/  @!P2 BRA `(.L_x_95) ;  /* 0x000000000004a947 */ /* 0x000fea0003800000 */
[----:B------:R-:W-:Y:S01]  /*ae70*/  BPT.TRAP 0x1 ;  /* 0x000000040000795c */ /* 0x000fe20000300000 */
.L_x_95:
[----:B---3--:R-:W-:-:S04]  /*ae80*/  IADD3 R3, R0, 0x28c60, RZ ;  /* 0x00028c6000037810 */ /* 0x008fc80007ffe0ff */
[----:B------:R-:W-:-:S04]  /*ae90*/  LEA R16, R16, R3, 0x3 ;  /* 0x0000000310107211 */ /* 0x000fc800078e18ff */
[----:B------:R-:W3:Y:S02]  /*aea0*/  SYNCS.PHASECHK.TRANS64.TRYWAIT P0, [R16+URZ], R5 ;  /* 0x00000005100075a7 */ /* 0x000ee4000800017f */
[----:B---3--:R-:W-:Y:S05]  /*aeb0*/  @!P0 BRA `(.L_x_96) ;  /* 0x00000008005c8947 */ /* 0x008fea0003800000 */
.L_x_124:
[----:B------:R-:W-:-:S07]  /*aec0*/  IMAD R3, R4, 0x8, R3 ;  /* 0x0000000804037824 */ /* 0x000fce00078e0203 */
.L_x_97:
[----:B----4-:R4:W1:Y:S02]  /*aed0*/  SYNCS.PHASECHK.TRANS64.TRYWAIT P0, [R3+URZ], R2 ;  /* 0x00000002030075a7 */ /* 0x010864000800017f */
[----:B-1----:R-:W-:Y:S05]  /*aee0*/  @!P0 NANOSLEEP.SYNCS 0x989680 ;  /* 0x009896800000895d */ /* 0x002fea0003900000 */
[----:B------:R-:W1:Y:S02]  /*aef0*/  @!P0 SYNCS.PHASECHK.TRANS64 P0, [R3+URZ], R2 ;  /* 0x00000002030085a7 */ /* 0x000e64000800007f */
[----:B-1----:R-:W-:Y:S05]  /*af00*/  @!P0 BRA `(.L_x_97) ;  /* 0xfffffffc00f08947 */ /* 0x002fea000383ffff */
.L_x_90:
[----:B------:R-:W-:Y:S05]  /*af10*/  BSYNC B0 ;  /* 0x0000000000007941 */ /* 0x000fea0003800000 */
.L_x_89:
[----:B------:R-:W-:Y:S05]  /*af20*/  EXIT ;  /* 0x000000000000794d */ /* 0x000fea0003800000 */
.L_x_11:
[----:B-1----:R-:W-:-:S04]  /*af30*/  MOV R3, UR16 ;  /* 0x0000001000037c02 */ /* 0x002fc80008000f00 */
[----:B------:R1:W2:Y:S03]  /*af40*/  SYNCS.PHASECHK.TRANS64.TRYWAIT P0, [R3+URZ+0x28c50], R0 ;  /* 0x028c5000030075a7 */ /* 0x0002a6000800017f */
[----:B--2---:R-:W-:Y:S05]  /*af50*/  @!P0 NANOSLEEP.SYNCS 0x989680 ;  /* 0x009896800000895d */ /* 0x004fea0003900000 */
[----:B------:R-:W2:Y:S02]  /*af60*/  @!P0 SYNCS.PHASECHK.TRANS64 P0, [R3+URZ+0x28c50], R0 ;  /* 0x028c5000030085a7 */ /* 0x000ea4000800007f */
[----:B--2---:R-:W-:Y:S05]  /*af70*/  @!P0 BRA `(.L_x_11) ;  /* 0xfffffffc00ec8947 */ /* 0x004fea000383ffff */
[----:B------:R-:W-:Y:S05]  /*af80*/  BRA `(.L_x_98) ;  /* 0xffffff6000787947 */ /* 0x000fea000383ffff */
.L_x_16:
[----:B--2---:R-:W-:-:S04]  /*af90*/  MOV R4, UR6 ;  /* 0x0000000600047c02 */ /* 0x004fc80008000f00 */
[----:B------:R2:W3:Y:S03]  /*afa0*/  SYNCS.PHASECHK.TRANS64.TRYWAIT P0, [R4+URZ+0x28c50], R3 ;  /* 0x028c5003040075a7 */ /* 0x0004e6000800017f */
[----:B---3--:R-:W-:Y:S05]  /*afb0*/  @!P0 NANOSLEEP.SYNCS 0x989680 ;  /* 0x009896800000895d */ /* 0x008fea0003900000 */
[----:B------:R-:W3:Y:S02]  /*afc0*/  @!P0 SYNCS.PHASECHK.TRANS64 P0, [R4+URZ+0x28c50], R3 ;  /* 0x028c5003040085a7 */ /* 0x000ee4000800007f */
[----:B---3--:R-:W-:Y:S05]  /*afd0*/  @!P0 BRA `(.L_x_16) ;  /* 0xfffffffc00ec8947 */ /* 0x008fea000383ffff */
[----:B------:R-:W-:Y:S05]  /*afe0*/  BRA `(.L_x_15) ;  /* 0xffffff6c008c7947 */ /* 0x000fea000383ffff */
.L_x_20:
[----:B-1----:R-:W-:-:S04]  /*aff0*/  MOV R3, UR46 ;  /* 0x0000002e00037c02 */ /* 0x002fc80008000f00 */
[----:B------:R1:W2:Y:S03]  /*b000*/  SYNCS.PHASECHK.TRANS64.TRYWAIT P1, [R3+URZ+0x28c00], R0 ;  /* 0x028c0000030075a7 */ /* 0x0002a6000802017f */
[----:B--2---:R-:W-:Y:S05]  /*b010*/  @!P1 NANOSLEEP.SYNCS 0x989680 ;  /* 0x009896800000995d */ /* 0x004fea0003900000 */
[----:B------:R-:W2:Y:S02]  /*b020*/  @!P1 SYNCS.PHASECHK.TRANS64 P1, [R3+URZ+0x28c00], R0 ;  /* 0x028c0000030095a7 */ /* 0x000ea4000802007f */
[----:B--2---:R-:W-:Y:S05]  /*b030*/  @!P1 BRA `(.L_x_20) ;  /* 0xfffffffc00ec9947 */ /* 0x004fea000383ffff */
[----:B------:R-:W-:Y:S05]  /*b040*/  BRA `(.L_x_99) ;  /* 0xffffff7800dc7947 */ /* 0x000fea000383ffff */
.L_x_24:
[----:B---3--:R3:W4:Y:S02]  /*b050*/  SYNCS.PHASECHK.TRANS64.TRYWAIT P1, [R7+URZ+0x28c30], R8 ;  /* 0x028c3008070075a7 */ /* 0x008724000802017f */
[----:B----4-:R-:W-:Y:S05]  /*b060*/  @!P1 NANOSLEEP.SYNCS 0x989680 ;  /* 0x009896800000995d */ /* 0x010fea0003900000 */
[----:B------:R-:W4:Y:S02]  /*b070*/  @!P1 SYNCS.PHASECHK.TRANS64 P1, [R7+URZ+0x28c30], R8 ;  /* 0x028c3008070095a7 */ /* 0x000f24000802007f */
[----:B----4-:R-:W-:Y:S05]  /*b080*/  @!P1 BRA `(.L_x_24) ;  /* 0xfffffffc00f09947 */ /* 0x010fea000383ffff */
[----:B------:R-:W-:Y:S05]  /*b090*/  BRA `(.L_x_23) ;  /* 0xffffff7800f87947 */ /* 0x000fea000383ffff */
.L_x_28:
[----:B----4-:R4:W1:Y:S02]  /*b0a0*/  SYNCS.PHASECHK.TRANS64.TRYWAIT P2, [R7+URZ+0x28c50], R8 ;  /* 0x028c5008070075a7 */ /* 0x010864000804017f */
[----:B-1----:R-:W-:Y:S05]  /*b0b0*/  @!P2 NANOSLEEP.SYNCS 0x989680 ;  /* 0x009896800000a95d */ /* 0x002fea0003900000 */
[----:B------:R-:W1:Y:S02]  /*b0c0*/  @!P2 SYNCS.PHASECHK.TRANS64 P2, [R7+URZ+0x28c50], R8 ;  /* 0x028c50080700a5a7 */ /* 0x000e64000804007f */
[----:B-1----:R-:W-:Y:S05]  /*b0d0*/  @!P2 BRA `(.L_x_28) ;  /* 0xfffffffc00f0a947 */ /* 0x002fea000383ffff */
[----:B------:R-:W-:Y:S05]  /*b0e0*/  BRA `(.L_x_27) ;  /* 0xffffff9000107947 */ /* 0x000fea000383ffff */
.L_x_33:
[----:B---3--:R-:W-:-:S04]  /*b0f0*/  MOV R4, UR23 ;  /* 0x0000001700047c02 */ /* 0x008fc80008000f00 */
[----:B------:R3:W4:Y:S03]  /*b100*/  SYNCS.PHASECHK.TRANS64.TRYWAIT P3, [R4+URZ+0x28c30], R7 ;  /* 0x028c3007040075a7 */ /* 0x000726000806017f */
[----:B----4-:R-:W-:Y:S05]  /*b110*/  @!P3 NANOSLEEP.SYNCS 0x989680 ;  /* 0x009896800000b95d */ /* 0x010fea0003900000 */
[----:B------:R-:W4:Y:S02]  /*b120*/  @!P3 SYNCS.PHASECHK.TRANS64 P3, [R4+URZ+0x28c30], R7 ;  /* 0x028c30070400b5a7 */ /* 0x000f24000806007f */
[----:B----4-:R-:W-:Y:S05]  /*b130*/  @!P3 BRA `(.L_x_33) ;  /* 0xfffffffc00ecb947 */ /* 0x010fea000383ffff */
[----:B------:R-:W-:Y:S05]  /*b140*/  BRA `(.L_x_32) ;  /* 0xffffff9000f47947 */ /* 0x000fea000383ffff */
.L_x_37:
[----:B---3--:R3:W4:Y:S02]  /*b150*/  SYNCS.PHASECHK.TRANS64.TRYWAIT P3, [R168+URZ+0x28c50], R7 ;  /* 0x028c5007a80075a7 */ /* 0x008724000806017f */
[----:B----4-:R-:W-:Y:S05]  /*b160*/  @!P3 NANOSLEEP.SYNCS 0x989680 ;  /* 0x009896800000b95d */ /* 0x010fea0003900000 */
[----:B------:R-:W4:Y:S02]  /*b170*/  @!P3 SYNCS.PHASECHK.TRANS64 P3, [R168+URZ+0x28c50], R7 ;  /* 0x028c5007a800b5a7 */ /* 0x000f24000806007f */
[----:B----4-:R-:W-:Y:S05]  /*b180*/  @!P3 BRA `(.L_x_37) ;  /* 0xfffffffc00f0b947 */ /* 0x010fea000383ffff */
[----:B------:R-:W-:Y:S05]  /*b190*/  BRA `(.L_x_36) ;  /* 0xffffffac00287947 */ /* 0x000fea000383ffff */
.L_x_48:
[----:B------:R-:W1:Y:S01]  /*b1a0*/  S2R R5, SR_TID.X ;  /* 0x0000000000057919 */ /* 0x000e620000002100 */
[----:B------:R-:W-:Y:S01]  /*b1b0*/  BSSY B0, `(.L_x_100) ;  /* 0x000000a000007945 */ /* 0x000fe20003800000 */
[----:B------:R-:W-:Y:S02]  /*b1c0*/  MOV R12, RZ ;  /* 0x000000ff000c7202 */ /* 0x000fe40000000f00 */
[----:B------:R-:W-:Y:S02]  /*b1d0*/  MOV R11, 0x1f ;  /* 0x0000001f000b7802 */ /* 0x000fe40000000f00 */
[----:B------:R-:W-:Y:S02]  /*b1e0*/  MOV R15, 0xffffffff ;  /* 0xffffffff000f7802 */ /* 0x000fe40000000f00 */
[----:B-1----:R-:W-:-:S04]  /*b1f0*/  SHF.R.U32.HI R5, RZ, 0x5, R5 ;  /* 0x00000005ff057819 */ /* 0x002fc80000011605 */
[----:B------:R-:W-:-:S05]  /*b200*/  LOP3.LUT R5, R5, 0x3, RZ, 0xc0, !PT ;  /* 0x0000000305057812 */ /* 0x000fca00078ec0ff */
[----:B------:R-:W-:-:S07]  /*b210*/  IMAD.MOV.U32 R13, RZ, RZ, R5 ;  /* 0x000000ffff0d7224 */ /* 0x000fce00078e0005 */
[----:B------:R-:W-:Y:S05]  /*b220*/  WARPSYNC.COLLECTIVE R15, `(.L_x_101) ;  /* 0x000000000f087348 */ /* 0x000fea0003c00000 */
[----:B------:R1:W2:Y:S02]  /*b230*/  SHFL.IDX P6, R14, R13, R12, R11 ;  /* 0x0000000c0d0e7389 */ /* 0x0002a400000c000b */
[----:B-12---:R-:W-:Y:S01]  /*b240*/  ENDCOLLECTIVE ;  /* 0x000000000000791b */ /* 0x006fe20003800000 */
.L_x_101:
[----:B------:R-:W-:Y:S05]  /*b250*/  BSYNC B0 ;  /* 0x0000000000007941 */ /* 0x000fea0003800000 */
.L_x_100:
[----:B------:R-:W-:Y:S05]  /*b260*/  BRA `(.L_x_102) ;  /* 0xffffffd400387947 */ /* 0x000fea000383ffff */
.L_x_49:
[----:B------:R-:W-:Y:S01]  /*b270*/  BSSY B0, `(.L_x_103) ;  /* 0x0000006000007945 */ /* 0x000fe20003800000 */
[----:B------:R-:W-:-:S07]  /*b280*/  MOV R15, 0xffffffff ;  /* 0xffffffff000f7802 */ /* 0x000fce0000000f00 */
[----:B------:R-:W-:Y:S05]  /*b290*/  WARPSYNC.COLLECTIVE R15, `(.L_x_104) ;  /* 0x000000000f0c7348 */ /* 0x000fea0003c00000 */
[----:B------:R-:W-:Y:S02]  /*b2a0*/  ELECT P6, UR62, PT ;  /* 0x00000000003e782f */ /* 0x000fe400038c0000 */
[----:B------:R-:W-:Y:S01]  /*b2b0*/  MOV R14, UR62 ;  /* 0x0000003e000e7c02 */ /* 0x000fe20008000f00 */
[----:B------:R-:W-:Y:S10]  /*b2c0*/  ENDCOLLECTIVE ;  /* 0x000000000000791b */ /* 0x000ff40003800000 */
.L_x_104:
[----:B------:R-:W-:Y:S05]  /*b2d0*/  BSYNC B0 ;  /* 0x0000000000007941 */ /* 0x000fea0003800000 */
.L_x_103:
[----:B------:R-:W-:Y:S05]  /*b2e0*/  BRA `(.L_x_105) ;  /* 0xffffffd400307947 */ /* 0x000fea000383ffff */
.L_x_52:
[----:B--2---:R2:W3:Y:S02]  /*b2f0*/  SYNCS.PHASECHK.TRANS64.TRYWAIT P1, [R5+URZ+0x28c40], R10 ;  /* 0x028c400a050075a7 */ /* 0x0044e4000802017f */
[----:B---3--:R-:W-:Y:S05]  /*b300*/  @!P1 NANOSLEEP.SYNCS 0x989680 ;  /* 0x009896800000995d */ /* 0x008fea0003900000 */
[----:B------:R-:W3:Y:S02]  /*b310*/  @!P1 SYNCS.PHASECHK.TRANS64 P1, [R5+URZ+0x28c40], R10 ;  /* 0x028c400a050095a7 */ /* 0x000ee4000802007f */
[----:B---3--:R-:W-:Y:S05]  /*b320*/  @!P1 BRA `(.L_x_52) ;  /* 0xfffffffc00f09947 */ /* 0x008fea000383ffff */
[----:B------:R-:W-:Y:S05]  /*b330*/  BRA `(.L_x_106) ;  /* 0xffffffd400907947 */ /* 0x000fea000383ffff */
.L_x_55:
[----:B--2---:R-:W2:Y:S01]  /*b340*/  S2R R10, SR_CgaCtaId ;  /* 0x00000000000a7919 */ /* 0x004ea20000008800 */
[----:B------:R-:W-:-:S04]  /*b350*/  MOV R8, 0x400 ;  /* 0x0000040000087802 */ /* 0x000fc80000000f00 */
[----:B--2---:R-:W-:-:S04]  /*b360*/  LEA R8, R10, R8, 0x18 ;  /* 0x000000080a087211 */ /* 0x004fc800078ec0ff */
[----:B------:R2:W3:Y:S03]  /*b370*/  SYNCS.PHASECHK.TRANS64.TRYWAIT P1, [R8+URZ+0x28c20], R5 ;  /* 0x028c2005080075a7 */ /* 0x0004e6000802017f */
[----:B---3--:R-:W-:Y:S05]  /*b380*/  @!P1 NANOSLEEP.SYNCS 0x989680 ;  /* 0x009896800000995d */ /* 0x008fea0003900000 */
[----:B------:R-:W3:Y:S02]  /*b390*/  @!P1 SYNCS.PHASECHK.TRANS64 P1, [R8+URZ+0x28c20], R5 ;  /* 0x028c2005080095a7 */ /* 0x000ee4000802007f */
[----:B---3--:R-:W-:Y:S05]  /*b3a0*/  @!P1 BRA `(.L_x_55) ;  /* 0xfffffffc00e49947 */ /* 0x008fea000383ffff */
[----:B------:R-:W-:Y:S05]  /*b3b0*/  BRA `(.L_x_107) ;  /* 0xffffffd800547947 */ /* 0x000fea000383ffff */
.L_x_58:
[----:B--2---:R2:W3:Y:S02]  /*b3c0*/  SYNCS.PHASECHK.TRANS64.TRYWAIT P1, [R8+URZ+0x28c60], R5 ;  /* 0x028c6005080075a7 */ /* 0x0044e4000802017f */
[----:B---3--:R-:W-:Y:S05]  /*b3d0*/  @!P1 NANOSLEEP.SYNCS 0x989680 ;  /* 0x009896800000995d */ /* 0x008fea0003900000 */
[----:B------:R-:W3:Y:S02]  /*b3e0*/  @!P1 SYNCS.PHASECHK.TRANS64 P1, [R8+URZ+0x28c60], R5 ;  /* 0x028c6005080095a7 */ /* 0x000ee4000802007f */
[----:B---3--:R-:W-:Y:S05]  /*b3f0*/  @!P1 BRA `(.L_x_58) ;  /* 0xfffffffc00f09947 */ /* 0x008fea000383ffff */
[----:B------:R-:W-:Y:S05]  /*b400*/  BRA `(.L_x_108) ;  /* 0xffffffd800747947 */ /* 0x000fea000383ffff */
.L_x_65:
[----:B--2---:R2:W3:Y:S02]  /*b410*/  SYNCS.PHASECHK.TRANS64.TRYWAIT P2, [R2+URZ+0x28c40], R3 ;  /* 0x028c4003020075a7 */ /* 0x0044e4000804017f */
[----:B---3--:R-:W-:Y:S05]  /*b420*/  @!P2 NANOSLEEP.SYNCS 0x989680 ;  /* 0x009896800000a95d */ /* 0x008fea0003900000 */
[----:B------:R-:W3:Y:S02]  /*b430*/  @!P2 SYNCS.PHASECHK.TRANS64 P2, [R2+URZ+0x28c40], R3 ;  /* 0x028c40030200a5a7 */ /* 0x000ee4000804007f */
[----:B---3--:R-:W-:Y:S05]  /*b440*/  @!P2 BRA `(.L_x_65) ;  /* 0xfffffffc00f0a947 */ /* 0x008fea000383ffff */
[----:B------:R-:W-:Y:S05]  /*b450*/  BRA `(.L_x_109) ;  /* 0xffffffe0001c7947 */ /* 0x000fea000383ffff */
.L_x_67:
[----:B---3--:R3:W4:Y:S02]  /*b460*/  SYNCS.PHASECHK.TRANS64.TRYWAIT P2, [R2+URZ+0x28c60], R3 ;  /* 0x028c6003020075a7 */ /* 0x008724000804017f */
[----:B----4-:R-:W-:Y:S05]  /*b470*/  @!P2 NANOSLEEP.SYNCS 0x989680 ;  /* 0x009896800000a95d */ /* 0x010fea0003900000 */
[----:B------:R-:W4:Y:S02]  /*b480*/  @!P2 SYNCS.PHASECHK.TRANS64 P2, [R2+URZ+0x28c60], R3 ;  /* 0x028c60030200a5a7 */ /* 0x000f24000804007f */
[----:B----4-:R-:W-:Y:S05]  /*b490*/  @!P2 BRA `(.L_x_67) ;  /* 0xfffffffc00f0a947 */ /* 0x010fea000383ffff */
[----:B------:R-:W-:Y:S05]  /*b4a0*/  BRA `(.L_x_110) ;  /* 0xffffffe000787947 */ /* 0x000fea000383ffff */
.L_x_73:
[----:B-1----:R1:W2:Y:S02]  /*b4b0*/  SYNCS.PHASECHK.TRANS64.TRYWAIT P2, [R3+URZ+0x28c40], R2 ;  /* 0x028c4002030075a7 */ /* 0x0022a4000804017f */
[----:B--2---:R-:W-:Y:S05]  /*b4c0*/  @!P2 NANOSLEEP.SYNCS 0x989680 ;  /* 0x009896800000a95d */ /* 0x004fea0003900000 */
[----:B------:R-:W2:Y:S02]  /*b4d0*/  @!P2 SYNCS.PHASECHK.TRANS64 P2, [R3+URZ+0x28c40], R2 ;  /* 0x028c40020300a5a7 */ /* 0x000ea4000804007f */
[----:B--2---:R-:W-:Y:S05]  /*b4e0*/  @!P2 BRA `(.L_x_73) ;  /* 0xfffffffc00f0a947 */ /* 0x004fea000383ffff */
[----:B------:R-:W-:Y:S05]  /*b4f0*/  BRA `(.L_x_111) ;  /* 0xffffffe800087947 */ /* 0x000fea000383ffff */
.L_x_75:
[----:B--2---:R2:W3:Y:S02]  /*b500*/  SYNCS.PHASECHK.TRANS64.TRYWAIT P2, [R3+URZ+0x28c60], R2 ;  /* 0x028c6002030075a7 */ /* 0x0044e4000804017f */
[----:B---3--:R-:W-:Y:S05]  /*b510*/  @!P2 NANOSLEEP.SYNCS 0x989680 ;  /* 0x009896800000a95d */ /* 0x008fea0003900000 */
[----:B------:R-:W3:Y:S02]  /*b520*/  @!P2 SYNCS.PHASECHK.TRANS64 P2, [R3+URZ+0x28c60], R2 ;  /* 0x028c60020300a5a7 */ /* 0x000ee4000804007f */
[----:B---3--:R-:W-:Y:S05]  /*b530*/  @!P2 BRA `(.L_x_75) ;  /* 0xfffffffc00f0a947 */ /* 0x008fea000383ffff */
[----:B------:R-:W-:Y:S05]  /*b540*/  BRA `(.L_x_112) ;  /* 0xffffffe800647947 */ /* 0x000fea000383ffff */
.L_x_80:
[----:B-1----:R1:W2:Y:S02]  /*b550*/  SYNCS.PHASECHK.TRANS64.TRYWAIT P2, [R3+URZ+0x28c40], R2 ;  /* 0x028c4002030075a7 */ /* 0x0022a4000804017f */
[----:B--2---:R-:W-:Y:S05]  /*b560*/  @!P2 NANOSLEEP.SYNCS 0x989680 ;  /* 0x009896800000a95d */ /* 0x004fea0003900000 */
[----:B------:R-:W2:Y:S02]  /*b570*/  @!P2 SYNCS.PHASECHK.TRANS64 P2, [R3+URZ+0x28c40], R2 ;  /* 0x028c40020300a5a7 */ /* 0x000ea4000804007f */
[----:B--2---:R-:W-:Y:S05]  /*b580*/  @!P2 BRA `(.L_x_80) ;  /* 0xfffffffc00f0a947 */ /* 0x004fea000383ffff */
[----:B------:R-:W-:Y:S05]  /*b590*/  BRA `(.L_x_113) ;  /* 0xffffffec00dc7947 */ /* 0x000fea000383ffff */
.L_x_82:
[----:B--2---:R2:W3:Y:S02]  /*b5a0*/  SYNCS.PHASECHK.TRANS64.TRYWAIT P2, [R3+URZ+0x28c60], R2 ;  /* 0x028c6002030075a7 */ /* 0x0044e4000804017f */
[----:B---3--:R-:W-:Y:S05]  /*b5b0*/  @!P2 NANOSLEEP.SYNCS 0x989680 ;  /* 0x009896800000a95d */ /* 0x008fea0003900000 */
[----:B------:R-:W3:Y:S02]  /*b5c0*/  @!P2 SYNCS.PHASECHK.TRANS64 P2, [R3+URZ+0x28c60], R2 ;  /* 0x028c60020300a5a7 */ /* 0x000ee4000804007f */
[----:B---3--:R-:W-:Y:S05]  /*b5d0*/  @!P2 BRA `(.L_x_82) ;  /* 0xfffffffc00f0a947 */ /* 0x008fea000383ffff */
[----:B------:R-:W-:Y:S05]  /*b5e0*/  BRA `(.L_x_114) ;  /* 0xfffffff000387947 */ /* 0x000fea000383ffff */
.L_x_87:
[----:B--2---:R2:W3:Y:S02]  /*b5f0*/  SYNCS.PHASECHK.TRANS64.TRYWAIT P0, [R0+URZ+0x28c20], R3 ;  /* 0x028c2003000075a7 */ /* 0x0044e4000800017f */
[----:B---3--:R-:W-:Y:S05]  /*b600*/  @!P0 NANOSLEEP.SYNCS 0x989680 ;  /* 0x009896800000895d */ /* 0x008fea0003900000 */
[----:B------:R-:W3:Y:S02]  /*b610*/  @!P0 SYNCS.PHASECHK.TRANS64 P0, [R0+URZ+0x28c20], R3 ;  /* 0x028c2003000085a7 */ /* 0x000ee4000800007f */
[----:B---3--:R-:W-:Y:S05]  /*b620*/  @!P0 BRA `(.L_x_87) ;  /* 0xfffffffc00f08947 */ /* 0x008fea000383ffff */
[----:B------:R-:W-:Y:S05]  /*b630*/  BRA `(.L_x_115) ;  /* 0xfffffff400847947 */ /* 0x000fea000383ffff */
.L_x_88:
[----:B------:R-:W3:Y:S01]  /*b640*/  S2R R2, SR_TID.X ;  /* 0x0000000000027919 */ /* 0x000ee20000002100 */
[----:B------:R-:W-:Y:S01]  /*b650*/  BSSY B0, `(.L_x_116) ;  /* 0x000000a000007945 */ /* 0x000fe20003800000 */
[----:B------:R-:W-:Y:S02]  /*b660*/  MOV R12, RZ ;  /* 0x000000ff000c7202 */ /* 0x000fe40000000f00 */
[----:B------:R-:W-:Y:S02]  /*b670*/  MOV R11, 0x1f ;  /* 0x0000001f000b7802 */ /* 0x000fe40000000f00 */
[----:B------:R-:W-:Y:S02]  /*b680*/  MOV R15, 0xffffffff ;  /* 0xffffffff000f7802 */ /* 0x000fe40000000f00 */
[----:B---3--:R-:W-:-:S04]  /*b690*/  SHF.R.U32.HI R2, RZ, 0x5, R2 ;  /* 0x00000005ff027819 */ /* 0x008fc80000011602 */
[----:B------:R-:W-:-:S05]  /*b6a0*/  LOP3.LUT R2, R2, 0x3, RZ, 0xc0, !PT ;  /* 0x0000000302027812 */ /* 0x000fca00078ec0ff */
[----:B------:R-:W-:-:S07]  /*b6b0*/  IMAD.MOV.U32 R13, RZ, RZ, R2 ;  /* 0x000000ffff0d7224 */ /* 0x000fce00078e0002 */
[----:B-12---:R-:W-:Y:S05]  /*b6c0*/  WARPSYNC.COLLECTIVE R15, `(.L_x_117) ;  /* 0x000000000f087348 */ /* 0x006fea0003c00000 */
[----:B------:R3:W4:Y:S02]  /*b6d0*/  SHFL.IDX P6, R14, R13, R12, R11 ;  /* 0x0000000c0d0e7389 */ /* 0x00072400000c000b */
[----:B-1234-:R-:W-:Y:S01]  /*b6e0*/  ENDCOLLECTIVE ;  /* 0x000000000000791b */ /* 0x01efe20003800000 */
.L_x_117:
[----:B------:R-:W-:Y:S05]  /*b6f0*/  BSYNC B0 ;  /* 0x0000000000007941 */ /* 0x000fea0003800000 */
.L_x_116:
[----:B------:R-:W-:Y:S05]  /*b700*/  BRA `(.L_x_118) ;  /* 0xfffffff4006c7947 */ /* 0x000fea000383ffff */
.L_x_91:
[----:B------:R-:W-:Y:S01]  /*b710*/  BSSY B1, `(.L_x_119) ;  /* 0x0000006000017945 */ /* 0x000fe20003800000 */
[----:B------:R-:W-:-:S07]  /*b720*/  MOV R15, 0xffffffff ;  /* 0xffffffff000f7802 */ /* 0x000fce0000000f00 */
[----:B-123--:R-:W-:Y:S05]  /*b730*/  WARPSYNC.COLLECTIVE R15, `(.L_x_120) ;  /* 0x000000000f0c7348 */ /* 0x00efea0003c00000 */
[----:B------:R-:W-:Y:S02]  /*b740*/  ELECT P6, UR62, PT ;  /* 0x00000000003e782f */ /* 0x000fe400038c0000 */
[----:B------:R-:W-:Y:S01]  /*b750*/  MOV R14, UR62 ;  /* 0x0000003e000e7c02 */ /* 0x000fe20008000f00 */
[----:B-123--:R-:W-:Y:S10]  /*b760*/  ENDCOLLECTIVE ;  /* 0x000000000000791b */ /* 0x00eff40003800000 */
.L_x_120:
[----:B------:R-:W-:Y:S05]  /*b770*/  BSYNC B1 ;  /* 0x0000000000017941 */ /* 0x000fea0003800000 */
.L_x_119:
[----:B------:R-:W-:Y:S05]  /*b780*/  BRA `(.L_x_121) ;  /* 0xfffffff400647947 */ /* 0x000fea000383ffff */
.L_x_93:
[----:B--2---:R2:W3:Y:S02]  /*b790*/  SYNCS.PHASECHK.TRANS64.TRYWAIT P0, [R6+URZ], R5 ;  /* 0x00000005060075a7 */ /* 0x0044e4000800017f */
[----:B---3--:R-:W-:Y:S05]  /*b7a0*/  @!P0 NANOSLEEP.SYNCS 0x989680 ;  /* 0x009896800000895d */ /* 0x008fea0003900000 */
[----:B------:R-:W3:Y:S02]  /*b7b0*/  @!P0 SYNCS.PHASECHK.TRANS64 P0, [R6+URZ], R5 ;  /* 0x00000005060085a7 */ /* 0x000ee4000800007f */
[----:B---3--:R-:W-:Y:S05]  /*b7c0*/  @!P0 BRA `(.L_x_93) ;  /* 0xfffffffc00f08947 */ /* 0x008fea000383ffff */
[----:B------:R-:W-:Y:S05]  /*b7d0*/  BRA `(.L_x_122) ;  /* 0xfffffff400987947 */ /* 0x000fea000383ffff */
.L_x_94:
[----:B---3--:R3:W4:Y:S02]  /*b7e0*/  SYNCS.PHASECHK.TRANS64.TRYWAIT P0, [R3+URZ], R2 ;  /* 0x00000002030075a7 */ /* 0x008724000800017f */
[----:B----4-:R-:W-:Y:S05]  /*b7f0*/  @!P0 NANOSLEEP.SYNCS 0x989680 ;  /* 0x009896800000895d */ /* 0x010fea0003900000 */
[----:B------:R-:W4:Y:S02]  /*b800*/  @!P0 SYNCS.PHASECHK.TRANS64 P0, [R3+URZ], R2 ;  /* 0x00000002030085a7 */ /* 0x000f24000800007f */
[----:B----4-:R-:W-:Y:S05]  /*b810*/  @!P0 BRA `(.L_x_94) ;  /* 0xfffffffc00f08947 */ /* 0x010fea000383ffff */
[----:B------:R-:W-:Y:S05]  /*b820*/  BRA `(.L_x_123) ;  /* 0xfffffff4008c7947 */ /* 0x000fea000383ffff */
.L_x_96:
[----:B---3--:R3:W4:Y:S02]  /*b830*/  SYNCS.PHASECHK.TRANS64.TRYWAIT P0, [R16+URZ], R5 ;  /* 0x00000005100075a7 */ /* 0x008724000800017f */
[----:B----4-:R-:W-:Y:S05]  /*b840*/  @!P0 NANOSLEEP.SYNCS 0x989680 ;  /* 0x009896800000895d */ /* 0x010fea0003900000 */
[----:B------:R-:W4:Y:S02]  /*b850*/  @!P0 SYNCS.PHASECHK.TRANS64 P0, [R16+URZ], R5 ;  /* 0x00000005100085a7 */ /* 0x000f24000800007f */
[----:B----4-:R-:W-:Y:S05]  /*b860*/  @!P0 BRA `(.L_x_96) ;  /* 0xfffffffc00f08947 */ /* 0x010fea000383ffff */
[----:B------:R-:W-:Y:S05]  /*b870*/  BRA `(.L_x_124) ;  /* 0xfffffff400907947 */ /* 0x000fea000383ffff */
.L_x_125:
[----:B------:R-:W-:-:S00]  /*b880*/  BRA `(.L_x_125) ;  /* 0xfffffffc00fc7947 */ /* 0x000fc0000383ffff */
[----:B------:R-:W-:-:S00]  /*b890*/  NOP ;  /* 0x0000000000007918 */ /* 0x000fc00000000000 */
        /* <DEDUP_REMOVED lines=14> */
.L_x_4549:


//--------------------- .text._ZN7cutlass13device_kernelIN5flash11enable_sm90INS1_16FlashAttnFwdSm90INS1_25CollectiveMainloopFwdSm90ILi2EN4cute5tupleIJNS5_1CILi1EEES8_S8_EEENS6_IJNS7_ILi64EEESA_SA_EEELi512ENS_10bfloat16_tEfNS_4arch4Sm90ELb0ELb0ELb1ELb0ELb0ELb0ELb1ELb0ELb0ELb0ELb0ELb0EEENS1_21CollectiveEpilogueFwdINS6_IJSA_NS7_ILi512EEESA_EEES9_SC_SE_Li256ELb0ELb0ELb0ELb0EEENS1_29StaticPersistentTileSchedulerILb0EEEEEEEEEvNT_6ParamsE --------------------------
	.section	.text._ZN7cutlass13device_kernelIN5flash11enable_sm90INS1_16FlashAttnFwdSm90INS1_25CollectiveMainloopFwdSm90ILi2EN4cute5tupleIJNS5_1CILi1EEES8_S8_EEENS6_IJNS7_ILi64EEESA_SA_EEELi512ENS_10bfloat16_tEfNS_4arch4Sm90ELb0ELb0ELb1ELb0ELb0ELb0ELb1ELb0ELb0ELb0ELb0ELb0EEENS1_21CollectiveEpilogueFwdINS6_IJSA_NS7_ILi512EEESA_EEES9_SC_SE_Li256ELb0ELb0ELb0ELb0EEENS1_29StaticPersistentTileSchedulerILb0EEEEEEEEEvNT_6ParamsE,"ax",@progbits
	.align	128
.text._ZN7cutlass13device_kernelIN5flash11enable_sm90INS1_16FlashAttnFwdSm90INS1_25CollectiveMainloopFwdSm90ILi2EN4cute5tupleIJNS5_1CILi1EEES8_S8_EEENS6_IJNS7_ILi64EEESA_SA_EEELi512ENS_10bfloat16_tEfNS_4arch4Sm90ELb0ELb0ELb1ELb0ELb0ELb0ELb1ELb0ELb0ELb0ELb0ELb0EEENS1_21CollectiveEpilogueFwdINS6_IJSA_NS7_ILi512EEESA_EEES9_SC_SE_Li256ELb0ELb0ELb0ELb0EEENS1_29StaticPersistentTileSchedulerILb0EEEEEEEEEvNT_6ParamsE:
        .type           _ZN7cutlass13device_kernelIN5flash11enable_sm90INS1_16FlashAttnFwdSm90INS1_25CollectiveMainloopFwdSm90ILi2EN4cute5tupleIJNS5_1CILi1EEES8_S8_EEENS6_IJNS7_ILi64EEESA_SA_EEELi512ENS_10bfloat16_tEfNS_4arch4Sm90ELb0ELb0ELb1ELb0ELb0ELb0ELb1ELb0ELb0ELb0ELb0ELb0EEENS1_21CollectiveEpilogueFwdINS6_IJSA_NS7_ILi512EEESA_EEES9_SC_SE_Li256ELb0ELb0ELb0ELb0EEENS1_29StaticPersistentTileSchedulerILb0EEEEEEEEEvNT_6ParamsE,@function
        .size           _ZN7cutlass13device_kernelIN5flash11enable_sm90INS1_16FlashAttnFwdSm90INS1_25CollectiveMainloopFwdSm90ILi2EN4cute5tupleIJNS5_1CILi1EEES8_S8_EEENS6_IJNS7_ILi64EEESA_SA_EEELi512ENS_10bfloat16_tEfNS_4arch4Sm90ELb0ELb0ELb1ELb0ELb0ELb0ELb1ELb0ELb0ELb0ELb0ELb0EEENS1_21CollectiveEpilogueFwdINS6_IJSA_NS7_ILi512EEESA_EEES9_SC_SE_Li256ELb0ELb0ELb0ELb0EEENS1_29StaticPersistentTileSchedulerILb0EEEEEEEEEvNT_6ParamsE,(.L_x_4550 - _ZN7cutlass13device_kernelIN5flash11enable_sm90INS1_16FlashAttnFwdSm90INS1_25CollectiveMainloopFwdSm90ILi2EN4cute5tupleIJNS5_1CILi1EEES8_S8_EEENS6_IJNS7_ILi64EEESA_SA_EEELi512ENS_10bfloat16_tEfNS_4arch4Sm90ELb0ELb0ELb1ELb0ELb0ELb0ELb1ELb0ELb0ELb0ELb0ELb0EEENS1_21CollectiveEpilogueFwdINS6_IJSA_NS7_ILi512EEESA_EEES9_SC_SE_Li256ELb0ELb0ELb0ELb0EEENS1_29StaticPersistentTileSchedulerILb0EEEEEEEEEvNT_6ParamsE)
        .other          _ZN7cutlass13device_kernelIN5flash11enable_sm90INS1_16FlashAttnFwdSm90INS1_25CollectiveMainloopFwdSm90ILi2EN4cute5tupleIJNS5_1CILi1EEES8_S8_EEENS6_IJNS7_ILi64EEESA_SA_EEELi512ENS_10bfloat16_tEfNS_4arch4Sm90ELb0ELb0ELb1ELb0ELb0ELb0ELb1ELb0ELb0ELb0ELb0ELb0EEENS1_21CollectiveEpilogueFwdINS6_IJSA_NS7_ILi512EEESA_EEES9_SC_SE_Li256ELb0ELb0ELb0ELb0EEENS1_29StaticPersistentTileSchedulerILb0EEEEEEEEEvNT_6ParamsE,@"STO_CUDA_ENTRY STV_DEFAULT"
_ZN7cutlass13device_kernelIN5flash11enable_sm90INS1_16FlashAttnFwdSm90INS1_25CollectiveMainloopFwdSm90ILi2EN4cute5tupleIJNS5_1CILi1EEES8_S8_EEENS6_IJNS7_ILi64EEESA_SA_EEELi512ENS_10bfloat16_tEfNS_4arch4Sm90ELb0ELb0ELb1ELb0ELb0ELb0ELb1ELb0ELb0ELb0ELb0ELb0EEENS1_21CollectiveEpilogueFwdINS6_IJSA_NS7_ILi512EEESA_EEES9_SC_SE_Li256ELb0ELb0ELb0ELb0EEENS1_29StaticPersistentTileSchedulerILb0EEEEEEEEEvNT_6ParamsE:
[----:B------:R-:W1:Y:S02]  /*0000*/  LDC R1, c[0x0][0x28] ;  /* 0x00000a00ff017b82 */ /* 0x000e640000000800 */
[----:B-1----:R-:W-:Y:S01]  /*0010*/  VIADD R1, R1, 0xffffffe0 ;  /* 0xffffffe001017836 */ /* 0x002fe20000000000 */
[----:B------:R-:W1:Y:S01]  /*0020*/  S2R R3, SR_TID.X ;  /* 0x0000000000037919 */ /* 0x000e620000002100 */
[----:B------:R-:W-:Y:S01]  /*0030*/  ELECT P0, URZ, PT ;  /* 0x00000000003f782f */ /* 0x000fe20003800000 */
[----:B------:R-:W-:Y:S01]  /*0040*/  BSSY B0, `(.L_x_126) ;  /* 0x0000016000007945 */ /* 0x000fe20003800000 */
[----:B-1----:R-:W-:-:S05]  /*0050*/  SHF.R.U32.HI R0, RZ, 0x5, R3 ;  /* 0x00000005ff007819 */ /* 0x002fca0000011603 */
[----:B------:R-:W1:Y:S02]  /*0060*/  SHFL.IDX PT, R2, R0, RZ, 0x1f ;  /* 0x00001fff00027589 */ /* 0x000e6400000e0000 */
[----:B-1----:R-:W-:-:S13]  /*0070*/  ISETP.EQ.AND P0, PT, R2, RZ, P0 ;  /* 0x000000ff0200720c */ /* 0x002fda0000702270 */
[----:B------:R-:W-:Y:S05]  /*0080*/  @!P0 BRA `(.L_x_127) ;  /* 0x0000000000448947 */ /* 0x000fea0003800000 */
[----:B------:R-:W-:Y:S02]  /*0090*/  ULDC.64 UR4, c[0x0][0x198] ;  /* 0x0000660000047ab9 */ /* 0x000fe40000000a00 */
[----:B------:R-:W-:Y:S02]  /*00a0*/  UIADD3 UR6, UP0, UR4, 0x270, URZ ;  /* 0x0000027004067890 */ /* 0x000fe4000ff1e03f */
[----:B------:R-:W-:Y:S02]  /*00b0*/  UIADD3 UR8, UP1, UR4, 0x770, URZ ;  /* 0x0000077004087890 */ /* 0x000fe4000ff3e03f */
[----:B------:R-:W-:Y:S02]  /*00c0*/  UIADD3 UR10, UP2, UR4, 0x370, URZ ;  /* 0x00000370040a7890 */ /* 0x000fe4000ff5e03f */
[----:B------:R-:W-:Y:S02]  /*00d0*/  UIADD3 UR12, UP3, UR4, 0x470, URZ ;  /* 0x00000470040c7890 */ /* 0x000fe4000ff7e03f */
[----:B------:R-:W-:-:S02]  /*00e0*/  UIADD3 UR4, UP4, UR4, 0xaf0, URZ ;  /* 0x00000af004047890 */ /* 0x000fc4000ff9e03f */
[----:B------:R-:W-:Y:S02]  /*00f0*/  UIADD3.X UR7, URZ, UR5, URZ, UP0, !UPT ;  /* 0x000000053f077290 */ /* 0x000fe400087fe43f */
[----:B------:R-:W-:Y:S02]  /*0100*/  UIADD3.X UR9, URZ, UR5, URZ, UP1, !UPT ;  /* 0x000000053f097290 */ /* 0x000fe40008ffe43f */
[----:B------:R-:W-:Y:S02]  /*0110*/  UIADD3.X UR11, URZ, UR5, URZ, UP2, !UPT ;  /* 0x000000053f0b7290 */ /* 0x000fe400097fe43f */
[----:B------:R-:W-:Y:S02]  /*0120*/  UIADD3.X UR13, URZ, UR5, URZ, UP3, !UPT ;  /* 0x000000053f0d7290 */ /* 0x000fe40009ffe43f */
[----:B------:R-:W-:Y:S01]  /*0130*/  UIADD3.X UR5, URZ, UR5, URZ, UP4, !UPT ;  /* 0x000000053f057290 */ /* 0x000fe2000a7fe43f */
[----:B------:R1:W-:Y:S02]  /*0140*/  UTMACCTL.PF [UR6] ;  /* 0x00000000060079b9 */ /* 0x0003e40008040000 */
[----:B------:R1:W-:Y:S02]  /*0150*/  UTMACCTL.PF [UR8] ;  /* 0x00000000080079b9 */ /* 0x0003e40008040000 */
[----:B------:R1:W-:Y:S02]  /*0160*/  UTMACCTL.PF [UR10] ;  /* 0x000000000a0079b9 */ /* 0x0003e40008040000 */
[----:B------:R1:W-:Y:S02]  /*0170*/  UTMACCTL.PF [UR12] ;  /* 0x000000000c0079b9 */ /* 0x0003e40008040000 */
[----:B------:R1:W-:Y:S02]  /*0180*/  UTMACCTL.PF [UR4] ;  /* 0x00000000040079b9 */ /* 0x0003e40008040000 */
[----:B-1----:R-:W-:Y:S01]  /*0190*/  NOP ;  /* 0x0000000000007918 */ /* 0x002fe20000000000 */
.L_x_127:
[----:B------:R-:W-:Y:S05]  /*01a0*/  BSYNC B0 ;  /* 0x0000000000007941 */ /* 0x000fea0003800000 */
.L_x_126:
[----:B------:R-:W-:Y:S01]  /*01b0*/  VOTEU.ANY UP0, P0 ;  /* 0x00000000003f7886 */ /* 0x000fe20000000100 */
[----:B------:R-:W1:Y:S01]  /*01c0*/  SHFL.IDX PT, R2, R0, RZ, 0x1f ;  /* 0x00001fff00027589 */ /* 0x000e6200000e0000 */
[----:B------:R-:W-:Y:S01]  /*01d0*/  UMOV UR4, 0x1 ;  /* 0x0000000100047882 */ /* 0x000fe20000000000 */
[----:B------:R-:W-:Y:S01]  /*01e0*/  VOTEU.ANY UP1, P0 ;  /* 0x00000000003f7886 */ /* 0x000fe20000020100 */
[----:B------:R-:W-:Y:S01]  /*01f0*/  SHF.R.U32.HI R4, RZ, 0x7, R3 ;  /* 0x00000007ff047819 */ /* 0x000fe20000011603 */
[----:B------:R-:W2:Y:S01]  /*0200*/  @UP0 S2UR UR7, SR_CgaCtaId ;  /* 0x00000000000709c3 */ /* 0x000ea20000008800 */
[----:B------:R-:W-:Y:S01]  /*0210*/  @UP0 UMOV UR6, 0x400 ;  /* 0x0000040000060882 */ /* 0x000fe20000000000 */
[----:B------:R-:W-:-:S04]  /*0220*/  @UP0 UIADD3 UR4, -UR4, 0x100000, URZ ;  /* 0x0010000004040890 */ /* 0x000fc8000fffe13f */
[----:B------:R-:W-:Y:S02]  /*0230*/  @UP0 USHF.L.U32 UR5, UR4, 0xb, URZ ;  /* 0x0000000b04050899 */ /* 0x000fe4000800063f */
[----:B------:R-:W-:Y:S01]  /*0240*/  @UP0 USHF.L.U32 UR4, UR4, 0x1, URZ ;  /* 0x0000000104040899 */ /* 0x000fe2000800063f */
[----:B------:R-:W-:Y:S01]  /*0250*/  VOTEU.ANY UP2, P0 ;  /* 0x00000000003f7886 */ /* 0x000fe20000040100 */
[----:B-1----:R-:W-:Y:S02]  /*0260*/  ISETP.NE.AND P1, PT, R2, RZ, PT ;  /* 0x000000ff0200720c */ /* 0x002fe40003f25270 */
[----:B------:R1:W3:Y:S01]  /*0270*/  SHFL.IDX PT, R2, R4, RZ, 0x1f ;  /* 0x00001fff04027589 */ /* 0x0002e200000e0000 */
[----:B--2---:R-:W-:Y:S01]  /*0280*/  @UP0 ULEA UR6, UR7, UR6, 0x18 ;  /* 0x0000000607060291 */ /* 0x004fe2000f8ec03f */
[----:B------:R-:W-:Y:S02]  /*0290*/  VOTEU.ANY UP0, P0 ;  /* 0x00000000003f7886 */ /* 0x000fe40000000100 */
[----:B------:R-:W2:Y:S09]  /*02a0*/  FENCE.VIEW.ASYNC.S ;  /* 0x00000000000073c6 */ /* 0x000eb20000000000 */
[----:B--2---:R1:W2:Y:S01]  /*02b0*/  @UP0 SYNCS.EXCH.64 URZ, [UR6+0x38800], UR4 ;  /* 0x03880004063f05b2 */ /* 0x0042a20008000100 */
[----:B------:R1:W4:Y:S01]  /*02c0*/  @UP1 SYNCS.EXCH.64 URZ, [UR6+0x38810], UR4 ;  /* 0x03881004063f15b2 */ /* 0x0003220008000100 */
[----:B------:R1:W1:Y:S01]  /*02d0*/  @UP2 SYNCS.EXCH.64 URZ, [UR6+0x38820], UR4 ;  /* 0x03882004063f25b2 */ /* 0x0002620008000100 */
        /* <DEDUP_REMOVED lines=13> */
[----:B------:R1:W1:Y:S01]  /*03b0*/  SYNCS.EXCH.64 URZ, [UR6+0x38848], UR4 ;  /* 0x03884804063f75b2 */ /* 0x0002620008000100 */
[----:B------:R-:W-:Y:S01]  /*03c0*/  NOP ;  /* 0x0000000000007918 */ /* 0x000fe20000000000 */
.L_x_128:
[----:B-1----:R-:W1:Y:S01]  /*03d0*/  SHFL.IDX PT, R4, R0, RZ, 0x1f ;  /* 0x00001fff00047589 */ /* 0x002e6200000e0000 */
[----:B------:R-:W-:Y:S01]  /*03e0*/  NOP ;  /* 0x0000000000007918 */ /* 0x000fe20000000000 */
[----:B-1----:R-:W-:-:S13]  /*03f0*/  ISETP.NE.AND P0, PT, R4, RZ, PT ;  /* 0x000000ff0400720c */ /* 0x002fda0003f05270 */
[----:B------:R-:W-:Y:S05]  /*0400*/  @P0 BRA `(.L_x_129) ;  /* 0x0000000000480947 */ /* 0x000fea0003800000 */
[----:B------:R-:W1:Y:S01]  /*0410*/  S2UR UR5, SR_CgaCtaId ;  /* 0x00000000000579c3 */ /* 0x000e620000008800 */
        /* <DEDUP_REMOVED lines=15> */
[----:B------:R1:W1:Y:S01]  /*0510*/  SYNCS.EXCH.64 URZ, [UR8+0x38868], UR4 ;  /* 0x03886804083f75b2 */ /* 0x0002620008000100 */
[----:B------:R-:W-:Y:S01]  /*0520*/  NOP ;  /* 0x0000000000007918 */ /* 0x000fe20000000000 */
.L_x_129:
[----:B------:R-:W5:Y:S01]  /*0530*/  SHFL.IDX PT, R4, R0, RZ, 0x1f ;  /* 0x00001fff00047589 */ /* 0x000f6200000e0000 */
[----:B------:R-:W-:Y:S01]  /*0540*/  NOP ;  /* 0x0000000000007918 */ /* 0x000fe20000000000 */
[----:B-----5:R-:W-:-:S13]  /*0550*/  ISETP.NE.AND P0, PT, R4, RZ, PT ;  /* 0x000000ff0400720c */ /* 0x020fda0003f05270 */
        /* <DEDUP_REMOVED lines=15> */
.L_x_130:
[----:B------:R-:W5:Y:S01]  /*0650*/  SHFL.IDX PT, R4, R0, RZ, 0x1f ;  /* 0x00001fff00047589 */ /* 0x000f6200000e0000 */
[----:B------:R-:W-:Y:S01]  /*0660*/  NOP ;  /* 0x0000000000007918 */ /* 0x000fe20000000000 */
[----:B-----5:R-:W-:-:S13]  /*0670*/  ISETP.NE.AND P0, PT, R4, RZ, PT ;  /* 0x000000ff0400720c */ /* 0x020fda0003f05270 */
        /* <DEDUP_REMOVED lines=19> */
.L_x_131:
[----:B------:R-:W5:Y:S01]  /*07b0*/  SHFL.IDX PT, R4, R0, RZ, 0x1f ;  /* 0x00001fff00047589 */ /* 0x000f6200000e0000 */
[----:B---3--:R-:W-:Y:S01]  /*07c0*/  R2UR UR43, R2 ;  /* 0x00000000022b72ca */ /* 0x008fe200000e0000 */
        /* <DEDUP_REMOVED lines=20> */
[----:B---3--:R-:W-:Y:S01]  /*0910*/  NOP ;  /* 0x0000000000007918 */ /* 0x008fe20000000000 */
.L_x_132:
[----:B------:R-:W-:Y:S01]  /*0920*/  ISETP.NE.AND P0, PT, RZ, UR43, PT ;  /* 0x0000002bff007c0c */ /* 0x000fe2000bf05270 */
[----:B------:R-:W-:Y:S01]  /*0930*/  NOP ;  /* 0x0000000000007918 */ /* 0x000fe20000000000 */
[----:B------:R-:W-:Y:S01]  /*0940*/  ULDC.64 UR54, c[0x0][0x208] ;  /* 0x0000820000367ab9 */ /* 0x000fe20000000a00 */
[----:B-12-4-:R-:W-:Y:S10]  /*0950*/  BAR.SYNC.DEFER_BLOCKING 0x0 ;  /* 0x0000000000007b1d */ /* 0x016ff40000010000 */
[----:B------:R-:W-:Y:S05]  /*0960*/  @!P0 BRA `(.L_x_133) ;  /* 0x0000009c000c8947 */ /* 0x000fea0003800000 */
.L_x_134:
        /* <DEDUP_REMOVED lines=13> */
[----:B------:R-:W-:Y:S01]  /*0a40*/  VIADD R0, R3, 0xffffff80 ;  /* 0xffffff8003007836 */ /* 0x000fe20000000000 */
[----:B------:R-:W1:Y:S01]  /*0a50*/  S2UR UR4, SR_CgaCtaId ;  /* 0x00000000000479c3 */ /* 0x000e620000008800 */
[----:B------:R-:W-:Y:S01]  /*0a60*/  UMOV UR42, 0x400 ;  /* 0x00000400002a7882 */ /* 0x000fe20000000000 */
[----:B------:R-:W-:Y:S01]  /*0a70*/  IMAD.MOV.U32 R184, RZ, RZ, 0x40 ;  /* 0x00000040ffb87424 */ /* 0x000fe200078e00ff */
[----:B------:R-:W-:Y:S01]  /*0a80*/  ULDC.64 UR46, c[0x0][0x198] ;  /* 0x00006600002e7ab9 */ /* 0x000fe20000000a00 */
[----:B------:R-:W-:Y:S01]  /*0a90*/  SHF.R.S32.HI R3, RZ, 0x1f, R0 ;  /* 0x0000001fff037819 */ /* 0x000fe20000011400 */
[----:B------:R-:W-:Y:S01]  /*0aa0*/  IMAD.MOV.U32 R16, RZ, RZ, RZ ;  /* 0x000000ffff107224 */ /* 0x000fe200078e00ff */
[----:B------:R-:W-:Y:S02]  /*0ab0*/  UMOV UR38, URZ ;  /* 0x0000003f00267c82 */ /* 0x000fe40008000000 */
[CC--:B------:R-:W-:Y:S02]  /*0ac0*/  LEA.HI R2, R3.reuse, R0.reuse, RZ, 0x4 ;  /* 0x0000000003027211 */ /* 0x0c0fe400078f20ff */
[----:B------:R-:W-:-:S02]  /*0ad0*/  LEA.HI R4, R3, R0, RZ, 0x5 ;  /* 0x0000000003047211 */ /* 0x000fc400078f28ff */
[----:B------:R-:W-:Y:S02]  /*0ae0*/  LEA.HI R5, R3, R0, RZ, 0x7 ;  /* 0x0000000003057211 */ /* 0x000fe400078f38ff */
[----:B------:R-:W-:Y:S02]  /*0af0*/  LOP3.LUT R7, R2, 0xfffffff0, RZ, 0xc0, !PT ;  /* 0xfffffff002077812 */ /* 0x000fe400078ec0ff */
[--C-:B------:R-:W-:Y:S02]  /*0b00*/  SHF.R.S32.HI R187, RZ, 0x5, R4.reuse ;  /* 0x00000005ffbb7819 */ /* 0x100fe40000011404 */
[----:B------:R-:W-:Y:S02]  /*0b10*/  LOP3.LUT R3, R5, 0xffffff80, RZ, 0xc0, !PT ;  /* 0xffffff8005037812 */ /* 0x000fe400078ec0ff */
[----:B------:R-:W-:Y:S02]  /*0b20*/  SHF.R.S32.HI R4, RZ, 0x1f, R4 ;  /* 0x0000001fff047819 */ /* 0x000fe40000011404 */
[C---:B------:R-:W-:Y:S01]  /*0b30*/  IADD3 R7, R0.reuse, -R7, RZ ;  /* 0x8000000700077210 */ /* 0x040fe20007ffe0ff */
[----:B------:R-:W-:Y:S01]  /*0b40*/  IMAD.IADD R3, R0, 0x1, -R3 ;  /* 0x0000000100037824 */ /* 0x000fe200078e0a03 */
[----:B------:R-:W-:Y:S01]  /*0b50*/  LEA.HI R4, R4, R187, RZ, 0x2 ;  /* 0x000000bb04047211 */ /* 0x000fe200078f10ff */
[----:B-1----:R-:W-:Y:S01]  /*0b60*/  ULEA UR42, UR4, UR42, 0x18 ;  /* 0x0000002a042a7291 */ /* 0x002fe2000f8ec03f */
[----:B------:R-:W-:-:S02]  /*0b70*/  SHF.R.S32.HI R0, RZ, 0x1f, R7 ;  /* 0x0000001fff007819 */ /* 0x000fc40000011407 */
[----:B------:R-:W-:Y:S02]  /*0b80*/  SHF.R.S32.HI R186, RZ, 0x7, R5 ;  /* 0x00000007ffba7819 */ /* 0x000fe40000011405 */
[----:B------:R-:W-:Y:S02]  /*0b90*/  LOP3.LUT R4, R4, 0x3ffffc, RZ, 0xc0, !PT ;  /* 0x003ffffc04047812 */ /* 0x000fe400078ec0ff */
[----:B------:R-:W-:Y:S02]  /*0ba0*/  SHF.R.S32.HI R9, RZ, 0x4, R2 ;  /* 0x00000004ff097819 */ /* 0x000fe40000011402 */
[-C--:B------:R-:W-:Y:S01]  /*0bb0*/  LEA.HI R6, R0, R7.reuse, RZ, 0x3 ;  /* 0x0000000700067211 */ /* 0x080fe200078f18ff */
[----:B------:R-:W-:Y:S01]  /*0bc0*/  IMAD.IADD R8, R187, 0x1, -R4 ;  /* 0x00000001bb087824 */ /* 0x000fe200078e0a04 */
[----:B------:R-:W-:Y:S02]  /*0bd0*/  LEA R11, R186, R7, 0x8 ;  /* 0x00000007ba0b7211 */ /* 0x000fe400078e40ff */
[----:B------:R-:W-:-:S02]  /*0be0*/  LEA.HI R2, R2, R9, RZ, 0x1 ;  /* 0x0000000902027211 */ /* 0x000fc400078f08ff */
[----:B------:R-:W-:Y:S01]  /*0bf0*/  LOP3.LUT R4, R6, 0xfffffff8, RZ, 0xc0, !PT ;  /* 0xfffffff806047812 */ /* 0x000fe200078ec0ff */
[----:B------:R-:W-:Y:S01]  /*0c00*/  IMAD R188, R8, 0x10, R11 ;  /* 0x0000001008bc7824 */ /* 0x000fe200078e020b */
[----:B------:R-:W-:Y:S02]  /*0c10*/  LOP3.LUT R2, R2, 0x1ffffffe, RZ, 0xc0, !PT ;  /* 0x1ffffffe02027812 */ /* 0x000fe400078ec0ff */
[----:B------:R-:W-:Y:S02]  /*0c20*/  IADD3 R8, R7, -R4, RZ ;  /* 0x8000000407087210 */ /* 0x000fe40007ffe0ff */
[----:B------:R-:W-:Y:S01]  /*0c30*/  SHF.L.U32 R6, R6, 0x6, RZ ;  /* 0x0000000606067819 */ /* 0x000fe200000006ff */
[----:B------:R-:W-:Y:S01]  /*0c40*/  IMAD.IADD R9, R9, 0x1, -R2 ;  /* 0x0000000109097824 */ /* 0x000fe200078e0a02 */
[----:B------:R-:W-:Y:S01]  /*0c50*/  SHF.R.S32.HI R0, RZ, 0x1f, R3 ;  /* 0x0000001fff007819 */ /* 0x000fe20000011403 */
[----:B------:R-:W-:Y:S01]  /*0c60*/  IMAD.SHL.U32 R10, R8, 0x40, RZ ;  /* 0x00000040080a7824 */ /* 0x000fe200078e00ff */
[----:B------:R-:W-:Y:S01]  /*0c70*/  LOP3.LUT R6, R6, 0x7ffffe00, RZ, 0xc0, !PT ;  /* 0x7ffffe0006067812 */ /* 0x000fe200078ec0ff */
[----:B------:R-:W-:Y:S01]  /*0c80*/  IMAD.SHL.U32 R9, R9, 0x8, RZ ;  /* 0x0000000809097824 */ /* 0x000fe200078e00ff */
[----:B------:R-:W-:-:S02]  /*0c90*/  LEA.HI R2, R0, R3, RZ, 0x2 ;  /* 0x0000000300027211 */ /* 0x000fc400078f10ff */
[----:B------:R-:W-:Y:S01]  /*0ca0*/  LOP3.LUT R10, R10, 0x1c0, RZ, 0xc0, !PT ;  /* 0x000001c00a0a7812 */ /* 0x000fe200078ec0ff */
[--C-:B------:R-:W-:Y:S01]  /*0cb0*/  IMAD.U32 R188, R188, 0x40, R9.reuse ;  /* 0x00000040bcbc7824 */ /* 0x100fe200078e0009 */
[----:B------:R-:W-:Y:S01]  /*0cc0*/  LEA.HI R4, R0, R3, RZ, 0x5 ;  /* 0x0000000300047211 */ /* 0x000fe200078f28ff */
[----:B------:R-:W-:Y:S01]  /*0cd0*/  IMAD R6, R187, 0x400, R6 ;  /* 0x00000400bb067824 */ /* 0x000fe200078e0206 */
[----:B------:R-:W-:Y:S02]  /*0ce0*/  LOP3.LUT R9, R10, 0x8, R9, 0xf8, !PT ;  /* 0x000000080a097812 */ /* 0x000fe400078ef809 */
[----:B------:R-:W-:Y:S02]  /*0cf0*/  SHF.R.U32.HI R10, RZ, 0x3, R10 ;  /* 0x00000003ff0a7819 */ /* 0x000fe4000001160a */
[----:B------:R-:W-:Y:S02]  /*0d00*/  R2P PR, R8, 0x6 ;  /* 0x0000000608007804 */ /* 0x000fe40000000000 */
[----:B------:R-:W-:-:S02]  /*0d10*/  LOP3.LUT R9, R9, R10, RZ, 0x3c, !PT ;  /* 0x0000000a09097212 */ /* 0x000fc400078e3cff */
[--C-:B------:R-:W-:Y:S02]  /*0d20*/  SHF.R.S32.HI R0, RZ, 0x2, R2.reuse ;  /* 0x00000002ff007819 */ /* 0x100fe40000011402 */
[----:B------:R-:W-:Y:S01]  /*0d30*/  SHF.R.S32.HI R7, RZ, 0x1f, R2 ;  /* 0x0000001fff077819 */ /* 0x000fe20000011402 */
[----:B------:R-:W-:Y:S01]  /*0d40*/  IMAD.IADD R6, R6, 0x1, R9 ;  /* 0x0000000106067824 */ /* 0x000fe200078e0209 */
[----:B------:R-:W-:Y:S02]  /*0d50*/  LEA.HI R5, R5, R186, RZ, 0x1 ;  /* 0x000000ba05057211 */ /* 0x000fe400078f08ff */
[----:B------:R-:W-:Y:S02]  /*0d60*/  LEA.HI R7, R7, R0, RZ, 0x3 ;  /* 0x0000000007077211 */ /* 0x000fe400078f18ff */
[----:B------:R-:W-:Y:S02]  /*0d70*/  LEA R23, R6, UR42, 0x1 ;  /* 0x0000002a06177c11 */ /* 0x000fe4000f8e08ff */
[----:B------:R-:W-:-:S02]  /*0d80*/  LOP3.LUT R2, R2, 0x7ffffffc, RZ, 0xc0, !PT ;  /* 0x7ffffffc02027812 */ /* 0x000fc400078ec0ff */
[----:B------:R-:W-:Y:S01]  /*0d90*/  LOP3.LUT R5, R5, 0xfffffe, RZ, 0xc0, !PT ;  /* 0x00fffffe05057812 */ /* 0x000fe200078ec0ff */
[C---:B------:R-:W-:Y:S01]  /*0da0*/  VIADD R22, R23.reuse, 0x36420 ;  /* 0x0003642017167836 */ /* 0x040fe20000000000 */
[----:B------:R-:W-:Y:S01]  /*0db0*/  IADD3 R185, R23, 0x36400, RZ ;  /* 0x0003640017b97810 */ /* 0x000fe20007ffe0ff */
[----:B------:R-:W-:Y:S01]  /*0dc0*/  IMAD.IADD R18, R3, 0x1, -R2 ;  /* 0x0000000103127824 */ /* 0x000fe200078e0a02 */
[----:B------:R-:W-:Y:S01]  /*0dd0*/  LOP3.LUT R7, R7, 0xfffffff8, RZ, 0xc0, !PT ;  /* 0xfffffff807077812 */ /* 0x000fe200078ec0ff */
[----:B------:R-:W-:Y:S01]  /*0de0*/  IMAD.IADD R5, R186, 0x1, -R5 ;  /* 0x00000001ba057824 */ /* 0x000fe200078e0a05 */
[----:B------:R-:W-:Y:S01]  /*0df0*/  SEL R184, R184, 0xffffffc0, !P2 ;  /* 0xffffffc0b8b87807 */ /* 0x000fe20005000000 */
[----:B------:R-:W-:Y:S01]  /*0e00*/  @P1 VIADD R22, R185, 0xffffffe0 ;  /* 0xffffffe0b9161836 */ /* 0x000fe20000000000 */
[----:B------:R-:W-:Y:S01]  /*0e10*/  IADD3 R7, R0, -R7, RZ ;  /* 0x8000000700077210 */ /* 0x000fe20007ffe0ff */
[----:B------:R-:W-:Y:S01]  /*0e20*/  IMAD.SHL.U32 R19, R5, 0x100, RZ ;  /* 0x0000010005137824 */ /* 0x000fe200078e00ff */
[----:B------:R-:W-:Y:S01]  /*0e30*/  SHF.R.S32.HI R4, RZ, 0x5, R4 ;  /* 0x00000005ff047819 */ /* 0x000fe20000011404 */
[----:B------:R-:W-:Y:S01]  /*0e40*/  IMAD.IADD R185, R185, 0x1, R184 ;  /* 0x00000001b9b97824 */ /* 0x000fe200078e02b8 */
[----:B------:R-:W-:Y:S01]  /*0e50*/  MOV R2, RZ ;  /* 0x000000ff00027202 */ /* 0x000fe20000000f00 */
[----:B------:R-:W-:Y:S01]  /*0e60*/  IMAD.IADD R184, R184, 0x1, R22 ;  /* 0x00000001b8b87824 */ /* 0x000fe200078e0216 */
[----:B------:R-:W-:-:S02]  /*0e70*/  LEA R17, R4, R7, 0x4 ;  /* 0x0000000704117211 */ /* 0x000fc400078e20ff */
[----:B------:R-:W-:-:S07]  /*0e80*/  SHF.L.U32 R18, R18, 0x1, RZ ;  /* 0x0000000112127819 */ /* 0x000fce00000006ff */
.L_x_163:
[----:B------:R-:W-:Y:S01]  /*0e90*/  ULDC UR4, c[0x0][0xea8] ;  /* 0x0003aa0000047ab9 */ /* 0x000fe20000000800 */
[----:B------:R-:W-:Y:S01]  /*0ea0*/  ULDC.64 UR6, c[0x0][0x3f8] ;  /* 0x0000fe0000067ab9 */ /* 0x000fe20000000a00 */
[----:B------:R-:W-:Y:S02]  /*0eb0*/  UISETP.NE.AND UP1, UPT, UR4, 0x1, UPT ;  /* 0x000000010400788c */ /* 0x000fe4000bf25270 */
[----:B------:R-:W-:Y:S01]  /*0ec0*/  UISETP.NE.U32.AND UP0, UPT, UR6, URZ, UPT ;  /* 0x0000003f0600728c */ /* 0x000fe2000bf05070 */
[----:B------:R-:W-:Y:S01]  /*0ed0*/  ULDC UR4, c[0x0][0xeb4] ;  /* 0x0003ad0000047ab9 */ /* 0x000fe20000000800 */
[----:B------:R-:W-:Y:S01]  /*0ee0*/  UMOV UR40, UR41 ;  /* 0x0000002900287c82 */ /* 0x000fe20008000000 */
[----:B------:R-:W-:Y:S02]  /*0ef0*/  UISETP.NE.AND UP2, UPT, UR4, 0x1, UPT ;  /* 0x000000010400788c */ /* 0x000fe4000bf45270 */
[----:B------:R-:W-:Y:S01]  /*0f00*/  UISETP.NE.AND.EX UP0, UPT, UR7, URZ, UPT, UP0 ;  /* 0x0000003f0700728c */ /* 0x000fe2000bf05300 */
[----:B------:R-:W-:-:S03]  /*0f10*/  ULDC UR44, c[0x0][0x404] ;  /* 0x00010100002c7ab9 */ /* 0x000fc60000000800 */
[----:B------:R-:W-:Y:S01]  /*0f20*/  @UP1 ULDC UR4, c[0x0][0xeac] ;  /* 0x0003ab0000041ab9 */ /* 0x000fe20000000800 */
[----:B------:R-:W-:Y:S01]  /*0f30*/  @UP1 ULDC UR6, c[0x0][0xeb0] ;  /* 0x0003ac0000061ab9 */ /* 0x000fe20000000800 */
[----:B------:R-:W-:Y:S02]  /*0f40*/  UIMAD.WIDE.U32 UR4, UR41, UR4, URZ ;  /* 0x00000004290472a5 */ /* 0x000fe4000f8e003f */
[----:B------:R-:W-:Y:S02]  /*0f50*/  USEL UR44, UR44, 0x1, UP0 ;  /* 0x000000012c2c7887 */ /* 0x000fe40008000000 */
[----:B------:R-:W-:Y:S02]  /*0f60*/  @UP1 USHF.R.U32.HI UR40, URZ, UR6, UR5 ;  /* 0x000000063f281299 */ /* 0x000fe40008011605 */
[----:B------:R-:W-:Y:S01]  /*0f70*/  UISETP.NE.AND UP1, UPT, UR43, 0x1, UPT ;  /* 0x000000012b00788c */ /* 0x000fe2000bf25270 */
[----:B------:R-:W-:Y:S01]  /*0f80*/  @UP2 ULDC.64 UR6, c[0x0][0xeb8] ;  /* 0x0003ae0000062ab9 */ /* 0x000fe20000000a00 */
[----:B------:R-:W-:Y:S01]  /*0f90*/  UMOV UR39, UR41 ;  /* 0x0000002900277c82 */ /* 0x000fe20008000000 */
[----:B------:R-:W-:-:S03]  /*0fa0*/  UIMAD.WIDE.U32 UR4, UR40, UR6, URZ ;  /* 0x00000006280472a5 */ /* 0x000fc6000f8e003f */
[----:B------:R-:W-:Y:S01]  /*0fb0*/  PLOP3.LUT P0, PT, PT, PT, UP1, 0x80, 0x0 ;  /* 0x000000000000781c */ /* 0x000fe20003f0f018 */
[----:B------:R-:W-:Y:S01]  /*0fc0*/  ULDC UR6, c[0x0][0x2e0] ;  /* 0x0000b80000067ab9 */ /* 0x000fe20000000800 */
[----:B------:R-:W-:Y:S01]  /*0fd0*/  UMOV UR36, UR40 ;  /* 0x0000002800247c82 */ /* 0x000fe20008000000 */
[----:B------:R-:W-:Y:S02]  /*0fe0*/  UIMAD UR44, UR44, UR6, URZ ;  /* 0x000000062c2c72a4 */ /* 0x000fe4000f8e023f */
[----:B------:R-:W-:-:S08]  /*0ff0*/  @UP2 USHF.R.U32.HI UR36, URZ, UR7, UR5 ;  /* 0x000000073f242299 */ /* 0x000fd00008011605 */
[----:B-1----:R-:W-:Y:S05]  /*1000*/  @!P0 BRA `(.L_x_135) ;  /* 0x0000001400e08947 */ /* 0x002fea0003800000 */
[----:B------:R-:W1:Y:S01]  /*1010*/  SHFL.IDX PT, R0, R186, RZ, 0x1f ;  /* 0x00001fffba007589 */ /* 0x000e6200000e0000 */
[----:B------:R-:W-:Y:S01]  /*1020*/  UIADD3 UR4, UR42, 0x36400, URZ ;  /* 0x000364002a047890 */ /* 0x000fe2000fffe03f */
[----:B------:R-:W-:Y:S01]  /*1030*/  UMOV UR17, 0x40000040 ;  /* 0x4000004000117882 */ /* 0x000fe20000000000 */
[----:B------:R-:W-:Y:S02]  /*1040*/  BAR.SYNC.DEFER_BLOCKING 0xe, 0x100 ;  /* 0x0384000000007b1d */ /* 0x000fe40000010000 */
[----:B------:R-:W-:Y:S02]  /*1050*/  USHF.R.U32.HI UR4, URZ, 0x4, UR4 ;  /* 0x000000043f047899 */ /* 0x000fe40008011604 */
[----:B------:R-:W-:Y:S02]  /*1060*/  UISETP.GE.AND UP0, UPT, UR44, 0x41, UPT ;  /* 0x000000412c00788c */ /* 0x000fe4000bf06270 */
[----:B------:R-:W-:Y:S01]  /*1070*/  ULOP3.LUT UR4, UR4, 0x3fff, URZ, 0xc0, !UPT ;  /* 0x00003fff04047892 */ /* 0x000fe2000f8ec03f */
[----:B------:R-:W-:Y:S01]  /*1080*/  UMOV UR19, 0x40000040 ;  /* 0x4000004000137882 */ /* 0x000fe20000000000 */
[----:B------:R-:W-:-:S02]  /*1090*/  UMOV UR5, 0x40000040 ;  /* 0x4000004000057882 */ /* 0x000fc40000000000 */
[----:B------:R-:W-:Y:S01]  /*10a0*/  ULOP3.LUT UR16, UR4, 0x10000, URZ, 0xfc, !UPT ;  /* 0x0001000004107892 */ /* 0x000fe2000f8efc3f */
[----:B------:R-:W2:Y:S01]  /*10b0*/  S2R R4, SR_TID.X ;  /* 0x0000000000047919 */ /* 0x000ea20000002100 */
[----:B------:R-:W-:Y:S01]  /*10c0*/  UMOV UR7, 0x40000040 ;  /* 0x4000004000077882 */ /* 0x000fe20000000000 */
[----:B------:R-:W-:Y:S01]  /*10d0*/  UMOV UR9, 0x40000040 ;  /* 0x4000004000097882 */ /* 0x000fe20000000000 */
[----:B------:R-:W-:Y:S01]  /*10e0*/  UIADD3 UR4, UR16, 0x2, URZ ;  /* 0x0000000210047890 */ /* 0x000fe2000fffe03f */
[----:B------:R-:W-:Y:S01]  /*10f0*/  PLOP3.LUT P0, PT, PT, PT, UP0, 0x80, 0x0 ;  /* 0x000000000000781c */ /* 0x000fe20003f0f008 */
[----:B------:R-:W-:Y:S01]  /*1100*/  UIADD3 UR8, UR16, 0x4, URZ ;  /* 0x0000000410087890 */ /* 0x000fe2000fffe03f */
[----:B------:R-:W-:Y:S01]  /*1110*/  UMOV UR11, 0x40000040 ;  /* 0x40000040000b7882 */ /* 0x000fe20000000000 */
[----:B------:R-:W-:Y:S01]  /*1120*/  UIADD3 UR12, UR16, 0x6, URZ ;  /* 0x00000006100c7890 */ /* 0x000fe2000fffe03f */
[----:B-1----:R-:W-:Y:S01]  /*1130*/  LEA.HI R3, R0, R0, RZ, 0x1 ;  /* 0x0000000000037211 */ /* 0x002fe200078f08ff */
[----:B------:R-:W-:Y:S01]  /*1140*/  UMOV UR13, 0x40000040 ;  /* 0x40000040000d7882 */ /* 0x000fe20000000000 */
[----:B------:R-:W-:-:S02]  /*1150*/  UMOV UR15, 0x40000040 ;  /* 0x40000040000f7882 */ /* 0x000fc40000000000 */
[----:B------:R-:W-:Y:S01]  /*1160*/  LOP3.LUT R3, R3, 0x1fffe, RZ, 0xc0, !PT ;  /* 0x0001fffe03037812 */ /* 0x000fe200078ec0ff */
[----:B------:R-:W-:-:S03]  /*1170*/  WARPGROUP.ARRIVE ;  /* 0x00000000000079c5 */ /* 0x000fc60000000000 */
[----:B------:R-:W-:-:S04]  /*1180*/  IADD3 R3, R0, -R3, RZ ;  /* 0x8000000300037210 */ /* 0x000fc80007ffe0ff */
[----:B------:R-:W-:-:S05]  /*1190*/  LEA R3, R3, UR42, 0xf ;  /* 0x0000002a03037c11 */ /* 0x000fca000f8e78ff */
[----:B------:R-:W-:-:S05]  /*11a0*/  VIADD R3, R3, 0x400 ;  /* 0x0000040003037836 */ /* 0x000fca0000000000 */
[----:B------:R-:W-:Y:S02]  /*11b0*/  SHF.R.U32.HI R3, RZ, 0x4, R3 ;  /* 0x00000004ff037819 */ /* 0x000fe40000011603 */
[----:B--2---:R-:W-:Y:S02]  /*11c0*/  LOP3.LUT R4, R4, 0x7f, RZ, 0xc0, !PT ;  /* 0x0000007f04047812 */ /* 0x004fe400078ec0ff */
[----:B------:R-:W-:Y:S02]  /*11d0*/  LOP3.LUT R3, R3, 0x3fff, RZ, 0xc0, !PT ;  /* 0x00003fff03037812 */ /* 0x000fe400078ec0ff */
[----:B------:R-:W-:Y:S02]  /*11e0*/  ISETP.NE.AND P1, PT, R4, RZ, PT ;  /* 0x000000ff0400720c */ /* 0x000fe40003f25270 */
[----:B------:R-:W-:-:S05]  /*11f0*/  LOP3.LUT R7, R3, 0x2000000, RZ, 0xfc, !PT ;  /* 0x0200000003077812 */ /* 0x000fca00078efcff */
[----:B------:R-:W-:-:S05]  /*1200*/  IMAD R0, R2, 0x1000, R7 ;  /* 0x0000100002007824 */ /* 0x000fca00078e0207 */
[C---:B------:R-:W-:Y:S02]  /*1210*/  R2UR UR18, R0.reuse ;  /* 0x00000000001272ca */ /* 0x040fe400000e0000 */
[----:B------:R-:W-:-:S04]  /*1220*/  IADD3 R3, R0, 0x80, RZ ;  /* 0x0000008000037810 */ /* 0x000fc80007ffe0ff */
[----:B------:R-:W-:Y:S01]  /*1230*/  R2UR UR6, R3 ;  /* 0x00000000030672ca */ /* 0x000fe200000e0000 */
[C---:B------:R-:W-:Y:S02]  /*1240*/  VIADD R3, R0.reuse, 0x100 ;  /* 0x0000010000037836 */ /* 0x040fe40000000000 */
[----:B------:R-:W-:-:S03]  /*1250*/  VIADD R0, R0, 0x180 ;  /* 0x0000018000007836 */ /* 0x000fc60000000000 */
[----:B------:R-:W-:Y:S01]  /*1260*/  R2UR UR10, R3 ;  /* 0x00000000030a72ca */ /* 0x000fe200000e0000 */
[----:B------:R-:W-:Y:S01]  /*1270*/  HGMMA.64x256x16.F32.BF16 R24, gdesc[UR16].tnspB, RZ, !UPT, gsb0 ;  /* 0x43e00000101879f0 */ /* 0x000fe2000c0018ff */
[----:B------:R-:W-:Y:S02]  /*1280*/  R2UR UR14, R0 ;  /* 0x00000000000e72ca */ /* 0x000fe400000e0000 */
[----:B------:R-:W-:-:S04]  /*1290*/  @!P1 LEA R0, R2, UR42, 0x3 ;  /* 0x0000002a02009c11 */ /* 0x000fc8000f8e18ff */
[----:B------:R-:W-:-:S04]  /*12a0*/  @!P1 IADD3 R0, R0, 0x38860, RZ ;  /* 0x0003886000009810 */ /* 0x000fc80007ffe0ff */
[----:B------:R-:W-:Y:S01]  /*12b0*/  @!P1 PRMT R0, RZ, 0x654, R0 ;  /* 0x00000654ff009816 */ /* 0x000fe20000000000 */
[----:B------:R-:W-:Y:S02]  /*12c0*/  WARPGROUP.DEPBAR.LE gsb0, 0x0 ;  /* 0x00008000000079c5 */ /* 0x000fe40000010000 */
[----:B------:R-:W-:-:S14]  /*12d0*/  WARPGROUP.ARRIVE ;  /* 0x00000000000079c5 */ /* 0x000fdc0000000000 */
        /* <DEDUP_REMOVED lines=12> */
[----:B------:R-:W-:Y:S05]  /*13a0*/  @!P0 BRA `(.L_x_136) ;  /* 0x0000000800c48947 */ /* 0x000fea0003800000 */
[----:B------:R-:W-:-:S04]  /*13b0*/  UIADD3 UR44, UR44, 0x3f, URZ ;  /* 0x0000003f2c2c7890 */ /* 0x000fc8000fffe03f */
[----:B------:R-:W-:-:S04]  /*13c0*/  USHF.R.S32.HI UR6, URZ, 0x1f, UR44 ;  /* 0x0000001f3f067899 */ /* 0x000fc8000801142c */
[----:B------:R-:W-:-:S04]  /*13d0*/  ULEA.HI UR6, UR6, UR44, URZ, 0x6 ;  /* 0x0000002c06067291 */ /* 0x000fc8000f8f303f */
[----:B------:R-:W-:-:S06]  /*13e0*/  ULEA.HI.SX32 UR6, UR6, 0xfffffffe, 0x1a ;  /* 0xfffffffe06067891 */ /* 0x000fcc000f8fd23f */
[----:B-1----:R-:W-:-:S07]  /*13f0*/  IMAD.U32 R0, RZ, RZ, UR6 ;  /* 0x00000006ff007e24 */ /* 0x002fce000f8e00ff */
.L_x_137:
[----:B------:R-:W-:Y:S01]  /*1400*/  BAR.SYNC.DEFER_BLOCKING 0xe, 0x100 ;  /* 0x0384000000007b1d */ /* 0x000fe20000010000 */
[C---:B------:R-:W-:Y:S01]  /*1410*/  IMAD R3, R2.reuse, 0x40, R17 ;  /* 0x0000004002037824 */ /* 0x040fe200078e0211 */
[----:B------:R-:W-:Y:S02]  /*1420*/  IADD3 R2, R2, 0x1, RZ ;  /* 0x0000000102027810 */ /* 0x000fe40007ffe0ff */
[----:B------:R-:W-:Y:S02]  /*1430*/  ISETP.GT.AND P2, PT, R0, RZ, PT ;  /* 0x000000ff0000720c */ /* 0x000fe40003f44270 */
[----:B------:R-:W-:Y:S01]  /*1440*/  LEA R3, R3, UR42, 0x2 ;  /* 0x0000002a03037c11 */ /* 0x000fe2000f8e10ff */
[----:B------:R-:W-:Y:S01]  /*1450*/  UMOV UR19, 0x40000040 ;  /* 0x4000004000137882 */ /* 0x000fe20000000000 */
[C---:B------:R-:W-:Y:S01]  /*1460*/  ISETP.NE.AND P0, PT, R2.reuse, 0x2, PT ;  /* 0x000000020200780c */ /* 0x040fe20003f05270 */
[----:B------:R-:W-:Y:S01]  /*1470*/  UMOV UR7, 0x40000040 ;  /* 0x4000004000077882 */ /* 0x000fe20000000000 */
[----:B------:R-:W-:Y:S01]  /*1480*/  UMOV UR11, 0x40000040 ;  /* 0x40000040000b7882 */ /* 0x000fe20000000000 */
[----:B------:R-:W-:Y:S01]  /*1490*/  UMOV UR15, 0x40000040 ;  /* 0x40000040000f7882 */ /* 0x000fe20000000000 */
[----:B------:R-:W-:-:S02]  /*14a0*/  SEL R2, R2, RZ, P0 ;  /* 0x000000ff02027207 */ /* 0x000fc40000000000 */
[----:B------:R-:W-:Y:S01]  /*14b0*/  IADD3 R0, R0, -0x1, RZ ;  /* 0xffffffff00007810 */ /* 0x000fe20007ffe0ff */
[----:B------:R-:W1:Y:S04]  /*14c0*/  LDS R4, [R3+0x38400] ;  /* 0x0384000003047984 */ /* 0x000e680000000800 */
[----:B------:R2:W3:Y:S02]  /*14d0*/  LDS R5, [R3+0x38420] ;  /* 0x0384200003057984 */ /* 0x0004e40000000800 */
[----:B--2---:R-:W-:-:S05]  /*14e0*/  IMAD R3, R2, 0x1000, R7 ;  /* 0x0000100002037824 */ /* 0x004fca00078e0207 */
[----:B------:R-:W-:Y:S01]  /*14f0*/  R2UR UR18, R3 ;  /* 0x00000000031272ca */ /* 0x000fe200000e0000 */
        /* <DEDUP_REMOVED lines=128> */
[----:B------:R-:W-:-:S05]  /*1d00*/  VIADD R4, R3, 0x80 ;  /* 0x0000008003047836 */ /* 0x000fca0000000000 */
[----:B------:R-:W-:Y:S01]  /*1d10*/  WARPGROUP.ARRIVE ;  /* 0x00000000000079c5 */ /* 0x000fe20000000000 */
[----:B------:R-:W-:Y:S02]  /*1d20*/  R2UR UR6, R4 ;  /* 0x00000000040672ca */ /* 0x000fe400000e0000 */
[C---:B------:R-:W-:Y:S01]  /*1d30*/  IADD3 R4, R3.reuse, 0x100, RZ ;  /* 0x0000010003047810 */ /* 0x040fe20007ffe0ff */
[----:B------:R-:W-:Y:S02]  /*1d40*/  VIADD R3, R3, 0x180 ;  /* 0x0000018003037836 */ /* 0x000fe40000000000 */
[----:B------:R-:W-:Y:S01]  /*1d50*/  HGMMA.64x256x16.F32.BF16 R24, gdesc[UR16].tnspB, R24, gsb0 ;  /* 0x43e00000101879f0 */ /* 0x000fe20008001818 */
[----:B------:R-:W-:Y:S02]  /*1d60*/  R2UR UR10, R4 ;  /* 0x00000000040a72ca */ /* 0x000fe400000e0000 */
[----:B------:R-:W-:Y:S02]  /*1d70*/  R2UR UR14, R3 ;  /* 0x00000000030e72ca */ /* 0x000fe400000e0000 */
[----:B------:R-:W-:-:S05]  /*1d80*/  @!P1 LEA R3, R2, UR42, 0x3 ;  /* 0x0000002a02039c11 */ /* 0x000fca000f8e18ff */
[----:B------:R-:W-:-:S05]  /*1d90*/  @!P1 VIADD R3, R3, 0x38860 ;  /* 0x0003886003039836 */ /* 0x000fca0000000000 */
[----:B------:R-:W-:Y:S01]  /*1da0*/  @!P1 PRMT R3, RZ, 0x654, R3 ;  /* 0x00000654ff039816 */ /* 0x000fe20000000003 */
[----:B------:R-:W-:Y:S02]  /*1db0*/  WARPGROUP.DEPBAR.LE gsb0, 0x0 ;  /* 0x00008000000079c5 */ /* 0x000fe40000010000 */
[----:B------:R-:W-:-:S10]  /*1dc0*/  WARPGROUP.ARRIVE ;  /* 0x00000000000079c5 */ /* 0x000fd40000000000 */
        /* <DEDUP_REMOVED lines=11> */
[----:B------:R1:W-:Y:S02]  /*1e80*/  @!P1 SYNCS.ARRIVE.TRANS64.RED.A1T0 RZ, [R3+URZ], RZ ;  /* 0x000000ff03ff99a7 */ /* 0x0003e4000810043f */
[----:B-1----:R-:W-:-:S04]  /*1e90*/  SEL R3, RZ, 0x1, P0 ;  /* 0x00000001ff037807 */ /* 0x002fc80000000000 */
[----:B------:R-:W-:Y:S01]  /*1ea0*/  LOP3.LUT R16, R16, R3, RZ, 0x3c, !PT ;  /* 0x0000000310107212 */ /* 0x000fe200078e3cff */
[----:B------:R-:W-:Y:S06]  /*1eb0*/  @P2 BRA `(.L_x_137) ;  /* 0xfffffff400502947 */ /* 0x000fec000383ffff */
.L_x_136:
[----:B------:R-:W-:Y:S01]  /*1ec0*/  BAR.SYNC.DEFER_BLOCKING 0xe, 0x100 ;  /* 0x0384000000007b1d */ /* 0x000fe20000010000 */
[C---:B-1----:R-:W-:Y:S01]  /*1ed0*/  IMAD R0, R2.reuse, 0x40, R17 ;  /* 0x0000004002007824 */ /* 0x042fe200078e0211 */
[----:B------:R-:W-:Y:S01]  /*1ee0*/  CS2R R156, SRZ ;  /* 0x00000000009c7805 */ /* 0x000fe2000001ff00 */
[----:B------:R-:W-:-:S03]  /*1ef0*/  VIADD R2, R2, 0x1 ;  /* 0x0000000102027836 */ /* 0x000fc60000000000 */
[----:B------:R-:W-:Y:S02]  /*1f00*/  LEA R4, R0, UR42, 0x2 ;  /* 0x0000002a00047c11 */ /* 0x000fe4000f8e10ff */
[----:B------:R-:W-:-:S04]  /*1f10*/  ISETP.NE.AND P0, PT, R2, 0x2, PT ;  /* 0x000000020200780c */ /* 0x000fc80003f05270 */
[----:B------:R-:W-:Y:S02]  /*1f20*/  SEL R5, RZ, 0x1, P0 ;  /* 0x00000001ff057807 */ /* 0x000fe40000000000 */
[----:B------:R-:W-:Y:S02]  /*1f30*/  SEL R2, R2, RZ, P0 ;  /* 0x000000ff02027207 */ /* 0x000fe40000000000 */
[----:B------:R-:W-:Y:S01]  /*1f40*/  LOP3.LUT R16, R16, R5, RZ, 0x3c, !PT ;  /* 0x0000000510107212 */ /* 0x000fe200078e3cff */
        /* <DEDUP_REMOVED lines=132> */
.L_x_135:
[----:B------:R-:W1:Y:S01]  /*2790*/  SHFL.IDX PT, R0, R186, RZ, 0x1f ;  /* 0x00001fffba007589 */ /* 0x000e6200000e0000 */
[----:B------:R-:W-:Y:S02]  /*27a0*/  UIADD3 UR6, UR42, 0x36400, URZ ;  /* 0x000364002a067890 */ /* 0x000fe4000fffe03f */
[----:B------:R-:W-:Y:S02]  /*27b0*/  UIADD3 UR4, UR44, 0x3f, URZ ;  /* 0x0000003f2c047890 */ /* 0x000fe4000fffe03f */
[----:B------:R-:W-:Y:S02]  /*27c0*/  ULOP3.LUT UP0, URZ, UR6, 0x3ff, URZ, 0xc0, !UPT ;  /* 0x000003ff063f7892 */ /* 0x000fe4000f80c03f */
[----:B------:R-:W-:-:S04]  /*27d0*/  USHF.R.S32.HI UR5, URZ, 0x1f, UR4 ;  /* 0x0000001f3f057899 */ /* 0x000fc80008011404 */
[----:B------:R-:W-:Y:S01]  /*27e0*/  PLOP3.LUT P0, PT, PT, PT, UP0, 0x80, 0x0 ;  /* 0x000000000000781c */ /* 0x000fe20003f0f008 */
[----:B------:R-:W-:-:S04]  /*27f0*/  ULEA.HI UR5, UR5, UR4, URZ, 0x6 ;  /* 0x0000000405057291 */ /* 0x000fc8000f8f303f */
[----:B------:R-:W-:Y:S01]  /*2800*/  USHF.R.S32.HI UR37, URZ, 0x6, UR5 ;  /* 0x000000063f257899 */ /* 0x000fe20008011405 */
[----:B-1----:R-:W-:-:S04]  /*2810*/  LEA.HI R3, R0, R0, RZ, 0x1 ;  /* 0x0000000000037211 */ /* 0x002fc800078f08ff */
[----:B------:R-:W-:-:S04]  /*2820*/  LOP3.LUT R3, R3, 0x1fffe, RZ, 0xc0, !PT ;  /* 0x0001fffe03037812 */ /* 0x000fc800078ec0ff */
[----:B------:R-:W-:-:S04]  /*2830*/  IADD3 R3, R0, -R3, RZ ;  /* 0x8000000300037210 */ /* 0x000fc80007ffe0ff */
[----:B------:R-:W-:-:S05]  /*2840*/  LEA R3, R3, UR42, 0xf ;  /* 0x0000002a03037c11 */ /* 0x000fca000f8e78ff */
[----:B------:R-:W-:-:S05]  /*2850*/  VIADD R3, R3, 0x400 ;  /* 0x0000040003037836 */ /* 0x000fca0000000000 */
[----:B------:R-:W-:-:S04]  /*2860*/  SHF.R.U32.HI R3, RZ, 0x4, R3 ;  /* 0x00000004ff037819 */ /* 0x000fc80000011603 */
[----:B------:R-:W-:Y:S01]  /*2870*/  LOP3.LUT R56, R3, 0x3fff, RZ, 0xc0, !PT ;  /* 0x00003fff03387812 */ /* 0x000fe200078ec0ff */
[----:B------:R-:W-:Y:S06]  /*2880*/  @!P0 BRA `(.L_x_139) ;  /* 0x0000000000408947 */ /* 0x000fec0003800000 */
        /* <DEDUP_REMOVED lines=9> */
[----:B------:R-:W-:Y:S01]  /*2920*/  MOV R12, 0x1 ;  /* 0x00000001000c7802 */ /* 0x000fe20000000f00 */
[----:B------:R-:W-:-:S02]  /*2930*/  IMAD.U32 R7, RZ, RZ, UR5 ;  /* 0x00000005ff077e24 */ /* 0x000fc4000f8e00ff */
[----:B------:R-:W-:Y:S02]  /*2940*/  IMAD.U32 R11, RZ, RZ, UR7 ;  /* 0x00000007ff0b7e24 */ /* 0x000fe4000f8e00ff */
[----:B------:R-:W-:Y:S02]  /*2950*/  IMAD.MOV.U32 R8, RZ, RZ, 0x70 ;  /* 0x00000070ff087424 */ /* 0x000fe400078e00ff */
[----:B-1----:R-:W-:-:S07]  /*2960*/  IMAD.MOV.U32 R13, RZ, RZ, RZ ;  /* 0x000000ffff0d7224 */ /* 0x002fce00078e00ff */
[----:B------:R-:W-:-:S07]  /*2970*/  LEPC R20, `(.L_x_139) ;  /* 0x000000001014794e */ /* 0x000fce0000000000 */
[----:B--2---:R-:W-:Y:S05]  /*2980*/  CALL.ABS.NOINC R14 ;  /* 0x000000000e007343 */ /* 0x004fea0003c00000 */
.L_x_139:
[----:B------:R-:W-:Y:S01]  /*2990*/  ULEA.HI UR4, UR38, UR38, URZ, 0x1 ;  /* 0x0000002626047291 */ /* 0x000fe2000f8f083f */
[----:B------:R-:W-:-:S03]  /*29a0*/  ISETP.NE.AND P0, PT, RZ, UR43, PT ;  /* 0x0000002bff007c0c */ /* 0x000fc6000bf05270 */
[----:B------:R-:W-:-:S04]  /*29b0*/  ULOP3.LUT UR4, UR4, 0xfffffffe, URZ, 0xc0, !UPT ;  /* 0xfffffffe04047892 */ /* 0x000fc8000f8ec03f */
[----:B------:R-:W-:-:S06]  /*29c0*/  UIADD3 UR4, UR38, -UR4, URZ ;  /* 0x8000000426047290 */ /* 0x000fcc000fffe03f */
[----:B------:R-:W-:-:S05]  /*29d0*/  IMAD.U32 R0, RZ, RZ, UR4 ;  /* 0x00000004ff007e24 */ /* 0x000fca000f8e00ff */
[----:B------:R-:W-:-:S04]  /*29e0*/  SHF.L.U32 R0, R0, 0x1f, RZ ;  /* 0x0000001f00007819 */ /* 0x000fc800000006ff */
[----:B------:R-:W1:Y:S02]  /*29f0*/  SYNCS.PHASECHK.TRANS64.TRYWAIT P1, [UR42+0x38800], R0 ;  /* 0x03880000ff0075a7 */ /* 0x000e64000802016a */
[----:B-1----:R-:W-:Y:S05]  /*2a00*/  @!P1 BRA `(.L_x_140) ;  /* 0x000000b000309947 */ /* 0x002fea0003800000 */
.L_x_219:
[----:B------:R-:W-:Y:S05]  /*2a10*/  @P0 BRA `(.L_x_141) ;  /* 0x0000000000040947 */ /* 0x000fea0003800000 */
[----:B------:R-:W-:Y:S01]  /*2a20*/  BPT.TRAP 0x1 ;  /* 0x000000040000795c */ /* 0x000fe20000300000 */
.L_x_141:
[----:B------:R-:W-:Y:S02]  /*2a30*/  LEA R8, R2, UR42, 0x3 ;  /* 0x0000002a02087c11 */ /* 0x000fe4000f8e18ff */
[----:B------:R-:W-:-:S04]  /*2a40*/  SHF.L.U32 R9, R16, 0x1f, RZ ;  /* 0x0000001f10097819 */ /* 0x000fc800000006ff */
[----:B------:R2:W3:Y:S01]  /*2a50*/  SYNCS.PHASECHK.TRANS64.TRYWAIT P1, [R8+URZ+0x38830], R9 ;  /* 0x03883009080075a7 */ /* 0x0004e2000802017f */
[----:B------:R-:W-:Y:S05]  /*2a60*/  @P0 BRA `(.L_x_142) ;  /* 0x0000000000040947 */ /* 0x000fea0003800000 */
[----:B------:R-:W-:Y:S01]  /*2a70*/  BPT.TRAP 0x1 ;  /* 0x000000040000795c */ /* 0x000fe20000300000 */
.L_x_142:
[----:B---3--:R-:W-:Y:S05]  /*2a80*/  @P1 BRA `(.L_x_143) ;  /* 0x0000000000081947 */ /* 0x008fea0003800000 */
[----:B------:R-:W3:Y:S02]  /*2a90*/  SYNCS.PHASECHK.TRANS64.TRYWAIT P1, [R8+URZ+0x38830], R9 ;  /* 0x03883009080075a7 */ /* 0x000ee4000802017f */
[----:B---3--:R-:W-:Y:S05]  /*2aa0*/  @!P1 BRA `(.L_x_144) ;  /* 0x000000b000209947 */ /* 0x008fea0003800000 */
.L_x_143:
[----:B------:R-:W-:-:S04]  /*2ab0*/  UIADD3 UR4, UR42, 0x22400, URZ ;  /* 0x000224002a047890 */ /* 0x000fc8000fffe03f */
[----:B------:R-:W-:-:S04]  /*2ac0*/  USHF.R.U32.HI UR4, URZ, 0x4, UR4 ;  /* 0x000000043f047899 */ /* 0x000fc80008011604 */
[----:B------:R-:W-:-:S06]  /*2ad0*/  ULOP3.LUT UR4, UR4, 0x3fff, URZ, 0xc0, !UPT ;  /* 0x00003fff04047892 */ /* 0x000fcc000f8ec03f */
[----:B------:R-:W-:Y:S01]  /*2ae0*/  MOV R4, UR4 ;  /* 0x0000000400047c02 */ /* 0x000fe20008000f00 */
[----:B------:R-:W-:Y:S05]  /*2af0*/  WARPSYNC.ALL ;  /* 0x0000000000007948 */ /* 0x000fea0003800000 */
[----:B------:R-:W-:Y:S01]  /*2b00*/  LOP3.LUT R4, R4, 0x10000, RZ, 0xfc, !PT ;  /* 0x0001000004047812 */ /* 0x000fe200078efcff */
[----:B------:R-:W-:-:S04]  /*2b10*/  UIADD3 UR4, UR42, 0x20400, URZ ;  /* 0x000204002a047890 */ /* 0x000fc8000fffe03f */
[----:B-1----:R-:W-:Y:S01]  /*2b20*/  IMAD R3, R2, 0x200, R4 ;  /* 0x0000020002037824 */ /* 0x002fe200078e0204 */
[----:B------:R-:W-:Y:S01]  /*2b30*/  WARPGROUP.ARRIVE ;  /* 0x00000000000079c5 */ /* 0x000fe20000000000 */
[----:B------:R-:W-:Y:S01]  /*2b40*/  UMOV UR7, 0x40000040 ;  /* 0x4000004000077882 */ /* 0x000fe20000000000 */
[----:B------:R-:W-:Y:S02]  /*2b50*/  USHF.R.U32.HI UR4, URZ, 0x4, UR4 ;  /* 0x000000043f047899 */ /* 0x000fe40008011604 */
[----:B------:R-:W-:Y:S01]  /*2b60*/  R2UR UR6, R3 ;  /* 0x00000000030672ca */ /* 0x000fe200000e0000 */
[----:B------:R-:W-:Y:S01]  /*2b70*/  UMOV UR5, 0x40000040 ;  /* 0x4000004000057882 */ /* 0x000fe20000000000 */
[----:B------:R-:W-:Y:S01]  /*2b80*/  ULOP3.LUT UR4, UR4, 0x3fff, URZ, 0xc0, !UPT ;  /* 0x00003fff04047892 */ /* 0x000fe2000f8ec03f */
[----:B------:R-:W-:Y:S01]  /*2b90*/  UMOV UR11, 0x40000040 ;  /* 0x40000040000b7882 */ /* 0x000fe20000000000 */
[----:B------:R-:W-:Y:S02]  /*2ba0*/  UMOV UR9, 0x40000040 ;  /* 0x4000004000097882 */ /* 0x000fe40000000000 */
[----:B------:R-:W-:Y:S01]  /*2bb0*/  ULOP3.LUT UR4, UR4, 0x10000, URZ, 0xfc, !UPT ;  /* 0x0001000004047892 */ /* 0x000fe2000f8efc3f */
[----:B------:R-:W-:Y:S01]  /*2bc0*/  UMOV UR15, 0x40000040 ;  /* 0x40000040000f7882 */ /* 0x000fe20000000000 */
[----:B------:R-:W-:-:S02]  /*2bd0*/  UMOV UR13, 0x40000040 ;  /* 0x40000040000d7882 */ /* 0x000fc40000000000 */
[----:B------:R-:W-:Y:S02]  /*2be0*/  UIADD3 UR8, UR4, 0x2, URZ ;  /* 0x0000000204087890 */ /* 0x000fe4000fffe03f */
[----:B------:R-:W-:Y:S02]  /*2bf0*/  UIADD3 UR12, UR4, 0x4, URZ ;  /* 0x00000004040c7890 */ /* 0x000fe4000fffe03f */
[----:B------:R-:W-:Y:S02]  /*2c00*/  UIADD3 UR10, UR6, 0x2, URZ ;  /* 0x00000002060a7890 */ /* 0x000fe4000fffe03f */
[----:B------:R-:W-:Y:S01]  /*2c10*/  HGMMA.64x64x16.F32.BF16 R24, gdesc[UR4], RZ, !UPT, gsb0 ;  /* 0x00e00000041879f0 */ /* 0x000fe2000c0018ff */
[----:B------:R-:W-:Y:S02]  /*2c20*/  UIADD3 UR14, UR6, 0x4, URZ ;  /* 0x00000004060e7890 */ /* 0x000fe4000fffe03f */
[----:B------:R-:W-:Y:S02]  /*2c30*/  UIADD3 UR18, UR6, 0x6, URZ ;  /* 0x0000000606127890 */ /* 0x000fe4000fffe03f */
[----:B------:R-:W-:Y:S01]  /*2c40*/  UIADD3 UR16, UR4, 0x6, URZ ;  /* 0x0000000604107890 */ /* 0x000fe2000fffe03f */
[----:B------:R-:W-:Y:S01]  /*2c50*/  UMOV UR19, 0x40000040 ;  /* 0x4000004000137882 */ /* 0x000fe20000000000 */
[----:B------:R-:W-:Y:S01]  /*2c60*/  UMOV UR17, 0x40000040 ;  /* 0x4000004000117882 */ /* 0x000fe20000000000 */
[----:B------:R-:W-:-:S02]  /*2c70*/  WARPGROUP.DEPBAR.LE gsb0, 0x0 ;  /* 0x00008000000079c5 */ /* 0x000fc40000010000 */
        /* <DEDUP_REMOVED lines=9> */
[----:B------:R-:W1:Y:S02]  /*2d10*/  SYNCS.PHASECHK.TRANS64.TRYWAIT P1, [UR42+0x38810], R0 ;  /* 0x03881000ff0075a7 */ /* 0x000e64000802016a */
[----:B-1----:R-:W-:Y:S05]  /*2d20*/  @!P1 BRA `(.L_x_145) ;  /* 0x000000ac00949947 */ /* 0x002fea0003800000 */
.L_x_220:
[----:B------:R-:W-:Y:S05]  /*2d30*/  @P0 BRA `(.L_x_146) ;  /* 0x0000000000040947 */ /* 0x000fea0003800000 */
[----:B------:R-:W-:Y:S01]  /*2d40*/  BPT.TRAP 0x1 ;  /* 0x000000040000795c */ /* 0x000fe20000300000 */
.L_x_146:
[----:B------:R4:W1:Y:S01]  /*2d50*/  SYNCS.PHASECHK.TRANS64.TRYWAIT P1, [R8+URZ+0x38850], R9 ;  /* 0x03885009080075a7 */ /* 0x000862000802017f */
[----:B------:R-:W-:Y:S05]  /*2d60*/  @P0 BRA `(.L_x_147) ;  /* 0x0000000000040947 */ /* 0x000fea0003800000 */
[----:B------:R-:W-:Y:S01]  /*2d70*/  BPT.TRAP 0x1 ;  /* 0x000000040000795c */ /* 0x000fe20000300000 */
.L_x_147:
[----:B------:R-:W-:-:S04]  /*2d80*/  IMAD.U32 R5, RZ, RZ, UR42 ;  /* 0x0000002aff057e24 */ /* 0x000fc8000f8e00ff */
[C---:B-1----:R-:W-:Y:S01]  /*2d90*/  VIADD R3, R5.reuse, 0x26400 ;  /* 0x0002640005037836 */ /* 0x042fe20000000000 */
[----:B------:R-:W-:-:S04]  /*2da0*/  IADD3 R0, R5, 0x400, RZ ;  /* 0x0000040005007810 */ /* 0x000fc80007ffe0ff */
[----:B------:R-:W-:Y:S02]  /*2db0*/  SHF.R.U32.HI R0, RZ, 0x4, R0 ;  /* 0x00000004ff007819 */ /* 0x000fe40000011600 */
[----:B------:R-:W-:Y:S02]  /*2dc0*/  SHF.R.U32.HI R3, RZ, 0x4, R3 ;  /* 0x00000004ff037819 */ /* 0x000fe40000011603 */
[----:B------:R-:W-:Y:S02]  /*2dd0*/  LOP3.LUT R0, R0, 0x3fff, RZ, 0xc0, !PT ;  /* 0x00003fff00007812 */ /* 0x000fe400078ec0ff */
[----:B------:R-:W-:Y:S02]  /*2de0*/  LOP3.LUT R3, R3, 0x3fff, RZ, 0xc0, !PT ;  /* 0x00003fff03037812 */ /* 0x000fe400078ec0ff */
[----:B------:R-:W-:Y:S02]  /*2df0*/  LOP3.LUT R6, R0, 0x10000, RZ, 0xfc, !PT ;  /* 0x0001000000067812 */ /* 0x000fe400078efcff */
[----:B------:R-:W-:-:S03]  /*2e00*/  LOP3.LUT R7, R3, 0x10000, RZ, 0xfc, !PT ;  /* 0x0001000003077812 */ /* 0x000fc600078efcff */
[----:B------:R-:W-:Y:S01]  /*2e10*/  IMAD R0, R2, 0x1000, R6 ;  /* 0x0000100002007824 */ /* 0x000fe200078e0206 */
[----:B------:R-:W-:Y:S06]  /*2e20*/  @P1 BRA `(.L_x_148) ;  /* 0x0000000000081947 */ /* 0x000fec0003800000 */
[----:B------:R-:W1:Y:S02]  /*2e30*/  SYNCS.PHASECHK.TRANS64.TRYWAIT P1, [R8+URZ+0x38850], R9 ;  /* 0x03885009080075a7 */ /* 0x000e64000802017f */
[----:B-1----:R-:W-:Y:S05]  /*2e40*/  @!P1 BRA `(.L_x_149) ;  /* 0x000000ac00649947 */ /* 0x002fea0003800000 */
.L_x_148:
[C---:B------:R-:W-:Y:S01]  /*2e50*/  R2UR UR4, R7.reuse ;  /* 0x00000000070472ca */ /* 0x040fe200000e0000 */
[----:B------:R-:W-:Y:S01]  /*2e60*/  WARPGROUP.ARRIVE ;  /* 0x00000000000079c5 */ /* 0x000fe20000000000 */
[C---:B------:R-:W-:Y:S01]  /*2e70*/  R2UR UR6, R0.reuse ;  /* 0x00000000000672ca */ /* 0x040fe200000e0000 */
[----:B------:R-:W-:Y:S01]  /*2e80*/  UMOV UR5, 0x40000040 ;  /* 0x4000004000057882 */ /* 0x000fe20000000000 */
[----:B------:R-:W-:Y:S01]  /*2e90*/  UMOV UR7, 0x40000040 ;  /* 0x4000004000077882 */ /* 0x000fe20000000000 */
[C---:B------:R-:W-:Y:S01]  /*2ea0*/  VIADD R3, R0.reuse, 0x2 ;  /* 0x0000000200037836 */ /* 0x040fe20000000000 */
[----:B--234-:R-:W-:Y:S01]  /*2eb0*/  IADD3 R9, R7, 0x2, RZ ;  /* 0x0000000207097810 */ /* 0x01cfe20007ffe0ff */
[----:B------:R-:W1:Y:S01]  /*2ec0*/  S2R R10, SR_TID.X ;  /* 0x00000000000a7919 */ /* 0x000e620000002100 */
[C---:B------:R-:W-:Y:S01]  /*2ed0*/  VIADD R12, R0.reuse, 0x800 ;  /* 0x00000800000c7836 */ /* 0x040fe20000000000 */
[----:B------:R-:W-:Y:S01]  /*2ee0*/  UISETP.GE.AND UP0, UPT, UR44, 0x41, UPT ;  /* 0x000000412c00788c */ /* 0x000fe2000bf06270 */
[----:B------:R-:W2:Y:S05]  /*2ef0*/  S2R R57, SR_TID.X ;  /* 0x0000000000397919 */ /* 0x000eaa0000002100 */
[----:B------:R-:W-:Y:S01]  /*2f00*/  HGMMA.64x64x16.F32.BF16 R24, gdesc[UR4], R24, gsb0 ;  /* 0x00e00000041879f0 */ /* 0x000fe20008001818 */
[----:B------:R-:W-:Y:S01]  /*2f10*/  R2UR UR4, R9 ;  /* 0x00000000090472ca */ /* 0x000fe200000e0000 */
[----:B------:R-:W-:Y:S01]  /*2f20*/  UMOV UR5, 0x40000040 ;  /* 0x4000004000057882 */ /* 0x000fe20000000000 */
[----:B------:R-:W-:Y:S01]  /*2f30*/  R2UR UR6, R3 ;  /* 0x00000000030672ca */ /* 0x000fe200000e0000 */
[----:B------:R-:W-:Y:S01]  /*2f40*/  UMOV UR7, 0x40000040 ;  /* 0x4000004000077882 */ /* 0x000fe20000000000 */
[----:B------:R-:W-:Y:S01]  /*2f50*/  VIADD R9, R7, 0x4 ;  /* 0x0000000407097836 */ /* 0x000fe20000000000 */
[----:B------:R-:W-:-:S02]  /*2f60*/  IADD3 R3, R0, 0x4, RZ ;  /* 0x0000000400037810 */ /* 0x000fc40007ffe0ff */
[----:B-1----:R-:W-:Y:S02]  /*2f70*/  SHF.R.U32.HI R10, RZ, 0x7, R10 ;  /* 0x00000007ff0a7819 */ /* 0x002fe4000001160a */
[----:B--2---:R-:W-:Y:S01]  /*2f80*/  LOP3.LUT R57, R57, 0x7f, RZ, 0xc0, !PT ;  /* 0x0000007f39397812 */ /* 0x004fe200078ec0ff */
[----:B------:R-:W-:Y:S02]  /*2f90*/  WARPGROUP.DEPBAR.LE gsb0, 0x0 ;  /* 0x00008000000079c5 */ /* 0x000fe40000010000 */
[----:B------:R-:W-:-:S06]  /*2fa0*/  WARPGROUP.ARRIVE ;  /* 0x00000000000079c5 */ /* 0x000fcc0000000000 */
[----:B------:R-:W-:Y:S01]  /*2fb0*/  HGMMA.64x64x16.F32.BF16 R24, gdesc[UR4], R24, gsb0 ;  /* 0x00e00000041879f0 */ /* 0x000fe20008001818 */
[----:B------:R-:W-:Y:S01]  /*2fc0*/  R2UR UR4, R9 ;  /* 0x00000000090472ca */ /* 0x000fe200000e0000 */
[----:B------:R-:W-:Y:S01]  /*2fd0*/  UMOV UR5, 0x40000040 ;  /* 0x4000004000057882 */ /* 0x000fe20000000000 */
[----:B------:R-:W-:Y:S01]  /*2fe0*/  R2UR UR6, R3 ;  /* 0x00000000030672ca */ /* 0x000fe200000e0000 */
[----:B------:R-:W-:Y:S01]  /*2ff0*/  UMOV UR7, 0x40000040 ;  /* 0x4000004000077882 */ /* 0x000fe20000000000 */
[----:B------:R-:W-:Y:S02]  /*3000*/  VIADD R9, R7, 0x6 ;  /* 0x0000000607097836 */ /* 0x000fe40000000000 */
[----:B------:R-:W-:Y:S01]  /*3010*/  VIADD R3, R0, 0x6 ;  /* 0x0000000600037836 */ /* 0x000fe20000000000 */
[----:B------:R-:W-:Y:S02]  /*3020*/  WARPGROUP.DEPBAR.LE gsb0, 0x0 ;  /* 0x00008000000079c5 */ /* 0x000fe40000010000 */
[----:B------:R-:W-:-:S06]  /*3030*/  WARPGROUP.ARRIVE ;  /* 0x00000000000079c5 */ /* 0x000fcc0000000000 */
[----:B------:R-:W-:Y:S01]  /*3040*/  HGMMA.64x64x16.F32.BF16 R24, gdesc[UR4], R24, gsb0 ;  /* 0x00e00000041879f0 */ /* 0x000fe20008001818 */
[----:B------:R-:W-:Y:S01]  /*3050*/  R2UR UR4, R9 ;  /* 0x00000000090472ca */ /* 0x000fe200000e0000 */
[----:B------:R-:W-:Y:S01]  /*3060*/  UMOV UR5, 0x40000040 ;  /* 0x4000004000057882 */ /* 0x000fe20000000000 */
[----:B------:R-:W-:Y:S01]  /*3070*/  R2UR UR6, R3 ;  /* 0x00000000030672ca */ /* 0x000fe200000e0000 */
[----:B------:R-:W-:Y:S01]  /*3080*/  UMOV UR7, 0x40000040 ;  /* 0x4000004000077882 */ /* 0x000fe20000000000 */
[----:B------:R-:W-:Y:S01]  /*3090*/  VIADD R3, R0, 0x200 ;  /* 0x0000020000037836 */ /* 0x000fe20000000000 */
[----:B------:R-:W-:Y:S01]  /*30a0*/  IADD3 R9, R7, 0x200, RZ ;  /* 0x0000020007097810 */ /* 0x000fe20007ffe0ff */
[----:B------:R-:W-:Y:S02]  /*30b0*/  WARPGROUP.DEPBAR.LE gsb0, 0x0 ;  /* 0x00008000000079c5 */ /* 0x000fe40000010000 */
[----:B------:R-:W-:-:S07]  /*30c0*/  WARPGROUP.ARRIVE ;  /* 0x00000000000079c5 */ /* 0x000fce0000000000 */
        /* <DEDUP_REMOVED lines=104> */
[----:B------:R1:W2:Y:S02]  /*3750*/  SHFL.IDX PT, R3, R10, RZ, 0x1f ;  /* 0x00001fff0a037589 */ /* 0x0002a400000e0000 */
[----:B-1----:R-:W-:Y:S02]  /*3760*/  IADD3 R10, R7, 0x800, RZ ;  /* 0x00000800070a7810 */ /* 0x002fe40007ffe0ff */
[----:B--2---:R-:W-:-:S04]  /*3770*/  ISETP.GT.AND P1, PT, R3, 0x7f, PT ;  /* 0x0000007f0300780c */ /* 0x004fc80003f24270 */
[----:B------:R-:W-:-:S04]  /*3780*/  SEL R3, RZ, 0x2, !P1 ;  /* 0x00000002ff037807 */ /* 0x000fc80004800000 */
[C---:B------:R-:W-:Y:S01]  /*3790*/  IADD3 R11, R3.reuse, R12, RZ ;  /* 0x0000000c030b7210 */ /* 0x040fe20007ffe0ff */
[----:B------:R-:W-:Y:S01]  /*37a0*/  IMAD.IADD R9, R3, 0x1, R10 ;  /* 0x0000000103097824 */ /* 0x000fe200078e020a */
[----:B------:R-:W-:Y:S02]  /*37b0*/  WARPGROUP.DEPBAR.LE gsb0, 0x0 ;  /* 0x00008000000079c5 */ /* 0x000fe40000010000 */
[----:B------:R-:W-:-:S06]  /*37c0*/  WARPGROUP.ARRIVE ;  /* 0x00000000000079c5 */ /* 0x000fcc0000000000 */
[----:B------:R-:W-:Y:S01]  /*37d0*/  HGMMA.64x64x16.F32.BF16 R24, gdesc[UR4], R24, gsb0 ;  /* 0x00e00000041879f0 */ /* 0x000fe20008001818 */
[----:B------:R-:W-:Y:S01]  /*37e0*/  R2UR UR4, R9 ;  /* 0x00000000090472ca */ /* 0x000fe200000e0000 */
[----:B------:R-:W-:Y:S01]  /*37f0*/  UMOV UR5, 0x40000040 ;  /* 0x4000004000057882 */ /* 0x000fe20000000000 */
[----:B------:R-:W-:Y:S01]  /*3800*/  R2UR UR6, R11 ;  /* 0x000000000b0672ca */ /* 0x000fe200000e0000 */
[----:B------:R-:W-:Y:S01]  /*3810*/  UMOV UR7, 0x40000040 ;  /* 0x4000004000077882 */ /* 0x000fe20000000000 */
[----:B------:R-:W-:-:S05]  /*3820*/  IMAD.MOV.U32 R11, RZ, RZ, 0x4 ;  /* 0x00000004ff0b7424 */ /* 0x000fca00078e00ff */
[C---:B------:R-:W-:Y:S02]  /*3830*/  SEL R9, R11.reuse, 0x2, P1 ;  /* 0x000000020b097807 */ /* 0x040fe40000800000 */
[----:B------:R-:W-:Y:S02]  /*3840*/  SEL R11, R11, 0x6, !P1 ;  /* 0x000000060b0b7807 */ /* 0x000fe40004800000 */
[----:B------:R-:W-:Y:S01]  /*3850*/  IADD3 R14, R12, R9, RZ ;  /* 0x000000090c0e7210 */ /* 0x000fe20007ffe0ff */
[C---:B------:R-:W-:Y:S02]  /*3860*/  IMAD.IADD R13, R10.reuse, 0x1, R9 ;  /* 0x000000010a0d7824 */ /* 0x040fe400078e0209 */
[--C-:B------:R-:W-:Y:S02]  /*3870*/  IMAD.IADD R10, R10, 0x1, R11.reuse ;  /* 0x000000010a0a7824 */ /* 0x100fe400078e020b */
[----:B------:R-:W-:Y:S01]  /*3880*/  IMAD.IADD R12, R12, 0x1, R11 ;  /* 0x000000010c0c7824 */ /* 0x000fe200078e020b */
[----:B------:R-:W-:-:S02]  /*3890*/  WARPGROUP.DEPBAR.LE gsb0, 0x0 ;  /* 0x00008000000079c5 */ /* 0x000fc40000010000 */
[----:B------:R-:W-:-:S06]  /*38a0*/  WARPGROUP.ARRIVE ;  /* 0x00000000000079c5 */ /* 0x000fcc0000000000 */
[----:B------:R-:W-:Y:S01]  /*38b0*/  HGMMA.64x64x16.F32.BF16 R24, gdesc[UR4], R24, gsb0 ;  /* 0x00e00000041879f0 */ /* 0x000fe20008001818 */
[----:B------:R-:W-:Y:S01]  /*38c0*/  R2UR UR4, R13 ;  /* 0x000000000d0472ca */ /* 0x000fe200000e0000 */
[----:B------:R-:W-:Y:S01]  /*38d0*/  UMOV UR5, 0x40000040 ;  /* 0x4000004000057882 */ /* 0x000fe20000000000 */
[----:B------:R-:W-:Y:S01]  /*38e0*/  R2UR UR6, R14 ;  /* 0x000000000e0672ca */ /* 0x000fe200000e0000 */
[----:B------:R-:W-:Y:S01]  /*38f0*/  UMOV UR7, 0x40000040 ;  /* 0x4000004000077882 */ /* 0x000fe20000000000 */
[----:B------:R-:W-:Y:S02]  /*3900*/  WARPGROUP.DEPBAR.LE gsb0, 0x0 ;  /* 0x00008000000079c5 */ /* 0x000fe40000010000 */
[----:B------:R-:W-:-:S09]  /*3910*/  WARPGROUP.ARRIVE ;  /* 0x00000000000079c5 */ /* 0x000fd20000000000 */
[----:B------:R-:W-:Y:S01]  /*3920*/  HGMMA.64x64x16.F32.BF16 R24, gdesc[UR4], R24, gsb0 ;  /* 0x00e00000041879f0 */ /* 0x000fe20008001818 */
[----:B------:R-:W-:Y:S01]  /*3930*/  R2UR UR4, R10 ;  /* 0x000000000a0472ca */ /* 0x000fe200000e0000 */
[----:B------:R-:W-:Y:S01]  /*3940*/  UMOV UR5, 0x40000040 ;  /* 0x4000004000057882 */ /* 0x000fe20000000000 */
[----:B------:R-:W-:Y:S01]  /*3950*/  R2UR UR6, R12 ;  /* 0x000000000c0672ca */ /* 0x000fe200000e0000 */
[----:B------:R-:W-:Y:S01]  /*3960*/  UMOV UR7, 0x40000040 ;  /* 0x4000004000077882 */ /* 0x000fe20000000000 */
[----:B------:R-:W-:Y:S01]  /*3970*/  IMAD.MOV.U32 R12, RZ, RZ, 0xa00 ;  /* 0x00000a00ff0c7424 */ /* 0x000fe200078e00ff */
[----:B------:R-:W-:-:S04]  /*3980*/  MOV R10, 0x28 ;  /* 0x00000028000a7802 */ /* 0x000fc80000000f00 */
[----:B------:R-:W-:Y:S02]  /*3990*/  SEL R10, R10, 0x26, P1 ;  /* 0x000000260a0a7807 */ /* 0x000fe40000800000 */
[----:B------:R-:W-:Y:S02]  /*39a0*/  SEL R12, R12, 0x980, P1 ;  /* 0x000009800c0c7807 */ /* 0x000fe40000800000 */
[----:B------:R-:W-:Y:S02]  /*39b0*/  LOP3.LUT R10, R10, 0x6, RZ, 0xc0, !PT ;  /* 0x000000060a0a7812 */ /* 0x000fe400078ec0ff */
[----:B------:R-:W-:-:S04]  /*39c0*/  LOP3.LUT R13, R12, 0xa00, RZ, 0xc0, !PT ;  /* 0x00000a000c0d7812 */ /* 0x000fc800078ec0ff */
[CC--:B------:R-:W-:Y:S02]  /*39d0*/  IADD3 R12, R10.reuse, R13.reuse, R7 ;  /* 0x0000000d0a0c7210 */ /* 0x0c0fe40007ffe007 */
[----:B------:R-:W-:Y:S01]  /*39e0*/  IADD3 R10, R10, R13, R0 ;  /* 0x0000000d0a0a7210 */ /* 0x000fe20007ffe000 */
[----:B------:R-:W-:Y:S02]  /*39f0*/  WARPGROUP.DEPBAR.LE gsb0, 0x0 ;  /* 0x00008000000079c5 */ /* 0x000fe40000010000 */
[----:B------:R-:W-:-:S06]  /*3a00*/  WARPGROUP.ARRIVE ;  /* 0x00000000000079c5 */ /* 0x000fcc0000000000 */
[----:B------:R-:W-:Y:S01]  /*3a10*/  HGMMA.64x64x16.F32.BF16 R24, gdesc[UR4], R24, gsb0 ;  /* 0x00e00000041879f0 */ /* 0x000fe20008001818 */
[----:B------:R-:W-:Y:S01]  /*3a20*/  R2UR UR4, R12 ;  /* 0x000000000c0472ca */ /* 0x000fe200000e0000 */
[----:B------:R-:W-:Y:S01]  /*3a30*/  UMOV UR5, 0x40000040 ;  /* 0x4000004000057882 */ /* 0x000fe20000000000 */
[----:B------:R-:W-:Y:S01]  /*3a40*/  R2UR UR6, R10 ;  /* 0x000000000a0672ca */ /* 0x000fe200000e0000 */
[----:B------:R-:W-:Y:S01]  /*3a50*/  UMOV UR7, 0x40000040 ;  /* 0x4000004000077882 */ /* 0x000fe20000000000 */
[----:B------:R-:W-:Y:S01]  /*3a60*/  IADD3 R12, R0, 0xa00, RZ ;  /* 0x00000a00000c7810 */ /* 0x000fe20007ffe0ff */
[----:B------:R-:W-:-:S04]  /*3a70*/  VIADD R10, R7, 0xa00 ;  /* 0x00000a00070a7836 */ /* 0x000fc80000000000 */
[C---:B------:R-:W-:Y:S02]  /*3a80*/  IMAD.IADD R13, R3.reuse, 0x1, R10 ;  /* 0x00000001030d7824 */ /* 0x040fe400078e020a */
        /* <DEDUP_REMOVED lines=8> */
[C---:B------:R-:W-:Y:S01]  /*3b10*/  IMAD.IADD R14, R9.reuse, 0x1, R12 ;  /* 0x00000001090e7824 */ /* 0x040fe200078e020c */
[----:B------:R-:W-:Y:S01]  /*3b20*/  IADD3 R13, R9, R10, RZ ;  /* 0x0000000a090d7210 */ /* 0x000fe20007ffe0ff */
[C---:B------:R-:W-:Y:S01]  /*3b30*/  IMAD.IADD R10, R11.reuse, 0x1, R10 ;  /* 0x000000010b0a7824 */ /* 0x040fe200078e020a */
[----:B------:R-:W-:Y:S01]  /*3b40*/  IADD3 R12, R11, R12, RZ ;  /* 0x0000000c0b0c7210 */ /* 0x000fe20007ffe0ff */
[----:B------:R-:W-:Y:S02]  /*3b50*/  WARPGROUP.DEPBAR.LE gsb0, 0x0 ;  /* 0x00008000000079c5 */ /* 0x000fe40000010000 */
        /* <DEDUP_REMOVED lines=13> */
[----:B------:R-:W-:Y:S02]  /*3c30*/  IMAD.MOV.U32 R10, RZ, RZ, 0x30 ;  /* 0x00000030ff0a7424 */ /* 0x000fe400078e00ff */
[----:B------:R-:W-:-:S03]  /*3c40*/  IMAD.MOV.U32 R12, RZ, RZ, 0xc00 ;  /* 0x00000c00ff0c7424 */ /* 0x000fc600078e00ff */
        /* <DEDUP_REMOVED lines=24> */
[----:B------:R-:W-:Y:S01]  /*3dd0*/  IMAD.IADD R13, R9, 0x1, R10 ;  /* 0x00000001090d7824 */ /* 0x000fe200078e020a */
[----:B------:R-:W-:Y:S01]  /*3de0*/  IADD3 R10, R11, R10, RZ ;  /* 0x0000000a0b0a7210 */ /* 0x000fe20007ffe0ff */
        /* <DEDUP_REMOVED lines=32> */
[----:B------:R-:W-:-:S03]  /*3ff0*/  VIADD R12, R0, 0xe00 ;  /* 0x00000e00000c7836 */ /* 0x000fc60000000000 */
        /* <DEDUP_REMOVED lines=9> */
[C-C-:B------:R-:W-:Y:S01]  /*4090*/  IMAD.IADD R3, R9.reuse, 0x1, R10.reuse ;  /* 0x0000000109037824 */ /* 0x140fe200078e020a */
[----:B------:R-:W-:Y:S01]  /*40a0*/  IADD3 R9, R9, R12, RZ ;  /* 0x0000000c09097210 */ /* 0x000fe20007ffe0ff */
[C---:B------:R-:W-:Y:S02]  /*40b0*/  IMAD.IADD R10, R11.reuse, 0x1, R10 ;  /* 0x000000010b0a7824 */ /* 0x040fe400078e020a */
        /* <DEDUP_REMOVED lines=12> */
[----:B------:R-:W-:Y:S01]  /*4180*/  LOP3.LUT R3, R3, 0x6, RZ, 0xc0, !PT ;  /* 0x0000000603037812 */ /* 0x000fe200078ec0ff */
[----:B------:R-:W-:Y:S02]  /*4190*/  WARPGROUP.DEPBAR.LE gsb0, 0x0 ;  /* 0x00008000000079c5 */ /* 0x000fe40000010000 */
[----:B------:R-:W-:-:S06]  /*41a0*/  WARPGROUP.ARRIVE ;  /* 0x00000000000079c5 */ /* 0x000fcc0000000000 */
[----:B------:R-:W-:Y:S01]  /*41b0*/  HGMMA.64x64x16.F32.BF16 R24, gdesc[UR4], R24, gsb0 ;  /* 0x00e00000041879f0 */ /* 0x000fe20008001818 */
[----:B------:R-:W-:Y:S01]  /*41c0*/  R2UR UR4, R10 ;  /* 0x000000000a0472ca */ /* 0x000fe200000e0000 */
[----:B------:R-:W-:Y:S01]  /*41d0*/  UMOV UR5, 0x40000040 ;  /* 0x4000004000057882 */ /* 0x000fe20000000000 */
[----:B------:R-:W-:Y:S01]  /*41e0*/  R2UR UR6, R11 ;  /* 0x000000000b0672ca */ /* 0x000fe200000e0000 */
[----:B------:R-:W-:Y:S01]  /*41f0*/  UMOV UR7, 0x40000040 ;  /* 0x4000004000077882 */ /* 0x000fe20000000000 */
        /* <DEDUP_REMOVED lines=13> */
[----:B------:R-:W-:Y:S01]  /*42d0*/  ULDC UR5, c[0x0][0xad0] ;  /* 0x0002b40000057ab9 */ /* 0x000fe20000000800 */
[----:B------:R-:W-:Y:S01]  /*42e0*/  UIMAD UR4, UR37, -0x40, UR44 ;  /* 0xffffffc0250478a4 */ /* 0x000fe2000f8e022c */
[----:B------:R-:W-:-:S05]  /*42f0*/  UMOV UR7, 0x40000040 ;  /* 0x4000004000077882 */ /* 0x000fca0000000000 */
[----:B------:R-:W-:Y:S01]  /*4300*/  IMAD.U32 R3, RZ, RZ, UR4 ;  /* 0x00000004ff037e24 */ /* 0x000fe2000f8e00ff */
[----:B------:R-:W-:-:S04]  /*4310*/  ULDC UR4, c[0x0][0xa80] ;  /* 0x0002a00000047ab9 */ /* 0x000fc80000000800 */
[----:B------:R-:W-:-:S04]  /*4320*/  IADD3 R0, -R18, 0x40, R3 ;  /* 0x0000004012007810 */ /* 0x000fc80007ffe103 */
[C---:B------:R-:W-:Y:S02]  /*4330*/  ISETP.GT.AND P1, PT, R0.reuse, RZ, PT ;  /* 0x000000ff0000720c */ /* 0x040fe40003f24270 */
[C---:B------:R-:W-:Y:S02]  /*4340*/  ISETP.GT.AND P2, PT, R0.reuse, 0x1, PT ;  /* 0x000000010000780c */ /* 0x040fe40003f44270 */
[C---:B------:R-:W-:Y:S02]  /*4350*/  ISETP.GT.AND P3, PT, R0.reuse, 0x8, PT ;  /* 0x000000080000780c */ /* 0x040fe40003f64270 */
[C---:B------:R-:W-:Y:S02]  /*4360*/  ISETP.GT.AND P4, PT, R0.reuse, 0x9, PT ;  /* 0x000000090000780c */ /* 0x040fe40003f84270 */
[C---:B------:R-:W-:Y:S02]  /*4370*/  ISETP.GT.AND P5, PT, R0.reuse, 0x10, PT ;  /* 0x000000100000780c */ /* 0x040fe40003fa4270 */
[----:B------:R-:W-:Y:S01]  /*4380*/  ISETP.GT.AND P6, PT, R0, 0x11, PT ;  /* 0x000000110000780c */ /* 0x000fe20003fc4270 */
[----:B------:R-:W-:-:S02]  /*4390*/  WARPGROUP.DEPBAR.LE gsb0, 0x0 ;  /* 0x00008000000079c5 */ /* 0x000fc40000010000 */
        /* <DEDUP_REMOVED lines=14> */
[----:B------:R-:W2:Y:S01]  /*4480*/  MUFU.TANH R25, R25 ;  /* 0x0000001900197308 */ /* 0x000ea20000002400 */
        /* <DEDUP_REMOVED lines=16> */
[----:B--2---:R-:W-:Y:S01]  /*4590*/  FSEL R25, R25, -INF , P2 ;  /* 0xff80000019197808 */ /* 0x004fe20001000000 */
[----:B------:R-:W-:Y:S01]  /*45a0*/  FMUL.FTZ R46, R46, UR5 ;  /* 0x000000052e2e7c20 */ /* 0x000fe20008410000 */
[----:B------:R-:W-:Y:S01]  /*45b0*/  FMUL.FTZ R47, R47, UR5 ;  /* 0x000000052f2f7c20 */ /* 0x000fe20008410000 */
[----:B------:R-:W-:Y:S01]  /*45c0*/  FMUL.FTZ R50, R50, UR5 ;  /* 0x0000000532327c20 */ /* 0x000fe20008410000 */
[----:B------:R-:W-:Y:S01]  /*45d0*/  FMNMX.FTZ R3, R24, R25, !PT ;  /* 0x0000001918037209 */ /* 0x000fe20007810000 */
[----:B------:R-:W-:Y:S01]  /*45e0*/  FMUL.FTZ R51, R51, UR5 ;  /* 0x0000000533337c20 */ /* 0x000fe20008410000 */
[----:B------:R-:W-:Y:S01]  /*45f0*/  FMUL.FTZ R54, R54, UR5 ;  /* 0x0000000536367c20 */ /* 0x000fe20008410000 */
[----:B------:R-:W2:Y:S01]  /*4600*/  MUFU.TANH R32, R32 ;  /* 0x0000002000207308 */ /* 0x000ea20000002400 */
[----:B---3--:R-:W-:Y:S01]  /*4610*/  FSEL R28, R28, -INF , P3 ;  /* 0xff8000001c1c7808 */ /* 0x008fe20001800000 */
[----:B------:R-:W-:-:S03]  /*4620*/  FMUL.FTZ R55, R55, UR5 ;  /* 0x0000000537377c20 */ /* 0x000fc60008410000 */
[----:B------:R-:W-:-:S03]  /*4630*/  FMNMX.FTZ R10, R28, R3, !PT ;  /* 0x000000031c0a7209 */ /* 0x000fc60007810000 */
[----:B------:R-:W3:Y:S01]  /*4640*/  MUFU.TANH R26, R26 ;  /* 0x0000001a001a7308 */ /* 0x000ee20000002400 */
[----:B-1----:R-:W-:-:S04]  /*4650*/  FSEL R29, R29, -INF , P4 ;  /* 0xff8000001d1d7808 */ /* 0x002fc80002000000 */
[----:B------:R-:W-:-:S03]  /*4660*/  FMNMX.FTZ R3, R29, R10, !PT ;  /* 0x0000000a1d037209 */ /* 0x000fc60007810000 */
[----:B------:R-:W1:Y:S01]  /*4670*/  MUFU.TANH R33, R33 ;  /* 0x0000002100217308 */ /* 0x000e620000002400 */
[----:B--2---:R-:W-:-:S04]  /*4680*/  FSEL R32, R32, -INF , P5 ;  /* 0xff80000020207808 */ /* 0x004fc80002800000 */
[----:B------:R-:W-:-:S03]  /*4690*/  FMNMX.FTZ R10, R32, R3, !PT ;  /* 0x00000003200a7209 */ /* 0x000fc60007810000 */
[----:B------:R-:W2:Y:S01]  /*46a0*/  MUFU.TANH R27, R27 ;  /* 0x0000001b001b7308 */ /* 0x000ea20000002400 */
[----:B---3--:R-:W-:Y:S02]  /*46b0*/  FSEL R26, R26, -INF , P1 ;  /* 0xff8000001a1a7808 */ /* 0x008fe40000800000 */
[----:B------:R-:W-:-:S05]  /*46c0*/  ISETP.GT.AND P1, PT, R0, 0x18, PT ;  /* 0x000000180000780c */ /* 0x000fca0003f24270 */
[----:B------:R-:W3:Y:S01]  /*46d0*/  MUFU.TANH R36, R36 ;  /* 0x0000002400247308 */ /* 0x000ee20000002400 */
[----:B-1----:R-:W-:-:S04]  /*46e0*/  FSEL R33, R33, -INF , P6 ;  /* 0xff80000021217808 */ /* 0x002fc80003000000 */
[----:B------:R-:W-:-:S03]  /*46f0*/  FMNMX.FTZ R3, R33, R10, !PT ;  /* 0x0000000a21037209 */ /* 0x000fc60007810000 */
[----:B------:R-:W1:Y:S01]  /*4700*/  MUFU.TANH R30, R30 ;  /* 0x0000001e001e7308 */ /* 0x000e620000002400 */
[----:B--2---:R-:W-:Y:S02]  /*4710*/  FSEL R27, R27, -INF , P2 ;  /* 0xff8000001b1b7808 */ /* 0x004fe40001000000 */
[----:B------:R-:W-:-:S05]  /*4720*/  ISETP.GT.AND P2, PT, R0, 0x19, PT ;  /* 0x000000190000780c */ /* 0x000fca0003f44270 */
[----:B------:R-:W2:Y:S01]  /*4730*/  MUFU.TANH R37, R37 ;  /* 0x0000002500257308 */ /* 0x000ea20000002400 */
[----:B---3--:R-:W-:-:S04]  /*4740*/  FSEL R36, R36, -INF , P1 ;  /* 0xff80000024247808 */ /* 0x008fc80000800000 */
[----:B------:R-:W-:-:S03]  /*4750*/  FMNMX.FTZ R10, R36, R3, !PT ;  /* 0x00000003240a7209 */ /* 0x000fc60007810000 */
[----:B------:R-:W3:Y:S01]  /*4760*/  MUFU.TANH R31, R31 ;  /* 0x0000001f001f7308 */ /* 0x000ee20000002400 */
[----:B-1----:R-:W-:Y:S02]  /*4770*/  FSEL R30, R30, -INF , P3 ;  /* 0xff8000001e1e7808 */ /* 0x002fe40001800000 */
[----:B------:R-:W-:-:S05]  /*4780*/  ISETP.GT.AND P3, PT, R0, 0x20, PT ;  /* 0x000000200000780c */ /* 0x000fca0003f64270 */
        /* <DEDUP_REMOVED lines=44> */
[----:B------:R-:W-:Y:S02]  /*4a50*/  FMNMX.FTZ R0, R52, R3, !PT ;  /* 0x0000000334007209 */ /* 0x000fe40007810000 */
[----:B------:R-:W-:Y:S01]  /*4a60*/  FMNMX.FTZ R3, R26, R27, !PT ;  /* 0x0000001b1a037209 */ /* 0x000fe20007810000 */
[----:B------:R-:W1:Y:S01]  /*4a70*/  MUFU.TANH R47, R47 ;  /* 0x0000002f002f7308 */ /* 0x000e620000002400 */
[----:B--2---:R-:W-:-:S04]  /*4a80*/  FSEL R53, R53, -INF , P4 ;  /* 0xff80000035357808 */ /* 0x004fc80002000000 */
[----:B------:R-:W-:-:S03]  /*4a90*/  FMNMX.FTZ R9, R53, R0, !PT ;  /* 0x0000000035097209 */ /* 0x000fc60007810000 */
[----:B------:R-:W2:Y:S01]  /*4aa0*/  MUFU.TANH R50, R50 ;  /* 0x0000003200327308 */ /* 0x000ea20000002400 */
[----:B---3--:R-:W-:Y:S01]  /*4ab0*/  FSEL R46, R46, -INF , P5 ;  /* 0xff8000002e2e7808 */ /* 0x008fe20002800000 */
[----:B------:R-:W3:Y:S06]  /*4ac0*/  SHFL.BFLY PT, R0, R9, 0x2, 0x1f ;  /* 0x0c401f0009007f89 */ /* 0x000eec00000e0000 */
[----:B------:R-:W4:Y:S01]  /*4ad0*/  MUFU.TANH R51, R51 ;  /* 0x0000003300337308 */ /* 0x000f220000002400 */
[----:B-1----:R-:W-:-:S07]  /*4ae0*/  FSEL R47, R47, -INF , P6 ;  /* 0xff8000002f2f7808 */ /* 0x002fce0003000000 */
[----:B------:R-:W1:Y:S01]  /*4af0*/  MUFU.TANH R54, R54 ;  /* 0x0000003600367308 */ /* 0x000e620000002400 */
[----:B--2---:R-:W-:-:S07]  /*4b00*/  FSEL R50, R50, -INF , P1 ;  /* 0xff80000032327808 */ /* 0x004fce0000800000 */
[----:B------:R-:W2:Y:S01]  /*4b10*/  MUFU.TANH R55, R55 ;  /* 0x0000003700377308 */ /* 0x000ea20000002400 */
[----:B----4-:R-:W-:Y:S02]  /*4b20*/  FSEL R51, R51, -INF , P2 ;  /* 0xff80000033337808 */ /* 0x010fe40001000000 */
[----:B---3--:R-:W-:Y:S02]  /*4b30*/  FMNMX.FTZ R11, R9, R0, !PT ;  /* 0x00000000090b7209 */ /* 0x008fe40007810000 */
[----:B------:R-:W-:Y:S02]  /*4b40*/  FMNMX.FTZ R0, R30, R3, !PT ;  /* 0x000000031e007209 */ /* 0x000fe40007810000 */
[----:B------:R-:W-:Y:S01]  /*4b50*/  PLOP3.LUT P2, PT, PT, PT, UP0, 0x80, 0x0 ;  /* 0x000000000000781c */ /* 0x000fe20003f4f008 */
[----:B------:R-:W3:Y:S01]  /*4b60*/  SHFL.BFLY PT, R12, R11, 0x1, 0x1f ;  /* 0x0c201f000b0c7f89 */ /* 0x000ee200000e0000 */
[----:B------:R-:W-:Y:S02]  /*4b70*/  FMNMX.FTZ R3, R31, R0, !PT ;  /* 0x000000001f037209 */ /* 0x000fe40007810000 */
[----:B-1----:R-:W-:-:S02]  /*4b80*/  FSEL R54, R54, -INF , P3 ;  /* 0xff80000036367808 */ /* 0x002fc40001800000 */
[----:B------:R-:W-:-:S04]  /*4b90*/  FMNMX.FTZ R0, R34, R3, !PT ;  /* 0x0000000322007209 */ /* 0x000fc80007810000 */
[----:B------:R-:W-:Y:S02]  /*4ba0*/  FMNMX.FTZ R3, R35, R0, !PT ;  /* 0x0000000023037209 */ /* 0x000fe40007810000 */
[----:B--2---:R-:W-:Y:S02]  /*4bb0*/  FSEL R55, R55, -INF , P4 ;  /* 0xff80000037377808 */ /* 0x004fe40002000000 */
[----:B------:R-:W-:-:S04]  /*4bc0*/  FMNMX.FTZ R10, R38, R3, !PT ;  /* 0x00000003260a7209 */ /* 0x000fc80007810000 */
[----:B------:R-:W-:-:S04]  /*4bd0*/  FMNMX.FTZ R3, R39, R10, !PT ;  /* 0x0000000a27037209 */ /* 0x000fc80007810000 */
[----:B------:R-:W-:Y:S02]  /*4be0*/  FMNMX.FTZ R10, R42, R3, !PT ;  /* 0x000000032a0a7209 */ /* 0x000fe40007810000 */
[----:B---3--:R-:W-:Y:S02]  /*4bf0*/  FMNMX.FTZ R0, R11, R12, !PT ;  /* 0x0000000c0b007209 */ /* 0x008fe40007810000 */
        /* <DEDUP_REMOVED lines=11> */
[----:B------:R1:W-:Y:S01]  /*4cb0*/  MUFU.EX2 R10, R24 ;  /* 0x00000018000a7308 */ /* 0x0003e20000000800 */
[----:B------:R-:W-:Y:S01]  /*4cc0*/  FMNMX.FTZ R12, R54, R3, !PT ;  /* 0x00000003360c7209 */ /* 0x000fe20007810000 */
[--C-:B------:R-:W-:Y:S01]  /*4cd0*/  FFMA.FTZ R14, R32, UR4, -R9.reuse ;  /* 0x00000004200e7c23 */ /* 0x100fe20008010809 */
[--C-:B------:R-:W-:Y:S01]  /*4ce0*/  FFMA.FTZ R15, R33, UR4, -R9.reuse ;  /* 0x00000004210f7c23 */ /* 0x100fe20008010809 */
[--C-:B------:R-:W-:Y:S01]  /*4cf0*/  FFMA.FTZ R20, R36, UR4, -R9.reuse ;  /* 0x0000000424147c23 */ /* 0x100fe20008010809 */
[----:B------:R-:W-:Y:S01]  /*4d00*/  FMNMX.FTZ R3, R55, R12, !PT ;  /* 0x0000000c37037209 */ /* 0x000fe20007810000 */
[--C-:B------:R-:W-:Y:S01]  /*4d10*/  FFMA.FTZ R21, R37, UR4, -R9.reuse ;  /* 0x0000000425157c23 */ /* 0x100fe20008010809 */
[--C-:B------:R-:W-:Y:S01]  /*4d20*/  FFMA.FTZ R28, R28, UR4, -R9.reuse ;  /* 0x000000041c1c7c23 */ /* 0x100fe20008010809 */
[--C-:B------:R-:W-:Y:S01]  /*4d30*/  FFMA.FTZ R168, R40, UR4, -R9.reuse ;  /* 0x0000000428a87c23 */ /* 0x100fe20008010809 */
[--C-:B------:R-:W-:Y:S01]  /*4d40*/  FFMA.FTZ R169, R41, UR4, -R9.reuse ;  /* 0x0000000429a97c23 */ /* 0x100fe20008010809 */
[----:B-1----:R-:W1:Y:S01]  /*4d50*/  SHFL.BFLY PT, R24, R3, 0x2, 0x1f ;  /* 0x0c401f0003187f89 */ /* 0x002e6200000e0000 */
[--C-:B------:R-:W-:Y:S01]  /*4d60*/  FFMA.FTZ R170, R44, UR4, -R9.reuse ;  /* 0x000000042caa7c23 */ /* 0x100fe20008010809 */
[--C-:B------:R-:W-:Y:S01]  /*4d70*/  FFMA.FTZ R171, R45, UR4, -R9.reuse ;  /* 0x000000042dab7c23 */ /* 0x100fe20008010809 */
[--C-:B------:R-:W-:Y:S01]  /*4d80*/  FFMA.FTZ R172, R48, UR4, -R9.reuse ;  /* 0x0000000430ac7c23 */ /* 0x100fe20008010809 */
[--C-:B------:R-:W-:Y:S01]  /*4d90*/  FFMA.FTZ R173, R49, UR4, -R9.reuse ;  /* 0x0000000431ad7c23 */ /* 0x100fe20008010809 */
[--C-:B------:R-:W-:Y:S01]  /*4da0*/  FFMA.FTZ R174, R52, UR4, -R9.reuse ;  /* 0x0000000434ae7c23 */ /* 0x100fe20008010809 */
[----:B------:R-:W-:Y:S01]  /*4db0*/  FFMA.FTZ R175, R53, UR4, -R9 ;  /* 0x0000000435af7c23 */ /* 0x000fe20008010809 */
[----:B------:R-:W2:Y:S01]  /*4dc0*/  MUFU.EX2 R11, R11 ;  /* 0x0000000b000b7308 */ /* 0x000ea20000000800 */
[----:B------:R-:W-:-:S04]  /*4dd0*/  LOP3.LUT R9, R56, 0x2000000, RZ, 0xfc, !PT ;  /* 0x0200000038097812 */ /* 0x000fc800078efcff */
[----:B------:R-:W-:-:S03]  /*4de0*/  LEA R197, R2, R9, 0xc ;  /* 0x0000000902c57211 */ /* 0x000fc600078e60ff */
[----:B------:R-:W-:Y:S01]  /*4df0*/  MUFU.EX2 R12, R28 ;  /* 0x0000001c000c7308 */ /* 0x000fe20000000800 */
[C---:B------:R-:W-:Y:S01]  /*4e00*/  R2UR UR6, R197.reuse ;  /* 0x00000000c50672ca */ /* 0x040fe200000e0000 */
[----:B------:R-:W-:-:S06]  /*4e10*/  VIADD R198, R197, 0x80 ;  /* 0x00000080c5c67836 */ /* 0x000fcc0000000000 */
[----:B------:R-:W3:Y:S01]  /*4e20*/  MUFU.EX2 R13, R13 ;  /* 0x0000000d000d7308 */ /* 0x000ee20000000800 */
[----:B-1----:R-:W-:Y:S02]  /*4e30*/  FMNMX.FTZ R24, R3, R24, !PT ;  /* 0x0000001803187209 */ /* 0x002fe40007810000 */
[----:B--2---:R-:W-:Y:S01]  /*4e40*/  F2FP.BF16.F32.PACK_AB R152, R11, R10 ;  /* 0x0000000a0b98723e */ /* 0x004fe200000010ff */
[----:B------:R-:W-:Y:S02]  /*4e50*/  FADD.FTZ R11, R10, R11 ;  /* 0x0000000b0a0b7221 */ /* 0x000fe40000010000 */
[----:B------:R-:W1:Y:S02]  /*4e60*/  SHFL.BFLY PT, R3, R24, 0x1, 0x1f ;  /* 0x0c201f0018037f89 */ /* 0x000e6400000e0000 */
[----:B------:R-:W-:Y:S08]  /*4e70*/  MUFU.EX2 R14, R14 ;  /* 0x0000000e000e7308 */ /* 0x000ff00000000800 */
[----:B------:R-:W2:Y:S01]  /*4e80*/  MUFU.EX2 R15, R15 ;  /* 0x0000000f000f7308 */ /* 0x000ea20000000800 */
[----:B---3--:R-:W-:Y:S01]  /*4e90*/  F2FP.BF16.F32.PACK_AB R154, R13, R12 ;  /* 0x0000000c0d9a723e */ /* 0x008fe200000010ff */
[----:B------:R-:W-:-:S04]  /*4ea0*/  FADD.FTZ R12, R12, R11 ;  /* 0x0000000b0c0c7221 */ /* 0x000fc80000010000 */
[----:B------:R-:W-:Y:S02]  /*4eb0*/  FADD.FTZ R13, R13, R12 ;  /* 0x0000000c0d0d7221 */ /* 0x000fe40000010000 */
[----:B------:R-:W-:Y:S01]  /*4ec0*/  MUFU.EX2 R20, R20 ;  /* 0x0000001400147308 */ /* 0x000fe20000000800 */
[----:B-1----:R-:W-:-:S07]  /*4ed0*/  FMNMX.FTZ R3, R24, R3, !PT ;  /* 0x0000000318037209 */ /* 0x002fce0007810000 */
[----:B------:R-:W1:Y:S01]  /*4ee0*/  MUFU.EX2 R21, R21 ;  /* 0x0000001500157308 */ /* 0x000e620000000800 */
[----:B--2---:R-:W-:Y:S01]  /*4ef0*/  F2FP.BF16.F32.PACK_AB R156, R15, R14 ;  /* 0x0000000e0f9c723e */ /* 0x004fe200000010ff */
[----:B------:R-:W-:Y:S01]  /*4f00*/  FADD.FTZ R14, R14, R13 ;  /* 0x0000000d0e0e7221 */ /* 0x000fe20000010000 */
[C---:B------:R-:W-:Y:S01]  /*4f10*/  FMUL.FTZ R24, R3.reuse, UR4 ;  /* 0x0000000403187c20 */ /* 0x040fe20008410000 */
[----:B------:R-:W-:Y:S02]  /*4f20*/  FSETP.NEU.FTZ.AND P1, PT, R3, -INF , PT ;  /* 0xff8000000300780b */ /* 0x000fe40003f3d000 */
[----:B------:R-:W-:Y:S02]  /*4f30*/  FADD.FTZ R15, R15, R14 ;  /* 0x0000000e0f0f7221 */ /* 0x000fe40000010000 */
[----:B------:R-:W-:Y:S01]  /*4f40*/  FSEL R25, R24, RZ, P1 ;  /* 0x000000ff18197208 */ /* 0x000fe20000800000 */
[----:B------:R-:W-:Y:S01]  /*4f50*/  MUFU.EX2 R168, R168 ;  /* 0x000000a800a87308 */ /* 0x000fe20000000800 */
[----:B------:R-:W-:-:S03]  /*4f60*/  ISETP.NE.AND P1, PT, R57, RZ, PT ;  /* 0x000000ff3900720c */ /* 0x000fc60003f25270 */
[--C-:B------:R-:W-:Y:S01]  /*4f70*/  FFMA.FTZ R26, R26, UR4, -R25.reuse ;  /* 0x000000041a1a7c23 */ /* 0x100fe20008010819 */
        /* <DEDUP_REMOVED lines=8> */
[----:B------:R-:W-:Y:S01]  /*5000*/  FFMA.FTZ R43, R43, UR4, -R25 ;  /* 0x000000042b2b7c23 */ /* 0x000fe20008010819 */
[----:B------:R-:W-:-:S02]  /*5010*/  @!P1 VIADD R24, R8, 0x38840 ;  /* 0x0003884008189836 */ /* 0x000fc40000000000 */
[--C-:B------:R-:W-:Y:S01]  /*5020*/  FFMA.FTZ R46, R46, UR4, -R25.reuse ;  /* 0x000000042e2e7c23 */ /* 0x100fe20008010819 */
[--C-:B------:R-:W-:Y:S01]  /*5030*/  FFMA.FTZ R47, R47, UR4, -R25.reuse ;  /* 0x000000042f2f7c23 */ /* 0x100fe20008010819 */
[--C-:B------:R-:W-:Y:S01]  /*5040*/  FFMA.FTZ R50, R50, UR4, -R25.reuse ;  /* 0x0000000432327c23 */ /* 0x100fe20008010819 */
[--C-:B------:R-:W-:Y:S01]  /*5050*/  FFMA.FTZ R51, R51, UR4, -R25.reuse ;  /* 0x0000000433337c23 */ /* 0x100fe20008010819 */
[----:B------:R-:W-:Y:S01]  /*5060*/  @!P1 PRMT R24, RZ, 0x654, R24 ;  /* 0x00000654ff189816 */ /* 0x000fe20000000018 */
[--C-:B------:R-:W-:Y:S01]  /*5070*/  FFMA.FTZ R54, R54, UR4, -R25.reuse ;  /* 0x0000000436367c23 */ /* 0x100fe20008010819 */
[----:B------:R-:W-:Y:S01]  /*5080*/  FFMA.FTZ R25, R55, UR4, -R25 ;  /* 0x0000000437197c23 */ /* 0x000fe20008010819 */
[----:B------:R-:W-:Y:S01]  /*5090*/  MUFU.EX2 R176, R26 ;  /* 0x0000001a00b07308 */ /* 0x000fe20000000800 */
[----:B------:R2:W-:Y:S01]  /*50a0*/  @!P1 SYNCS.ARRIVE.TRANS64.RED.A1T0 RZ, [R24+URZ], RZ ;  /* 0x000000ff18ff99a7 */ /* 0x0005e2000810043f */
[----:B-1----:R-:W-:Y:S01]  /*50b0*/  F2FP.BF16.F32.PACK_AB R158, R21, R20 ;  /* 0x00000014159e723e */ /* 0x002fe200000010ff */
[----:B------:R-:W-:Y:S01]  /*50c0*/  FADD.FTZ R20, R20, R15 ;  /* 0x0000000f14147221 */ /* 0x000fe20000010000 */
[----:B------:R-:W-:-:S03]  /*50d0*/  @!P1 VIADD R8, R8, 0x38860 ;  /* 0x0003886008089836 */ /* 0x000fc60000000000 */
[----:B------:R-:W-:Y:S01]  /*50e0*/  FADD.FTZ R21, R21, R20 ;  /* 0x0000001415157221 */ /* 0x000fe20000010000 */
[----:B------:R-:W1:Y:S01]  /*50f0*/  MUFU.EX2 R177, R27 ;  /* 0x0000001b00b17308 */ /* 0x000e620000000800 */
[----:B------:R-:W-:-:S07]  /*5100*/  @!P1 PRMT R8, RZ, 0x654, R8 ;  /* 0x00000654ff089816 */ /* 0x000fce0000000008 */
[----:B------:R-:W-:Y:S08]  /*5110*/  MUFU.EX2 R178, R30 ;  /* 0x0000001e00b27308 */ /* 0x000ff00000000800 */
[----:B------:R-:W3:Y:S01]  /*5120*/  MUFU.EX2 R179, R31 ;  /* 0x0000001f00b37308 */ /* 0x000ee20000000800 */
[----:B-1----:R-:W-:Y:S01]  /*5130*/  F2FP.BF16.F32.PACK_AB R153, R177, R176 ;  /* 0x000000b0b199723e */ /* 0x002fe200000010ff */
[----:B------:R-:W-:-:S06]  /*5140*/  FADD.FTZ R177, R176, R177 ;  /* 0x000000b1b0b17221 */ /* 0x000fcc0000010000 */
[----:B------:R-:W-:Y:S08]  /*5150*/  MUFU.EX2 R180, R34 ;  /* 0x0000002200b47308 */ /* 0x000ff00000000800 */
[----:B------:R-:W1:Y:S01]  /*5160*/  MUFU.EX2 R181, R35 ;  /* 0x0000002300b57308 */ /* 0x000e620000000800 */
[----:B---3--:R-:W-:Y:S01]  /*5170*/  F2FP.BF16.F32.PACK_AB R155, R179, R178 ;  /* 0x000000b2b39b723e */ /* 0x008fe200000010ff */
[----:B------:R-:W-:Y:S01]  /*5180*/  BAR.SYNC.DEFER_BLOCKING 0xf, 0x100 ;  /* 0x03c4000000007b1d */ /* 0x000fe20000010000 */
[----:B------:R-:W-:-:S04]  /*5190*/  FADD.FTZ R178, R178, R177 ;  /* 0x000000b1b2b27221 */ /* 0x000fc80000010000 */
[----:B------:R-:W-:Y:S01]  /*51a0*/  FADD.FTZ R179, R179, R178 ;  /* 0x000000b2b3b37221 */ /* 0x000fe20000010000 */
[----:B------:R-:W-:Y:S08]  /*51b0*/  MUFU.EX2 R182, R38 ;  /* 0x0000002600b67308 */ /* 0x000ff00000000800 */
[----:B------:R-:W3:Y:S01]  /*51c0*/  MUFU.EX2 R183, R39 ;  /* 0x0000002700b77308 */ /* 0x000ee20000000800 */
[----:B-1----:R-:W-:Y:S01]  /*51d0*/  F2FP.BF16.F32.PACK_AB R157, R181, R180 ;  /* 0x000000b4b59d723e */ /* 0x002fe200000010ff */
[----:B------:R-:W-:-:S04]  /*51e0*/  FADD.FTZ R180, R180, R179 ;  /* 0x000000b3b4b47221 */ /* 0x000fc80000010000 */
[----:B------:R-:W-:Y:S02]  /*51f0*/  FADD.FTZ R181, R181, R180 ;  /* 0x000000b4b5b57221 */ /* 0x000fe40000010000 */
[----:B------:R-:W1:Y:S01]  /*5200*/  MUFU.EX2 R169, R169 ;  /* 0x000000a900a97308 */ /* 0x000e620000000800 */
[----:B------:R4:W-:Y:S07]  /*5210*/  STSM.16.M88.4 [R23+0x36400], R152 ;  /* 0x0364009817007844 */ /* 0x0009ee0000000200 */
[----:B------:R-:W-:Y:S01]  /*5220*/  MUFU.EX2 R170, R170 ;  /* 0x000000aa00aa7308 */ /* 0x000fe20000000800 */
[----:B---3--:R-:W-:Y:S01]  /*5230*/  F2FP.BF16.F32.PACK_AB R159, R183, R182 ;  /* 0x000000b6b79f723e */ /* 0x008fe200000010ff */
[----:B------:R-:W-:-:S04]  /*5240*/  FADD.FTZ R182, R182, R181 ;  /* 0x000000b5b6b67221 */ /* 0x000fc80000010000 */
[----:B------:R4:W-:Y:S01]  /*5250*/  STSM.16.M88.4 [R22], R156 ;  /* 0x0000009c16007844 */ /* 0x0009e20000000200 */
[----:B------:R-:W-:Y:S01]  /*5260*/  FADD.FTZ R182, R183, R182 ;  /* 0x000000b6b7b67221 */ /* 0x000fe20000010000 */
[----:B------:R-:W3:Y:S01]  /*5270*/  MUFU.EX2 R171, R171 ;  /* 0x000000ab00ab7308 */ /* 0x000ee20000000800 */
[----:B-1----:R-:W-:Y:S01]  /*5280*/  F2FP.BF16.F32.PACK_AB R160, R169, R168 ;  /* 0x000000a8a9a0723e */ /* 0x002fe200000010ff */
[----:B------:R-:W-:-:S04]  /*5290*/  FADD.FTZ R168, R168, R21 ;  /* 0x00000015a8a87221 */ /* 0x000fc80000010000 */
[----:B------:R-:W-:Y:S02]  /*52a0*/  FADD.FTZ R169, R169, R168 ;  /* 0x000000a8a9a97221 */ /* 0x000fe40000010000 */
[----:B------:R-:W-:Y:S08]  /*52b0*/  MUFU.EX2 R189, R42 ;  /* 0x0000002a00bd7308 */ /* 0x000ff00000000800 */
[----:B------:R-:W1:Y:S01]  /*52c0*/  MUFU.EX2 R190, R43 ;  /* 0x0000002b00be7308 */ /* 0x000e620000000800 */
[----:B---3--:R-:W-:Y:S01]  /*52d0*/  F2FP.BF16.F32.PACK_AB R162, R171, R170 ;  /* 0x000000aaaba2723e */ /* 0x008fe200000010ff */
[----:B------:R-:W-:-:S04]  /*52e0*/  FADD.FTZ R170, R170, R169 ;  /* 0x000000a9aaaa7221 */ /* 0x000fc80000010000 */
[----:B------:R-:W-:Y:S02]  /*52f0*/  FADD.FTZ R171, R171, R170 ;  /* 0x000000aaabab7221 */ /* 0x000fe40000010000 */
[----:B------:R-:W-:Y:S08]  /*5300*/  MUFU.EX2 R191, R46 ;  /* 0x0000002e00bf7308 */ /* 0x000ff00000000800 */
        /* <DEDUP_REMOVED lines=8> */
[----:B------:R4:W-:Y:S01]  /*5390*/  STSM.16.M88.4 [R185], R160 ;  /* 0x000000a0b9007844 */ /* 0x0009e20000000200 */
[----:B------:R-:W-:Y:S01]  /*53a0*/  FADD.FTZ R192, R192, R191 ;  /* 0x000000bfc0c07221 */ /* 0x000fe20000010000 */
[----:B------:R-:W-:Y:S08]  /*53b0*/  MUFU.EX2 R174, R174 ;  /* 0x000000ae00ae7308 */ /* 0x000ff00000000800 */
[----:B------:R-:W3:Y:S01]  /*53c0*/  MUFU.EX2 R175, R175 ;  /* 0x000000af00af7308 */ /* 0x000ee20000000800 */
[----:B-1----:R-:W-:Y:S01]  /*53d0*/  F2FP.BF16.F32.PACK_AB R164, R173, R172 ;  /* 0x000000acada4723e */ /* 0x002fe200000010ff */
[----:B------:R-:W-:-:S04]  /*53e0*/  FADD.FTZ R172, R172, R171 ;  /* 0x000000abacac7221 */ /* 0x000fc80000010000 */
[----:B------:R-:W-:Y:S02]  /*53f0*/  FADD.FTZ R173, R173, R172 ;  /* 0x000000acadad7221 */ /* 0x000fe40000010000 */
[----:B------:R-:W-:Y:S08]  /*5400*/  MUFU.EX2 R193, R50 ;  /* 0x0000003200c17308 */ /* 0x000ff00000000800 */
[----:B------:R-:W1:Y:S01]  /*5410*/  MUFU.EX2 R194, R51 ;  /* 0x0000003300c27308 */ /* 0x000e620000000800 */
[----:B---3--:R-:W-:-:S07]  /*5420*/  F2FP.BF16.F32.PACK_AB R166, R175, R174 ;  /* 0x000000aeafa6723e */ /* 0x008fce00000010ff */
[----:B------:R-:W-:Y:S08]  /*5430*/  MUFU.EX2 R195, R54 ;  /* 0x0000003600c37308 */ /* 0x000ff00000000800 */
[----:B------:R-:W3:Y:S01]  /*5440*/  MUFU.EX2 R196, R25 ;  /* 0x0000001900c47308 */ /* 0x000ee20000000800 */
[----:B-1----:R-:W-:Y:S01]  /*5450*/  F2FP.BF16.F32.PACK_AB R165, R194, R193 ;  /* 0x000000c1c2a5723e */ /* 0x002fe200000010ff */
[----:B------:R-:W-:-:S04]  /*5460*/  FADD.FTZ R193, R193, R192 ;  /* 0x000000c0c1c17221 */ /* 0x000fc80000010000 */
[----:B------:R-:W-:Y:S01]  /*5470*/  FADD.FTZ R194, R194, R193 ;  /* 0x000000c1c2c27221 */ /* 0x000fe20000010000 */
[----:B---3--:R-:W-:-:S03]  /*5480*/  F2FP.BF16.F32.PACK_AB R167, R196, R195 ;  /* 0x000000c3c4a7723e */ /* 0x008fc600000010ff */
[----:B------:R-:W-:Y:S02]  /*5490*/  FADD.FTZ R195, R195, R194 ;  /* 0x000000c2c3c37221 */ /* 0x000fe40000010000 */
[----:B------:R4:W-:Y:S01]  /*54a0*/  STSM.16.M88.4 [R184], R164 ;  /* 0x000000a4b8007844 */ /* 0x0009e20000000200 */
[----:B--2---:R-:W-:Y:S01]  /*54b0*/  WARPGROUP.ARRIVE ;  /* 0x00000000000079c5 */ /* 0x004fe20000000000 */
[----:B------:R-:W-:-:S05]  /*54c0*/  FADD.FTZ R10, R196, R195 ;  /* 0x000000c3c40a7221 */ /* 0x000fca0000010000 */
[----:B------:R-:W-:Y:S01]  /*54d0*/  HGMMA.64x256x16.F32.BF16 R24, R152, gdesc[UR4].tnspB, RZ, !UPT, gsb0 ;  /* 0x43e0000498187df0 */ /* 0x000fe2000c0018ff */
[----:B------:R-:W-:Y:S01]  /*54e0*/  R2UR UR6, R198 ;  /* 0x00000000c60672ca */ /* 0x000fe200000e0000 */
[----:B------:R-:W-:Y:S01]  /*54f0*/  UMOV UR7, 0x40000040 ;  /* 0x4000004000077882 */ /* 0x000fe20000000000 */
[C---:B------:R-:W-:Y:S01]  /*5500*/  IADD3 R198, R197.reuse, 0x100, RZ ;  /* 0x00000100c5c67810 */ /* 0x040fe20007ffe0ff */
[----:B------:R-:W-:Y:S01]  /*5510*/  VIADD R197, R197, 0x180 ;  /* 0x00000180c5c57836 */ /* 0x000fe20000000000 */
[----:B------:R-:W-:Y:S02]  /*5520*/  WARPGROUP.DEPBAR.LE gsb0, 0x0 ;  /* 0x00008000000079c5 */ /* 0x000fe40000010000 */
[----:B------:R-:W-:-:S15]  /*5530*/  WARPGROUP.ARRIVE ;  /* 0x00000000000079c5 */ /* 0x000fde0000000000 */
[----:B------:R-:W-:-:S06]  /*5540*/  NOP ;  /* 0x0000000000007918 */ /* 0x000fcc0000000000 */
[----:B------:R-:W-:Y:S01]  /*5550*/  HGMMA.64x256x16.F32.BF16 R24, R156, gdesc[UR4].tnspB, R24, gsb0 ;  /* 0x43e000049c187df0 */ /* 0x000fe20008001818 */
[----:B------:R-:W-:Y:S01]  /*5560*/  R2UR UR6, R198 ;  /* 0x00000000c60672ca */ /* 0x000fe200000e0000 */
[----:B------:R-:W-:Y:S01]  /*5570*/  UMOV UR7, 0x40000040 ;  /* 0x4000004000077882 */ /* 0x000fe20000000000 */
[----:B------:R-:W-:Y:S02]  /*5580*/  WARPGROUP.DEPBAR.LE gsb0, 0x0 ;  /* 0x00008000000079c5 */ /* 0x000fe40000010000 */
[----:B------:R-:W-:-:S15]  /*5590*/  WARPGROUP.ARRIVE ;  /* 0x00000000000079c5 */ /* 0x000fde0000000000 */
[----:B------:R-:W-:-:S08]  /*55a0*/  NOP ;  /* 0x0000000000007918 */ /* 0x000fd00000000000 */
[----:B------:R-:W-:Y:S01]  /*55b0*/  HGMMA.64x256x16.F32.BF16 R24, R160, gdesc[UR4].tnspB, R24, gsb0 ;  /* 0x43e00004a0187df0 */ /* 0x000fe20008001818 */
[----:B------:R-:W-:Y:S01]  /*55c0*/  R2UR UR6, R197 ;  /* 0x00000000c50672ca */ /* 0x000fe200000e0000 */
        /* <DEDUP_REMOVED lines=11> */
[----:B-1----:R-:W1:Y:S02]  /*5680*/  FENCE.VIEW.ASYNC.S ;  /* 0x00000000000073c6 */ /* 0x002e640000000000 */
[----:B-1----:R-:W-:Y:S01]  /*5690*/  NOP ;  /* 0x0000000000007918 */ /* 0x002fe20000000000 */
[----:B------:R-:W-:Y:S06]  /*56a0*/  BAR.ARV 0xe, 0x100 ;  /* 0x0384000000007b1d */ /* 0x000fec0000002000 */
[----:B------:R1:W-:Y:S02]  /*56b0*/  @!P1 SYNCS.ARRIVE.TRANS64.RED.A1T0 RZ, [R8+URZ], RZ ;  /* 0x000000ff08ff99a7 */ /* 0x0003e4000810043f */
[----:B-1----:R-:W-:-:S04]  /*56c0*/  FADD.FTZ R8, R174, R173 ;  /* 0x000000adae087221 */ /* 0x002fc80000010000 */
[----:B------:R-:W-:Y:S01]  /*56d0*/  FADD.FTZ R8, R175, R8 ;  /* 0x00000008af087221 */ /* 0x000fe20000010000 */
[----:B----4-:R-:W-:Y:S06]  /*56e0*/  @!P2 BRA `(.L_x_150) ;  /* 0x000000300074a947 */ /* 0x010fec0003800000 */
[----:B------:R-:W-:Y:S01]  /*56f0*/  MOV R14, R3 ;  /* 0x00000003000e7202 */ /* 0x000fe20000000f00 */
[----:B------:R-:W-:Y:S01]  /*5700*/  IMAD.MOV.U32 R13, RZ, RZ, R0 ;  /* 0x000000ffff0d7224 */ /* 0x000fe200078e0000 */
[----:B------:R-:W-:Y:S01]  /*5710*/  UIADD3 UR5, UR37, -0x2, URZ ;  /* 0xfffffffe25057890 */ /* 0x000fe2000fffe03f */
[----:B------:R-:W-:Y:S01]  /*5720*/  IMAD.MOV.U32 R12, RZ, RZ, R2 ;  /* 0x000000ffff0c7224 */ /* 0x000fe200078e0002 */
[----:B------:R-:W-:Y:S01]  /*5730*/  ULDC UR6, c[0x0][0xad0] ;  /* 0x0002b40000067ab9 */ /* 0x000fe20000000800 */
[----:B------:R-:W-:-:S09]  /*5740*/  ULDC UR4, c[0x0][0xa80] ;  /* 0x0002a00000047ab9 */ /* 0x000fd20000000800 */
.L_x_159:
[----:B------:R-:W-:Y:S01]  /*5750*/  IADD3 R2, R12, 0x1, RZ ;  /* 0x000000010c027810 */ /* 0x000fe20007ffe0ff */
[----:B------:R-:W-:Y:S01]  /*5760*/  IMAD.U32 R0, RZ, RZ, UR5 ;  /* 0x00000005ff007e24 */ /* 0x000fe2000f8e00ff */
[----:B------:R-:W-:Y:S02]  /*5770*/  UIADD3 UR5, UR5, -0x1, URZ ;  /* 0xffffffff05057890 */ /* 0x000fe4000fffe03f */
[----:B------:R-:W-:Y:S02]  /*5780*/  ISETP.NE.AND P3, PT, R2, 0x2, PT ;  /* 0x000000020200780c */ /* 0x000fe40003f65270 */
[----:B------:R-:W-:Y:S02]  /*5790*/  ISETP.GT.AND P2, PT, R0, RZ, PT ;  /* 0x000000ff0000720c */ /* 0x000fe40003f44270 */
[----:B------:R-:W-:Y:S02]  /*57a0*/  SEL R3, RZ, 0x1, P3 ;  /* 0x00000001ff037807 */ /* 0x000fe40001800000 */
[----:B------:R-:W-:-:S02]  /*57b0*/  SEL R2, R2, RZ, P3 ;  /* 0x000000ff02027207 */ /* 0x000fc40001800000 */
[----:B------:R-:W-:Y:S01]  /*57c0*/  LOP3.LUT R16, R16, R3, RZ, 0x3c, !PT ;  /* 0x0000000310107212 */ /* 0x000fe200078e3cff */
[----:B--2---:R-:W-:Y:S06]  /*57d0*/  @P0 BRA `(.L_x_151) ;  /* 0x0000000000040947 */ /* 0x004fec0003800000 */
[----:B------:R-:W-:Y:S01]  /*57e0*/  BPT.TRAP 0x1 ;  /* 0x000000040000795c */ /* 0x000fe20000300000 */
.L_x_151:
[----:B------:R-:W-:Y:S02]  /*57f0*/  LEA R11, R2, UR42, 0x3 ;  /* 0x0000002a020b7c11 */ /* 0x000fe4000f8e18ff */
[----:B------:R-:W-:-:S04]  /*5800*/  SHF.L.U32 R0, R16, 0x1f, RZ ;  /* 0x0000001f10007819 */ /* 0x000fc800000006ff */
[----:B------:R1:W2:Y:S01]  /*5810*/  SYNCS.PHASECHK.TRANS64.TRYWAIT P3, [R11+URZ+0x38830], R0 ;  /* 0x038830000b0075a7 */ /* 0x0002a2000806017f */
[----:B------:R-:W-:Y:S05]  /*5820*/  @P0 BRA `(.L_x_152) ;  /* 0x0000000000040947 */ /* 0x000fea0003800000 */
[----:B------:R-:W-:Y:S01]  /*5830*/  BPT.TRAP 0x1 ;  /* 0x000000040000795c */ /* 0x000fe20000300000 */
.L_x_152:
[----:B------:R-:W-:Y:S01]  /*5840*/  IMAD R3, R2, 0x200, R4 ;  /* 0x0000020002037824 */ /* 0x000fe200078e0204 */
[----:B--2---:R-:W-:Y:S06]  /*5850*/  @P3 BRA `(.L_x_153) ;  /* 0x0000000000083947 */ /* 0x004fec0003800000 */
[----:B------:R-:W2:Y:S02]  /*5860*/  SYNCS.PHASECHK.TRANS64.TRYWAIT P3, [R11+URZ+0x38830], R0 ;  /* 0x038830000b0075a7 */ /* 0x000ea4000806017f */
[----:B--2---:R-:W-:Y:S05]  /*5870*/  @!P3 BRA `(.L_x_154) ;  /* 0x0000008000ecb947 */ /* 0x004fea0003800000 */
.L_x_153:
[----:B------:R-:W-:Y:S01]  /*5880*/  UIADD3 UR7, UR42, 0x20400, URZ ;  /* 0x000204002a077890 */ /* 0x000fe2000fffe03f */
[----:B------:R-:W-:Y:S01]  /*5890*/  R2UR UR22, R3 ;  /* 0x00000000031672ca */ /* 0x000fe200000e0000 */
[----:B------:R-:W-:Y:S01]  /*58a0*/  WARPGROUP.ARRIVE ;  /* 0x00000000000079c5 */ /* 0x000fe20000000000 */
[----:B------:R-:W-:Y:S01]  /*58b0*/  UMOV UR23, 0x40000040 ;  /* 0x4000004000177882 */ /* 0x000fe20000000000 */
[----:B------:R-:W-:Y:S01]  /*58c0*/  USHF.R.U32.HI UR7, URZ, 0x4, UR7 ;  /* 0x000000043f077899 */ /* 0x000fe20008011607 */
[----:B------:R-:W-:Y:S01]  /*58d0*/  UMOV UR21, 0x40000040 ;  /* 0x4000004000157882 */ /* 0x000fe20000000000 */
[----:B------:R-:W-:Y:S02]  /*58e0*/  UMOV UR11, 0x40000040 ;  /* 0x40000040000b7882 */ /* 0x000fe40000000000 */
[----:B------:R-:W-:Y:S01]  /*58f0*/  ULOP3.LUT UR7, UR7, 0x3fff, URZ, 0xc0, !UPT ;  /* 0x00003fff07077892 */ /* 0x000fe2000f8ec03f */
[----:B------:R-:W-:Y:S01]  /*5900*/  UMOV UR15, 0x40000040 ;  /* 0x40000040000f7882 */ /* 0x000fe20000000000 */
[----:B------:R-:W-:-:S02]  /*5910*/  UMOV UR19, 0x40000040 ;  /* 0x4000004000137882 */ /* 0x000fc40000000000 */
        /* <DEDUP_REMOVED lines=15> */
[----:B------:R-:W-:Y:S05]  /*5a10*/  @P0 BRA `(.L_x_155) ;  /* 0x0000000000040947 */ /* 0x000fea0003800000 */
[----:B------:R-:W-:Y:S01]  /*5a20*/  BPT.TRAP 0x1 ;  /* 0x000000040000795c */ /* 0x000fe20000300000 */
.L_x_155:
[----:B------:R3:W4:Y:S01]  /*5a30*/  SYNCS.PHASECHK.TRANS64.TRYWAIT P3, [R11+URZ+0x38850], R0 ;  /* 0x038850000b0075a7 */ /* 0x000722000806017f */
[----:B------:R-:W-:Y:S05]  /*5a40*/  @P0 BRA `(.L_x_156) ;  /* 0x0000000000040947 */ /* 0x000fea0003800000 */
[----:B------:R-:W-:Y:S01]  /*5a50*/  BPT.TRAP 0x1 ;  /* 0x000000040000795c */ /* 0x000fe20000300000 */
.L_x_156:
[----:B----4-:R-:W-:Y:S05]  /*5a60*/  @P3 BRA `(.L_x_157) ;  /* 0x0000000000083947 */ /* 0x010fea0003800000 */
[----:B------:R-:W4:Y:S02]  /*5a70*/  SYNCS.PHASECHK.TRANS64.TRYWAIT P3, [R11+URZ+0x38850], R0 ;  /* 0x038850000b0075a7 */ /* 0x000f24000806017f */
[----:B----4-:R-:W-:Y:S05]  /*5a80*/  @!P3 BRA `(.L_x_158) ;  /* 0x00000080007cb947 */ /* 0x010fea0003800000 */
.L_x_157:
[----:B-1234-:R-:W-:Y:S01]  /*5a90*/  IADD3 R0, R5, 0x26400, RZ ;  /* 0x0002640005007810 */ /* 0x01efe20007ffe0ff */
[C---:B------:R-:W-:Y:S01]  /*5aa0*/  VIADD R20, R7.reuse, 0x4 ;  /* 0x0000000407147836 */ /* 0x040fe20000000000 */
[----:B------:R-:W-:Y:S01]  /*5ab0*/  WARPGROUP.ARRIVE ;  /* 0x00000000000079c5 */ /* 0x000fe20000000000 */
[----:B------:R-:W-:Y:S01]  /*5ac0*/  VIADD R3, R7, 0x6 ;  /* 0x0000000607037836 */ /* 0x000fe20000000000 */
[----:B------:R-:W-:Y:S01]  /*5ad0*/  SHF.R.U32.HI R0, RZ, 0x4, R0 ;  /* 0x00000004ff007819 */ /* 0x000fe20000011600 */
[----:B------:R-:W-:Y:S01]  /*5ae0*/  UMOV UR23, 0x40000040 ;  /* 0x4000004000177882 */ /* 0x000fe20000000000 */
[----:B------:R-:W-:Y:S02]  /*5af0*/  UMOV UR21, 0x40000040 ;  /* 0x4000004000157882 */ /* 0x000fe40000000000 */
[----:B------:R-:W1:Y:S01]  /*5b00*/  S2R R189, SR_TID.X ;  /* 0x0000000000bd7919 */ /* 0x000e620000002100 */
[----:B------:R-:W-:Y:S01]  /*5b10*/  LOP3.LUT R15, R0, 0x3fff, RZ, 0xc0, !PT ;  /* 0x00003fff000f7812 */ /* 0x000fe200078ec0ff */
[C---:B------:R-:W-:Y:S01]  /*5b20*/  IMAD R202, R2.reuse, 0x1000, R9 ;  /* 0x0000100002ca7824 */ /* 0x040fe200078e0209 */
[----:B------:R-:W-:Y:S01]  /*5b30*/  LEA R0, R2, R6, 0xc ;  /* 0x0000000602007211 */ /* 0x000fe200078e60ff */
[----:B------:R-:W-:Y:S01]  /*5b40*/  UMOV UR11, 0x40000040 ;  /* 0x40000040000b7882 */ /* 0x000fe20000000000 */
[----:B------:R-:W-:-:S02]  /*5b50*/  LOP3.LUT R7, R15, 0x10000, RZ, 0xfc, !PT ;  /* 0x000100000f077812 */ /* 0x000fc400078efcff */
[C---:B------:R-:W-:Y:S01]  /*5b60*/  R2UR UR22, R0.reuse ;  /* 0x00000000001672ca */ /* 0x040fe200000e0000 */
[C---:B------:R-:W-:Y:S01]  /*5b70*/  VIADD R15, R0.reuse, 0x2 ;  /* 0x00000002000f7836 */ /* 0x040fe20000000000 */
[C---:B------:R-:W-:Y:S01]  /*5b80*/  R2UR UR20, R7.reuse ;  /* 0x00000000071472ca */ /* 0x040fe200000e0000 */
[C---:B------:R-:W-:Y:S01]  /*5b90*/  VIADD R21, R7.reuse, 0x2 ;  /* 0x0000000207157836 */ /* 0x040fe20000000000 */
[----:B------:R-:W-:Y:S01]  /*5ba0*/  IADD3 R192, R7, 0x800, RZ ;  /* 0x0000080007c07810 */ /* 0x000fe20007ffe0ff */
[----:B------:R-:W-:Y:S01]  /*5bb0*/  VIADD R190, R0, 0x800 ;  /* 0x0000080000be7836 */ /* 0x000fe20000000000 */
[----:B------:R-:W-:-:S09]  /*5bc0*/  R2UR UR10, R202 ;  /* 0x00000000ca0a72ca */ /* 0x000fd200000e0000 */
[----:B------:R-:W-:Y:S01]  /*5bd0*/  HGMMA.64x64x16.F32.BF16 R152, gdesc[UR20], R152, gsb0 ;  /* 0x00e00000149879f0 */ /* 0x000fe20008001898 */
[----:B------:R-:W-:Y:S01]  /*5be0*/  R2UR UR22, R15 ;  /* 0x000000000f1672ca */ /* 0x000fe200000e0000 */
[----:B------:R-:W-:Y:S01]  /*5bf0*/  UMOV UR23, 0x40000040 ;  /* 0x4000004000177882 */ /* 0x000fe20000000000 */
[----:B------:R-:W-:Y:S01]  /*5c00*/  R2UR UR20, R21 ;  /* 0x00000000151472ca */ /* 0x000fe200000e0000 */
[----:B------:R-:W-:Y:S01]  /*5c10*/  UMOV UR21, 0x40000040 ;  /* 0x4000004000157882 */ /* 0x000fe20000000000 */
[----:B------:R-:W-:Y:S02]  /*5c20*/  IADD3 R15, R0, 0x4, RZ ;  /* 0x00000004000f7810 */ /* 0x000fe40007ffe0ff */
[----:B-1----:R-:W-:Y:S01]  /*5c30*/  SHF.R.U32.HI R189, RZ, 0x7, R189 ;  /* 0x00000007ffbd7819 */ /* 0x002fe200000116bd */
        /* <DEDUP_REMOVED lines=8> */
[----:B------:R-:W-:Y:S02]  /*5cc0*/  WARPGROUP.DEPBAR.LE gsb0, 0x0 ;  /* 0x00008000000079c5 */ /* 0x000fe40000010000 */
[----:B------:R-:W-:-:S08]  /*5cd0*/  WARPGROUP.ARRIVE ;  /* 0x00000000000079c5 */ /* 0x000fd00000000000 */
        /* <DEDUP_REMOVED lines=113> */
[----:B------:R-:W1:Y:S02]  /*63f0*/  SHFL.IDX PT, R3, R189, RZ, 0x1f ;  /* 0x00001fffbd037589 */ /* 0x000e6400000e0000 */
[----:B-1----:R-:W-:-:S04]  /*6400*/  ISETP.GT.AND P3, PT, R3, 0x7f, PT ;  /* 0x0000007f0300780c */ /* 0x002fc80003f64270 */
[----:B------:R-:W-:-:S05]  /*6410*/  SEL R3, RZ, 0x2, !P3 ;  /* 0x00000002ff037807 */ /* 0x000fca0005800000 */
[----:B------:R-:W-:Y:S02]  /*6420*/  IMAD.IADD R20, R3, 0x1, R190 ;  /* 0x0000000103147824 */ /* 0x000fe400078e02be */
        /* <DEDUP_REMOVED lines=8> */
[----:B------:R-:W-:-:S04]  /*64b0*/  MOV R20, 0x4 ;  /* 0x0000000400147802 */ /* 0x000fc80000000f00 */
[C---:B------:R-:W-:Y:S02]  /*64c0*/  SEL R15, R20.reuse, 0x2, P3 ;  /* 0x00000002140f7807 */ /* 0x040fe40001800000 */
[----:B------:R-:W-:-:S03]  /*64d0*/  SEL R20, R20, 0x6, !P3 ;  /* 0x0000000614147807 */ /* 0x000fc60005800000 */
[C-C-:B------:R-:W-:Y:S01]  /*64e0*/  IMAD.IADD R189, R190.reuse, 0x1, R15.reuse ;  /* 0x00000001bebd7824 */ /* 0x140fe200078e020f */
[----:B------:R-:W-:Y:S01]  /*64f0*/  IADD3 R190, R190, R20, RZ ;  /* 0x00000014bebe7210 */ /* 0x000fe20007ffe0ff */
        /* <DEDUP_REMOVED lines=9> */
[----:B------:R-:W-:Y:S01]  /*6590*/  MOV R189, 0xa00 ;  /* 0x00000a0000bd7802 */ /* 0x000fe20000000f00 */
[----:B------:R-:W-:-:S03]  /*65a0*/  VIADD R192, R7, 0xa00 ;  /* 0x00000a0007c07836 */ /* 0x000fc60000000000 */
[----:B------:R-:W-:Y:S01]  /*65b0*/  SEL R189, R189, 0x980, P3 ;  /* 0x00000980bdbd7807 */ /* 0x000fe20001800000 */
[----:B------:R-:W-:Y:S02]  /*65c0*/  WARPGROUP.DEPBAR.LE gsb0, 0x0 ;  /* 0x00008000000079c5 */ /* 0x000fe40000010000 */
[----:B------:R-:W-:-:S06]  /*65d0*/  WARPGROUP.ARRIVE ;  /* 0x00000000000079c5 */ /* 0x000fcc0000000000 */
[----:B------:R-:W-:Y:S01]  /*65e0*/  HGMMA.64x64x16.F32.BF16 R152, gdesc[UR20], R152, gsb0 ;  /* 0x00e00000149879f0 */ /* 0x000fe20008001898 */
[----:B------:R-:W-:Y:S01]  /*65f0*/  R2UR UR22, R190 ;  /* 0x00000000be1672ca */ /* 0x000fe200000e0000 */
[----:B------:R-:W-:Y:S01]  /*6600*/  UMOV UR23, 0x40000040 ;  /* 0x4000004000177882 */ /* 0x000fe20000000000 */
[----:B------:R-:W-:Y:S01]  /*6610*/  R2UR UR20, R21 ;  /* 0x00000000151472ca */ /* 0x000fe200000e0000 */
[----:B------:R-:W-:Y:S01]  /*6620*/  UMOV UR21, 0x40000040 ;  /* 0x4000004000157882 */ /* 0x000fe20000000000 */
[----:B------:R-:W-:Y:S01]  /*6630*/  IMAD.MOV.U32 R21, RZ, RZ, 0x28 ;  /* 0x00000028ff157424 */ /* 0x000fe200078e00ff */
[----:B------:R-:W-:-:S04]  /*6640*/  LOP3.LUT R190, R189, 0xa00, RZ, 0xc0, !PT ;  /* 0x00000a00bdbe7812 */ /* 0x000fc800078ec0ff */
[----:B------:R-:W-:-:S04]  /*6650*/  SEL R21, R21, 0x26, P3 ;  /* 0x0000002615157807 */ /* 0x000fc80001800000 */
[----:B------:R-:W-:-:S04]  /*6660*/  LOP3.LUT R21, R21, 0x6, RZ, 0xc0, !PT ;  /* 0x0000000615157812 */ /* 0x000fc800078ec0ff */
[CC--:B------:R-:W-:Y:S02]  /*6670*/  IADD3 R189, R21.reuse, R190.reuse, R7 ;  /* 0x000000be15bd7210 */ /* 0x0c0fe40007ffe007 */
[----:B------:R-:W-:Y:S01]  /*6680*/  IADD3 R21, R21, R190, R0 ;  /* 0x000000be15157210 */ /* 0x000fe20007ffe000 */
        /* <DEDUP_REMOVED lines=10> */
[----:B------:R-:W-:Y:S02]  /*6730*/  WARPGROUP.DEPBAR.LE gsb0, 0x0 ;  /* 0x00008000000079c5 */ /* 0x000fe40000010000 */
[----:B------:R-:W-:-:S07]  /*6740*/  WARPGROUP.ARRIVE ;  /* 0x00000000000079c5 */ /* 0x000fce0000000000 */
[----:B------:R-:W-:Y:S01]  /*6750*/  HGMMA.64x64x16.F32.BF16 R152, gdesc[UR20], R152, gsb0 ;  /* 0x00e00000149879f0 */ /* 0x000fe20008001898 */
[----:B------:R-:W-:Y:S01]  /*6760*/  R2UR UR22, R189 ;  /* 0x00000000bd1672ca */ /* 0x000fe200000e0000 */
[----:B------:R-:W-:Y:S01]  /*6770*/  UMOV UR23, 0x40000040 ;  /* 0x4000004000177882 */ /* 0x000fe20000000000 */
[----:B------:R-:W-:Y:S01]  /*6780*/  R2UR UR20, R21 ;  /* 0x00000000151472ca */ /* 0x000fe200000e0000 */
[----:B------:R-:W-:Y:S01]  /*6790*/  UMOV UR21, 0x40000040 ;  /* 0x4000004000157882 */ /* 0x000fe20000000000 */
[--C-:B------:R-:W-:Y:S01]  /*67a0*/  IMAD.IADD R189, R15, 0x1, R190.reuse ;  /* 0x000000010fbd7824 */ /* 0x100fe200078e02be */
        /* <DEDUP_REMOVED lines=10> */
[----:B------:R-:W-:Y:S01]  /*6850*/  IADD3 R192, R7, 0xc00, RZ ;  /* 0x00000c0007c07810 */ /* 0x000fe20007ffe0ff */
[----:B------:R-:W-:-:S05]  /*6860*/  IMAD.MOV.U32 R189, RZ, RZ, 0xc00 ;  /* 0x00000c00ffbd7424 */ /* 0x000fca00078e00ff */
        /* <DEDUP_REMOVED lines=8> */
[----:B------:R-:W-:Y:S02]  /*68f0*/  MOV R21, 0x30 ;  /* 0x0000003000157802 */ /* 0x000fe40000000f00 */
[----:B------:R-:W-:Y:S02]  /*6900*/  LOP3.LUT R190, R189, 0xe00, RZ, 0xc0, !PT ;  /* 0x00000e00bdbe7812 */ /* 0x000fe400078ec0ff */
        /* <DEDUP_REMOVED lines=31> */
[----:B------:R-:W-:Y:S01]  /*6b00*/  IADD3 R21, R192, R20, RZ ;  /* 0x00000014c0157210 */ /* 0x000fe20007ffe0ff */
[----:B------:R-:W-:Y:S02]  /*6b10*/  IMAD.MOV.U32 R189, RZ, RZ, 0xe00 ;  /* 0x00000e00ffbd7424 */ /* 0x000fe400078e00ff */
        /* <DEDUP_REMOVED lines=14> */
[----:B------:R-:W-:Y:S02]  /*6c00*/  IADD3 R21, R21, R190, R0 ;  /* 0x000000be15157210 */ /* 0x000fe40007ffe000 */
[----:B------:R-:W-:Y:S01]  /*6c10*/  IADD3 R190, R0, 0xe00, RZ ;  /* 0x00000e0000be7810 */ /* 0x000fe20007ffe0ff */
        /* <DEDUP_REMOVED lines=16> */
[----:B------:R-:W-:Y:S01]  /*6d20*/  IMAD.IADD R3, R15, 0x1, R190 ;  /* 0x000000010f037824 */ /* 0x000fe200078e02be */
        /* <DEDUP_REMOVED lines=67> */
[----:B--2---:R-:W-:Y:S01]  /*7160*/  FMNMX.FTZ R169, R3, R0, !PT ;  /* 0x0000000003a97209 */ /* 0x004fe20007810000 */
[----:B------:R-:W-:Y:S01]  /*7170*/  FMUL.FTZ R179, R179, UR6 ;  /* 0x00000006b3b37c20 */ /* 0x000fe20008410000 */
[----:B------:R-:W-:Y:S01]  /*7180*/  FMUL.FTZ R180, R182, UR6 ;  /* 0x00000006b6b47c20 */ /* 0x000fe20008410000 */
[----:B------:R-:W-:-:S04]  /*7190*/  FMUL.FTZ R183, R183, UR6 ;  /* 0x00000006b7b77c20 */ /* 0x000fc80008410000 */
[----:B------:R-:W2:Y:S01]  /*71a0*/  MUFU.TANH R156, R156 ;  /* 0x0000009c009c7308 */ /* 0x000ea20000002400 */
[----:B---3--:R-:W-:-:S07]  /*71b0*/  FMNMX.FTZ R0, R154, R169, !PT ;  /* 0x000000a99a007209 */ /* 0x008fce0007810000 */
[----:B------:R-:W3:Y:S01]  /*71c0*/  MUFU.TANH R157, R157 ;  /* 0x0000009d009d7308 */ /* 0x000ee20000002400 */
[----:B-1----:R-:W-:-:S07]  /*71d0*/  FMNMX.FTZ R169, R155, R0, !PT ;  /* 0x000000009ba97209 */ /* 0x002fce0007810000 */
[----:B------:R-:W1:Y:S01]  /*71e0*/  MUFU.TANH R158, R158 ;  /* 0x0000009e009e7308 */ /* 0x000e620000002400 */
[----:B--2---:R-:W-:Y:S01]  /*71f0*/  FMNMX.FTZ R0, R156, R169, !PT ;  /* 0x000000a99c007209 */ /* 0x004fe20007810000 */
[----:B------:R-:W-:-:S06]  /*7200*/  FMUL.FTZ R169, R177, UR6 ;  /* 0x00000006b1a97c20 */ /* 0x000fcc0008410000 */
[----:B------:R-:W2:Y:S01]  /*7210*/  MUFU.TANH R159, R159 ;  /* 0x0000009f009f7308 */ /* 0x000ea20000002400 */
[----:B---3--:R-:W-:-:S07]  /*7220*/  FMNMX.FTZ R173, R157, R0, !PT ;  /* 0x000000009dad7209 */ /* 0x008fce0007810000 */
[----:B------:R-:W3:Y:S01]  /*7230*/  MUFU.TANH R160, R160 ;  /* 0x000000a000a07308 */ /* 0x000ee20000002400 */
[----:B-1----:R-:W-:-:S07]  /*7240*/  FMNMX.FTZ R0, R158, R173, !PT ;  /* 0x000000ad9e007209 */ /* 0x002fce0007810000 */
[----:B------:R-:W1:Y:S01]  /*7250*/  MUFU.TANH R161, R161 ;  /* 0x000000a100a17308 */ /* 0x000e620000002400 */
[----:B--2---:R-:W-:-:S07]  /*7260*/  FMNMX.FTZ R173, R159, R0, !PT ;  /* 0x000000009fad7209 */ /* 0x004fce0007810000 */
[----:B------:R-:W2:Y:S01]  /*7270*/  MUFU.TANH R164, R164 ;  /* 0x000000a400a47308 */ /* 0x000ea20000002400 */
[----:B---3--:R-:W-:Y:S01]  /*7280*/  FMNMX.FTZ R0, R160, R173, !PT ;  /* 0x000000ada0007209 */ /* 0x008fe20007810000 */
[----:B------:R-:W-:-:S06]  /*7290*/  FMUL.FTZ R173, R181, UR6 ;  /* 0x00000006b5ad7c20 */ /* 0x000fcc0008410000 */
[----:B------:R-:W3:Y:S01]  /*72a0*/  MUFU.TANH R165, R165 ;  /* 0x000000a500a57308 */ /* 0x000ee20000002400 */
[----:B-1----:R-:W-:-:S07]  /*72b0*/  FMNMX.FTZ R177, R161, R0, !PT ;  /* 0x00000000a1b17209 */ /* 0x002fce0007810000 */
[----:B------:R-:W1:Y:S01]  /*72c0*/  MUFU.TANH R168, R168 ;  /* 0x000000a800a87308 */ /* 0x000e620000002400 */
[----:B--2---:R-:W-:-:S07]  /*72d0*/  FMNMX.FTZ R0, R164, R177, !PT ;  /* 0x000000b1a4007209 */ /* 0x004fce0007810000 */
[----:B------:R-:W2:Y:S01]  /*72e0*/  MUFU.TANH R169, R169 ;  /* 0x000000a900a97308 */ /* 0x000ea20000002400 */
[----:B---3--:R-:W-:-:S07]  /*72f0*/  FMNMX.FTZ R177, R165, R0, !PT ;  /* 0x00000000a5b17209 */ /* 0x008fce0007810000 */
[----:B------:R-:W3:Y:S01]  /*7300*/  MUFU.TANH R172, R172 ;  /* 0x000000ac00ac7308 */ /* 0x000ee20000002400 */
[----:B-1----:R-:W-:-:S07]  /*7310*/  FMNMX.FTZ R0, R168, R177, !PT ;  /* 0x000000b1a8007209 */ /* 0x002fce0007810000 */
[----:B------:R-:W1:Y:S01]  /*7320*/  MUFU.TANH R173, R173 ;  /* 0x000000ad00ad7308 */ /* 0x000e620000002400 */
[----:B--2---:R-:W-:-:S07]  /*7330*/  FMNMX.FTZ R177, R169, R0, !PT ;  /* 0x00000000a9b17209 */ /* 0x004fce0007810000 */
[----:B------:R-:W2:Y:S01]  /*7340*/  MUFU.TANH R15, R15 ;  /* 0x0000000f000f7308 */ /* 0x000ea20000002400 */
[----:B---3--:R-:W-:-:S07]  /*7350*/  FMNMX.FTZ R0, R172, R177, !PT ;  /* 0x000000b1ac007209 */ /* 0x008fce0007810000 */
[----:B------:R-:W3:Y:S01]  /*7360*/  MUFU.TANH R21, R21 ;  /* 0x0000001500157308 */ /* 0x000ee20000002400 */
[----:B-1----:R-:W-:-:S05]  /*7370*/  FMNMX.FTZ R0, R173, R0, !PT ;  /* 0x00000000ad007209 */ /* 0x002fca0007810000 */
[----:B------:R-:W1:Y:S02]  /*7380*/  SHFL.BFLY PT, R177, R0, 0x2, 0x1f ;  /* 0x0c401f0000b17f89 */ /* 0x000e6400000e0000 */
[----:B------:R-:W4:Y:S08]  /*7390*/  MUFU.TANH R152, R152 ;  /* 0x0000009800987308 */ /* 0x000f300000002400 */
[----:B------:R-:W5:Y:S08]  /*73a0*/  MUFU.TANH R153, R153 ;  /* 0x0000009900997308 */ /* 0x000f700000002400 */
[----:B------:R-:W5:Y:S01]  /*73b0*/  MUFU.TANH R162, R162 ;  /* 0x000000a200a27308 */ /* 0x000f620000002400 */
[----:B-1----:R-:W-:Y:S01]  /*73c0*/  FMNMX.FTZ R181, R0, R177, !PT ;  /* 0x000000b100b57209 */ /* 0x002fe20007810000 */
[----:B------:R-:W-:Y:S01]  /*73d0*/  FMUL.FTZ R177, R178, UR6 ;  /* 0x00000006b2b17c20 */ /* 0x000fe20008410000 */
[----:B--2---:R-:W-:-:S05]  /*73e0*/  FMNMX.FTZ R0, R15, R14, !PT ;  /* 0x0000000e0f007209 */ /* 0x004fca0007810000 */
[----:B------:R-:W1:Y:S01]  /*73f0*/  MUFU.TANH R163, R163 ;  /* 0x000000a300a37308 */ /* 0x000e620000002400 */
[----:B------:R-:W2:Y:S01]  /*7400*/  SHFL.BFLY PT, R190, R181, 0x1, 0x1f ;  /* 0x0c201f00b5be7f89 */ /* 0x000ea200000e0000 */
[----:B---3--:R-:W-:-:S04]  /*7410*/  FMNMX.FTZ R175, R21, R0, !PT ;  /* 0x0000000015af7209 */ /* 0x008fc80007810000 */
[----:B----4-:R-:W-:Y:S02]  /*7420*/  FMNMX.FTZ R0, R152, R175, !PT ;  /* 0x000000af98007209 */ /* 0x010fe40007810000 */
[----:B------:R-:W3:Y:S02]  /*7430*/  MUFU.TANH R166, R166 ;  /* 0x000000a600a67308 */ /* 0x000ee40000002400 */
[----:B-----5:R-:W-:-:S04]  /*7440*/  FMNMX.FTZ R175, R153, R0, !PT ;  /* 0x0000000099af7209 */ /* 0x020fc80007810000 */
[----:B------:R-:W-:Y:S02]  /*7450*/  FMNMX.FTZ R178, R162, R175, !PT ;  /* 0x000000afa2b27209 */ /* 0x000fe40007810000 */
[----:B------:R-:W4:Y:S02]  /*7460*/  MUFU.TANH R167, R167 ;  /* 0x000000a700a77308 */ /* 0x000f240000002400 */
[----:B-1----:R-:W-:-:S06]  /*7470*/  FMNMX.FTZ R175, R163, R178, !PT ;  /* 0x000000b2a3af7209 */ /* 0x002fcc0007810000 */
[----:B------:R-:W1:Y:S01]  /*7480*/  MUFU.TANH R170, R170 ;  /* 0x000000aa00aa7308 */ /* 0x000e620000002400 */
[----:B---3--:R-:W-:Y:S02]  /*7490*/  FMNMX.FTZ R178, R166, R175, !PT ;  /* 0x000000afa6b27209 */ /* 0x008fe40007810000 */
[----:B--2---:R-:W-:-:S05]  /*74a0*/  FMNMX.FTZ R0, R181, R190, !PT ;  /* 0x000000beb5007209 */ /* 0x004fca0007810000 */
[----:B------:R-:W2:Y:S01]  /*74b0*/  MUFU.TANH R171, R171 ;  /* 0x000000ab00ab7308 */ /* 0x000ea20000002400 */
[----:B----4-:R-:W-:Y:S01]  /*74c0*/  FMNMX.FTZ R175, R167, R178, !PT ;  /* 0x000000b2a7af7209 */ /* 0x010fe20007810000 */
[C---:B------:R-:W-:Y:S01]  /*74d0*/  FMUL.FTZ R196, R0.reuse, UR4 ;  /* 0x0000000400c47c20 */ /* 0x040fe20008410000 */
[----:B------:R-:W-:-:S03]  /*74e0*/  FADD.FTZ R13, -R0, R13 ;  /* 0x0000000d000d7221 */ /* 0x000fc60000010100 */
[--C-:B------:R-:W-:Y:S01]  /*74f0*/  FFMA.FTZ R182, R3, UR4, -R196.reuse ;  /* 0x0000000403b67c23 */ /* 0x100fe200080108c4 */
[--C-:B------:R-:W-:Y:S01]  /*7500*/  FFMA.FTZ R190, R154, UR4, -R196.reuse ;  /* 0x000000049abe7c23 */ /* 0x100fe200080108c4 */
[----:B------:R-:W3:Y:S01]  /*7510*/  MUFU.TANH R174, R174 ;  /* 0x000000ae00ae7308 */ /* 0x000ee20000002400 */
[----:B-1----:R-:W-:Y:S01]  /*7520*/  FMNMX.FTZ R178, R170, R175, !PT ;  /* 0x000000afaab27209 */ /* 0x002fe20007810000 */
[--C-:B------:R-:W-:Y:S01]  /*7530*/  FFMA.FTZ R181, R155, UR4, -R196.reuse ;  /* 0x000000049bb57c23 */ /* 0x100fe200080108c4 */
[--C-:B------:R-:W-:Y:S01]  /*7540*/  FFMA.FTZ R156, R156, UR4, -R196.reuse ;  /* 0x000000049c9c7c23 */ /* 0x100fe200080108c4 */
[--C-:B------:R-:W-:Y:S01]  /*7550*/  FFMA.FTZ R20, R20, UR4, -R196.reuse ;  /* 0x0000000414147c23 */ /* 0x100fe200080108c4 */
[--C-:B------:R-:W-:Y:S01]  /*7560*/  FFMA.FTZ R189, R157, UR4, -R196.reuse ;  /* 0x000000049dbd7c23 */ /* 0x100fe200080108c4 */
[--C-:B------:R-:W-:Y:S01]  /*7570*/  FFMA.FTZ R158, R158, UR4, -R196.reuse ;  /* 0x000000049e9e7c23 */ /* 0x100fe200080108c4 */
[--C-:B------:R-:W-:Y:S01]  /*7580*/  FFMA.FTZ R191, R159, UR4, -R196.reuse ;  /* 0x000000049fbf7c23 */ /* 0x100fe200080108c4 */
[----:B------:R-:W1:Y:S01]  /*7590*/  MUFU.TANH R176, R176 ;  /* 0x000000b000b07308 */ /* 0x000e620000002400 */
[----:B--2---:R-:W-:Y:S01]  /*75a0*/  FMNMX.FTZ R175, R171, R178, !PT ;  /* 0x000000b2abaf7209 */ /* 0x004fe20007810000 */
[--C-:B------:R-:W-:Y:S01]  /*75b0*/  FFMA.FTZ R192, R160, UR4, -R196.reuse ;  /* 0x00000004a0c07c23 */ /* 0x100fe200080108c4 */
[--C-:B------:R-:W-:Y:S01]  /*75c0*/  FFMA.FTZ R193, R161, UR4, -R196.reuse ;  /* 0x00000004a1c17c23 */ /* 0x100fe200080108c4 */
[--C-:B------:R-:W-:Y:S01]  /*75d0*/  FFMA.FTZ R194, R164, UR4, -R196.reuse ;  /* 0x00000004a4c27c23 */ /* 0x100fe200080108c4 */
[--C-:B------:R-:W-:Y:S01]  /*75e0*/  FFMA.FTZ R195, R165, UR4, -R196.reuse ;  /* 0x00000004a5c37c23 */ /* 0x100fe200080108c4 */
[--C-:B------:R-:W-:Y:S01]  /*75f0*/  FFMA.FTZ R168, R168, UR4, -R196.reuse ;  /* 0x00000004a8a87c23 */ /* 0x100fe200080108c4 */
[--C-:B------:R-:W-:Y:S01]  /*7600*/  FFMA.FTZ R169, R169, UR4, -R196.reuse ;  /* 0x00000004a9a97c23 */ /* 0x100fe200080108c4 */
[----:B------:R-:W2:Y:S01]  /*7610*/  MUFU.TANH R177, R177 ;  /* 0x000000b100b17308 */ /* 0x000ea20000002400 */
[----:B---3--:R-:W-:Y:S01]  /*7620*/  FMNMX.FTZ R175, R174, R175, !PT ;  /* 0x000000afaeaf7209 */ /* 0x008fe20007810000 */
[--C-:B------:R-:W-:Y:S01]  /*7630*/  FFMA.FTZ R172, R172, UR4, -R196.reuse ;  /* 0x00000004acac7c23 */ /* 0x100fe200080108c4 */
[----:B------:R-:W-:Y:S01]  /*7640*/  FFMA.FTZ R173, R173, UR4, -R196 ;  /* 0x00000004adad7c23 */ /* 0x000fe200080108c4 */
[----:B------:R-:W-:-:S04]  /*7650*/  FMUL.FTZ R13, R13, UR4 ;  /* 0x000000040d0d7c20 */ /* 0x000fc80008410000 */
[----:B------:R-:W3:Y:S01]  /*7660*/  MUFU.TANH R179, R179 ;  /* 0x000000b300b37308 */ /* 0x000ee20000002400 */
[----:B-1----:R-:W-:-:S07]  /*7670*/  FMNMX.FTZ R178, R176, R175, !PT ;  /* 0x000000afb0b27209 */ /* 0x002fce0007810000 */
[----:B------:R-:W1:Y:S01]  /*7680*/  MUFU.TANH R180, R180 ;  /* 0x000000b400b47308 */ /* 0x000e620000002400 */
[----:B--2---:R-:W-:-:S07]  /*7690*/  FMNMX.FTZ R178, R177, R178, !PT ;  /* 0x000000b2b1b27209 */ /* 0x004fce0007810000 */
[----:B------:R-:W2:Y:S01]  /*76a0*/  MUFU.TANH R183, R183 ;  /* 0x000000b700b77308 */ /* 0x000ea20000002400 */
[----:B---3--:R-:W-:-:S07]  /*76b0*/  FMNMX.FTZ R3, R179, R178, !PT ;  /* 0x000000b2b3037209 */ /* 0x008fce0007810000 */
[----:B------:R-:W-:Y:S01]  /*76c0*/  MUFU.EX2 R175, R182 ;  /* 0x000000b600af7308 */ /* 0x000fe20000000800 */
[----:B-1----:R-:W-:-:S07]  /*76d0*/  FMNMX.FTZ R154, R180, R3, !PT ;  /* 0x00000003b49a7209 */ /* 0x002fce0007810000 */
[----:B------:R-:W-:Y:S01]  /*76e0*/  MUFU.EX2 R182, R156 ;  /* 0x0000009c00b67308 */ /* 0x000fe20000000800 */
[----:B--2---:R-:W-:-:S05]  /*76f0*/  FMNMX.FTZ R154, R183, R154, !PT ;  /* 0x0000009ab79a7209 */ /* 0x004fca0007810000 */
[----:B------:R-:W1:Y:S02]  /*7700*/  SHFL.BFLY PT, R3, R154, 0x2, 0x1f ;  /* 0x0c401f009a037f89 */ /* 0x000e6400000e0000 */
[----:B------:R-:W2:Y:S08]  /*7710*/  MUFU.EX2 R13, R13 ;  /* 0x0000000d000d7308 */ /* 0x000eb00000000800 */
[----:B------:R-:W-:Y:S08]  /*7720*/  MUFU.EX2 R20, R20 ;  /* 0x0000001400147308 */ /* 0x000ff00000000800 */
[----:B------:R-:W-:Y:S01]  /*7730*/  MUFU.EX2 R178, R190 ;  /* 0x000000be00b27308 */ /* 0x000fe20000000800 */
[-C--:B--2---:R-:W-:Y:S01]  /*7740*/  FMUL.FTZ R24, R24, R13.reuse ;  /* 0x0000000d18187220 */ /* 0x084fe20000410000 */
[-C--:B------:R-:W-:Y:S01]  /*7750*/  FMUL.FTZ R25, R25, R13.reuse ;  /* 0x0000000d19197220 */ /* 0x080fe20000410000 */
[-C--:B------:R-:W-:Y:S01]  /*7760*/  FMUL.FTZ R28, R28, R13.reuse ;  /* 0x0000000d1c1c7220 */ /* 0x080fe20000410000 */
[-C--:B------:R-:W-:Y:S01]  /*7770*/  FMUL.FTZ R29, R29, R13.reuse ;  /* 0x0000000d1d1d7220 */ /* 0x080fe20000410000 */
[----:B------:R-:W-:Y:S01]  /*7780*/  FMUL.FTZ R32, R32, R13 ;  /* 0x0000000d20207220 */ /* 0x000fe20000410000 */
[----:B-1----:R-:W-:Y:S01]  /*7790*/  FMNMX.FTZ R155, R154, R3, !PT ;  /* 0x000000039a9b7209 */ /* 0x002fe20007810000 */
        /* <DEDUP_REMOVED lines=28> */
[----:B-1----:R-:W-:Y:S01]  /*7960*/  FMNMX.FTZ R3, R155, R154, !PT ;  /* 0x0000009a9b037209 */ /* 0x002fe20007810000 */
[-C--:B------:R-:W-:Y:S01]  /*7970*/  FMUL.FTZ R80, R80, R13.reuse ;  /* 0x0000000d50507220 */ /* 0x080fe20000410000 */
[-C--:B------:R-:W-:Y:S01]  /*7980*/  FMUL.FTZ R81, R81, R13.reuse ;  /* 0x0000000d51517220 */ /* 0x080fe20000410000 */
[-C--:B------:R-:W-:Y:S01]  /*7990*/  FMUL.FTZ R84, R84, R13.reuse ;  /* 0x0000000d54547220 */ /* 0x080fe20000410000 */
[-C--:B------:R-:W-:Y:S01]  /*79a0*/  FMUL.FTZ R85, R85, R13.reuse ;  /* 0x0000000d55557220 */ /* 0x080fe20000410000 */
[C---:B------:R-:W-:Y:S01]  /*79b0*/  FMUL.FTZ R156, R3.reuse, UR4 ;  /* 0x00000004039c7c20 */ /* 0x040fe20008410000 */
[----:B------:R-:W-:Y:S01]  /*79c0*/  FADD.FTZ R14, -R3, R14 ;  /* 0x0000000e030e7221 */ /* 0x000fe20000010100 */
[----:B------:R-:W-:Y:S01]  /*79d0*/  MUFU.EX2 R192, R192 ;  /* 0x000000c000c07308 */ /* 0x000fe20000000800 */
[----:B------:R-:W-:Y:S01]  /*79e0*/  FMUL.FTZ R88, R88, R13 ;  /* 0x0000000d58587220 */ /* 0x000fe20000410000 */
[----:B------:R-:W-:Y:S01]  /*79f0*/  FFMA.FTZ R196, R153, UR4, -R156 ;  /* 0x0000000499c47c23 */ /* 0x000fe2000801089c */
[----:B------:R-:W-:-:S02]  /*7a00*/  IMAD.MOV R153, RZ, RZ, -R19 ;  /* 0x000000ffff997224 */ /* 0x000fc400078e0a13 */
[----:B------:R-:W-:Y:S01]  /*7a10*/  FMUL.FTZ R197, R14, UR4 ;  /* 0x000000040ec57c20 */ /* 0x000fe20008410000 */
[--C-:B------:R-:W-:Y:S01]  /*7a20*/  FFMA.FTZ R14, R15, UR4, -R156.reuse ;  /* 0x000000040f0e7c23 */ /* 0x100fe2000801089c */
[--C-:B------:R-:W-:Y:S01]  /*7a30*/  FFMA.FTZ R15, R21, UR4, -R156.reuse ;  /* 0x00000004150f7c23 */ /* 0x100fe2000801089c */
[--C-:B------:R-:W-:Y:S01]  /*7a40*/  FFMA.FTZ R21, R152, UR4, -R156.reuse ;  /* 0x0000000498157c23 */ /* 0x100fe2000801089c */
[----:B------:R-:W-:Y:S01]  /*7a50*/  ISETP.NE.AND P3, PT, R18, R153, PT ;  /* 0x000000991200720c */ /* 0x000fe20003f65270 */
[--C-:B------:R-:W-:Y:S01]  /*7a60*/  FFMA.FTZ R203, R176, UR4, -R156.reuse ;  /* 0x00000004b0cb7c23 */ /* 0x100fe2000801089c */
[----:B------:R-:W1:Y:S01]  /*7a70*/  MUFU.EX2 R197, R197 ;  /* 0x000000c500c57308 */ /* 0x000e620000000800 */
[----:B------:R-:W-:Y:S01]  /*7a80*/  @!P1 IADD3 R152, R11, 0x38840, RZ ;  /* 0x000388400b989810 */ /* 0x000fe20007ffe0ff */
[--C-:B------:R-:W-:Y:S01]  /*7a90*/  FFMA.FTZ R198, R162, UR4, -R156.reuse ;  /* 0x00000004a2c67c23 */ /* 0x100fe2000801089c */
[--C-:B------:R-:W-:Y:S01]  /*7aa0*/  FFMA.FTZ R199, R163, UR4, -R156.reuse ;  /* 0x00000004a3c77c23 */ /* 0x100fe2000801089c */
[----:B------:R-:W-:Y:S01]  /*7ab0*/  FFMA.FTZ R200, R166, UR4, -R156 ;  /* 0x00000004a6c87c23 */ /* 0x000fe2000801089c */
[----:B------:R-:W-:Y:S01]  /*7ac0*/  @!P1 PRMT R152, RZ, 0x654, R152 ;  /* 0x00000654ff989816 */ /* 0x000fe20000000098 */
[--C-:B------:R-:W-:Y:S01]  /*7ad0*/  FFMA.FTZ R201, R167, UR4, -R156.reuse ;  /* 0x00000004a7c97c23 */ /* 0x100fe2000801089c */
[--C-:B------:R-:W-:Y:S01]  /*7ae0*/  FFMA.FTZ R176, R177, UR4, -R156.reuse ;  /* 0x00000004b1b07c23 */ /* 0x100fe2000801089c */
[--C-:B------:R-:W-:Y:S01]  /*7af0*/  FFMA.FTZ R170, R170, UR4, -R156.reuse ;  /* 0x00000004aaaa7c23 */ /* 0x100fe2000801089c */
[--C-:B------:R-:W-:Y:S01]  /*7b00*/  FFMA.FTZ R171, R171, UR4, -R156.reuse ;  /* 0x00000004abab7c23 */ /* 0x100fe2000801089c */
[----:B------:R-:W-:Y:S01]  /*7b10*/  FFMA.FTZ R174, R174, UR4, -R156 ;  /* 0x00000004aeae7c23 */ /* 0x000fe2000801089c */
[----:B------:R-:W-:-:S02]  /*7b20*/  @!P3 IMAD R12, R12, 0x40, R17 ;  /* 0x000000400c0cb824 */ /* 0x000fc400078e0211 */
[--C-:B------:R-:W-:Y:S01]  /*7b30*/  FFMA.FTZ R177, R179, UR4, -R156.reuse ;  /* 0x00000004b3b17c23 */ /* 0x100fe2000801089c */
[----:B------:R3:W-:Y:S01]  /*7b40*/  @!P1 SYNCS.ARRIVE.TRANS64.RED.A1T0 RZ, [R152+URZ], RZ ;  /* 0x000000ff98ff99a7 */ /* 0x0007e2000810043f */
[--C-:B------:R-:W-:Y:S01]  /*7b50*/  FFMA.FTZ R179, R183, UR4, -R156.reuse ;  /* 0x00000004b7b37c23 */ /* 0x100fe2000801089c */
[----:B------:R-:W-:Y:S01]  /*7b60*/  FFMA.FTZ R180, R180, UR4, -R156 ;  /* 0x00000004b4b47c23 */ /* 0x000fe2000801089c */
[----:B------:R-:W-:Y:S01]  /*7b70*/  @!P3 LEA R154, R12, UR42, 0x2 ;  /* 0x0000002a0c9abc11 */ /* 0x000fe2000f8e10ff */
[----:B------:R-:W-:Y:S01]  /*7b80*/  MUFU.EX2 R14, R14 ;  /* 0x0000000e000e7308 */ /* 0x000fe20000000800 */
[----:B--2---:R-:W-:Y:S01]  /*7b90*/  F2FP.BF16.F32.PACK_AB R156, R189, R182 ;  /* 0x000000b6bd9c723e */ /* 0x004fe200000010ff */
[-C--:B-1----:R-:W-:Y:S01]  /*7ba0*/  FMUL.FTZ R26, R26, R197.reuse ;  /* 0x000000c51a1a7220 */ /* 0x082fe20000410000 */
[----:B------:R-:W-:Y:S01]  /*7bb0*/  F2FP.BF16.F32.PACK_AB R158, R191, R190 ;  /* 0x000000bebf9e723e */ /* 0x000fe200000010ff */
[----:B------:R-:W-:Y:S01]  /*7bc0*/  @!P3 STS [R154+0x38400], R13 ;  /* 0x0384000d9a00b388 */ /* 0x000fe20000000800 */
[----:B---3--:R-:W-:Y:S01]  /*7bd0*/  F2FP.BF16.F32.PACK_AB R152, R175, R20 ;  /* 0x00000014af98723e */ /* 0x008fe200000010ff */
[-C--:B------:R-:W-:Y:S01]  /*7be0*/  FMUL.FTZ R27, R27, R197.reuse ;  /* 0x000000c51b1b7220 */ /* 0x080fe20000410000 */
[-C--:B------:R-:W-:Y:S01]  /*7bf0*/  FMUL.FTZ R30, R30, R197.reuse ;  /* 0x000000c51e1e7220 */ /* 0x080fe20000410000 */
[----:B------:R1:W-:Y:S01]  /*7c00*/  @!P3 STS [R154+0x38420], R197 ;  /* 0x038420c59a00b388 */ /* 0x0003e20000000800 */
        /* <DEDUP_REMOVED lines=9> */
[----:B-1----:R-:W-:Y:S01]  /*7ca0*/  F2FP.BF16.F32.PACK_AB R154, R181, R178 ;  /* 0x000000b2b59a723e */ /* 0x002fe200000010ff */
[-C--:B------:R-:W-:Y:S01]  /*7cb0*/  FMUL.FTZ R46, R46, R197.reuse ;  /* 0x000000c52e2e7220 */ /* 0x080fe20000410000 */
[-C--:B------:R-:W-:Y:S01]  /*7cc0*/  FMUL.FTZ R47, R47, R197.reuse ;  /* 0x000000c52f2f7220 */ /* 0x080fe20000410000 */
[-C--:B------:R-:W-:Y:S01]  /*7cd0*/  FMUL.FTZ R50, R50, R197.reuse ;  /* 0x000000c532327220 */ /* 0x080fe20000410000 */
[-C--:B------:R-:W-:Y:S01]  /*7ce0*/  FMUL.FTZ R51, R51, R197.reuse ;  /* 0x000000c533337220 */ /* 0x080fe20000410000 */
[-C--:B------:R-:W-:Y:S01]  /*7cf0*/  FMUL.FTZ R54, R54, R197.reuse ;  /* 0x000000c536367220 */ /* 0x080fe20000410000 */
[-C--:B------:R-:W-:Y:S01]  /*7d00*/  FMUL.FTZ R55, R55, R197.reuse ;  /* 0x000000c537377220 */ /* 0x080fe20000410000 */
[----:B------:R-:W1:Y:S01]  /*7d10*/  MUFU.EX2 R196, R196 ;  /* 0x000000c400c47308 */ /* 0x000e620000000800 */
[----:B--2---:R-:W-:Y:S01]  /*7d20*/  F2FP.BF16.F32.PACK_AB R153, R15, R14 ;  /* 0x0000000e0f99723e */ /* 0x004fe200000010ff */
        /* <DEDUP_REMOVED lines=14> */
[----:B------:R-:W2:Y:S01]  /*7e10*/  MUFU.EX2 R199, R199 ;  /* 0x000000c700c77308 */ /* 0x000ea20000000800 */
[----:B-1----:R-:W-:Y:S01]  /*7e20*/  F2FP.BF16.F32.PACK_AB R155, R196, R21 ;  /* 0x00000015c49b723e */ /* 0x002fe200000010ff */
[----:B------:R-:W-:Y:S01]  /*7e30*/  BAR.SYNC.DEFER_BLOCKING 0xf, 0x100 ;  /* 0x03c4000000007b1d */ /* 0x000fe20000010000 */
[-C--:B------:R-:W-:Y:S01]  /*7e40*/  FMUL.FTZ R83, R83, R197.reuse ;  /* 0x000000c553537220 */ /* 0x080fe20000410000 */
[-C--:B------:R-:W-:Y:S01]  /*7e50*/  FMUL.FTZ R86, R86, R197.reuse ;  /* 0x000000c556567220 */ /* 0x080fe20000410000 */
[----:B------:R-:W-:Y:S01]  /*7e60*/  FMUL.FTZ R87, R87, R197 ;  /* 0x000000c557577220 */ /* 0x000fe20000410000 */
[----:B------:R-:W-:Y:S01]  /*7e70*/  FMUL.FTZ R89, R89, R13 ;  /* 0x0000000d59597220 */ /* 0x000fe20000410000 */
[-C--:B------:R-:W-:Y:S01]  /*7e80*/  FMUL.FTZ R90, R90, R197.reuse ;  /* 0x000000c55a5a7220 */ /* 0x080fe20000410000 */
[----:B------:R-:W-:Y:S01]  /*7e90*/  MUFU.EX2 R200, R200 ;  /* 0x000000c800c87308 */ /* 0x000fe20000000800 */
[----:B------:R-:W-:Y:S01]  /*7ea0*/  FMUL.FTZ R91, R91, R197 ;  /* 0x000000c55b5b7220 */ /* 0x000fe20000410000 */
[-C--:B------:R-:W-:Y:S01]  /*7eb0*/  FMUL.FTZ R92, R92, R13.reuse ;  /* 0x0000000d5c5c7220 */ /* 0x080fe20000410000 */
[----:B------:R-:W-:Y:S01]  /*7ec0*/  FMUL.FTZ R93, R93, R13 ;  /* 0x0000000d5d5d7220 */ /* 0x000fe20000410000 */
[-C--:B------:R-:W-:Y:S01]  /*7ed0*/  FMUL.FTZ R94, R94, R197.reuse ;  /* 0x000000c55e5e7220 */ /* 0x080fe20000410000 */
[----:B------:R-:W-:Y:S01]  /*7ee0*/  FMUL.FTZ R95, R95, R197 ;  /* 0x000000c55f5f7220 */ /* 0x000fe20000410000 */
[-C--:B------:R-:W-:Y:S01]  /*7ef0*/  FMUL.FTZ R96, R96, R13.reuse ;  /* 0x0000000d60607220 */ /* 0x080fe20000410000 */
[----:B------:R-:W-:Y:S01]  /*7f00*/  FMUL.FTZ R97, R97, R13 ;  /* 0x0000000d61617220 */ /* 0x000fe20000410000 */
[----:B------:R-:W1:Y:S01]  /*7f10*/  MUFU.EX2 R201, R201 ;  /* 0x000000c900c97308 */ /* 0x000e620000000800 */
[----:B--2---:R-:W-:Y:S01]  /*7f20*/  F2FP.BF16.F32.PACK_AB R157, R199, R198 ;  /* 0x000000c6c79d723e */ /* 0x004fe200000010ff */
[-C--:B------:R-:W-:Y:S01]  /*7f30*/  FMUL.FTZ R98, R98, R197.reuse ;  /* 0x000000c562627220 */ /* 0x080fe20000410000 */
[----:B------:R-:W-:Y:S01]  /*7f40*/  FMUL.FTZ R99, R99, R197 ;  /* 0x000000c563637220 */ /* 0x000fe20000410000 */
[-C--:B------:R-:W-:Y:S01]  /*7f50*/  FMUL.FTZ R100, R100, R13.reuse ;  /* 0x0000000d64647220 */ /* 0x080fe20000410000 */
[----:B------:R-:W-:Y:S01]  /*7f60*/  FMUL.FTZ R101, R101, R13 ;  /* 0x0000000d65657220 */ /* 0x000fe20000410000 */
[-C--:B------:R-:W-:Y:S01]  /*7f70*/  FMUL.FTZ R102, R102, R197.reuse ;  /* 0x000000c566667220 */ /* 0x080fe20000410000 */
[----:B------:R-:W-:Y:S01]  /*7f80*/  FMUL.FTZ R103, R103, R197 ;  /* 0x000000c567677220 */ /* 0x000fe20000410000 */
[----:B------:R-:W2:Y:S01]  /*7f90*/  MUFU.EX2 R193, R193 ;  /* 0x000000c100c17308 */ /* 0x000ea20000000800 */
[-C--:B------:R-:W-:Y:S01]  /*7fa0*/  FMUL.FTZ R104, R104, R13.reuse ;  /* 0x0000000d68687220 */ /* 0x080fe20000410000 */
[----:B------:R-:W-:Y:S01]  /*7fb0*/  FMUL.FTZ R105, R105, R13 ;  /* 0x0000000d69697220 */ /* 0x000fe20000410000 */
[-C--:B------:R-:W-:Y:S01]  /*7fc0*/  FMUL.FTZ R106, R106, R197.reuse ;  /* 0x000000c56a6a7220 */ /* 0x080fe20000410000 */
[----:B------:R-:W-:Y:S01]  /*7fd0*/  FMUL.FTZ R107, R107, R197 ;  /* 0x000000c56b6b7220 */ /* 0x000fe20000410000 */
[-C--:B------:R-:W-:Y:S01]  /*7fe0*/  FMUL.FTZ R108, R108, R13.reuse ;  /* 0x0000000d6c6c7220 */ /* 0x080fe20000410000 */
[----:B------:R-:W-:Y:S01]  /*7ff0*/  FMUL.FTZ R109, R109, R13 ;  /* 0x0000000d6d6d7220 */ /* 0x000fe20000410000 */
[-C--:B------:R-:W-:Y:S01]  /*8000*/  FMUL.FTZ R110, R110, R197.reuse ;  /* 0x000000c56e6e7220 */ /* 0x080fe20000410000 */
[----:B------:R-:W-:Y:S01]  /*8010*/  MUFU.EX2 R194, R194 ;  /* 0x000000c200c27308 */ /* 0x000fe20000000800 */
[----:B-1----:R-:W-:Y:S01]  /*8020*/  F2FP.BF16.F32.PACK_AB R159, R201, R200 ;  /* 0x000000c8c99f723e */ /* 0x002fe200000010ff */
[----:B------:R-:W-:Y:S01]  /*8030*/  FMUL.FTZ R111, R111, R197 ;  /* 0x000000c56f6f7220 */ /* 0x000fe20000410000 */
[-C--:B------:R-:W-:Y:S01]  /*8040*/  FMUL.FTZ R112, R112, R13.reuse ;  /* 0x0000000d70707220 */ /* 0x080fe20000410000 */
[----:B------:R-:W-:Y:S01]  /*8050*/  FMUL.FTZ R113, R113, R13 ;  /* 0x0000000d71717220 */ /* 0x000fe20000410000 */
[-C--:B------:R-:W-:Y:S01]  /*8060*/  FMUL.FTZ R114, R114, R197.reuse ;  /* 0x000000c572727220 */ /* 0x080fe20000410000 */
[----:B------:R-:W-:Y:S01]  /*8070*/  FMUL.FTZ R115, R115, R197 ;  /* 0x000000c573737220 */ /* 0x000fe20000410000 */
[-C--:B------:R-:W-:Y:S01]  /*8080*/  FMUL.FTZ R116, R116, R13.reuse ;  /* 0x0000000d74747220 */ /* 0x080fe20000410000 */
[----:B------:R-:W1:Y:S01]  /*8090*/  MUFU.EX2 R195, R195 ;  /* 0x000000c300c37308 */ /* 0x000e620000000800 */
[----:B--2---:R-:W-:Y:S01]  /*80a0*/  F2FP.BF16.F32.PACK_AB R160, R193, R192 ;  /* 0x000000c0c1a0723e */ /* 0x004fe200000010ff */
[----:B------:R-:W-:Y:S01]  /*80b0*/  FMUL.FTZ R117, R117, R13 ;  /* 0x0000000d75757220 */ /* 0x000fe20000410000 */
[-C--:B------:R-:W-:Y:S01]  /*80c0*/  FMUL.FTZ R118, R118, R197.reuse ;  /* 0x000000c576767220 */ /* 0x080fe20000410000 */
[----:B------:R-:W-:Y:S01]  /*80d0*/  FMUL.FTZ R119, R119, R197 ;  /* 0x000000c577777220 */ /* 0x000fe20000410000 */
[-C--:B------:R-:W-:Y:S01]  /*80e0*/  FMUL.FTZ R120, R120, R13.reuse ;  /* 0x0000000d78787220 */ /* 0x080fe20000410000 */
        /* <DEDUP_REMOVED lines=10> */
[----:B------:R-:W2:Y:S01]  /*8190*/  MUFU.EX2 R171, R171 ;  /* 0x000000ab00ab7308 */ /* 0x000ea20000000800 */
[----:B-1----:R-:W-:Y:S01]  /*81a0*/  F2FP.BF16.F32.PACK_AB R162, R195, R194 ;  /* 0x000000c2c3a2723e */ /* 0x002fe200000010ff */
[-C--:B------:R-:W-:Y:S01]  /*81b0*/  FMUL.FTZ R130, R130, R197.reuse ;  /* 0x000000c582827220 */ /* 0x080fe20000410000 */
[----:B------:R-:W-:Y:S01]  /*81c0*/  FMUL.FTZ R131, R131, R197 ;  /* 0x000000c583837220 */ /* 0x000fe20000410000 */
[-C--:B------:R-:W-:Y:S01]  /*81d0*/  FMUL.FTZ R132, R132, R13.reuse ;  /* 0x0000000d84847220 */ /* 0x080fe20000410000 */
[----:B------:R-:W-:Y:S01]  /*81e0*/  FMUL.FTZ R133, R133, R13 ;  /* 0x0000000d85857220 */ /* 0x000fe20000410000 */
[-C--:B------:R-:W-:Y:S01]  /*81f0*/  FMUL.FTZ R134, R134, R197.reuse ;  /* 0x000000c586867220 */ /* 0x080fe20000410000 */
[----:B------:R-:W-:Y:S01]  /*8200*/  FMUL.FTZ R135, R135, R197 ;  /* 0x000000c587877220 */ /* 0x000fe20000410000 */
[----:B------:R-:W-:Y:S01]  /*8210*/  MUFU.EX2 R174, R174 ;  /* 0x000000ae00ae7308 */ /* 0x000fe20000000800 */
[-C--:B------:R-:W-:Y:S01]  /*8220*/  FMUL.FTZ R136, R136, R13.reuse ;  /* 0x0000000d88887220 */ /* 0x080fe20000410000 */
        /* <DEDUP_REMOVED lines=18> */
[----:B------:R2:W-:Y:S01]  /*8350*/  STSM.16.M88.4 [R23+0x36400], R152 ;  /* 0x0364009817007844 */ /* 0x0005e20000000200 */
[----:B------:R-:W-:Y:S01]  /*8360*/  FFMA.FTZ R8, R13, R8, R20 ;  /* 0x000000080d087223 */ /* 0x000fe20000010014 */
[----:B------:R-:W-:Y:S01]  /*8370*/  FFMA.FTZ R10, R197, R10, R14 ;  /* 0x0000000ac50a7223 */ /* 0x000fe2000001000e */
[----:B------:R-:W-:Y:S01]  /*8380*/  @!P1 VIADD R11, R11, 0x38860 ;  /* 0x000388600b0b9836 */ /* 0x000fe20000000000 */
[----:B------:R-:W3:Y:S01]  /*8390*/  MUFU.EX2 R169, R169 ;  /* 0x000000a900a97308 */ /* 0x000ee20000000800 */
[----:B-1----:R-:W-:Y:S01]  /*83a0*/  F2FP.BF16.F32.PACK_AB R163, R203, R174 ;  /* 0x000000aecba3723e */ /* 0x002fe200000010ff */
[----:B------:R2:W-:Y:S01]  /*83b0*/  STSM.16.M88.4 [R22], R156 ;  /* 0x0000009c16007844 */ /* 0x0005e20000000200 */
[----:B------:R-:W-:Y:S01]  /*83c0*/  FADD.FTZ R175, R175, R8 ;  /* 0x00000008afaf7221 */ /* 0x000fe20000010000 */
[----:B------:R-:W-:Y:S01]  /*83d0*/  FADD.FTZ R10, R15, R10 ;  /* 0x0000000a0f0a7221 */ /* 0x000fe20000010000 */
[----:B------:R-:W-:Y:S01]  /*83e0*/  @!P1 PRMT R11, RZ, 0x654, R11 ;  /* 0x00000654ff0b9816 */ /* 0x000fe2000000000b */
[----:B------:R2:W-:Y:S01]  /*83f0*/  STSM.16.M88.4 [R185], R160 ;  /* 0x000000a0b9007844 */ /* 0x0005e20000000200 */
[----:B------:R-:W-:Y:S01]  /*8400*/  FADD.FTZ R178, R178, R175 ;  /* 0x000000afb2b27221 */ /* 0x000fe20000010000 */
[----:B------:R-:W-:Y:S01]  /*8410*/  MUFU.EX2 R172, R172 ;  /* 0x000000ac00ac7308 */ /* 0x000fe20000000800 */
[----:B------:R-:W-:Y:S01]  /*8420*/  FADD.FTZ R21, R21, R10 ;  /* 0x0000000a15157221 */ /* 0x000fe20000010000 */
[----:B------:R-:W-:-:S02]  /*8430*/  IMAD.MOV.U32 R14, RZ, RZ, R3 ;  /* 0x000000ffff0e7224 */ /* 0x000fc400078e0003 */
[----:B------:R-:W-:Y:S01]  /*8440*/  FADD.FTZ R181, R181, R178 ;  /* 0x000000b2b5b57221 */ /* 0x000fe20000010000 */
[----:B------:R-:W-:Y:S02]  /*8450*/  IMAD.MOV.U32 R13, RZ, RZ, R0 ;  /* 0x000000ffff0d7224 */ /* 0x000fe400078e0000 */
[----:B------:R-:W-:Y:S01]  /*8460*/  FADD.FTZ R21, R196, R21 ;  /* 0x00000015c4157221 */ /* 0x000fe20000010000 */
[----:B------:R-:W-:Y:S01]  /*8470*/  FADD.FTZ R182, R182, R181 ;  /* 0x000000b5b6b67221 */ /* 0x000fe20000010000 */
[----:B------:R-:W1:Y:S01]  /*8480*/  MUFU.EX2 R173, R173 ;  /* 0x000000ad00ad7308 */ /* 0x000e620000000800 */
[----:B---3--:R-:W-:Y:S01]  /*8490*/  F2FP.BF16.F32.PACK_AB R164, R169, R168 ;  /* 0x000000a8a9a4723e */ /* 0x008fe200000010ff */
[----:B------:R-:W-:Y:S01]  /*84a0*/  FADD.FTZ R198, R198, R21 ;  /* 0x00000015c6c67221 */ /* 0x000fe20000010000 */
[----:B------:R-:W-:-:S03]  /*84b0*/  FADD.FTZ R189, R189, R182 ;  /* 0x000000b6bdbd7221 */ /* 0x000fc60000010000 */
[----:B------:R-:W-:Y:S01]  /*84c0*/  FADD.FTZ R199, R199, R198 ;  /* 0x000000c6c7c77221 */ /* 0x000fe20000010000 */
[----:B------:R-:W-:Y:S01]  /*84d0*/  FADD.FTZ R190, R190, R189 ;  /* 0x000000bdbebe7221 */ /* 0x000fe20000010000 */
[----:B------:R-:W-:Y:S02]  /*84e0*/  MUFU.EX2 R176, R176 ;  /* 0x000000b000b07308 */ /* 0x000fe40000000800 */
[----:B------:R-:W-:Y:S01]  /*84f0*/  FADD.FTZ R200, R200, R199 ;  /* 0x000000c7c8c87221 */ /* 0x000fe20000010000 */
[----:B------:R-:W-:-:S03]  /*8500*/  FADD.FTZ R191, R191, R190 ;  /* 0x000000bebfbf7221 */ /* 0x000fc60000010000 */
[----:B------:R-:W-:Y:S01]  /*8510*/  FADD.FTZ R201, R201, R200 ;  /* 0x000000c8c9c97221 */ /* 0x000fe20000010000 */
[----:B------:R-:W-:Y:S01]  /*8520*/  FADD.FTZ R192, R192, R191 ;  /* 0x000000bfc0c07221 */ /* 0x000fe20000010000 */
[----:B------:R-:W3:Y:S01]  /*8530*/  MUFU.EX2 R177, R177 ;  /* 0x000000b100b17308 */ /* 0x000ee20000000800 */
[----:B-1----:R-:W-:Y:S01]  /*8540*/  F2FP.BF16.F32.PACK_AB R166, R173, R172 ;  /* 0x000000acada6723e */ /* 0x002fe200000010ff */
[----:B------:R-:W-:Y:S01]  /*8550*/  FADD.FTZ R170, R170, R201 ;  /* 0x000000c9aaaa7221 */ /* 0x000fe20000010000 */
[----:B------:R-:W-:-:S03]  /*8560*/  FADD.FTZ R193, R193, R192 ;  /* 0x000000c0c1c17221 */ /* 0x000fc60000010000 */
[----:B------:R-:W-:Y:S01]  /*8570*/  FADD.FTZ R171, R171, R170 ;  /* 0x000000aaabab7221 */ /* 0x000fe20000010000 */
[----:B------:R-:W-:Y:S01]  /*8580*/  FADD.FTZ R194, R194, R193 ;  /* 0x000000c1c2c27221 */ /* 0x000fe20000010000 */
[----:B------:R1:W4:Y:S02]  /*8590*/  MUFU.EX2 R12, R180 ;  /* 0x000000b4000c7308 */ /* 0x0003240000000800 */
[----:B------:R-:W-:Y:S01]  /*85a0*/  FADD.FTZ R174, R174, R171 ;  /* 0x000000abaeae7221 */ /* 0x000fe20000010000 */
[----:B------:R-:W-:-:S03]  /*85b0*/  FADD.FTZ R195, R195, R194 ;  /* 0x000000c2c3c37221 */ /* 0x000fc60000010000 */
[----:B------:R-:W-:Y:S01]  /*85c0*/  FADD.FTZ R203, R203, R174 ;  /* 0x000000aecbcb7221 */ /* 0x000fe20000010000 */
[----:B------:R-:W-:Y:S01]  /*85d0*/  FADD.FTZ R168, R168, R195 ;  /* 0x000000c3a8a87221 */ /* 0x000fe20000010000 */
[----:B------:R-:W5:Y:S01]  /*85e0*/  MUFU.EX2 R179, R179 ;  /* 0x000000b300b37308 */ /* 0x000f620000000800 */
[----:B---3--:R-:W-:Y:S01]  /*85f0*/  F2FP.BF16.F32.PACK_AB R165, R177, R176 ;  /* 0x000000b0b1a5723e */ /* 0x008fe200000010ff */
[----:B-1----:R-:W-:Y:S02]  /*8600*/  VIADD R180, R202, 0x80 ;  /* 0x00000080cab47836 */ /* 0x002fe40000000000 */
[----:B------:R-:W-:Y:S01]  /*8610*/  FADD.FTZ R176, R176, R203 ;  /* 0x000000cbb0b07221 */ /* 0x000fe20000010000 */
[----:B------:R-:W-:-:S03]  /*8620*/  FADD.FTZ R169, R169, R168 ;  /* 0x000000a8a9a97221 */ /* 0x000fc60000010000 */
[----:B------:R-:W-:Y:S01]  /*8630*/  FADD.FTZ R177, R177, R176 ;  /* 0x000000b0b1b17221 */ /* 0x000fe20000010000 */
[----:B------:R-:W-:-:S03]  /*8640*/  FADD.FTZ R8, R172, R169 ;  /* 0x000000a9ac087221 */ /* 0x000fc60000010000 */
[----:B----4-:R-:W-:Y:S01]  /*8650*/  FADD.FTZ R10, R12, R177 ;  /* 0x000000b10c0a7221 */ /* 0x010fe20000010000 */
[----:B------:R-:W-:Y:S01]  /*8660*/  FADD.FTZ R8, R173, R8 ;  /* 0x00000008ad087221 */ /* 0x000fe20000010000 */
[C---:B-----5:R-:W-:Y:S02]  /*8670*/  F2FP.BF16.F32.PACK_AB R167, R179.reuse, R12 ;  /* 0x0000000cb3a7723e */ /* 0x060fe400000010ff */
[----:B------:R-:W-:Y:S01]  /*8680*/  FADD.FTZ R10, R179, R10 ;  /* 0x0000000ab30a7221 */ /* 0x000fe20000010000 */
[----:B------:R-:W-:Y:S02]  /*8690*/  MOV R12, R2 ;  /* 0x00000002000c7202 */ /* 0x000fe40000000f00 */
[----:B------:R2:W-:Y:S01]  /*86a0*/  STSM.16.M88.4 [R184], R164 ;  /* 0x000000a4b8007844 */ /* 0x0005e20000000200 */
[----:B------:R-:W-:-:S06]  /*86b0*/  WARPGROUP.ARRIVE ;  /* 0x00000000000079c5 */ /* 0x000fcc0000000000 */
[----:B------:R-:W-:Y:S01]  /*86c0*/  HGMMA.64x256x16.F32.BF16 R24, R152, gdesc[UR8].tnspB, R24, gsb0 ;  /* 0x43e0000898187df0 */ /* 0x000fe20008001818 */
        /* <DEDUP_REMOVED lines=29> */
[----:B------:R2:W-:Y:S01]  /*88a0*/  @!P1 SYNCS.ARRIVE.TRANS64.RED.A1T0 RZ, [R11+URZ], RZ ;  /* 0x000000ff0bff99a7 */ /* 0x0005e2000810043f */
[----:B------:R-:W-:Y:S05]  /*88b0*/  @P2 BRA `(.L_x_159) ;  /* 0xffffffcc00a42947 */ /* 0x000fea000383ffff */
.L_x_150:
[----:B------:R-:W1:Y:S01]  /*88c0*/  SHFL.BFLY PT, R5, R8, 0x2, 0x1f ;  /* 0x0c401f0008057f89 */ /* 0x000e6200000e0000 */
[----:B------:R-:W-:Y:S01]  /*88d0*/  IADD3 R9, -R19, RZ, RZ ;  /* 0x000000ff13097210 */ /* 0x000fe20007ffe1ff */
[----:B--2---:R-:W-:Y:S01]  /*88e0*/  IMAD.MOV.U32 R157, RZ, RZ, -0x800000 ;  /* 0xff800000ff9d7424 */ /* 0x004fe200078e00ff */
[----:B------:R-:W-:Y:S01]  /*88f0*/  MOV R13, UR4 ;  /* 0x00000004000d7c02 */ /* 0x000fe20008000f00 */
[----:B------:R-:W2:Y:S01]  /*8900*/  SHFL.BFLY PT, R7, R10, 0x2, 0x1f ;  /* 0x0c401f000a077f89 */ /* 0x000ea200000e0000 */
[----:B------:R-:W-:Y:S08]  /*8910*/  BAR.ARV 0x8, 0xa0 ;  /* 0x0202800000007b1d */ /* 0x000ff00000002000 */
[----:B------:R-:W-:Y:S01]  /*8920*/  BAR.SYNC.DEFER_BLOCKING 0xf, 0x100 ;  /* 0x03c4000000007b1d */ /* 0x000fe20000010000 */
[----:B------:R-:W-:Y:S01]  /*8930*/  ISETP.NE.AND P3, PT, R18, R9, PT ;  /* 0x000000091200720c */ /* 0x000fe20003f65270 */
[----:B------:R-:W-:Y:S01]  /*8940*/  IMAD.MOV.U32 R156, RZ, RZ, -0x800000 ;  /* 0xff800000ff9c7424 */ /* 0x000fe200078e00ff */
[----:B------:R-:W-:Y:S01]  /*8950*/  UIADD3 UR38, UR38, 0x1, URZ ;  /* 0x0000000126267890 */ /* 0x000fe2000fffe03f */
[----:B-1----:R-:W-:Y:S01]  /*8960*/  FADD.FTZ R5, R5, R8 ;  /* 0x0000000805057221 */ /* 0x002fe20000010000 */
[----:B------:R-:W-:-:S02]  /*8970*/  IMAD.MOV.U32 R8, RZ, RZ, RZ ;  /* 0x000000ffff087224 */ /* 0x000fc400078e00ff */
[----:B--2---:R-:W-:Y:S02]  /*8980*/  FADD.FTZ R7, R7, R10 ;  /* 0x0000000a07077221 */ /* 0x004fe40000010000 */
[----:B------:R-:W1:Y:S04]  /*8990*/  SHFL.BFLY PT, R4, R5, 0x1, 0x1f ;  /* 0x0c201f0005047f89 */ /* 0x000e6800000e0000 */
[----:B------:R-:W2:Y:S01]  /*89a0*/  SHFL.BFLY PT, R6, R7, 0x1, 0x1f ;  /* 0x0c201f0007067f89 */ /* 0x000ea200000e0000 */
[----:B-1----:R-:W-:Y:S01]  /*89b0*/  FADD.FTZ R11, R5, R4 ;  /* 0x00000004050b7221 */ /* 0x002fe20000010000 */
[C---:B------:R-:W-:Y:S02]  /*89c0*/  VIADD R4, R2.reuse, 0x1 ;  /* 0x0000000102047836 */ /* 0x040fe40000000000 */
[----:B------:R-:W-:-:S02]  /*89d0*/  @!P3 IMAD R2, R2, 0x40, R17 ;  /* 0x000000400202b824 */ /* 0x000fc400078e0211 */
[----:B--2---:R-:W-:Y:S01]  /*89e0*/  FADD.FTZ R6, R7, R6 ;  /* 0x0000000607067221 */ /* 0x004fe20000010000 */
[----:B------:R-:W-:Y:S01]  /*89f0*/  FSETP.NE.FTZ.AND P1, PT, R11, RZ, PT ;  /* 0x000000ff0b00720b */ /* 0x000fe20003f35000 */
[----:B------:R-:W-:Y:S01]  /*8a00*/  IMAD.U32 R7, RZ, RZ, UR4 ;  /* 0x00000004ff077e24 */ /* 0x000fe2000f8e00ff */
[----:B------:R-:W-:Y:S02]  /*8a10*/  ISETP.NE.AND P0, PT, R4, 0x2, PT ;  /* 0x000000020400780c */ /* 0x000fe40003f05270 */
[----:B------:R-:W-:Y:S02]  /*8a20*/  FSETP.NE.FTZ.AND P2, PT, R6, RZ, PT ;  /* 0x000000ff0600720b */ /* 0x000fe40003f55000 */
[----:B------:R-:W-:Y:S02]  /*8a30*/  SEL R5, RZ, 0x1, P0 ;  /* 0x00000001ff057807 */ /* 0x000fe40000000000 */
[----:B------:R-:W-:Y:S02]  /*8a40*/  @!P3 LEA R9, R2, UR42, 0x2 ;  /* 0x0000002a0209bc11 */ /* 0x000fe4000f8e10ff */
[----:B------:R-:W-:-:S02]  /*8a50*/  LOP3.LUT R16, R16, R5, RZ, 0x3c, !PT ;  /* 0x0000000510107212 */ /* 0x000fc400078e3cff */
[----:B------:R-:W-:Y:S01]  /*8a60*/  MOV R5, RZ ;  /* 0x000000ff00057202 */ /* 0x000fe20000000f00 */
[----:B------:R-:W1:Y:S01]  /*8a70*/  @P1 MUFU.RCP R8, R11 ;  /* 0x0000000b00081308 */ /* 0x000e620000001000 */
[----:B------:R-:W-:-:S03]  /*8a80*/  @P1 FMUL.FTZ R7, R7, 0.69314718246459960938 ;  /* 0x3f31721807071820 */ /* 0x000fc60000410000 */
[----:B------:R-:W-:-:S04]  /*8a90*/  @P2 FMUL.FTZ R13, R13, 0.69314718246459960938 ;  /* 0x3f3172180d0d2820 */ /* 0x000fc80000410000 */
[----:B------:R-:W2:Y:S08]  /*8aa0*/  @P2 MUFU.RCP R5, R6 ;  /* 0x0000000600052308 */ /* 0x000eb00000001000 */
[----:B------:R-:W3:Y:S01]  /*8ab0*/  @P1 MUFU.LG2 R2, R11 ;  /* 0x0000000b00021308 */ /* 0x000ee20000000c00 */
[----:B-1----:R1:W-:Y:S01]  /*8ac0*/  @!P3 STS [R9+0x38400], R8 ;  /* 0x038400080900b388 */ /* 0x0023e20000000800 */
[-C--:B------:R-:W-:Y:S01]  /*8ad0*/  FMUL.FTZ R24, R24, R8.reuse ;  /* 0x0000000818187220 */ /* 0x080fe20000410000 */
[-C--:B------:R-:W-:Y:S01]  /*8ae0*/  FMUL.FTZ R25, R25, R8.reuse ;  /* 0x0000000819197220 */ /* 0x080fe20000410000 */
[-C--:B------:R-:W-:Y:S01]  /*8af0*/  FMUL.FTZ R28, R28, R8.reuse ;  /* 0x000000081c1c7220 */ /* 0x080fe20000410000 */
[-C--:B------:R-:W-:Y:S01]  /*8b00*/  FMUL.FTZ R29, R29, R8.reuse ;  /* 0x000000081d1d7220 */ /* 0x080fe20000410000 */
[-C--:B------:R-:W-:Y:S01]  /*8b10*/  FMUL.FTZ R32, R32, R8.reuse ;  /* 0x0000000820207220 */ /* 0x080fe20000410000 */
[-C--:B------:R-:W-:Y:S01]  /*8b20*/  FMUL.FTZ R33, R33, R8.reuse ;  /* 0x0000000821217220 */ /* 0x080fe20000410000 */
[----:B------:R-:W4:Y:S01]  /*8b30*/  @P2 MUFU.LG2 R6, R6 ;  /* 0x0000000600062308 */ /* 0x000f220000000c00 */
        /* <DEDUP_REMOVED lines=8> */
[----:B---3--:R-:W-:Y:S01]  /*8bc0*/  @P1 FMUL.FTZ R2, R2, 0.69314718246459960938 ;  /* 0x3f31721802021820 */ /* 0x008fe20000410000 */
[-C--:B------:R-:W-:Y:S01]  /*8bd0*/  FMUL.FTZ R49, R49, R8.reuse ;  /* 0x0000000831317220 */ /* 0x080fe20000410000 */
[-C--:B------:R-:W-:Y:S01]  /*8be0*/  FMUL.FTZ R52, R52, R8.reuse ;  /* 0x0000000834347220 */ /* 0x080fe20000410000 */
[----:B------:R-:W-:Y:S01]  /*8bf0*/  FMUL.FTZ R53, R53, R8 ;  /* 0x0000000835357220 */ /* 0x000fe20000410000 */
[----:B------:R-:W-:Y:S01]  /*8c00*/  @P1 FFMA.FTZ R157, R7, R0, R2 ;  /* 0x00000000079d1223 */ /* 0x000fe20000010002 */
[-C--:B------:R-:W-:Y:S01]  /*8c10*/  FMUL.FTZ R56, R56, R8.reuse ;  /* 0x0000000838387220 */ /* 0x080fe20000410000 */
[-C--:B------:R-:W-:Y:S01]  /*8c20*/  FMUL.FTZ R57, R57, R8.reuse ;  /* 0x0000000839397220 */ /* 0x080fe20000410000 */
[-C--:B------:R-:W-:Y:S01]  /*8c30*/  FMUL.FTZ R60, R60, R8.reuse ;  /* 0x000000083c3c7220 */ /* 0x080fe20000410000 */
[----:B----4-:R-:W-:Y:S01]  /*8c40*/  @P2 FMUL.FTZ R6, R6, 0.69314718246459960938 ;  /* 0x3f31721806062820 */ /* 0x010fe20000410000 */
        /* <DEDUP_REMOVED lines=110> */
[----:B------:R-:W-:Y:S01]  /*9330*/  SEL R2, R4, RZ, P0 ;  /* 0x000000ff04027207 */ /* 0x000fe20000000000 */
[----:B-1----:R-:W-:Y:S06]  /*9340*/  BAR.ARV 0xe, 0x100 ;  /* 0x0384000000007b1d */ /* 0x002fec0000002000 */
.L_x_138:
        /* <DEDUP_REMOVED lines=16> */
[----:B--2---:R-:W-:Y:S01]  /*9450*/  ISETP.NE.AND P0, PT, R0, RZ, PT ;  /* 0x000000ff0000720c */ /* 0x004fe20003f05270 */
[----:B------:R-:W-:Y:S01]  /*9460*/  IMAD.U32 R115, RZ, RZ, UR5 ;  /* 0x00000005ff737e24 */ /* 0x000fe2000f8e00ff */
[----:B------:R-:W-:Y:S02]  /*9470*/  MOV R114, UR4 ;  /* 0x0000000400727c02 */ /* 0x000fe40008000f00 */
[----:B------:R-:W-:-:S02]  /*9480*/  F2FP.BF16.F32.PACK_AB R43, R47, R46 ;  /* 0x0000002e2f2b723e */ /* 0x000fc400000010ff */
[----:B------:R-:W-:Y:S01]  /*9490*/  F2FP.BF16.F32.PACK_AB R49, R51, R50 ;  /* 0x000000323331723e */ /* 0x000fe200000010ff */
[----:B------:R-:W-:Y:S01]  /*94a0*/  IMAD.WIDE R114, R188, 0x2, R114 ;  /* 0x00000002bc727825 */ /* 0x000fe200078e0272 */
[----:B------:R-:W-:Y:S02]  /*94b0*/  F2FP.BF16.F32.PACK_AB R56, R57, R56 ;  /* 0x000000383938723e */ /* 0x000fe400000010ff */
[----:B------:R-:W-:Y:S02]  /*94c0*/  F2FP.BF16.F32.PACK_AB R50, R53, R52 ;  /* 0x000000343532723e */ /* 0x000fe400000010ff */
[C---:B------:R-:W-:Y:S02]  /*94d0*/  IADD3 R173, P2, R114.reuse, 0x20, RZ ;  /* 0x0000002072ad7810 */ /* 0x040fe40007f5e0ff */
[C---:B------:R-:W-:Y:S02]  /*94e0*/  IADD3 R175, P4, R114.reuse, 0x60, RZ ;  /* 0x0000006072af7810 */ /* 0x040fe40007f9e0ff */
[C---:B------:R-:W-:Y:S01]  /*94f0*/  IADD3 R6, P3, R114.reuse, 0x40, RZ ;  /* 0x0000004072067810 */ /* 0x040fe20007f7e0ff */
[--C-:B------:R-:W-:Y:S01]  /*9500*/  IMAD.X R5, RZ, RZ, R115.reuse, P2 ;  /* 0x000000ffff057224 */ /* 0x100fe200010e0673 */
[C---:B------:R-:W-:Y:S01]  /*9510*/  LOP3.LUT R3, R114.reuse, 0x380, RZ, 0xc0, !PT ;  /* 0x0000038072037812 */ /* 0x040fe200078ec0ff */
[----:B------:R-:W-:Y:S01]  /*9520*/  IMAD.X R9, RZ, RZ, R115, P4 ;  /* 0x000000ffff097224 */ /* 0x000fe200020e0673 */
[----:B------:R-:W-:-:S02]  /*9530*/  IADD3 R177, P5, R114, 0x2000, RZ ;  /* 0x0000200072b17810 */ /* 0x000fc40007fbe0ff */
[C---:B------:R-:W-:Y:S02]  /*9540*/  IADD3 R14, P1, R114.reuse, 0x2040, RZ ;  /* 0x00002040720e7810 */ /* 0x040fe40007f3e0ff */
[C---:B------:R-:W-:Y:S01]  /*9550*/  IADD3 R181, P2, R114.reuse, 0x2060, RZ ;  /* 0x0000206072b57810 */ /* 0x040fe20007f5e0ff */
[--C-:B------:R-:W-:Y:S01]  /*9560*/  IMAD.X R11, RZ, RZ, R115.reuse, P5 ;  /* 0x000000ffff0b7224 */ /* 0x100fe200028e0673 */
[----:B------:R-:W-:Y:S01]  /*9570*/  IADD3.X R7, RZ, R115, RZ, P3, !PT ;  /* 0x00000073ff077210 */ /* 0x000fe20001ffe4ff */
[--C-:B------:R-:W-:Y:S01]  /*9580*/  IMAD.X R15, RZ, RZ, R115.reuse, P1 ;  /* 0x000000ffff0f7224 */ /* 0x100fe200008e0673 */
[C---:B------:R-:W-:Y:S01]  /*9590*/  IADD3 R189, P4, R114.reuse, 0x4020, RZ ;  /* 0x0000402072bd7810 */ /* 0x040fe20007f9e0ff */
[--C-:B------:R-:W-:Y:S01]  /*95a0*/  IMAD.X R21, RZ, RZ, R115.reuse, P2 ;  /* 0x000000ffff157224 */ /* 0x100fe200010e0673 */
[C---:B------:R-:W-:Y:S02]  /*95b0*/  IADD3 R179, P6, R114.reuse, 0x2020, RZ ;  /* 0x0000202072b37810 */ /* 0x040fe40007fde0ff */
[----:B------:R-:W-:Y:S01]  /*95c0*/  IADD3 R183, P3, R114, 0x4000, RZ ;  /* 0x0000400072b77810 */ /* 0x000fe20007f7e0ff */
[----:B------:R-:W-:Y:S01]  /*95d0*/  IMAD.X R87, RZ, RZ, R115, P4 ;  /* 0x000000ffff577224 */ /* 0x000fe200020e0673 */
[----:B------:R-:W-:-:S02]  /*95e0*/  SHF.R.U64 R3, R3, 0x3, RZ ;  /* 0x0000000303037819 */ /* 0x000fc400000012ff */
[-C--:B------:R-:W-:Y:S02]  /*95f0*/  IADD3.X R13, RZ, R115.reuse, RZ, P6, !PT ;  /* 0x00000073ff0d7210 */ /* 0x080fe400037fe4ff */
[----:B------:R-:W-:Y:S02]  /*9600*/  IADD3.X R83, RZ, R115, RZ, P3, !PT ;  /* 0x00000073ff537210 */ /* 0x000fe40001ffe4ff */
[C---:B------:R-:W-:Y:S02]  /*9610*/  IADD3 R90, P5, R114.reuse, 0x4040, RZ ;  /* 0x00004040725a7810 */ /* 0x040fe40007fbe0ff */
[C---:B------:R-:W-:Y:S02]  /*9620*/  IADD3 R191, P6, R114.reuse, 0x4060, RZ ;  /* 0x0000406072bf7810 */ /* 0x040fe40007fde0ff */
[C---:B------:R-:W-:Y:S01]  /*9630*/  IADD3 R193, P1, R114.reuse, 0x6000, RZ ;  /* 0x0000600072c17810 */ /* 0x040fe20007f3e0ff */
[----:B------:R-:W-:Y:S01]  /*9640*/  IMAD.X R91, RZ, RZ, R115, P5 ;  /* 0x000000ffff5b7224 */ /* 0x000fe200028e0673 */
[----:B------:R-:W-:-:S02]  /*9650*/  IADD3 R195, P2, R114, 0x6020, RZ ;  /* 0x0000602072c37810 */ /* 0x000fc40007f5e0ff */
[C---:B------:R-:W-:Y:S01]  /*9660*/  IADD3 R106, P3, R114.reuse, 0x6040, RZ ;  /* 0x00006040726a7810 */ /* 0x040fe20007f7e0ff */
[--C-:B------:R-:W-:Y:S01]  /*9670*/  IMAD.X R99, RZ, RZ, R115.reuse, P1 ;  /* 0x000000ffff637224 */ /* 0x100fe200008e0673 */
[----:B------:R-:W-:Y:S01]  /*9680*/  IADD3 R197, P4, R114, 0x6060, RZ ;  /* 0x0000606072c57810 */ /* 0x000fe20007f9e0ff */
[--C-:B------:R-:W-:Y:S01]  /*9690*/  IMAD.X R103, RZ, RZ, R115.reuse, P2 ;  /* 0x000000ffff677224 */ /* 0x100fe200010e0673 */
[----:B------:R-:W-:Y:S02]  /*96a0*/  LOP3.LUT R114, R3, R114, RZ, 0x3c, !PT ;  /* 0x0000007203727212 */ /* 0x000fe400078e3cff */
[----:B------:R-:W-:Y:S01]  /*96b0*/  LOP3.LUT R3, R6, 0x380, RZ, 0xc0, !PT ;  /* 0x0000038006037812 */ /* 0x000fe200078ec0ff */
[----:B------:R-:W-:Y:S01]  /*96c0*/  IMAD.X R111, RZ, RZ, R115, P4 ;  /* 0x000000ffff6f7224 */ /* 0x000fe200020e0673 */
[----:B------:R-:W-:Y:S02]  /*96d0*/  LOP3.LUT R0, R173, 0x380, RZ, 0xc0, !PT ;  /* 0x00000380ad007812 */ /* 0x000fe400078ec0ff */
[----:B------:R-:W-:-:S02]  /*96e0*/  SHF.R.U64 R3, R3, 0x3, RZ ;  /* 0x0000000303037819 */ /* 0x000fc400000012ff */
[----:B------:R-:W-:Y:S02]  /*96f0*/  SHF.R.U64 R0, R0, 0x3, RZ ;  /* 0x0000000300007819 */ /* 0x000fe400000012ff */
[----:B------:R-:W-:Y:S02]  /*9700*/  LOP3.LUT R6, R3, R6, RZ, 0x3c, !PT ;  /* 0x0000000603067212 */ /* 0x000fe400078e3cff */
[----:B------:R-:W-:Y:S02]  /*9710*/  LOP3.LUT R3, R14, 0x380, RZ, 0xc0, !PT ;  /* 0x000003800e037812 */ /* 0x000fe400078ec0ff */
[----:B------:R-:W-:Y:S02]  /*9720*/  LOP3.LUT R4, R0, R173, RZ, 0x3c, !PT ;  /* 0x000000ad00047212 */ /* 0x000fe400078e3cff */
[----:B------:R-:W-:Y:S02]  /*9730*/  LOP3.LUT R0, R179, 0x380, RZ, 0xc0, !PT ;  /* 0x00000380b3007812 */ /* 0x000fe400078ec0ff */
[----:B------:R-:W-:-:S02]  /*9740*/  SHF.R.U64 R3, R3, 0x3, RZ ;  /* 0x0000000303037819 */ /* 0x000fc400000012ff */
[----:B------:R-:W-:Y:S02]  /*9750*/  SHF.R.U64 R0, R0, 0x3, RZ ;  /* 0x0000000300007819 */ /* 0x000fe400000012ff */
[----:B------:R-:W-:Y:S02]  /*9760*/  LOP3.LUT R14, R3, R14, RZ, 0x3c, !PT ;  /* 0x0000000e030e7212 */ /* 0x000fe400078e3cff */
[----:B------:R-:W-:Y:S02]  /*9770*/  LOP3.LUT R3, R90, 0x380, RZ, 0xc0, !PT ;  /* 0x000003805a037812 */ /* 0x000fe400078ec0ff */
[----:B------:R-:W-:Y:S02]  /*9780*/  LOP3.LUT R12, R0, R179, RZ, 0x3c, !PT ;  /* 0x000000b3000c7212 */ /* 0x000fe400078e3cff */
[----:B------:R-:W-:Y:S02]  /*9790*/  LOP3.LUT R8, R175, 0x380, RZ, 0xc0, !PT ;  /* 0x00000380af087812 */ /* 0x000fe400078ec0ff */
[----:B------:R-:W-:-:S02]  /*97a0*/  LOP3.LUT R0, R189, 0x380, RZ, 0xc0, !PT ;  /* 0x00000380bd007812 */ /* 0x000fc400078ec0ff */
[----:B------:R-:W-:Y:S02]  /*97b0*/  LOP3.LUT R10, R177, 0x380, RZ, 0xc0, !PT ;  /* 0x00000380b10a7812 */ /* 0x000fe400078ec0ff */
[----:B------:R-:W-:Y:S02]  /*97c0*/  SHF.R.U64 R3, R3, 0x3, RZ ;  /* 0x0000000303037819 */ /* 0x000fe400000012ff */
[----:B------:R-:W-:Y:S02]  /*97d0*/  LOP3.LUT R27, R197, 0x380, RZ, 0xc0, !PT ;  /* 0x00000380c51b7812 */ /* 0x000fe400078ec0ff */
[----:B------:R-:W-:Y:S02]  /*97e0*/  LOP3.LUT R82, R183, 0x380, RZ, 0xc0, !PT ;  /* 0x00000380b7527812 */ /* 0x000fe400078ec0ff */
[----:B------:R-:W-:Y:S02]  /*97f0*/  SHF.R.U64 R8, R8, 0x3, RZ ;  /* 0x0000000308087819 */ /* 0x000fe400000012ff */
[----:B------:R-:W-:-:S02]  /*9800*/  LOP3.LUT R20, R181, 0x380, RZ, 0xc0, !PT ;  /* 0x00000380b5147812 */ /* 0x000fc400078ec0ff */
[----:B------:R-:W-:Y:S02]  /*9810*/  SHF.R.U64 R0, R0, 0x3, RZ ;  /* 0x0000000300007819 */ /* 0x000fe400000012ff */
[----:B------:R-:W-:Y:S02]  /*9820*/  SHF.R.U64 R10, R10, 0x3, RZ ;  /* 0x000000030a0a7819 */ /* 0x000fe400000012ff */
[----:B------:R-:W-:Y:S02]  /*9830*/  LOP3.LUT R98, R193, 0x380, RZ, 0xc0, !PT ;  /* 0x00000380c1627812 */ /* 0x000fe400078ec0ff */
[----:B------:R-:W-:Y:S02]  /*9840*/  LOP3.LUT R90, R3, R90, RZ, 0x3c, !PT ;  /* 0x0000005a035a7212 */ /* 0x000fe400078e3cff */
[----:B------:R-:W-:Y:S02]  /*9850*/  SHF.R.U64 R28, R27, 0x3, RZ ;  /* 0x000000031b1c7819 */ /* 0x000fe400000012ff */
[----:B------:R-:W-:-:S02]  /*9860*/  LOP3.LUT R3, R106, 0x380, RZ, 0xc0, !PT ;  /* 0x000003806a037812 */ /* 0x000fc400078ec0ff */
[----:B------:R-:W-:Y:S02]  /*9870*/  SHF.R.U64 R82, R82, 0x3, RZ ;  /* 0x0000000352527819 */ /* 0x000fe400000012ff */
[----:B------:R-:W-:Y:S02]  /*9880*/  LOP3.LUT R8, R8, R175, RZ, 0x3c, !PT ;  /* 0x000000af08087212 */ /* 0x000fe400078e3cff */
[----:B------:R-:W-:Y:S02]  /*9890*/  SHF.R.U64 R20, R20, 0x3, RZ ;  /* 0x0000000314147819 */ /* 0x000fe400000012ff */
[----:B------:R-:W-:Y:S02]  /*98a0*/  LOP3.LUT R94, R191, 0x380, RZ, 0xc0, !PT ;  /* 0x00000380bf5e7812 */ /* 0x000fe400078ec0ff */
[----:B------:R-:W-:Y:S02]  /*98b0*/  LOP3.LUT R86, R0, R189, RZ, 0x3c, !PT ;  /* 0x000000bd00567212 */ /* 0x000fe400078e3cff */
[----:B------:R-:W-:-:S02]  /*98c0*/  LOP3.LUT R10, R10, R177, RZ, 0x3c, !PT ;  /* 0x000000b10a0a7212 */ /* 0x000fc400078e3cff */
[----:B------:R-:W-:Y:S02]  /*98d0*/  SHF.R.U64 R98, R98, 0x3, RZ ;  /* 0x0000000362627819 */ /* 0x000fe400000012ff */
[----:B------:R-:W-:Y:S02]  /*98e0*/  MOV R114, R114 ;  /* 0x0000007200727202 */ /* 0x000fe40000000f00 */
[----:B------:R-:W-:Y:S02]  /*98f0*/  LOP3.LUT R0, R195, 0x380, RZ, 0xc0, !PT ;  /* 0x00000380c3007812 */ /* 0x000fe400078ec0ff */
[----:B------:R-:W-:Y:S02]  /*9900*/  F2FP.BF16.F32.PACK_AB R27, R31, R30 ;  /* 0x0000001e1f1b723e */ /* 0x000fe400000010ff */
[----:B------:R-:W-:Y:S02]  /*9910*/  LOP3.LUT R110, R28, R197, RZ, 0x3c, !PT ;  /* 0x000000c51c6e7212 */ /* 0x000fe400078e3cff */
[----:B------:R-:W-:Y:S01]  /*9920*/  SHF.R.U64 R3, R3, 0x3, RZ ;  /* 0x0000000303037819 */ /* 0x000fe200000012ff */
[----:B------:R1:W-:Y:S01]  /*9930*/  STSM.16.M88.4 [R114], R24 ;  /* 0x0000001872007844 */ /* 0x0003e20000000200 */
[----:B------:R-:W-:-:S02]  /*9940*/  MOV R28, R4 ;  /* 0x00000004001c7202 */ /* 0x000fc40000000f00 */
[----:B------:R-:W-:Y:S02]  /*9950*/  LOP3.LUT R82, R82, R183, RZ, 0x3c, !PT ;  /* 0x000000b752527212 */ /* 0x000fe400078e3cff */
[----:B------:R-:W-:Y:S01]  /*9960*/  MOV R6, R6 ;  /* 0x0000000600067202 */ /* 0x000fe20000000f00 */
[----:B------:R2:W-:Y:S01]  /*9970*/  STSM.16.M88.4 [R28], R32 ;  /* 0x000000201c007844 */ /* 0x0005e20000000200 */
[----:B------:R-:W-:Y:S02]  /*9980*/  LOP3.LUT R20, R20, R181, RZ, 0x3c, !PT ;  /* 0x000000b514147212 */ /* 0x000fe400078e3cff */
[----:B------:R-:W-:Y:S01]  /*9990*/  SHF.R.U64 R94, R94, 0x3, RZ ;  /* 0x000000035e5e7819 */ /* 0x000fe200000012ff */
[----:B------:R2:W-:Y:S01]  /*99a0*/  STSM.16.M88.4 [R6], R40 ;  /* 0x0000002806007844 */ /* 0x0005e20000000200 */
[----:B------:R-:W-:Y:S02]  /*99b0*/  MOV R8, R8 ;  /* 0x0000000800087202 */ /* 0x000fe40000000f00 */
[----:B------:R-:W-:-:S02]  /*99c0*/  F2FP.BF16.F32.PACK_AB R51, R55, R54 ;  /* 0x000000363733723e */ /* 0x000fc400000010ff */
[----:B------:R-:W-:Y:S02]  /*99d0*/  F2FP.BF16.F32.PACK_AB R57, R59, R58 ;  /* 0x0000003a3b39723e */ /* 0x000fe400000010ff */
[----:B------:R-:W-:Y:S01]  /*99e0*/  F2FP.BF16.F32.PACK_AB R64, R65, R64 ;  /* 0x000000404140723e */ /* 0x000fe200000010ff */
[----:B------:R2:W-:Y:S01]  /*99f0*/  STSM.16.M88.4 [R8], R48 ;  /* 0x0000003008007844 */ /* 0x0005e20000000200 */
[----:B------:R-:W-:Y:S02]  /*9a00*/  LOP3.LUT R98, R98, R193, RZ, 0x3c, !PT ;  /* 0x000000c162627212 */ /* 0x000fe400078e3cff */
[----:B------:R-:W-:Y:S02]  /*9a10*/  SHF.R.U64 R0, R0, 0x3, RZ ;  /* 0x0000000300007819 */ /* 0x000fe400000012ff */
[----:B------:R-:W-:Y:S02]  /*9a20*/  MOV R10, R10 ;  /* 0x0000000a000a7202 */ /* 0x000fe40000000f00 */
[----:B------:R-:W-:-:S02]  /*9a30*/  F2FP.BF16.F32.PACK_AB R58, R61, R60 ;  /* 0x0000003c3d3a723e */ /* 0x000fc400000010ff */
[----:B------:R-:W-:Y:S02]  /*9a40*/  F2FP.BF16.F32.PACK_AB R59, R63, R62 ;  /* 0x0000003e3f3b723e */ /* 0x000fe400000010ff */
[----:B------:R-:W-:Y:S02]  /*9a50*/  F2FP.BF16.F32.PACK_AB R65, R67, R66 ;  /* 0x000000424341723e */ /* 0x000fe400000010ff */
[----:B------:R-:W-:Y:S01]  /*9a60*/  F2FP.BF16.F32.PACK_AB R72, R73, R72 ;  /* 0x000000484948723e */ /* 0x000fe200000010ff */
[----:B------:R2:W-:Y:S01]  /*9a70*/  STSM.16.M88.4 [R10], R56 ;  /* 0x000000380a007844 */ /* 0x0005e20000000200 */
[----:B------:R-:W-:Y:S02]  /*9a80*/  IADD3.X R107, RZ, R115, RZ, P3, !PT ;  /* 0x00000073ff6b7210 */ /* 0x000fe40001ffe4ff */
[----:B------:R-:W-:Y:S02]  /*9a90*/  LOP3.LUT R106, R3, R106, RZ, 0x3c, !PT ;  /* 0x0000006a036a7212 */ /* 0x000fe400078e3cff */
[----:B------:R-:W-:-:S02]  /*9aa0*/  MOV R12, R12 ;  /* 0x0000000c000c7202 */ /* 0x000fc40000000f00 */
[----:B------:R-:W-:Y:S02]  /*9ab0*/  F2FP.BF16.F32.PACK_AB R66, R69, R68 ;  /* 0x000000444542723e */ /* 0x000fe400000010ff */
[----:B------:R-:W-:Y:S02]  /*9ac0*/  F2FP.BF16.F32.PACK_AB R67, R71, R70 ;  /* 0x000000464743723e */ /* 0x000fe400000010ff */
[----:B------:R-:W-:Y:S02]  /*9ad0*/  F2FP.BF16.F32.PACK_AB R73, R75, R74 ;  /* 0x0000004a4b49723e */ /* 0x000fe400000010ff */
[----:B------:R-:W-:Y:S01]  /*9ae0*/  MOV R14, R14 ;  /* 0x0000000e000e7202 */ /* 0x000fe20000000f00 */
[----:B------:R2:W-:Y:S01]  /*9af0*/  STSM.16.M88.4 [R12], R64 ;  /* 0x000000400c007844 */ /* 0x0005e20000000200 */
[----:B------:R-:W-:Y:S02]  /*9b00*/  MOV R5, R82 ;  /* 0x0000005200057202 */ /* 0x000fe40000000f00 */
[----:B------:R-:W-:-:S02]  /*9b10*/  F2FP.BF16.F32.PACK_AB R74, R77, R76 ;  /* 0x0000004c4d4a723e */ /* 0x000fc400000010ff */
[----:B------:R-:W-:Y:S02]  /*9b20*/  F2FP.BF16.F32.PACK_AB R75, R79, R78 ;  /* 0x0000004e4f4b723e */ /* 0x000fe400000010ff */
[----:B------:R-:W-:Y:S02]  /*9b30*/  F2FP.BF16.F32.PACK_AB R80, R81, R80 ;  /* 0x000000505150723e */ /* 0x000fe400000010ff */
[----:B------:R-:W-:Y:S01]  /*9b40*/  IADD3.X R95, RZ, R115, RZ, P6, !PT ;  /* 0x00000073ff5f7210 */ /* 0x000fe200037fe4ff */
[----:B------:R2:W-:Y:S01]  /*9b50*/  STSM.16.M88.4 [R14], R72 ;  /* 0x000000480e007844 */ /* 0x0005e20000000200 */
[----:B------:R-:W-:Y:S02]  /*9b60*/  LOP3.LUT R94, R94, R191, RZ, 0x3c, !PT ;  /* 0x000000bf5e5e7212 */ /* 0x000fe400078e3cff */
[----:B------:R-:W-:Y:S02]  /*9b70*/  MOV R20, R20 ;  /* 0x0000001400147202 */ /* 0x000fe40000000f00 */
[----:B------:R-:W-:-:S02]  /*9b80*/  MOV R4, R90 ;  /* 0x0000005a00047202 */ /* 0x000fc40000000f00 */
[----:B------:R-:W-:Y:S02]  /*9b90*/  F2FP.BF16.F32.PACK_AB R81, R153, R152 ;  /* 0x000000989951723e */ /* 0x000fe400000010ff */
[----:B------:R-:W-:Y:S02]  /*9ba0*/  F2FP.BF16.F32.PACK_AB R82, R85, R84 ;  /* 0x000000545552723e */ /* 0x000fe400000010ff */
[----:B------:R-:W-:Y:S02]  /*9bb0*/  F2FP.BF16.F32.PACK_AB R83, R155, R154 ;  /* 0x0000009a9b53723e */ /* 0x000fe400000010ff */
[----:B------:R-:W-:Y:S02]  /*9bc0*/  F2FP.BF16.F32.PACK_AB R88, R89, R88 ;  /* 0x000000585958723e */ /* 0x000fe400000010ff */
[----:B------:R-:W-:Y:S01]  /*9bd0*/  LOP3.LUT R102, R0, R195, RZ, 0x3c, !PT ;  /* 0x000000c300667212 */ /* 0x000fe200078e3cff */
[----:B------:R2:W-:Y:S01]  /*9be0*/  STSM.16.M88.4 [R20], R80 ;  /* 0x0000005014007844 */ /* 0x0005e20000000200 */
[----:B------:R-:W-:-:S02]  /*9bf0*/  MOV R3, R98 ;  /* 0x0000006200037202 */ /* 0x000fc40000000f00 */
[----:B------:R-:W-:Y:S02]  /*9c00*/  F2FP.BF16.F32.PACK_AB R89, R159, R158 ;  /* 0x0000009e9f59723e */ /* 0x000fe400000010ff */
[----:B------:R-:W-:Y:S02]  /*9c10*/  F2FP.BF16.F32.PACK_AB R90, R93, R92 ;  /* 0x0000005c5d5a723e */ /* 0x000fe400000010ff */
[----:B------:R-:W-:Y:S02]  /*9c20*/  F2FP.BF16.F32.PACK_AB R91, R161, R160 ;  /* 0x000000a0a15b723e */ /* 0x000fe400000010ff */
[----:B------:R-:W-:Y:S02]  /*9c30*/  F2FP.BF16.F32.PACK_AB R96, R97, R96 ;  /* 0x000000606160723e */ /* 0x000fe400000010ff */
[----:B------:R-:W-:Y:S01]  /*9c40*/  MOV R86, R86 ;  /* 0x0000005600567202 */ /* 0x000fe20000000f00 */
[----:B------:R2:W-:Y:S01]  /*9c50*/  STSM.16.M88.4 [R5], R88 ;  /* 0x0000005805007844 */ /* 0x0005e20000000200 */
[----:B------:R-:W-:-:S02]  /*9c60*/  MOV R0, R106 ;  /* 0x0000006a00007202 */ /* 0x000fc40000000f00 */
[----:B------:R-:W-:Y:S02]  /*9c70*/  F2FP.BF16.F32.PACK_AB R97, R163, R162 ;  /* 0x000000a2a361723e */ /* 0x000fe400000010ff */
[----:B------:R-:W-:Y:S02]  /*9c80*/  F2FP.BF16.F32.PACK_AB R98, R101, R100 ;  /* 0x000000646562723e */ /* 0x000fe400000010ff */
[----:B------:R-:W-:Y:S02]  /*9c90*/  F2FP.BF16.F32.PACK_AB R99, R165, R164 ;  /* 0x000000a4a563723e */ /* 0x000fe400000010ff */
[----:B------:R-:W-:Y:S02]  /*9ca0*/  F2FP.BF16.F32.PACK_AB R104, R105, R104 ;  /* 0x000000686968723e */ /* 0x000fe400000010ff */
[----:B------:R-:W-:Y:S01]  /*9cb0*/  F2FP.BF16.F32.PACK_AB R105, R167, R166 ;  /* 0x000000a6a769723e */ /* 0x000fe200000010ff */
[----:B------:R2:W-:Y:S01]  /*9cc0*/  STSM.16.M88.4 [R86], R96 ;  /* 0x0000006056007844 */ /* 0x0005e20000000200 */
[----:B------:R-:W-:-:S02]  /*9cd0*/  F2FP.BF16.F32.PACK_AB R106, R109, R108 ;  /* 0x0000006c6d6a723e */ /* 0x000fc400000010ff */
[----:B------:R-:W-:Y:S02]  /*9ce0*/  F2FP.BF16.F32.PACK_AB R107, R169, R168 ;  /* 0x000000a8a96b723e */ /* 0x000fe400000010ff */
[----:B------:R-:W-:Y:S02]  /*9cf0*/  F2FP.BF16.F32.PACK_AB R112, R113, R112 ;  /* 0x000000707170723e */ /* 0x000fe400000010ff */
[----:B------:R-:W-:Y:S01]  /*9d00*/  F2FP.BF16.F32.PACK_AB R120, R121, R120 ;  /* 0x000000787978723e */ /* 0x000fe200000010ff */
[----:B------:R2:W-:Y:S01]  /*9d10*/  STSM.16.M88.4 [R4], R104 ;  /* 0x0000006804007844 */ /* 0x0005e20000000200 */
[----:B------:R-:W-:Y:S02]  /*9d20*/  MOV R94, R94 ;  /* 0x0000005e005e7202 */ /* 0x000fe40000000f00 */
[----:B------:R-:W-:Y:S02]  /*9d30*/  F2FP.BF16.F32.PACK_AB R113, R171, R170 ;  /* 0x000000aaab71723e */ /* 0x000fe400000010ff */
[----:B-1----:R-:W-:-:S02]  /*9d40*/  F2FP.BF16.F32.PACK_AB R114, R117, R116 ;  /* 0x000000747572723e */ /* 0x002fc400000010ff */
[----:B------:R-:W-:Y:S02]  /*9d50*/  F2FP.BF16.F32.PACK_AB R115, R119, R118 ;  /* 0x000000767773723e */ /* 0x000fe400000010ff */
[----:B------:R-:W-:Y:S02]  /*9d60*/  F2FP.BF16.F32.PACK_AB R121, R123, R122 ;  /* 0x0000007a7b79723e */ /* 0x000fe400000010ff */
[----:B------:R-:W-:Y:S01]  /*9d70*/  F2FP.BF16.F32.PACK_AB R128, R129, R128 ;  /* 0x000000808180723e */ /* 0x000fe200000010ff */
[----:B------:R2:W-:Y:S01]  /*9d80*/  STSM.16.M88.4 [R94], R112 ;  /* 0x000000705e007844 */ /* 0x0005e20000000200 */
[----:B------:R-:W-:Y:S02]  /*9d90*/  F2FP.BF16.F32.PACK_AB R122, R125, R124 ;  /* 0x0000007c7d7a723e */ /* 0x000fe400000010ff */
[----:B------:R-:W-:Y:S02]  /*9da0*/  F2FP.BF16.F32.PACK_AB R123, R127, R126 ;  /* 0x0000007e7f7b723e */ /* 0x000fe400000010ff */
[----:B------:R-:W-:-:S02]  /*9db0*/  F2FP.BF16.F32.PACK_AB R129, R131, R130 ;  /* 0x000000828381723e */ /* 0x000fc400000010ff */
[----:B------:R-:W-:Y:S01]  /*9dc0*/  F2FP.BF16.F32.PACK_AB R136, R137, R136 ;  /* 0x000000888988723e */ /* 0x000fe200000010ff */
[----:B------:R2:W-:Y:S01]  /*9dd0*/  STSM.16.M88.4 [R3], R120 ;  /* 0x0000007803007844 */ /* 0x0005e20000000200 */
[----:B------:R-:W-:Y:S02]  /*9de0*/  MOV R102, R102 ;  /* 0x0000006600667202 */ /* 0x000fe40000000f00 */
        /* <DEDUP_REMOVED lines=36> */
[----:B------:R-:W-:Y:S02]  /*a030*/  IMAD.U32 R5, RZ, RZ, UR5 ;  /* 0x00000005ff057e24 */ /* 0x000fe4000f8e00ff */
[----:B------:R-:W-:Y:S01]  /*a040*/  IMAD.U32 R4, RZ, RZ, UR4 ;  /* 0x00000004ff047e24 */ /* 0x000fe2000f8e00ff */
        /* <DEDUP_REMOVED lines=8> */
[C---:B------:R-:W-:Y:S01]  /*a0d0*/  VIADD R8, R7.reuse, 0x8 ;  /* 0x0000000807087836 */ /* 0x040fe20000000000 */
[----:B------:R-:W-:Y:S01]  /*a0e0*/  IADD3 R0, P2, R7, R4, RZ ;  /* 0x0000000407007210 */ /* 0x000fe20007f5e0ff */
[----:B------:R-:W-:-:S03]  /*a0f0*/  IMAD R6, R9, UR36, R6 ;  /* 0x0000002409067c24 */ /* 0x000fc6000f8e0206 */
[----:B------:R-:W-:Y:S01]  /*a100*/  ISETP.GE.OR P0, PT, R8, UR4, P0 ;  /* 0x0000000408007c0c */ /* 0x000fe20008706670 */
[----:B------:R-:W-:Y:S01]  /*a110*/  ULDC.64 UR4, c[0x0][0xc40] ;  /* 0x0003100000047ab9 */ /* 0x000fe20000000a00 */
[----:B------:R-:W-:Y:S02]  /*a120*/  IADD3.X R3, R3, R5, R6, P2, !PT ;  /* 0x0000000503037210 */ /* 0x000fe400017fe406 */
[----:B------:R-:W-:-:S04]  /*a130*/  LEA R4, P2, R0, UR4, 0x2 ;  /* 0x0000000400047c11 */ /* 0x000fc8000f8410ff */
[----:B------:R-:W-:-:S05]  /*a140*/  LEA.HI.X R5, R0, UR5, R3, 0x2, P2 ;  /* 0x0000000500057c11 */ /* 0x000fca00090f1403 */
[----:B------:R1:W-:Y:S04]  /*a150*/  @!P1 STG.E desc[UR54][R4.64], R157 ;  /* 0x0000009d04009986 */ /* 0x0003e8000c101936 */
[----:B------:R1:W-:Y:S02]  /*a160*/  @!P0 STG.E desc[UR54][R4.64+0x20], R156 ;  /* 0x0000209c04008986 */ /* 0x0003e4000c101936 */
.L_x_160:
[----:B--2---:R-:W2:Y:S01]  /*a170*/  SHFL.IDX PT, R0, R187, RZ, 0x1f ;  /* 0x00001fffbb007589 */ /* 0x004ea200000e0000 */
[----:B------:R-:W-:Y:S02]  /*a180*/  ULDC UR4, c[0x0][0xc] ;  /* 0x0000030000047ab9 */ /* 0x000fe40000000800 */
[----:B------:R-:W-:Y:S01]  /*a190*/  UIADD3 UR41, UR4, UR41, URZ ;  /* 0x0000002904297290 */ /* 0x000fe2000fffe03f */
[----:B--2---:R-:W-:-:S13]  /*a1a0*/  ISETP.NE.AND P0, PT, R0, 0x7, PT ;  /* 0x000000070000780c */ /* 0x004fda0003f05270 */
        /* <DEDUP_REMOVED lines=26> */
[----:B--2---:R-:W-:Y:S01]  /*a350*/  UMOV UR32, UR6 ;  /* 0x0000000600207c82 */ /* 0x004fe20008000000 */
[----:B------:R-:W-:Y:S01]  /*a360*/  UMOV UR33, UR7 ;  /* 0x0000000700217c82 */ /* 0x000fe20008000000 */
[----:B------:R-:W-:Y:S01]  /*a370*/  UIADD3 UR6, UR42, 0xa000, URZ ;  /* 0x0000a0002a067890 */ /* 0x000fe2000fffe03f */
[----:B------:R2:W-:Y:S01]  /*a380*/  UTMASTG.5D [UR32], [UR4] ;  /* 0x00000020040073b5 */ /* 0x0005e20008020000 */
[----:B------:R-:W-:Y:S01]  /*a390*/  UMOV UR7, 0x140 ;  /* 0x0000014000077882 */ /* 0x000fe20000000000 */
[----:B--2---:R-:W-:Y:S01]  /*a3a0*/  UMOV UR32, UR8 ;  /* 0x0000000800207c82 */ /* 0x004fe20008000000 */
[----:B------:R-:W-:Y:S01]  /*a3b0*/  UMOV UR33, UR9 ;  /* 0x0000000900217c82 */ /* 0x000fe20008000000 */
[----:B------:R-:W-:Y:S01]  /*a3c0*/  UIADD3 UR8, UR42, 0xc000, URZ ;  /* 0x0000c0002a087890 */ /* 0x000fe2000fffe03f */
[----:B------:R2:W-:Y:S01]  /*a3d0*/  UTMASTG.5D [UR32], [UR4] ;  /* 0x00000020040073b5 */ /* 0x0005e20008020000 */
[----:B------:R-:W-:Y:S01]  /*a3e0*/  UIADD3 UR9, UR42, 0xe000, URZ ;  /* 0x0000e0002a097890 */ /* 0x000fe2000fffe03f */
[----:B--2---:R-:W-:Y:S01]  /*a3f0*/  UMOV UR32, UR10 ;  /* 0x0000000a00207c82 */ /* 0x004fe20008000000 */
[----:B------:R-:W-:-:S02]  /*a400*/  UMOV UR33, UR11 ;  /* 0x0000000b00217c82 */ /* 0x000fc40008000000 */
[----:B------:R2:W-:Y:S02]  /*a410*/  UTMASTG.5D [UR32], [UR4] ;  /* 0x00000020040073b5 */ /* 0x0005e40008020000 */
[----:B--2---:R-:W-:Y:S01]  /*a420*/  UMOV UR32, UR12 ;  /* 0x0000000c00207c82 */ /* 0x004fe20008000000 */
[----:B------:R-:W-:Y:S02]  /*a430*/  UMOV UR33, UR13 ;  /* 0x0000000d00217c82 */ /* 0x000fe40008000000 */
[----:B------:R2:W-:Y:S02]  /*a440*/  UTMASTG.5D [UR32], [UR4] ;  /* 0x00000020040073b5 */ /* 0x0005e40008020000 */
[----:B--2---:R-:W-:Y:S01]  /*a450*/  UMOV UR32, UR6 ;  /* 0x0000000600207c82 */ /* 0x004fe20008000000 */
[----:B------:R-:W-:Y:S01]  /*a460*/  UMOV UR33, UR7 ;  /* 0x0000000700217c82 */ /* 0x000fe20008000000 */
[----:B------:R-:W-:Y:S01]  /*a470*/  UMOV UR6, 0x180 ;  /* 0x0000018000067882 */ /* 0x000fe20000000000 */
[----:B------:R2:W-:Y:S02]  /*a480*/  UTMASTG.5D [UR32], [UR4] ;  /* 0x00000020040073b5 */ /* 0x0005e40008020000 */
[----:B--2---:R-:W-:Y:S01]  /*a490*/  UMOV UR32, UR8 ;  /* 0x0000000800207c82 */ /* 0x004fe20008000000 */
[----:B------:R-:W-:Y:S01]  /*a4a0*/  UMOV UR33, UR6 ;  /* 0x0000000600217c82 */ /* 0x000fe20008000000 */
[----:B------:R-:W-:Y:S01]  /*a4b0*/  UMOV UR6, 0x1c0 ;  /* 0x000001c000067882 */ /* 0x000fe20000000000 */
[----:B------:R2:W-:Y:S02]  /*a4c0*/  UTMASTG.5D [UR32], [UR4] ;  /* 0x00000020040073b5 */ /* 0x0005e40008020000 */
[----:B--2---:R-:W-:Y:S01]  /*a4d0*/  UMOV UR32, UR9 ;  /* 0x0000000900207c82 */ /* 0x004fe20008000000 */
[----:B------:R-:W-:Y:S01]  /*a4e0*/  UMOV UR33, UR6 ;  /* 0x0000000600217c82 */ /* 0x000fe20008000000 */
[----:B------:R-:W-:Y:S01]  /*a4f0*/  UIADD3 UR6, UR42, 0x38820, URZ ;  /* 0x000388202a067890 */ /* 0x000fe2000fffe03f */
[----:B------:R2:W-:Y:S03]  /*a500*/  UTMASTG.5D [UR32], [UR4] ;  /* 0x00000020040073b5 */ /* 0x0005e60008020000 */
[----:B------:R-:W-:Y:S01]  /*a510*/  UPRMT UR6, URZ, 0x654, UR6 ;  /* 0x000006543f067896 */ /* 0x000fe20008000006 */
[----:B------:R0:W-:Y:S01]  /*a520*/  UTMACMDFLUSH ;  /* 0x00000000000079b7 */ /* 0x0001e20000000000 */
[----:B------:R-:W-:-:S07]  /*a530*/  DEPBAR.LE SB0, 0x0 ;  /* 0x000080000000791a */ /* 0x000fce0000000000 */
[----:B--2---:R-:W-:Y:S03]  /*a540*/  SYNCS.ARRIVE.TRANS64.RED.A1T0 RZ, [UR6], RZ ;  /* 0x000000ffffff79a7 */ /* 0x004fe60008100406 */
.L_x_162:
[----:B------:R-:W-:Y:S05]  /*a550*/  BSYNC B0 ;  /* 0x0000000000007941 */ /* 0x000fea0003800000 */
.L_x_161:
[----:B------:R-:W2:Y:S02]  /*a560*/  LDC R0, c[0x0][0xea4] ;  /* 0x0003a900ff007b82 */ /* 0x000ea40000000800 */
[----:B--2---:R-:W-:-:S13]  /*a570*/  ISETP.LE.AND P0, PT, R0, UR41, PT ;  /* 0x0000002900007c0c */ /* 0x004fda000bf03270 */
[----:B------:R-:W-:Y:S05]  /*a580*/  @!P0 BRA `(.L_x_163) ;  /* 0xffffff6800408947 */ /* 0x000fea000383ffff */
[----:B------:R-:W-:Y:S05]  /*a590*/  EXIT ;  /* 0x000000000000794d */ /* 0x000fea0003800000 */
.L_x_133:
[----:B------:R-:W-:-:S08]  /*a5a0*/  NOP ;  /* 0x0000000000007918 */ /* 0x000fd00000000000 */
[----:B------:R-:W1:-:S00]  /*a5b0*/  USETMAXREG.DEALLOC.CTAPOOL 0x18 ;  /* 0x00000018000079c8 */ /* 0x000e4000080e0500 */
[----:B-1----:R-:W-:-:S06]  /*a5c0*/  LOP3.LUT R0, R0, 0x3, RZ, 0xc0, !PT ;  /* 0x0000000300007812 */ /* 0x002fcc00078ec0ff */
[----:B------:R-:W1:Y:S02]  /*a5d0*/  SHFL.IDX PT, R0, R0, RZ, 0x1f ;  /* 0x00001fff00007589 */ /* 0x000e6400000e0000 */
[----:B-1----:R-:W-:-:S13]  /*a5e0*/  ISETP.NE.AND P0, PT, R0, RZ, PT ;  /* 0x000000ff0000720c */ /* 0x002fda0003f05270 */
[----:B------:R-:W-:Y:S05]  /*a5f0*/  @P0 EXIT ;  /* 0x000000000000094d */ /* 0x000fea0003800000 */
[----:B------:R-:W1:Y:S01]  /*a600*/  S2UR UR4, SR_CTAID.X ;  /* 0x00000000000479c3 */ /* 0x000e620000002500 */
[----:B------:R-:W-:Y:S01]  /*a610*/  MOV R16, RZ ;  /* 0x000000ff00107202 */ /* 0x000fe20000000f00 */
[----:B------:R-:W-:Y:S02]  /*a620*/  IMAD.MOV.U32 R2, RZ, RZ, 0x1 ;  /* 0x00000001ff027424 */ /* 0x000fe400078e00ff */
[----:B------:R-:W-:-:S04]  /*a630*/  IMAD.MOV.U32 R17, RZ, RZ, 0x1 ;  /* 0x00000001ff117424 */ /* 0x000fc800078e00ff */
[----:B------:R-:W1:Y:S02]  /*a640*/  LDC R0, c[0x0][0xea4] ;  /* 0x0003a900ff007b82 */ /* 0x000e640000000800 */
[----:B-1----:R-:W-:-:S13]  /*a650*/  ISETP.LE.AND P0, PT, R0, UR4, PT ;  /* 0x0000000400007c0c */ /* 0x002fda000bf03270 */
[----:B------:R-:W-:Y:S05]  /*a660*/  @P0 BRA `(.L_x_164) ;  /* 0x0000003000600947 */ /* 0x000fea0003800000 */
[----:B------:R-:W-:Y:S01]  /*a670*/  MOV R0, UR4 ;  /* 0x0000000400007c02 */ /* 0x000fe20008000f00 */
[----:B------:R-:W-:Y:S01]  /*a680*/  ULDC UR4, c[0x0][0xc] ;  /* 0x0000030000047ab9 */ /* 0x000fe20000000800 */
[----:B------:R-:W-:Y:S01]  /*a690*/  IMAD.MOV.U32 R16, RZ, RZ, RZ ;  /* 0x000000ffff107224 */ /* 0x000fe200078e00ff */
[----:B------:R-:W-:Y:S01]  /*a6a0*/  ULDC.64 UR46, c[0x0][0x198] ;  /* 0x00006600002e7ab9 */ /* 0x000fe20000000a00 */
[----:B------:R-:W-:Y:S01]  /*a6b0*/  IMAD.MOV.U32 R17, RZ, RZ, 0x1 ;  /* 0x00000001ff117424 */ /* 0x000fe200078e00ff */
[----:B------:R1:W-:Y:S04]  /*a6c0*/  STL [R1+0xc], R0 ;  /* 0x00000c0001007387 */ /* 0x0003e80000100800 */
[----:B------:R2:W-:Y:S01]  /*a6d0*/  STL [R1+0x18], RZ ;  /* 0x000018ff01007387 */ /* 0x0005e20000100800 */
[----:B-1----:R-:W-:-:S05]  /*a6e0*/  MOV R0, UR4 ;  /* 0x0000000400007c02 */ /* 0x002fca0008000f00 */
[----:B------:R2:W-:Y:S02]  /*a6f0*/  STL [R1+0x1c], R0 ;  /* 0x00001c0001007387 */ /* 0x0005e40000100800 */
.L_x_208:
[----:B---3--:R-:W3:Y:S01]  /*a700*/  LDL R4, [R1+0xc] ;  /* 0x00000c0001047983 */ /* 0x008ee20000100800 */
[----:B-12---:R-:W1:Y:S01]  /*a710*/  LDC R0, c[0x0][0xea8] ;  /* 0x0003aa00ff007b82 */ /* 0x006e620000000800 */
[----:B------:R-:W-:Y:S05]  /*a720*/  YIELD ;  /* 0x0000000000007946 */ /* 0x000fea0003800000 */
[----:B------:R-:W-:Y:S02]  /*a730*/  ULDC.64 UR4, c[0x0][0x3f8] ;  /* 0x0000fe0000047ab9 */ /* 0x000fe40000000a00 */
[----:B------:R-:W2:Y:S01]  /*a740*/  LDC R19, c[0x0][0xeb4] ;  /* 0x0003ad00ff137b82 */ /* 0x000ea20000000800 */
[----:B------:R-:W-:-:S03]  /*a750*/  UISETP.NE.U32.AND UP0, UPT, UR4, URZ, UPT ;  /* 0x0000003f0400728c */ /* 0x000fc6000bf05070 */
[----:B------:R-:W-:Y:S01]  /*a760*/  ULDC UR4, c[0x0][0x404] ;  /* 0x0001010000047ab9 */ /* 0x000fe20000000800 */
[----:B------:R-:W-:-:S04]  /*a770*/  UISETP.NE.AND.EX UP0, UPT, UR5, URZ, UPT, UP0 ;  /* 0x0000003f0500728c */ /* 0x000fc8000bf05300 */
[----:B------:R-:W-:Y:S01]  /*a780*/  USEL UR4, UR4, 0x1, UP0 ;  /* 0x0000000104047887 */ /* 0x000fe20008000000 */
[----:B-1----:R-:W-:Y:S02]  /*a790*/  ISETP.NE.AND P0, PT, R0, 0x1, PT ;  /* 0x000000010000780c */ /* 0x002fe40003f05270 */
[----:B--2---:R-:W-:-:S11]  /*a7a0*/  ISETP.NE.AND P1, PT, R19, 0x1, PT ;  /* 0x000000011300780c */ /* 0x004fd60003f25270 */
[----:B------:R-:W3:Y:S08]  /*a7b0*/  @P0 LDC R0, c[0x0][0xeac] ;  /* 0x0003ab00ff000b82 */ /* 0x000ef00000000800 */
[----:B------:R-:W1:Y:S08]  /*a7c0*/  @P0 LDC R5, c[0x0][0xeb0] ;  /* 0x0003ac00ff050b82 */ /* 0x000e700000000800 */
[----:B------:R-:W2:Y:S01]  /*a7d0*/  @P1 LDC.64 R2, c[0x0][0xeb8] ;  /* 0x0003ae00ff021b82 */ /* 0x000ea20000000a00 */
[----:B---3--:R-:W-:-:S05]  /*a7e0*/  @P0 IMAD.HI.U32 R0, R4, R0, RZ ;  /* 0x0000000004000227 */ /* 0x008fca00078e00ff */
[----:B-1----:R-:W-:Y:S02]  /*a7f0*/  @P0 SHF.R.U32.HI R4, RZ, R5, R0 ;  /* 0x00000005ff040219 */ /* 0x002fe40000011600 */
[----:B------:R-:W1:Y:S01]  /*a800*/  S2R R5, SR_CgaCtaId ;  /* 0x0000000000057919 */ /* 0x000e620000008800 */
[----:B------:R-:W3:Y:S02]  /*a810*/  LDC R0, c[0x0][0x2e0] ;  /* 0x0000b800ff007b82 */ /* 0x000ee40000000800 */
[----:B--2---:R-:W-:Y:S01]  /*a820*/  @P1 IMAD.HI.U32 R2, R4, R2, RZ ;  /* 0x0000000204021227 */ /* 0x004fe200078e00ff */
[----:B------:R2:W-:Y:S03]  /*a830*/  STL [R1+0x4], R4 ;  /* 0x0000040401007387 */ /* 0x0005e60000100800 */
[----:B------:R-:W-:Y:S01]  /*a840*/  IMAD.MOV.U32 R18, RZ, RZ, R4 ;  /* 0x000000ffff127224 */ /* 0x000fe200078e0004 */
[----:B------:R-:W-:-:S02]  /*a850*/  @P1 SHF.R.U32.HI R18, RZ, R3, R2 ;  /* 0x00000003ff121219 */ /* 0x000fc40000011602 */
[----:B------:R-:W-:Y:S01]  /*a860*/  MOV R2, 0x400 ;  /* 0x0000040000027802 */ /* 0x000fe20000000f00 */
[----:B---3--:R-:W-:-:S03]  /*a870*/  IMAD R6, R0, UR4, RZ ;  /* 0x0000000400067c24 */ /* 0x008fc6000f8e02ff */
[----:B-1----:R-:W-:-:S05]  /*a880*/  LEA R7, R5, R2, 0x18 ;  /* 0x0000000205077211 */ /* 0x002fca00078ec0ff */
[----:B------:R-:W-:Y:S01]  /*a890*/  VIADD R0, R7, 0x22400 ;  /* 0x0002240007007836 */ /* 0x000fe20000000000 */
[----:B------:R2:W-:Y:S04]  /*a8a0*/  STL [R1], R7 ;  /* 0x0000000701007387 */ /* 0x0005e80000100800 */
[----:B------:R-:W-:Y:S01]  /*a8b0*/  LOP3.LUT P0, RZ, R0, 0x3ff, RZ, 0xc0, !PT ;  /* 0x000003ff00ff7812 */ /* 0x000fe2000780c0ff */
[----:B------:R2:W-:Y:S01]  /*a8c0*/  STL [R1+0x14], R6 ;  /* 0x0000140601007387 */ /* 0x0005e20000100800 */
[----:B------:R-:W-:-:S04]  /*a8d0*/  IADD3 R0, R6, 0x3f, RZ ;  /* 0x0000003f06007810 */ /* 0x000fc80007ffe0ff */
[----:B------:R-:W-:-:S04]  /*a8e0*/  SHF.R.S32.HI R3, RZ, 0x1f, R0 ;  /* 0x0000001fff037819 */ /* 0x000fc80000011400 */
[----:B------:R-:W-:Y:S01]  /*a8f0*/  LEA.HI R3, R3, R0, RZ, 0x6 ;  /* 0x0000000003037211 */ /* 0x000fe200078f30ff */
[----:B------:R-:W-:-:S04]  /*a900*/  IMAD.MOV R0, RZ, RZ, -R18 ;  /* 0x000000ffff007224 */ /* 0x000fc800078e0a12 */
        /* <DEDUP_REMOVED lines=8> */
[----:B--2---:R-:W-:Y:S01]  /*a990*/  IMAD.U32 R4, RZ, RZ, UR6 ;  /* 0x00000006ff047e24 */ /* 0x004fe2000f8e00ff */
[----:B------:R-:W-:Y:S01]  /*a9a0*/  MOV R5, UR7 ;  /* 0x0000000700057c02 */ /* 0x000fe20008000f00 */
[----:B------:R-:W1:Y:S01]  /*a9b0*/  LDC.64 R2, c[0x4][R2] ;  /* 0x0100000002027b82 */ /* 0x000e620000000a00 */
[----:B------:R-:W-:Y:S01]  /*a9c0*/  IMAD.U32 R6, RZ, RZ, UR8 ;  /* 0x00000008ff067e24 */ /* 0x000fe2000f8e00ff */
[----:B------:R-:W-:Y:S01]  /*a9d0*/  MOV R10, UR4 ;  /* 0x00000004000a7c02 */ /* 0x000fe20008000f00 */
[----:B------:R-:W-:Y:S01]  /*a9e0*/  IMAD.U32 R7, RZ, RZ, UR9 ;  /* 0x00000009ff077e24 */ /* 0x000fe2000f8e00ff */
[----:B------:R-:W-:Y:S01]  /*a9f0*/  MOV R12, 0x1 ;  /* 0x00000001000c7802 */ /* 0x000fe20000000f00 */
[----:B------:R-:W-:-:S02]  /*aa00*/  IMAD.U32 R11, RZ, RZ, UR5 ;  /* 0x00000005ff0b7e24 */ /* 0x000fc4000f8e00ff */
[----:B------:R-:W-:Y:S02]  /*aa10*/  IMAD.MOV.U32 R8, RZ, RZ, 0x70 ;  /* 0x00000070ff087424 */ /* 0x000fe400078e00ff */
[----:B------:R-:W-:-:S07]  /*aa20*/  IMAD.MOV.U32 R13, RZ, RZ, RZ ;  /* 0x000000ffff0d7224 */ /* 0x000fce00078e00ff */
[----:B------:R-:W-:-:S07]  /*aa30*/  LEPC R20, `(.L_x_165) ;  /* 0x000000001014794e */ /* 0x000fce0000000000 */
[----:B-1----:R-:W-:Y:S05]  /*aa40*/  CALL.ABS.NOINC R2 ;  /* 0x0000000002007343 */ /* 0x002fea0003c00000 */
.L_x_165:
[----:B------:R-:W2:Y:S02]  /*aa50*/  LDL R2, [R1] ;  /* 0x0000000001027983 */ /* 0x000ea40000100800 */
[----:B--2---:R-:W-:-:S05]  /*aa60*/  VIADD R0, R2, 0x400 ;  /* 0x0000040002007836 */ /* 0x004fca0000000000 */
        /* <DEDUP_REMOVED lines=18> */
.L_x_167:
[----:B------:R-:W-:Y:S01]  /*ab90*/  MOV R2, 0x0 ;  /* 0x0000000000027802 */ /* 0x000fe20000000f00 */
[----:B------:R-:W-:Y:S01]  /*aba0*/  ULDC.64 UR6, c[0x4][0x88] ;  /* 0x0100220000067ab9 */ /* 0x000fe20000000a00 */
[----:B------:R-:W-:Y:S01]  /*abb0*/  ULDC.64 UR8, c[0x4][0x90] ;  /* 0x0100240000087ab9 */ /* 0x000fe20000000a00 */
[----:B------:R-:W-:Y:S01]  /*abc0*/  ULDC.64 UR4, c[0x4][0x18] ;  /* 0x0100060000047ab9 */ /* 0x000fe20000000a00 */
[----:B------:R-:W-:Y:S01]  /*abd0*/  MOV R4, UR6 ;  /* 0x0000000600047c02 */ /* 0x000fe20008000f00 */
[----:B------:R-:W-:Y:S01]  /*abe0*/  IMAD.U32 R5, RZ, RZ, UR7 ;  /* 0x00000007ff057e24 */ /* 0x000fe2000f8e00ff */
        /* <DEDUP_REMOVED lines=10> */
.L_x_166:
[----:B------:R-:W2:Y:S01]  /*ac90*/  LDL.LU R5, [R1+0x4] ;  /* 0x0000040001057983 */ /* 0x000ea20000300800 */
[----:B------:R-:W1:Y:S01]  /*aca0*/  LDC R0, c[0x0][0x428] ;  /* 0x00010a00ff007b82 */ /* 0x000e620000000800 */
[----:B------:R-:W-:Y:S02]  /*acb0*/  ULDC.64 UR4, c[0x0][0xaf0] ;  /* 0x0002bc0000047ab9 */ /* 0x000fe40000000a00 */
[----:B------:R-:W3:Y:S01]  /*acc0*/  LDL R4, [R1+0xc] ;  /* 0x00000c0001047983 */ /* 0x000ee20000100800 */
[----:B------:R-:W-:Y:S01]  /*acd0*/  ISETP.NE.U32.AND P0, PT, RZ, UR4, PT ;  /* 0x00000004ff007c0c */ /* 0x000fe2000bf05070 */
[----:B------:R-:W-:Y:S01]  /*ace0*/  IMAD.MOV.U32 R6, RZ, RZ, R18 ;  /* 0x000000ffff067224 */ /* 0x000fe200078e0012 */
[----:B------:R-:W-:Y:S01]  /*acf0*/  ULDC UR4, c[0x0][0xea8] ;  /* 0x0003aa0000047ab9 */ /* 0x000fe20000000800 */
[----:B------:R-:W4:Y:S01]  /*ad00*/  S2R R7, SR_TID.X ;  /* 0x0000000000077919 */ /* 0x000f220000002100 */
[----:B------:R-:W-:Y:S02]  /*ad10*/  ISETP.NE.AND.EX P0, PT, RZ, UR5, PT, P0 ;  /* 0x00000005ff007c0c */ /* 0x000fe4000bf05300 */
[----:B-1----:R-:W-:-:S02]  /*ad20*/  ISETP.NE.AND P1, PT, R0, 0x1, PT ;  /* 0x000000010000780c */ /* 0x002fc40003f25270 */
[----:B------:R-:W-:-:S11]  /*ad30*/  MOV R0, R19 ;  /* 0x0000001300007202 */ /* 0x000fd60000000f00 */
        /* <DEDUP_REMOVED lines=15> */
[----:B--2---:R-:W-:-:S04]  /*ae30*/  IMAD.MOV R8, RZ, RZ, -R5 ;  /* 0x000000ffff087224 */ /* 0x004fc800078e0a05 */
[----:B---3--:R-:W-:-:S05]  /*ae40*/  IMAD R8, R8, UR4, R4 ;  /* 0x0000000408087c24 */ /* 0x008fca000f8e0204 */
[----:B-1----:R-:W-:-:S07]  /*ae50*/  SHF.L.U32 R8, R8, 0x6, RZ ;  /* 0x0000000608087819 */ /* 0x002fce00000006ff */
.L_x_168:
        /* <DEDUP_REMOVED lines=17> */
.L_x_223:
[----:B------:R-:W2:Y:S01]  /*af70*/  LDL R5, [R1+0x8] ;  /* 0x0000080001057983 */ /* 0x000ea20000100800 */
[----:B------:R-:W-:Y:S01]  /*af80*/  UMOV UR4, 0xffffffff ;  /* 0xffffffff00047882 */ /* 0x000fe20000000000 */
[----:B------:R-:W-:Y:S01]  /*af90*/  SHF.R.S32.HI R7, RZ, 0x1f, R6 ;  /* 0x0000001fff077819 */ /* 0x000fe20000011406 */
[----:B--2---:R-:W-:Y:S01]  /*afa0*/  VIADD R9, R5, 0xffffffff ;  /* 0xffffffff05097836 */ /* 0x004fe20000000000 */
[----:B------:R-:W-:Y:S06]  /*afb0*/  BRA.DIV UR4, `(.L_x_170) ;  /* 0x0000002e04787947 */ /* 0x000fec000b800000 */
[----:B------:R-:W-:-:S13]  /*afc0*/  ELECT P6, URZ, PT ;  /* 0x00000000003f782f */ /* 0x000fda00038c0000 */
.L_x_226:
        /* <DEDUP_REMOVED lines=11> */
[----:B------:R-:W-:-:S04]  /*b080*/  IMAD R10, R7, UR4, RZ ;  /* 0x00000004070a7c24 */ /* 0x000fc8000f8e02ff */
[----:B------:R-:W-:Y:S02]  /*b090*/  IMAD.MOV R5, RZ, RZ, -R4 ;  /* 0x000000ffff057224 */ /* 0x000fe400078e0a04 */
[----:B------:R-:W-:Y:S02]  /*b0a0*/  IMAD R10, R6, UR5, R10 ;  /* 0x00000005060a7c24 */ /* 0x000fe4000f8e020a */
[----:B------:R-:W-:-:S05]  /*b0b0*/  IMAD R5, R11, R5, R9 ;  /* 0x000000050b057224 */ /* 0x000fca00078e0209 */
[----:B------:R2:W-:Y:S02]  /*b0c0*/  STL [R1+0x10], R5 ;  /* 0x0000100501007387 */ /* 0x0005e40000100800 */
[----:B--2---:R-:W-:-:S03]  /*b0d0*/  SHF.R.S32.HI R5, RZ, 0x1f, R4 ;  /* 0x0000001fff057819 */ /* 0x004fc60000011404 */
[----:B------:R-:W-:-:S04]  /*b0e0*/  IMAD.WIDE.U32 R4, R6, UR4, R4 ;  /* 0x0000000406047c25 */ /* 0x000fc8000f8e0004 */
[----:B------:R-:W-:Y:S01]  /*b0f0*/  IMAD.IADD R5, R5, 0x1, R10 ;  /* 0x0000000105057824 */ /* 0x000fe200078e020a */
[----:B------:R-:W-:-:S04]  /*b100*/  LEA R10, P1, R4, R2, 0x2 ;  /* 0x00000002040a7211 */ /* 0x000fc800078210ff */
[----:B------:R-:W-:-:S05]  /*b110*/  LEA.HI.X R11, R4, R3, R5, 0x2, P1 ;  /* 0x00000003040b7211 */ /* 0x000fca00008f1405 */
[----:B------:R2:W5:Y:S04]  /*b120*/  LDG.E R4, desc[UR54][R10.64] ;  /* 0x000000360a047981 */ /* 0x000568000c1e1900 */
.L_x_172:
[----:B--2---:R-:W2:Y:S01]  /*b130*/  S2R R10, SR_CgaCtaId ;  /* 0x00000000000a7919 */ /* 0x004ea20000008800 */
[----:B------:R-:W-:-:S04]  /*b140*/  MOV R5, 0x400 ;  /* 0x0000040000057802 */ /* 0x000fc80000000f00 */
[----:B--2---:R-:W-:-:S04]  /*b150*/  LEA R5, R10, R5, 0x18 ;  /* 0x000000050a057211 */ /* 0x004fc800078ec0ff */
[----:B------:R-:W-:Y:S02]  /*b160*/  LEA R10, R16, R5, 0x3 ;  /* 0x00000005100a7211 */ /* 0x000fe400078e18ff */
[----:B------:R-:W-:-:S04]  /*b170*/  SHF.L.U32 R5, R17, 0x1f, RZ ;  /* 0x0000001f11057819 */ /* 0x000fc800000006ff */
[----:B------:R-:W2:Y:S02]  /*b180*/  SYNCS.PHASECHK.TRANS64.TRYWAIT P1, [R10+URZ+0x38840], R5 ;  /* 0x038840050a0075a7 */ /* 0x000ea4000802017f */
[----:B--2---:R-:W-:Y:S05]  /*b190*/  @!P1 BRA `(.L_x_173) ;  /* 0x0000002c00209947 */ /* 0x004fea0003800000 */
.L_x_227:
        /* <DEDUP_REMOVED lines=11> */
.L_x_174:
[----:B------:R-:W3:Y:S01]  /*b250*/  LDL R11, [R1+0x10] ;  /* 0x00001000010b7983 */ /* 0x000ee20000100800 */
[----:B--2---:R-:W-:Y:S01]  /*b260*/  MOV R5, 0x400 ;  /* 0x0000040000057802 */ /* 0x004fe20000000f00 */
[----:B------:R-:W2:Y:S01]  /*b270*/  S2R R12, SR_CgaCtaId ;  /* 0x00000000000c7919 */ /* 0x000ea20000008800 */
[----:B------:R-:W-:Y:S01]  /*b280*/  R2UR UR9, R10 ;  /* 0x000000000a0972ca */ /* 0x000fe200000e0000 */
[----:B------:R-:W-:Y:S01]  /*b290*/  UIADD3 UR4, UP0, UR46, 0x370, URZ ;  /* 0x000003702e047890 */ /* 0x000fe2000ff1e03f */
[----:B------:R-:W-:Y:S02]  /*b2a0*/  R2UR UR12, R0 ;  /* 0x00000000000c72ca */ /* 0x000fe400000e0000 */
[----:B-----5:R-:W-:Y:S01]  /*b2b0*/  R2UR UR13, R4 ;  /* 0x00000000040d72ca */ /* 0x020fe200000e0000 */
[----:B------:R-:W-:Y:S01]  /*b2c0*/  UIADD3.X UR5, URZ, UR47, URZ, UP0, !UPT ;  /* 0x0000002f3f057290 */ /* 0x000fe200087fe43f */
[----:B--2---:R-:W-:-:S04]  /*b2d0*/  LEA R5, R12, R5, 0x18 ;  /* 0x000000050c057211 */ /* 0x004fc800078ec0ff */
[----:B------:R-:W-:-:S04]  /*b2e0*/  LEA R5, R16, R5, 0xd ;  /* 0x0000000510057211 */ /* 0x000fc800078e68ff */
[----:B------:R-:W-:Y:S01]  /*b2f0*/  R2UR UR8, R5 ;  /* 0x00000000050872ca */ /* 0x000fe200000e0000 */
[----:B------:R-:W-:Y:S01]  /*b300*/  UIADD3 UR9, UR9, 0x38830, URZ ;  /* 0x0003883009097890 */ /* 0x000fe2000fffe03f */
[----:B------:R-:W-:Y:S01]  /*b310*/  UMOV UR6, 0x0 ;  /* 0x0000000000067882 */ /* 0x000fe20000000000 */
[----:B------:R-:W-:Y:S01]  /*b320*/  UMOV UR7, 0x14f00000 ;  /* 0x14f0000000077882 */ /* 0x000fe20000000000 */
[----:B------:R-:W-:-:S09]  /*b330*/  UMOV UR10, URZ ;  /* 0x0000003f000a7c82 */ /* 0x000fd20008000000 */
[----:B------:R-:W-:Y:S01]  /*b340*/  UIADD3 UR8, UR8, 0x22400, URZ ;  /* 0x0002240008087890 */ /* 0x000fe2000fffe03f */
[----:B---3--:R-:W-:-:S13]  /*b350*/  R2UR UR11, R11 ;  /* 0x000000000b0b72ca */ /* 0x008fda00000e0000 */
[----:B------:R-:W-:-:S09]  /*b360*/  USHF.L.U32 UR11, UR11, 0x6, URZ ;  /* 0x000000060b0b7899 */ /* 0x000fd2000800063f */
[----:B------:R2:W-:Y:S02]  /*b370*/  UTMALDG.4D [UR8], [UR4], desc[UR6] ;  /* 0x00000608040075b4 */ /* 0x0005e40008019000 */
[----:B--2---:R-:W-:Y:S01]  /*b380*/  NOP ;  /* 0x0000000000007918 */ /* 0x004fe20000000000 */
.L_x_171:
[----:B------:R-:W2:Y:S01]  /*b390*/  S2R R12, SR_CgaCtaId ;  /* 0x00000000000c7919 */ /* 0x000ea20000008800 */
[----:B------:R-:W-:Y:S05]  /*b3a0*/  WARPSYNC.ALL ;  /* 0x0000000000007948 */ /* 0x000fea0003800000 */
[----:B------:R-:W-:Y:S01]  /*b3b0*/  BAR.SYNC.DEFER_BLOCKING 0x8, 0xa0 ;  /* 0x0202800000007b1d */ /* 0x000fe20000010000 */
[----:B------:R-:W-:Y:S02]  /*b3c0*/  ELECT P1, URZ, PT ;  /* 0x00000000003f782f */ /* 0x000fe40003820000 */
[----:B------:R-:W-:-:S03]  /*b3d0*/  MOV R11, 0x400 ;  /* 0x00000400000b7802 */ /* 0x000fc60000000f00 */
[----:B------:R-:W-:Y:S01]  /*b3e0*/  BSSY B0, `(.L_x_175) ;  /* 0x000004c000007945 */ /* 0x000fe20003800000 */
[----:B--2---:R-:W-:-:S07]  /*b3f0*/  LEA R11, R12, R11, 0x18 ;  /* 0x0000000b0c0b7211 */ /* 0x004fce00078ec0ff */
[----:B------:R-:W-:Y:S05]  /*b400*/  @!P1 BRA `(.L_x_176) ;  /* 0x0000000400249947 */ /* 0x000fea0003800000 */
[----:B------:R-:W-:Y:S01]  /*b410*/  R2UR UR16, R11 ;  /* 0x000000000b1072ca */ /* 0x000fe200000e0000 */
[----:B------:R-:W-:Y:S01]  /*b420*/  UIADD3 UR14, UP0, UR46, 0x270, URZ ;  /* 0x000002702e0e7890 */ /* 0x000fe2000ff1e03f */
[----:B------:R-:W-:Y:S01]  /*b430*/  R2UR UR11, R8 ;  /* 0x00000000080b72ca */ /* 0x000fe200000e0000 */
[----:B------:R-:W-:Y:S01]  /*b440*/  IMAD.MOV.U32 R5, RZ, RZ, 0x2000 ;  /* 0x00002000ff057424 */ /* 0x000fe200078e00ff */
[----:B------:R-:W-:Y:S01]  /*b450*/  R2UR UR12, R19 ;  /* 0x00000000130c72ca */ /* 0x000fe200000e0000 */
[----:B------:R-:W-:Y:S01]  /*b460*/  UIADD3.X UR15, URZ, UR47, URZ, UP0, !UPT ;  /* 0x0000002f3f0f7290 */ /* 0x000fe200087fe43f */
[----:B------:R-:W-:Y:S01]  /*b470*/  R2UR UR13, R18 ;  /* 0x00000000120d72ca */ /* 0x000fe200000e0000 */
[----:B------:R-:W-:Y:S01]  /*b480*/  UIADD3 UR4, UP0, UR46, 0x770, URZ ;  /* 0x000007702e047890 */ /* 0x000fe2000ff1e03f */
[----:B------:R2:W-:Y:S01]  /*b490*/  SYNCS.ARRIVE.TRANS64 RZ, [R11+URZ+0x38800], R5 ;  /* 0x038800050bff79a7 */ /* 0x0005e2000800003f */
[----:B------:R-:W-:Y:S01]  /*b4a0*/  UMOV UR6, 0x0 ;  /* 0x0000000000067882 */ /* 0x000fe20000000000 */
[----:B------:R-:W-:Y:S01]  /*b4b0*/  UMOV UR7, 0x12f00000 ;  /* 0x12f0000000077882 */ /* 0x000fe20000000000 */
[----:B------:R-:W-:Y:S01]  /*b4c0*/  UMOV UR10, URZ ;  /* 0x0000003f000a7c82 */ /* 0x000fe20008000000 */
[----:B------:R-:W-:Y:S01]  /*b4d0*/  UIADD3.X UR5, URZ, UR47, URZ, UP0, !UPT ;  /* 0x0000002f3f057290 */ /* 0x000fe200087fe43f */
[----:B------:R-:W-:Y:S01]  /*b4e0*/  MOV R8, UR54 ;  /* 0x0000003600087c02 */ /* 0x000fe20008000f00 */
[----:B------:R-:W-:-:S02]  /*b4f0*/  UIADD3 UR8, UR16, 0x20400, URZ ;  /* 0x0002040010087890 */ /* 0x000fc4000fffe03f */
[----:B------:R-:W-:Y:S01]  /*b500*/  UIADD3 UR9, UR16, 0x38800, URZ ;  /* 0x0003880010097890 */ /* 0x000fe2000fffe03f */
[----:B------:R-:W-:Y:S01]  /*b510*/  R2UR UR54, R8 ;  /* 0x00000000083672ca */ /* 0x000fe200000e0000 */
[----:B------:R-:W-:Y:S01]  /*b520*/  UIADD3 UR48, UR16, 0x28400, URZ ;  /* 0x0002840010307890 */ /* 0x000fe2000fffe03f */
[----:B--2---:R-:W-:Y:S01]  /*b530*/  MOV R5, 0x10000 ;  /* 0x0001000000057802 */ /* 0x004fe20000000f00 */
[----:B------:R-:W-:Y:S01]  /*b540*/  UMOV UR50, 0xc0 ;  /* 0x000000c000327882 */ /* 0x000fe20000000000 */
[----:B------:R-:W-:Y:S01]  /*b550*/  UMOV UR51, UR11 ;  /* 0x0000000b00337c82 */ /* 0x000fe20008000000 */
[----:B------:R-:W-:Y:S01]  /*b560*/  MOV R10, UR50 ;  /* 0x00000032000a7c02 */ /* 0x000fe20008000f00 */
[----:B------:R-:W-:Y:S01]  /*b570*/  UMOV UR50, 0x40 ;  /* 0x0000004000327882 */ /* 0x000fe20000000000 */
[----:B------:R-:W-:Y:S01]  /*b580*/  UMOV UR52, UR12 ;  /* 0x0000000c00347c82 */ /* 0x000fe20008000000 */
[----:B------:R2:W-:Y:S01]  /*b590*/  UTMALDG.4D [UR8], [UR14], desc[UR6] ;  /* 0x000006080e0075b4 */ /* 0x0005e20008019000 */
[----:B------:R3:W-:Y:S01]  /*b5a0*/  SYNCS.ARRIVE.TRANS64 RZ, [R11+URZ+0x38810], R5 ;  /* 0x038810050bff79a7 */ /* 0x0007e2000800003f */
[----:B------:R-:W-:Y:S01]  /*b5b0*/  UMOV UR53, UR13 ;  /* 0x0000000d00357c82 */ /* 0x000fe20008000000 */
[----:B------:R-:W-:-:S02]  /*b5c0*/  UIADD3 UR56, UR16, 0x2a400, URZ ;  /* 0x0002a40010387890 */ /* 0x000fc4000fffe03f */
[----:B------:R-:W-:Y:S02]  /*b5d0*/  UIADD3 UR40, UR16, 0x2e400, URZ ;  /* 0x0002e40010287890 */ /* 0x000fe4000fffe03f */
[----:B------:R-:W-:Y:S02]  /*b5e0*/  UIADD3 UR32, UR16, 0x30400, URZ ;  /* 0x0003040010207890 */ /* 0x000fe4000fffe03f */
[----:B------:R-:W-:Y:S01]  /*b5f0*/  UIADD3 UR24, UR16, 0x32400, URZ ;  /* 0x0003240010187890 */ /* 0x000fe2000fffe03f */
[----:B------:R-:W-:Y:S01]  /*b600*/  UMOV UR58, 0x80 ;  /* 0x00000080003a7882 */ /* 0x000fe20000000000 */
[----:B------:R-:W-:Y:S01]  /*b610*/  UMOV UR59, UR11 ;  /* 0x0000000b003b7c82 */ /* 0x000fe20008000000 */
[----:B------:R-:W-:Y:S01]  /*b620*/  UMOV UR60, UR12 ;  /* 0x0000000c003c7c82 */ /* 0x000fe20008000000 */
[----:B------:R-:W-:Y:S01]  /*b630*/  UMOV UR61, UR13 ;  /* 0x0000000d003d7c82 */ /* 0x000fe20008000000 */
        /* <DEDUP_REMOVED lines=11> */
[----:B--2---:R-:W-:Y:S01]  /*b6f0*/  UIADD3 UR8, UR16, 0x26400, URZ ;  /* 0x0002640010087890 */ /* 0x004fe2000fffe03f */
[----:B---3--:R-:W-:Y:S01]  /*b700*/  MOV R5, UR55 ;  /* 0x0000003700057c02 */ /* 0x008fe20008000f00 */
[----:B------:R-:W-:Y:S01]  /*b710*/  UIADD3 UR9, UR16, 0x38810, URZ ;  /* 0x0003881010097890 */ /* 0x000fe2000fffe03f */
[----:B------:R-:W-:Y:S01]  /*b720*/  UMOV UR29, UR13 ;  /* 0x0000000d001d7c82 */ /* 0x000fe20008000000 */
[----:B------:R-:W-:Y:S01]  /*b730*/  UMOV UR18, 0x1c0 ;  /* 0x000001c000127882 */ /* 0x000fe20000000000 */
[----:B------:R-:W-:Y:S01]  /*b740*/  UMOV UR19, UR11 ;  /* 0x0000000b00137c82 */ /* 0x000fe20008000000 */
[----:B------:R-:W-:Y:S01]  /*b750*/  UMOV UR20, UR12 ;  /* 0x0000000c00147c82 */ /* 0x000fe20008000000 */
[----:B------:R-:W-:-:S02]  /*b760*/  UMOV UR21, UR13 ;  /* 0x0000000d00157c82 */ /* 0x000fc40008000000 */
[----:B------:R-:W-:Y:S01]  /*b770*/  UMOV UR49, UR9 ;  /* 0x0000000900317c82 */ /* 0x000fe20008000000 */
[----:B------:R-:W-:Y:S01]  /*b780*/  UMOV UR57, UR9 ;  /* 0x0000000900397c82 */ /* 0x000fe20008000000 */
[----:B------:R-:W-:Y:S01]  /*b790*/  UTMALDG.4D [UR8], [UR4], desc[UR6] ;  /* 0x00000608040075b4 */ /* 0x000fe20008019000 */
[----:B------:R-:W-:Y:S01]  /*b7a0*/  UMOV UR41, UR9 ;  /* 0x0000000900297c82 */ /* 0x000fe20008000000 */
[----:B------:R-:W-:Y:S01]  /*b7b0*/  UMOV UR33, UR9 ;  /* 0x0000000900217c82 */ /* 0x000fe20008000000 */
[----:B------:R-:W-:Y:S01]  /*b7c0*/  UMOV UR25, UR9 ;  /* 0x0000000900197c82 */ /* 0x000fe20008000000 */
[----:B------:R-:W-:Y:S01]  /*b7d0*/  UMOV UR17, UR9 ;  /* 0x0000000900117c82 */ /* 0x000fe20008000000 */
[----:B------:R-:W-:Y:S01]  /*b7e0*/  R2UR UR55, R5 ;  /* 0x00000000053772ca */ /* 0x000fe200000e0000 */
[----:B------:R2:W-:Y:S01]  /*b7f0*/  UTMALDG.4D [UR48], [UR4], desc[UR6] ;  /* 0x00000630040075b4 */ /* 0x0005e20008019000 */
[----:B------:R3:W-:Y:S01]  /*b800*/  UTMALDG.4D [UR56], [UR4], desc[UR6] ;  /* 0x00000638040075b4 */ /* 0x0007e20008019000 */
[----:B--2---:R-:W-:Y:S01]  /*b810*/  R2UR UR50, R10 ;  /* 0x000000000a3272ca */ /* 0x004fe200000e0000 */
[----:B------:R-:W-:-:S02]  /*b820*/  UIADD3 UR48, UR16, 0x2c400, URZ ;  /* 0x0002c40010307890 */ /* 0x000fc4000fffe03f */
[----:B------:R-:W-:-:S10]  /*b830*/  UIADD3 UR16, UR16, 0x34400, URZ ;  /* 0x0003440010107890 */ /* 0x000fd4000fffe03f */
[----:B------:R3:W-:Y:S01]  /*b840*/  UTMALDG.4D [UR48], [UR4], desc[UR6] ;  /* 0x00000630040075b4 */ /* 0x0007e20008019000 */
[----:B------:R3:W-:Y:S01]  /*b850*/  UTMALDG.4D [UR40], [UR4], desc[UR6] ;  /* 0x00000628040075b4 */ /* 0x0007e20008019000 */
[----:B------:R3:W-:Y:S01]  /*b860*/  UTMALDG.4D [UR32], [UR4], desc[UR6] ;  /* 0x00000620040075b4 */ /* 0x0007e20008019000 */
[----:B------:R3:W-:Y:S01]  /*b870*/  UTMALDG.4D [UR24], [UR4], desc[UR6] ;  /* 0x00000618040075b4 */ /* 0x0007e20008019000 */
[----:B------:R3:W-:Y:S02]  /*b880*/  UTMALDG.4D [UR16], [UR4], desc[UR6] ;  /* 0x00000610040075b4 */ /* 0x0007e40008019000 */
[----:B---3--:R-:W-:Y:S01]  /*b890*/  NOP ;  /* 0x0000000000007918 */ /* 0x008fe20000000000 */
.L_x_176:
[----:B------:R-:W-:Y:S05]  /*b8a0*/  BSYNC B0 ;  /* 0x0000000000007941 */ /* 0x000fea0003800000 */
.L_x_175:
[----:B------:R-:W2:Y:S01]  /*b8b0*/  LDL R5, [R1+0x18] ;  /* 0x0000180001057983 */ /* 0x000ea20000100800 */
[----:B------:R-:W-:Y:S01]  /*b8c0*/  ULDC.64 UR38, c[0x0][0x408] ;  /* 0x0001020000267ab9 */ /* 0x000fe20000000a00 */
[----:B------:R-:W-:Y:S01]  /*b8d0*/  BSSY B0, `(.L_x_177) ;  /* 0x0000005000007945 */ /* 0x000fe20003800000 */
[----:B--2---:R-:W-:-:S04]  /*b8e0*/  LOP3.LUT R5, R5, 0x1, RZ, 0xc, !PT ;  /* 0x0000000105057812 */ /* 0x004fc800078e0cff */
[----:B------:R-:W-:-:S04]  /*b8f0*/  SHF.L.U32 R5, R5, 0x1f, RZ ;  /* 0x0000001f05057819 */ /* 0x000fc800000006ff */
[----:B------:R-:W2:Y:S02]  /*b900*/  SYNCS.PHASECHK.TRANS64.TRYWAIT P1, [R11+URZ+0x38820], R5 ;  /* 0x038820050b0075a7 */ /* 0x000ea4000802017f */
[----:B--2---:R-:W-:Y:S05]  /*b910*/  @!P1 BRA `(.L_x_178) ;  /* 0x0000002400549947 */ /* 0x004fea0003800000 */
.L_x_228:
[----:B------:R-:W-:Y:S05]  /*b920*/  BSYNC B0 ;  /* 0x0000000000007941 */ /* 0x000fea0003800000 */
.L_x_177:
[----:B------:R-:W-:Y:S04]  /*b930*/  BSSY B0, `(.L_x_179) ;  /* 0x000004b000007945 */ /* 0x000fe80003800000 */
[----:B------:R-:W-:Y:S05]  /*b940*/  @!P6 BRA `(.L_x_180) ;  /* 0x000000040024e947 */ /* 0x000fea0003800000 */
[----:B------:R-:W3:Y:S01]  /*b950*/  S2R R11, SR_CgaCtaId ;  /* 0x00000000000b7919 */ /* 0x000ee20000008800 */
[----:B--2---:R-:W-:Y:S01]  /*b960*/  MOV R8, 0x400 ;  /* 0x0000040000087802 */ /* 0x004fe20000000f00 */
[----:B------:R-:W2:Y:S03]  /*b970*/  S2R R10, SR_TID.X ;  /* 0x00000000000a7919 */ /* 0x000ea60000002100 */
[----:B---3--:R-:W-:Y:S02]  /*b980*/  LEA R8, R11, R8, 0x18 ;  /* 0x000000080b087211 */ /* 0x008fe400078ec0ff */
[----:B--2---:R-:W-:-:S03]  /*b990*/  LOP3.LUT R10, R10, 0x7f, RZ, 0xc0, !PT ;  /* 0x0000007f0a0a7812 */ /* 0x004fc600078ec0ff */
[----:B------:R-:W-:Y:S01]  /*b9a0*/  IMAD R5, R16, 0x8, R8 ;  /* 0x0000000810057824 */ /* 0x000fe200078e0208 */
[----:B------:R-:W-:Y:S02]  /*b9b0*/  SHF.L.U32 R8, R17, 0x1f, RZ ;  /* 0x0000001f11087819 */ /* 0x000fe400000006ff */
[----:B------:R-:W-:Y:S02]  /*b9c0*/  ISETP.NE.AND P2, PT, R10, RZ, PT ;  /* 0x000000ff0a00720c */ /* 0x000fe40003f45270 */
[----:B------:R-:W2:Y:S02]  /*b9d0*/  SYNCS.PHASECHK.TRANS64.TRYWAIT P1, [R5+URZ+0x38860], R8 ;  /* 0x03886008050075a7 */ /* 0x000ea4000802017f */
[----:B--2---:R-:W-:Y:S09]  /*b9e0*/  @!P1 BRA `(.L_x_181) ;  /* 0x0000002400409947 */ /* 0x004ff20003800000 */
.L_x_229:
        /* <DEDUP_REMOVED lines=8> */
.L_x_182:
[----:B--2---:R-:W2:Y:S01]  /*ba70*/  LDL R8, [R1+0x10] ;  /* 0x0000100001087983 */ /* 0x004ea20000100800 */
[----:B------:R-:W-:Y:S01]  /*ba80*/  MOV R10, 0x400 ;  /* 0x00000400000a7802 */ /* 0x000fe20000000f00 */
[----:B------:R-:W3:Y:S01]  /*ba90*/  S2R R11, SR_CgaCtaId ;  /* 0x00000000000b7919 */ /* 0x000ee20000008800 */
[----:B------:R-:W-:Y:S01]  /*baa0*/  R2UR UR9, R5 ;  /* 0x00000000050972ca */ /* 0x000fe200000e0000 */
[----:B------:R-:W-:Y:S01]  /*bab0*/  UIADD3 UR4, UP0, UR46, 0x470, URZ ;  /* 0x000004702e047890 */ /* 0x000fe2000ff1e03f */
[----:B------:R-:W-:Y:S02]  /*bac0*/  R2UR UR12, R0 ;  /* 0x00000000000c72ca */ /* 0x000fe400000e0000 */
[----:B------:R-:W-:Y:S01]  /*bad0*/  R2UR UR13, R4 ;  /* 0x00000000040d72ca */ /* 0x000fe200000e0000 */
[----:B------:R-:W-:Y:S01]  /*bae0*/  UIADD3.X UR5, URZ, UR47, URZ, UP0, !UPT ;  /* 0x0000002f3f057290 */ /* 0x000fe200087fe43f */
[----:B---3--:R-:W-:-:S05]  /*baf0*/  LEA R10, R11, R10, 0x18 ;  /* 0x0000000a0b0a7211 */ /* 0x008fca00078ec0ff */
        /* <DEDUP_REMOVED lines=15> */
[----:B--2---:R-:W-:-:S13]  /*bbf0*/  R2UR UR11, R8 ;  /* 0x00000000080b72ca */ /* 0x004fda00000e0000 */
[----:B------:R-:W-:-:S09]  /*bc00*/  USHF.L.U32 UR11, UR11, 0x6, URZ ;  /* 0x000000060b0b7899 */ /* 0x000fd2000800063f */
        /* <DEDUP_REMOVED lines=15> */
[----:B------:R-:W-:-:S02]  /*bd00*/  UMOV UR10, UR21 ;  /* 0x00000015000a7c82 */ /* 0x000fc40008000000 */
[----:B------:R2:W-:Y:S01]  /*bd10*/  UTMALDG.4D [UR8], [UR4], desc[UR6] ;  /* 0x00000608040075b4 */ /* 0x0005e20008019000 */
        /* <DEDUP_REMOVED lines=12> */
.L_x_180:
[----:B------:R-:W-:Y:S05]  /*bde0*/  BSYNC B0 ;  /* 0x0000000000007941 */ /* 0x000fea0003800000 */
.L_x_179:
        /* <DEDUP_REMOVED lines=9> */
[----:B------:R-:W-:Y:S01]  /*be80*/  MOV R5, 0x1 ;  /* 0x0000000100057802 */ /* 0x000fe20000000f00 */
[----:B--2---:R-:W-:Y:S01]  /*be90*/  IMAD.MOV R10, RZ, RZ, -R11 ;  /* 0x000000ffff0a7224 */ /* 0x004fe200078e0a0b */
[----:B------:R-:W-:-:S04]  /*bea0*/  IADD3 R8, R11, -0x2, RZ ;  /* 0xfffffffe0b087810 */ /* 0x000fc80007ffe0ff */
[----:B------:R-:W-:-:S05]  /*beb0*/  VIADDMNMX R10, R10, R5, 0xffffffff, !PT ;  /* 0xffffffff0a0a7446 */ /* 0x000fca0007800105 */
[----:B------:R-:W-:-:S05]  /*bec0*/  IMAD.IADD R5, R11, 0x1, R10 ;  /* 0x000000010b057824 */ /* 0x000fca00078e020a */
        /* <DEDUP_REMOVED lines=10> */
[----:B--2---:R-:W-:-:S04]  /*bf70*/  @P1 IMAD.HI.U32 R11, R8, R4, RZ ;  /* 0x00000004080b1227 */ /* 0x004fc800078e00ff */
[----:B------:R-:W-:Y:S01]  /*bf80*/  IMAD.MOV.U32 R4, RZ, RZ, R8 ;  /* 0x000000ffff047224 */ /* 0x000fe200078e0008 */
[----:B------:R-:W-:Y:S01]  /*bf90*/  @P1 SHF.R.U32.HI R4, RZ, R5, R11 ;  /* 0x00000005ff041219 */ /* 0x000fe2000001160b */
[----:B------:R-:W-:-:S03]  /*bfa0*/  IMAD R11, R7, UR4, RZ ;  /* 0x00000004070b7c24 */ /* 0x000fc6000f8e02ff */
[----:B------:R-:W-:Y:S01]  /*bfb0*/  IADD3 R5, -R4, RZ, RZ ;  /* 0x000000ff04057210 */ /* 0x000fe20007ffe1ff */
[----:B------:R-:W-:-:S04]  /*bfc0*/  IMAD R11, R6, UR5, R11 ;  /* 0x00000005060b7c24 */ /* 0x000fc8000f8e020b */
[----:B------:R-:W-:Y:S01]  /*bfd0*/  IMAD R8, R12, R5, R8 ;  /* 0x000000050c087224 */ /* 0x000fe200078e0208 */
[----:B------:R-:W-:-:S03]  /*bfe0*/  SHF.R.S32.HI R5, RZ, 0x1f, R4 ;  /* 0x0000001fff057819 */ /* 0x000fc60000011404 */
[----:B------:R-:W-:-:S04]  /*bff0*/  IMAD.WIDE.U32 R4, R6, UR4, R4 ;  /* 0x0000000406047c25 */ /* 0x000fc8000f8e0004 */
[----:B------:R-:W-:Y:S01]  /*c000*/  IMAD.IADD R11, R11, 0x1, R5 ;  /* 0x000000010b0b7824 */ /* 0x000fe200078e0205 */
[----:B------:R-:W-:-:S04]  /*c010*/  LEA R2, P1, R4, R2, 0x2 ;  /* 0x0000000204027211 */ /* 0x000fc800078210ff */
[----:B------:R-:W-:-:S05]  /*c020*/  LEA.HI.X R3, R4, R3, R11, 0x2, P1 ;  /* 0x0000000304037211 */ /* 0x000fca00008f140b */
[----:B------:R2:W5:Y:S04]  /*c030*/  LDG.E R4, desc[UR54][R2.64] ;  /* 0x0000003602047981 */ /* 0x000568000c1e1900 */
.L_x_187:
        /* <DEDUP_REMOVED lines=10> */
.L_x_230:
        /* <DEDUP_REMOVED lines=8> */
.L_x_189:
[----:B------:R-:W3:Y:S01]  /*c160*/  S2R R11, SR_CgaCtaId ;  /* 0x00000000000b7919 */ /* 0x000ee20000008800 */
[----:B------:R-:W-:Y:S01]  /*c170*/  MOV R5, 0x400 ;  /* 0x0000040000057802 */ /* 0x000fe20000000f00 */
[----:B------:R-:W-:Y:S01]  /*c180*/  IMAD.SHL.U32 R8, R8, 0x40, RZ ;  /* 0x0000004008087824 */ /* 0x000fe200078e00ff */
[----:B------:R-:W-:Y:S01]  /*c190*/  R2UR UR9, R2 ;  /* 0x00000000020972ca */ /* 0x000fe200000e0000 */
[----:B------:R-:W-:Y:S01]  /*c1a0*/  UIADD3 UR4, UP0, UR46, 0x370, URZ ;  /* 0x000003702e047890 */ /* 0x000fe2000ff1e03f */
[----:B------:R-:W-:Y:S01]  /*c1b0*/  R2UR UR12, R0 ;  /* 0x00000000000c72ca */ /* 0x000fe200000e0000 */
[----:B------:R-:W-:Y:S01]  /*c1c0*/  UMOV UR6, 0x0 ;  /* 0x0000000000067882 */ /* 0x000fe20000000000 */
[----:B-----5:R-:W-:Y:S01]  /*c1d0*/  R2UR UR13, R4 ;  /* 0x00000000040d72ca */ /* 0x020fe200000e0000 */
[----:B------:R-:W-:Y:S01]  /*c1e0*/  UIADD3.X UR5, URZ, UR47, URZ, UP0, !UPT ;  /* 0x0000002f3f057290 */ /* 0x000fe200087fe43f */
[----:B------:R-:W-:Y:S01]  /*c1f0*/  R2UR UR11, R8 ;  /* 0x00000000080b72ca */ /* 0x000fe200000e0000 */
[----:B------:R-:W-:Y:S01]  /*c200*/  UMOV UR7, 0x14f00000 ;  /* 0x14f0000000077882 */ /* 0x000fe20000000000 */
[----:B------:R-:W-:-:S05]  /*c210*/  UMOV UR10, URZ ;  /* 0x0000003f000a7c82 */ /* 0x000fca0008000000 */
        /* <DEDUP_REMOVED lines=8> */
.L_x_231:
        /* <DEDUP_REMOVED lines=8> */
.L_x_191:
        /* <DEDUP_REMOVED lines=17> */
[----:B----4-:R-:W-:-:S05]  /*c430*/  LEA R3, R5, R3, 0x18 ;  /* 0x0000000305037211 */ /* 0x010fca00078ec0ff */
[----:B------:R-:W-:-:S05]  /*c440*/  IMAD R2, R16, 0x10000, R3 ;  /* 0x0001000010027824 */ /* 0x000fca00078e0203 */
        /* <DEDUP_REMOVED lines=34> */
.L_x_186:
[----:B------:R-:W-:Y:S05]  /*c670*/  BSYNC B0 ;  /* 0x0000000000007941 */ /* 0x000fea0003800000 */
.L_x_185:
[----:B------:R-:W2:Y:S01]  /*c680*/  LDL.LU R3, [R1+0x8] ;  /* 0x0000080001037983 */ /* 0x000ea20000300800 */
[----:B------:R-:W-:-:S04]  /*c690*/  IADD3 R16, R16, 0x1, RZ ;  /* 0x0000000110107810 */ /* 0x000fc80007ffe0ff */
[----:B------:R-:W-:-:S04]  /*c6a0*/  ISETP.NE.AND P1, PT, R16, 0x2, PT ;  /* 0x000000021000780c */ /* 0x000fc80003f25270 */
[----:B------:R-:W-:Y:S02]  /*c6b0*/  SEL R2, RZ, 0x1, P1 ;  /* 0x00000001ff027807 */ /* 0x000fe40000800000 */
[----:B------:R-:W-:Y:S02]  /*c6c0*/  SEL R16, R16, RZ, P1 ;  /* 0x000000ff10107207 */ /* 0x000fe40000800000 */
[----:B------:R-:W-:Y:S01]  /*c6d0*/  LOP3.LUT R17, R17, R2, RZ, 0x3c, !PT ;  /* 0x0000000211117212 */ /* 0x000fe200078e3cff */
[----:B--2---:R-:W-:-:S07]  /*c6e0*/  VIADD R8, R3, 0xfffffffd ;  /* 0xfffffffd03087836 */ /* 0x004fce0000000000 */
.L_x_184:
[----:B------:R-:W-:Y:S01]  /*c6f0*/  IADD3 R10, -R10, RZ, RZ ;  /* 0x000000ff0a0a7210 */ /* 0x000fe20007ffe1ff */
[----:B------:R-:W-:Y:S03]  /*c700*/  BSSY B0, `(.L_x_183) ;  /* 0x0000102000007945 */ /* 0x000fe60003800000 */
[----:B------:R-:W-:-:S13]  /*c710*/  ISETP.NE.AND P1, PT, R9, R10, PT ;  /* 0x0000000a0900720c */ /* 0x000fda0003f25270 */
[----:B------:R-:W-:Y:S05]  /*c720*/  @!P1 BRA `(.L_x_192) ;  /* 0x0000000c00fc9947 */ /* 0x000fea0003800000 */
.L_x_207:
[----:B------:R-:W-:Y:S04]  /*c730*/  BSSY B1, `(.L_x_193) ;  /* 0x0000078000017945 */ /* 0x000fe80003800000 */
[----:B------:R-:W-:Y:S05]  /*c740*/  @!P6 BRA `(.L_x_194) ;  /* 0x0000000400d8e947 */ /* 0x000fea0003800000 */
[----:B-1----:R-:W-:Y:S01]  /*c750*/  IMAD.MOV.U32 R9, RZ, RZ, R8 ;  /* 0x000000ffff097224 */ /* 0x002fe200078e0008 */
[----:B------:R-:W-:Y:S06]  /*c760*/  @!P0 BRA `(.L_x_195) ;  /* 0x0000000000448947 */ /* 0x000fec0003800000 */
[----:B------:R-:W1:Y:S01]  /*c770*/  LDC R9, c[0x0][0x41c] ;  /* 0x00010700ff097b82 */ /* 0x000e620000000800 */
[----:B------:R-:W-:-:S04]  /*c780*/  IMAD R11, R7, UR38, RZ ;  /* 0x00000026070b7c24 */ /* 0x000fc8000f8e02ff */
[----:B------:R-:W-:Y:S01]  /*c790*/  IMAD R10, R6, UR39, R11 ;  /* 0x00000027060a7c24 */ /* 0x000fe2000f8e020b */
[----:B-1----:R-:W-:-:S13]  /*c7a0*/  ISETP.NE.AND P1, PT, R9, 0x1, PT ;  /* 0x000000010900780c */ /* 0x002fda0003f25270 */
[----:B------:R-:W1:Y:S02]  /*c7b0*/  @P1 LDC.64 R2, c[0x0][0x420] ;  /* 0x00010800ff021b82 */ /* 0x000e640000000a00 */
[----:B-1----:R-:W-:Y:S01]  /*c7c0*/  @P1 IMAD.HI.U32 R4, R8, R2, RZ ;  /* 0x0000000208041227 */ /* 0x002fe200078e00ff */
[----:B------:R-:W-:-:S04]  /*c7d0*/  MOV R2, R8 ;  /* 0x0000000800027202 */ /* 0x000fc80000000f00 */
[----:B------:R-:W-:Y:S02]  /*c7e0*/  @P1 SHF.R.U32.HI R2, RZ, R3, R4 ;  /* 0x00000003ff021219 */ /* 0x000fe40000011604 */
[----:B------:R-:W1:Y:S03]  /*c7f0*/  LDC.64 R4, c[0x0][0x3f8] ;  /* 0x0000fe00ff047b82 */ /* 0x000e660000000a00 */
[----:B------:R-:W-:-:S04]  /*c800*/  IMAD.MOV R3, RZ, RZ, -R2 ;  /* 0x000000ffff037224 */ /* 0x000fc800078e0a02 */
[----:B------:R-:W-:Y:S01]  /*c810*/  IMAD R9, R9, R3, R8 ;  /* 0x0000000309097224 */ /* 0x000fe200078e0208 */
[----:B------:R-:W-:-:S03]  /*c820*/  SHF.R.S32.HI R3, RZ, 0x1f, R2 ;  /* 0x0000001fff037819 */ /* 0x000fc60000011402 */
[----:B------:R-:W-:-:S05]  /*c830*/  IMAD.WIDE.U32 R2, R6, UR38, R2 ;  /* 0x0000002606027c25 */ /* 0x000fca000f8e0002 */
[----:B------:R-:W-:Y:S02]  /*c840*/  IADD3 R10, R10, R3, RZ ;  /* 0x000000030a0a7210 */ /* 0x000fe40007ffe0ff */
[----:B-1----:R-:W-:-:S04]  /*c850*/  LEA R4, P1, R2, R4, 0x2 ;  /* 0x0000000402047211 */ /* 0x002fc800078210ff */
[----:B------:R-:W-:-:S05]  /*c860*/  LEA.HI.X R5, R2, R5, R10, 0x2, P1 ;  /* 0x0000000502057211 */ /* 0x000fca00008f140a */
[----:B------:R1:W5:Y:S04]  /*c870*/  LDG.E R4, desc[UR54][R4.64] ;  /* 0x0000003604047981 */ /* 0x000368000c1e1900 */
.L_x_195:
[----:B------:R-:W2:Y:S01]  /*c880*/  S2R R3, SR_CgaCtaId ;  /* 0x0000000000037919 */ /* 0x000ea20000008800 */
[----:B------:R-:W-:Y:S01]  /*c890*/  MOV R2, 0x400 ;  /* 0x0000040000027802 */ /* 0x000fe20000000f00 */
[----:B-1----:R-:W1:Y:S03]  /*c8a0*/  S2R R5, SR_TID.X ;  /* 0x0000000000057919 */ /* 0x002e660000002100 */
[----:B--2---:R-:W-:Y:S02]  /*c8b0*/  LEA R2, R3, R2, 0x18 ;  /* 0x0000000203027211 */ /* 0x004fe400078ec0ff */
[----:B------:R-:W-:Y:S02]  /*c8c0*/  SHF.L.U32 R3, R17, 0x1f, RZ ;  /* 0x0000001f11037819 */ /* 0x000fe400000006ff */
[----:B-1----:R-:W-:Y:S01]  /*c8d0*/  LOP3.LUT R5, R5, 0x7f, RZ, 0xc0, !PT ;  /* 0x0000007f05057812 */ /* 0x002fe200078ec0ff */
[----:B------:R-:W-:-:S03]  /*c8e0*/  IMAD R2, R16, 0x8, R2 ;  /* 0x0000000810027824 */ /* 0x000fc600078e0202 */
[----:B------:R-:W-:Y:S01]  /*c8f0*/  ISETP.NE.AND P1, PT, R5, RZ, PT ;  /* 0x000000ff0500720c */ /* 0x000fe20003f25270 */
[----:B------:R-:W1:Y:S02]  /*c900*/  SYNCS.PHASECHK.TRANS64.TRYWAIT P2, [R2+URZ+0x38840], R3 ;  /* 0x03884003020075a7 */ /* 0x000e64000804017f */
[----:B-1----:R-:W-:Y:S10]  /*c910*/  @!P2 BRA `(.L_x_196) ;  /* 0x0000001400b0a947 */ /* 0x002ff40003800000 */
.L_x_232:
        /* <DEDUP_REMOVED lines=8> */
.L_x_197:
        /* <DEDUP_REMOVED lines=11> */
[----:B--2---:R-:W-:-:S05]  /*ca50*/  LEA R5, R10, R5, 0x18 ;  /* 0x000000050a057211 */ /* 0x004fca00078ec0ff */
[----:B------:R-:W-:-:S05]  /*ca60*/  IMAD R5, R16, 0x2000, R5 ;  /* 0x0000200010057824 */ /* 0x000fca00078e0205 */
[----:B------:R-:W-:Y:S02]  /*ca70*/  R2UR UR8, R5 ;  /* 0x00000000050872ca */ /* 0x000fe400000e0000 */
[----:B------:R-:W-:-:S04]  /*ca80*/  SHF.L.U32 R5, R9, 0x6, RZ ;  /* 0x0000000609057819 */ /* 0x000fc800000006ff */
[----:B------:R-:W-:-:S07]  /*ca90*/  R2UR UR11, R5 ;  /* 0x00000000050b72ca */ /* 0x000fce00000e0000 */
[----:B------:R-:W-:-:S09]  /*caa0*/  UIADD3 UR8, UR8, 0x22400, URZ ;  /* 0x0002240008087890 */ /* 0x000fd2000fffe03f */
[----:B------:R2:W-:Y:S01]  /*cab0*/  UTMALDG.4D [UR8], [UR4], desc[UR6] ;  /* 0x00000608040075b4 */ /* 0x0005e20008019000 */
[----:B------:R-:W3:Y:S02]  /*cac0*/  SYNCS.PHASECHK.TRANS64.TRYWAIT P2, [R2+URZ+0x38860], R3 ;  /* 0x03886003020075a7 */ /* 0x000ee4000804017f */
[----:B--23--:R-:W-:Y:S05]  /*cad0*/  @!P2 BRA `(.L_x_198) ;  /* 0x000000140054a947 */ /* 0x00cfea0003800000 */
.L_x_233:
[----:B------:R-:W-:Y:S05]  /*cae0*/  @P1 BRA `(.L_x_199) ;  /* 0x00000000001c1947 */ /* 0x000fea0003800000 */
[----:B------:R-:W3:Y:S01]  /*caf0*/  S2R R9, SR_TID.X ;  /* 0x0000000000097919 */ /* 0x000ee20000002100 */
[----:B-12---:R-:W-:-:S04]  /*cb00*/  IMAD.MOV.U32 R3, RZ, RZ, 0x10000 ;  /* 0x00010000ff037424 */ /* 0x006fc800078e00ff */
[----:B------:R4:W-:Y:S01]  /*cb10*/  SYNCS.ARRIVE.TRANS64 RZ, [R2+URZ+0x38850], R3 ;  /* 0x0388500302ff79a7 */ /* 0x0009e2000800003f */
[----:B---3--:R-:W-:-:S04]  /*cb20*/  LOP3.LUT R9, R9, 0x1f, RZ, 0xc0, !PT ;  /* 0x0000001f09097812 */ /* 0x008fc800078ec0ff */
[----:B------:R-:W-:-:S13]  /*cb30*/  ISETP.NE.AND P1, PT, R9, RZ, PT ;  /* 0x000000ff0900720c */ /* 0x000fda0003f25270 */
[----:B----4-:R-:W-:Y:S05]  /*cb40*/  @!P1 BRA `(.L_x_199) ;  /* 0x0000000000049947 */ /* 0x010fea0003800000 */
[----:B------:R-:W-:Y:S01]  /*cb50*/  BPT.TRAP 0x1 ;  /* 0x000000040000795c */ /* 0x000fe20000300000 */
.L_x_199:
        /* <DEDUP_REMOVED lines=53> */
.L_x_194:
[----:B------:R-:W-:Y:S05]  /*ceb0*/  BSYNC B1 ;  /* 0x0000000000017941 */ /* 0x000fea0003800000 */
.L_x_193:
[----:B-1----:R-:W-:Y:S01]  /*cec0*/  VIADD R9, R16, 0x1 ;  /* 0x0000000110097836 */ /* 0x002fe20000000000 */
[----:B------:R-:W-:Y:S04]  /*ced0*/  BSSY B1, `(.L_x_200) ;  /* 0x000007c000017945 */ /* 0x000fe80003800000 */
        /* <DEDUP_REMOVED lines=19> */
[----:B------:R-:W-:-:S04]  /*d010*/  IMAD.WIDE.U32 R2, R6, UR38, R2 ;  /* 0x0000002606027c25 */ /* 0x000fc8000f8e0002 */
[----:B------:R-:W-:Y:S01]  /*d020*/  IMAD.IADD R11, R11, 0x1, R3 ;  /* 0x000000010b0b7824 */ /* 0x000fe200078e0203 */
[----:B-1----:R-:W-:-:S04]  /*d030*/  LEA R4, P1, R2, R4, 0x2 ;  /* 0x0000000402047211 */ /* 0x002fc800078210ff */
[----:B------:R-:W-:-:S05]  /*d040*/  LEA.HI.X R5, R2, R5, R11, 0x2, P1 ;  /* 0x0000000502057211 */ /* 0x000fca00008f140b */
[----:B------:R1:W5:Y:S04]  /*d050*/  LDG.E R4, desc[UR54][R4.64] ;  /* 0x0000003604047981 */ /* 0x000368000c1e1900 */
.L_x_202:
[----:B------:R-:W2:Y:S01]  /*d060*/  S2R R3, SR_CgaCtaId ;  /* 0x0000000000037919 */ /* 0x000ea20000008800 */
[----:B------:R-:W-:Y:S01]  /*d070*/  MOV R2, 0x400 ;  /* 0x0000040000027802 */ /* 0x000fe20000000f00 */
[----:B-1----:R-:W1:Y:S03]  /*d080*/  S2R R5, SR_TID.X ;  /* 0x0000000000057919 */ /* 0x002e660000002100 */
[----:B--2---:R-:W-:Y:S02]  /*d090*/  LEA R2, R3, R2, 0x18 ;  /* 0x0000000203027211 */ /* 0x004fe400078ec0ff */
[----:B------:R-:W-:Y:S02]  /*d0a0*/  SHF.L.U32 R3, R17, 0x1f, RZ ;  /* 0x0000001f11037819 */ /* 0x000fe400000006ff */
[----:B------:R-:W-:Y:S02]  /*d0b0*/  LEA R2, R9, R2, 0x3 ;  /* 0x0000000209027211 */ /* 0x000fe400078e18ff */
[----:B-1----:R-:W-:-:S02]  /*d0c0*/  LOP3.LUT R5, R5, 0x7f, RZ, 0xc0, !PT ;  /* 0x0000007f05057812 */ /* 0x002fc400078ec0ff */
[----:B------:R-:W1:Y:S02]  /*d0d0*/  SYNCS.PHASECHK.TRANS64.TRYWAIT P2, [R2+URZ+0x38840], R3 ;  /* 0x03884003020075a7 */ /* 0x000e64000804017f */
[----:B------:R-:W-:Y:S01]  /*d0e0*/  ISETP.NE.AND P1, PT, R5, RZ, PT ;  /* 0x000000ff0500720c */ /* 0x000fe20003f25270 */
[----:B-1----:R-:W-:-:S12]  /*d0f0*/  @!P2 BRA `(.L_x_203) ;  /* 0x0000000c00e0a947 */ /* 0x002fd80003800000 */
.L_x_234:
[----:B------:R-:W-:Y:S05]  /*d100*/  @P1 BRA `(.L_x_204) ;  /* 0x00000000001c1947 */ /* 0x000fea0003800000 */
[----:B------:R-:W2:Y:S01]  /*d110*/  S2R R11, SR_TID.X ;  /* 0x00000000000b7919 */ /* 0x000ea20000002100 */
[----:B------:R-:W-:-:S04]  /*d120*/  IMAD.MOV.U32 R5, RZ, RZ, 0x2000 ;  /* 0x00002000ff057424 */ /* 0x000fc800078e00ff */
[----:B------:R3:W-:Y:S01]  /*d130*/  SYNCS.ARRIVE.TRANS64 RZ, [R2+URZ+0x38830], R5 ;  /* 0x0388300502ff79a7 */ /* 0x0007e2000800003f */
[----:B--2---:R-:W-:-:S04]  /*d140*/  LOP3.LUT R11, R11, 0x1f, RZ, 0xc0, !PT ;  /* 0x0000001f0b0b7812 */ /* 0x004fc800078ec0ff */
[----:B------:R-:W-:-:S13]  /*d150*/  ISETP.NE.AND P2, PT, R11, RZ, PT ;  /* 0x000000ff0b00720c */ /* 0x000fda0003f45270 */
[----:B---3--:R-:W-:Y:S05]  /*d160*/  @!P2 BRA `(.L_x_204) ;  /* 0x000000000004a947 */ /* 0x008fea0003800000 */
[----:B------:R-:W-:Y:S01]  /*d170*/  BPT.TRAP 0x1 ;  /* 0x000000040000795c */ /* 0x000fe20000300000 */
.L_x_204:
[----:B------:R-:W2:Y:S01]  /*d180*/  S2R R11, SR_CgaCtaId ;  /* 0x00000000000b7919 */ /* 0x000ea20000008800 */
        /* <DEDUP_REMOVED lines=12> */
[----:B--2---:R-:W-:-:S04]  /*d250*/  LEA R5, R11, R5, 0x18 ;  /* 0x000000050b057211 */ /* 0x004fc800078ec0ff */
[----:B------:R-:W-:-:S04]  /*d260*/  LEA R5, R9, R5, 0xd ;  /* 0x0000000509057211 */ /* 0x000fc800078e68ff */
[----:B------:R-:W-:-:S13]  /*d270*/  R2UR UR8, R5 ;  /* 0x00000000050872ca */ /* 0x000fda00000e0000 */
[----:B------:R-:W-:-:S09]  /*d280*/  UIADD3 UR8, UR8, 0x22400, URZ ;  /* 0x0002240008087890 */ /* 0x000fd2000fffe03f */
[----:B------:R2:W-:Y:S01]  /*d290*/  UTMALDG.4D [UR8], [UR4], desc[UR6] ;  /* 0x00000608040075b4 */ /* 0x0005e20008019000 */
[----:B------:R-:W3:Y:S02]  /*d2a0*/  SYNCS.PHASECHK.TRANS64.TRYWAIT P2, [R2+URZ+0x38860], R3 ;  /* 0x03886003020075a7 */ /* 0x000ee4000804017f */
[----:B--23--:R-:W-:Y:S05]  /*d2b0*/  @!P2 BRA `(.L_x_205) ;  /* 0x0000000c0084a947 */ /* 0x00cfea0003800000 */
.L_x_235:
        /* <DEDUP_REMOVED lines=8> */
.L_x_206:
        /* <DEDUP_REMOVED lines=17> */
[----:B---3--:R-:W-:-:S05]  /*d450*/  LEA R3, R5, R3, 0x18 ;  /* 0x0000000305037211 */ /* 0x008fca00078ec0ff */
[----:B------:R-:W-:-:S05]  /*d460*/  IMAD R2, R9, 0x10000, R3 ;  /* 0x0001000009027824 */ /* 0x000fca00078e0203 */
        /* <DEDUP_REMOVED lines=34> */
.L_x_201:
[----:B------:R-:W-:Y:S05]  /*d690*/  BSYNC B1 ;  /* 0x0000000000017941 */ /* 0x000fea0003800000 */
.L_x_200:
        /* <DEDUP_REMOVED lines=8> */
.L_x_192:
[----:B------:R-:W-:Y:S05]  /*d720*/  BSYNC B0 ;  /* 0x0000000000007941 */ /* 0x000fea0003800000 */
.L_x_183:
[----:B------:R-:W2:Y:S04]  /*d730*/  LDL R3, [R1+0x1c] ;  /* 0x00001c0001037983 */ /* 0x000ea80000100800 */
[----:B------:R-:W3:Y:S04]  /*d740*/  LDL.LU R2, [R1+0xc] ;  /* 0x00000c0001027983 */ /* 0x000ee80000300800 */
[----:B------:R-:W4:Y:S01]  /*d750*/  LDL.LU R0, [R1+0x18] ;  /* 0x0000180001007983 */ /* 0x000f220000300800 */
[----:B--2---:R-:W-:Y:S01]  /*d760*/  R2UR UR4, R3 ;  /* 0x00000000030472ca */ /* 0x004fe200000e0000 */
[----:B----4-:R-:W-:-:S12]  /*d770*/  VIADD R0, R0, 0x1 ;  /* 0x0000000100007836 */ /* 0x010fd80000000000 */
[----:B---3--:R-:W-:Y:S01]  /*d780*/  IADD3 R2, R2, UR4, RZ ;  /* 0x0000000402027c10 */ /* 0x008fe2000fffe0ff */
[----:B------:R-:W-:-:S03]  /*d790*/  ULDC UR4, c[0x0][0xea4] ;  /* 0x0003a90000047ab9 */ /* 0x000fc60000000800 */
[----:B------:R-:W-:Y:S01]  /*d7a0*/  ISETP.GE.AND P0, PT, R2, UR4, PT ;  /* 0x0000000402007c0c */ /* 0x000fe2000bf06270 */
[----:B------:R3:W-:Y:S04]  /*d7b0*/  STL [R1+0xc], R2 ;  /* 0x00000c0201007387 */ /* 0x0007e80000100800 */
[----:B------:R3:W-:Y:S08]  /*d7c0*/  STL [R1+0x18], R0 ;  /* 0x0000180001007387 */ /* 0x0007f00000100800 */
[----:B------:R-:W-:Y:S05]  /*d7d0*/  @!P0 BRA `(.L_x_208) ;  /* 0xffffffcc00c88947 */ /* 0x000fea000383ffff */
[----:B---3--:R-:W-:-:S07]  /*d7e0*/  LOP3.LUT R2, R0, 0x1, RZ, 0xc, !PT ;  /* 0x0000000100027812 */ /* 0x008fce00078e0cff */
.L_x_164:
[----:B------:R-:W2:Y:S01]  /*d7f0*/  S2R R3, SR_CgaCtaId ;  /* 0x0000000000037919 */ /* 0x000ea20000008800 */
[----:B------:R-:W-:Y:S01]  /*d800*/  MOV R0, 0x400 ;  /* 0x0000040000007802 */ /* 0x000fe20000000f00 */
[----:B------:R-:W-:Y:S03]  /*d810*/  BSSY B0, `(.L_x_209) ;  /* 0x0000005000007945 */ /* 0x000fe60003800000 */
[----:B--2---:R-:W-:Y:S02]  /*d820*/  LEA R0, R3, R0, 0x18 ;  /* 0x0000000003007211 */ /* 0x004fe400078ec0ff */
[----:B------:R-:W-:-:S04]  /*d830*/  SHF.L.U32 R3, R2, 0x1f, RZ ;  /* 0x0000001f02037819 */ /* 0x000fc800000006ff */
[----:B------:R-:W2:Y:S02]  /*d840*/  SYNCS.PHASECHK.TRANS64.TRYWAIT P0, [R0+URZ+0x38820], R3 ;  /* 0x03882003000075a7 */ /* 0x000ea4000800017f */
[----:B--2---:R-:W-:Y:S05]  /*d850*/  @!P0 BRA `(.L_x_210) ;  /* 0x0000000800308947 */ /* 0x004fea0003800000 */
.L_x_236:
[----:B------:R-:W-:Y:S05]  /*d860*/  BSYNC B0 ;  /* 0x0000000000007941 */ /* 0x000fea0003800000 */
.L_x_209:
[----:B------:R-:W-:-:S03]  /*d870*/  UMOV UR4, 0xffffffff ;  /* 0xffffffff00047882 */ /* 0x000fc60000000000 */
[----:B------:R-:W-:Y:S05]  /*d880*/  BRA.DIV UR4, `(.L_x_211) ;  /* 0x0000000a04387947 */ /* 0x000fea000b800000 */
[----:B------:R-:W3:Y:S02]  /*d890*/  S2R R2, SR_TID.X ;  /* 0x0000000000027919 */ /* 0x000ee40000002100 */
[----:B---3--:R-:W-:-:S04]  /*d8a0*/  SHF.R.U32.HI R2, RZ, 0x5, R2 ;  /* 0x00000005ff027819 */ /* 0x008fc80000011602 */
[----:B------:R-:W-:-:S05]  /*d8b0*/  LOP3.LUT R2, R2, 0x3, RZ, 0xc0, !PT ;  /* 0x0000000302027812 */ /* 0x000fca00078ec0ff */
[----:B------:R3:W4:Y:S02]  /*d8c0*/  SHFL.IDX PT, R14, R2, RZ, 0x1f ;  /* 0x00001fff020e7589 */ /* 0x00072400000e0000 */
.L_x_239:
[----:B----4-:R-:W-:Y:S01]  /*d8d0*/  ISETP.NE.AND P0, PT, R14, RZ, PT ;  /* 0x000000ff0e00720c */ /* 0x010fe20003f05270 */
[----:B------:R-:W-:-:S12]  /*d8e0*/  BSSY B0, `(.L_x_212) ;  /* 0x000001d000007945 */ /* 0x000fd80003800000 */
[----:B------:R-:W-:Y:S05]  /*d8f0*/  @P0 BRA `(.L_x_213) ;  /* 0x00000000006c0947 */ /* 0x000fea0003800000 */
[----:B------:R-:W-:-:S03]  /*d900*/  UMOV UR4, 0xffffffff ;  /* 0xffffffff00047882 */ /* 0x000fc60000000000 */
[----:B------:R-:W-:Y:S05]  /*d910*/  BRA.DIV UR4, `(.L_x_214) ;  /* 0x0000000a04487947 */ /* 0x000fea000b800000 */
[----:B------:R-:W-:-:S13]  /*d920*/  ELECT P6, URZ, PT ;  /* 0x00000000003f782f */ /* 0x000fda00038c0000 */
.L_x_242:
[----:B------:R-:W-:Y:S05]  /*d930*/  @!P6 BRA `(.L_x_213) ;  /* 0x00000000005ce947 */ /* 0x000fea0003800000 */
[----:B--2---:R-:W-:Y:S02]  /*d940*/  IADD3 R3, R0, 0x38840, RZ ;  /* 0x0003884000037810 */ /* 0x004fe40007ffe0ff */
[----:B------:R-:W-:Y:S02]  /*d950*/  SHF.L.U32 R5, R17, 0x1f, RZ ;  /* 0x0000001f11057819 */ /* 0x000fe400000006ff */
[C---:B---3--:R-:W-:Y:S01]  /*d960*/  IADD3 R2, R16.reuse, 0x1, RZ ;  /* 0x0000000110027810 */ /* 0x048fe20007ffe0ff */
[----:B------:R-:W-:-:S03]  /*d970*/  IMAD R6, R16, 0x8, R3 ;  /* 0x0000000810067824 */ /* 0x000fc600078e0203 */
[----:B------:R-:W-:Y:S01]  /*d980*/  ISETP.NE.AND P1, PT, R2, 0x2, PT ;  /* 0x000000020200780c */ /* 0x000fe20003f25270 */
[----:B------:R-:W2:Y:S03]  /*d990*/  SYNCS.PHASECHK.TRANS64.TRYWAIT P0, [R6+URZ], R5 ;  /* 0x00000005060075a7 */ /* 0x000ea6000800017f */
[----:B------:R-:W-:-:S04]  /*d9a0*/  SEL R4, RZ, 0x1, P1 ;  /* 0x00000001ff047807 */ /* 0x000fc80000800000 */
[----:B------:R-:W-:Y:S02]  /*d9b0*/  LOP3.LUT R17, R17, R4, RZ, 0x3c, !PT ;  /* 0x0000000411117212 */ /* 0x000fe400078e3cff */
[----:B------:R-:W-:Y:S02]  /*d9c0*/  SEL R4, R2, RZ, P1 ;  /* 0x000000ff02047207 */ /* 0x000fe40000800000 */
[----:B------:R-:W-:-:S03]  /*d9d0*/  SHF.L.U32 R2, R17, 0x1f, RZ ;  /* 0x0000001f11027819 */ /* 0x000fc600000006ff */
[----:B------:R-:W-:Y:S01]  /*d9e0*/  IMAD R7, R4, 0x8, R3 ;  /* 0x0000000804077824 */ /* 0x000fe200078e0203 */
[----:B--2---:R-:W-:Y:S06]  /*d9f0*/  @!P0 BRA `(.L_x_215) ;  /* 0x0000000800308947 */ /* 0x004fec0003800000 */
.L_x_243:
[----:B------:R-:W3:Y:S01]  /*da00*/  SYNCS.PHASECHK.TRANS64.TRYWAIT P0, [R7+URZ], R2 ;  /* 0x00000002070075a7 */ /* 0x000ee2000800017f */
[----:B------:R-:W-:-:S05]  /*da10*/  IADD3 R3, R0, 0x38860, RZ ;  /* 0x0003886000037810 */ /* 0x000fca0007ffe0ff */
[----:B------:R-:W-:Y:S01]  /*da20*/  IMAD R16, R16, 0x8, R3 ;  /* 0x0000000810107824 */ /* 0x000fe200078e0203 */
[----:B---3--:R-:W-:Y:S06]  /*da30*/  @!P0 BRA `(.L_x_216) ;  /* 0x0000000800348947 */ /* 0x008fec0003800000 */
.L_x_244:
[----:B------:R-:W4:Y:S02]  /*da40*/  SYNCS.PHASECHK.TRANS64.TRYWAIT P0, [R16+URZ], R5 ;  /* 0x00000005100075a7 */ /* 0x000f24000800017f */
[----:B----4-:R-:W-:Y:S05]  /*da50*/  @!P0 BRA `(.L_x_217) ;  /* 0x0000000800408947 */ /* 0x010fea0003800000 */
.L_x_245:
[----:B------:R-:W-:-:S07]  /*da60*/  LEA R3, R4, R3, 0x3 ;  /* 0x0000000304037211 */ /* 0x000fce00078e18ff */
.L_x_218:
[----:B------:R1:W1:Y:S02]  /*da70*/  SYNCS.PHASECHK.TRANS64.TRYWAIT P0, [R3+URZ], R2 ;  /* 0x00000002030075a7 */ /* 0x000264000800017f */
[----:B-1----:R-:W-:Y:S05]  /*da80*/  @!P0 NANOSLEEP.SYNCS 0x989680 ;  /* 0x009896800000895d */ /* 0x002fea0003900000 */
[----:B------:R-:W1:Y:S02]  /*da90*/  @!P0 SYNCS.PHASECHK.TRANS64 P0, [R3+URZ], R2 ;  /* 0x00000002030085a7 */ /* 0x000e64000800007f */
[----:B-1----:R-:W-:Y:S05]  /*daa0*/  @!P0 BRA `(.L_x_218) ;  /* 0xfffffffc00f08947 */ /* 0x002fea000383ffff */
.L_x_213:
[----:B------:R-:W-:Y:S05]  /*dab0*/  BSYNC B0 ;  /* 0x0000000000007941 */ /* 0x000fea0003800000 */
.L_x_212:
[----:B------:R-:W-:Y:S05]  /*dac0*/  EXIT ;  /* 0x000000000000794d */ /* 0x000fea0003800000 */
.L_x_140:
[----:B-1----:R-:W-:-:S04]  /*dad0*/  IMAD.U32 R3, RZ, RZ, UR42 ;  /* 0x0000002aff037e24 */ /* 0x002fc8000f8e00ff */
[----:B------:R1:W2:Y:S03]  /*dae0*/  SYNCS.PHASECHK.TRANS64.TRYWAIT P1, [R3+URZ+0x38800], R0 ;  /* 0x03880000030075a7 */ /* 0x0002a6000802017f */
[----:B--2---:R-:W-:Y:S05]  /*daf0*/  @!P1 NANOSLEEP.SYNCS 0x989680 ;  /* 0x009896800000995d */ /* 0x004fea0003900000 */
[----:B------:R-:W2:Y:S02]  /*db00*/  @!P1 SYNCS.PHASECHK.TRANS64 P1, [R3+URZ+0x38800], R0 ;  /* 0x03880000030095a7 */ /* 0x000ea4000802007f */
[----:B--2---:R-:W-:Y:S05]  /*db10*/  @!P1 BRA `(.L_x_140) ;  /* 0xfffffffc00ec9947 */ /* 0x004fea000383ffff */
[----:B------:R-:W-:Y:S05]  /*db20*/  BRA `(.L_x_219) ;  /* 0xffffff4c00b87947 */ /* 0x000fea000383ffff */
.L_x_144:
[----:B---3--:R3:W4:Y:S02]  /*db30*/  SYNCS.PHASECHK.TRANS64.TRYWAIT P1, [R8+URZ+0x38830], R9 ;  /* 0x03883009080075a7 */ /* 0x008724000802017f */
[----:B----4-:R-:W-:Y:S05]  /*db40*/  @!P1 NANOSLEEP.SYNCS 0x989680 ;  /* 0x009896800000995d */ /* 0x010fea0003900000 */
[----:B------:R-:W4:Y:S02]  /*db50*/  @!P1 SYNCS.PHASECHK.TRANS64 P1, [R8+URZ+0x38830], R9 ;  /* 0x03883009080095a7 */ /* 0x000f24000802007f */
[----:B----4-:R-:W-:Y:S05]  /*db60*/  @!P1 BRA `(.L_x_144) ;  /* 0xfffffffc00f09947 */ /* 0x010fea000383ffff */
[----:B------:R-:W-:Y:S05]  /*db70*/  BRA `(.L_x_143) ;  /* 0xffffff4c00cc7947 */ /* 0x000fea000383ffff */
.L_x_145:
[----:B-1----:R-:W-:-:S04]  /*db80*/  MOV R3, UR42 ;  /* 0x0000002a00037c02 */ /* 0x002fc80008000f00 */
[----:B------:R1:W4:Y:S03]  /*db90*/  SYNCS.PHASECHK.TRANS64.TRYWAIT P1, [R3+URZ+0x38810], R0 ;  /* 0x03881000030075a7 */ /* 0x000326000802017f */
[----:B----4-:R-:W-:Y:S05]  /*dba0*/  @!P1 NANOSLEEP.SYNCS 0x989680 ;  /* 0x009896800000995d */ /* 0x010fea0003900000 */
[----:B------:R-:W4:Y:S02]  /*dbb0*/  @!P1 SYNCS.PHASECHK.TRANS64 P1, [R3+URZ+0x38810], R0 ;  /* 0x03881000030095a7 */ /* 0x000f24000802007f */
[----:B----4-:R-:W-:Y:S05]  /*dbc0*/  @!P1 BRA `(.L_x_145) ;  /* 0xfffffffc00ec9947 */ /* 0x010fea000383ffff */
[----:B------:R-:W-:Y:S05]  /*dbd0*/  BRA `(.L_x_220) ;  /* 0xffffff5000547947 */ /* 0x000fea000383ffff */
.L_x_149:
[----:B------:R1:W1:Y:S02]  /*dbe0*/  SYNCS.PHASECHK.TRANS64.TRYWAIT P1, [R8+URZ+0x38850], R9 ;  /* 0x03885009080075a7 */ /* 0x000264000802017f */
[----:B-1----:R-:W-:Y:S05]  /*dbf0*/  @!P1 NANOSLEEP.SYNCS 0x989680 ;  /* 0x009896800000995d */ /* 0x002fea0003900000 */
[----:B------:R-:W1:Y:S02]  /*dc00*/  @!P1 SYNCS.PHASECHK.TRANS64 P1, [R8+URZ+0x38850], R9 ;  /* 0x03885009080095a7 */ /* 0x000e64000802007f */
[----:B-1----:R-:W-:Y:S05]  /*dc10*/  @!P1 BRA `(.L_x_149) ;  /* 0xfffffffc00f09947 */ /* 0x002fea000383ffff */
[----:B------:R-:W-:Y:S05]  /*dc20*/  BRA `(.L_x_148) ;  /* 0xffffff5000887947 */ /* 0x000fea000383ffff */
.L_x_154:
[----:B--2---:R2:W3:Y:S02]  /*dc30*/  SYNCS.PHASECHK.TRANS64.TRYWAIT P3, [R11+URZ+0x38830], R0 ;  /* 0x038830000b0075a7 */ /* 0x0044e4000806017f */
[----:B---3--:R-:W-:Y:S05]  /*dc40*/  @!P3 NANOSLEEP.SYNCS 0x989680 ;  /* 0x009896800000b95d */ /* 0x008fea0003900000 */
[----:B------:R-:W3:Y:S02]  /*dc50*/  @!P3 SYNCS.PHASECHK.TRANS64 P3, [R11+URZ+0x38830], R0 ;  /* 0x038830000b00b5a7 */ /* 0x000ee4000806007f */
[----:B---3--:R-:W-:Y:S05]  /*dc60*/  @!P3 BRA `(.L_x_154) ;  /* 0xfffffffc00f0b947 */ /* 0x008fea000383ffff */
[----:B------:R-:W-:Y:S05]  /*dc70*/  BRA `(.L_x_153) ;  /* 0xffffff7c00007947 */ /* 0x000fea000383ffff */
.L_x_158:
[----:B----4-:R4:W1:Y:S02]  /*dc80*/  SYNCS.PHASECHK.TRANS64.TRYWAIT P3, [R11+URZ+0x38850], R0 ;  /* 0x038850000b0075a7 */ /* 0x010864000806017f */
[----:B-1----:R-:W-:Y:S05]  /*dc90*/  @!P3 NANOSLEEP.SYNCS 0x989680 ;  /* 0x009896800000b95d */ /* 0x002fea0003900000 */
[----:B------:R-:W1:Y:S02]  /*dca0*/  @!P3 SYNCS.PHASECHK.TRANS64 P3, [R11+URZ+0x38850], R0 ;  /* 0x038850000b00b5a7 */ /* 0x000e64000806007f */
[----:B-1----:R-:W-:Y:S05]  /*dcb0*/  @!P3 BRA `(.L_x_158) ;  /* 0xfffffffc00f0b947 */ /* 0x002fea000383ffff */
[----:B------:R-:W-:Y:S05]  /*dcc0*/  BRA `(.L_x_157) ;  /* 0xffffff7c00707947 */ /* 0x000fea000383ffff */
.L_x_169:
[----:B------:R-:W1:Y:S01]  /*dcd0*/  S2R R5, SR_TID.X ;  /* 0x0000000000057919 */ /* 0x000e620000002100 */
[----:B------:R-:W-:Y:S01]  /*dce0*/  BSSY B0, `(.L_x_221) ;  /* 0x000000a000007945 */ /* 0x000fe20003800000 */
[----:B------:R-:W-:Y:S01]  /*dcf0*/  MOV R12, RZ ;  /* 0x000000ff000c7202 */ /* 0x000fe20000000f00 */
[----:B------:R-:W-:Y:S01]  /*dd00*/  IMAD.MOV.U32 R11, RZ, RZ, 0x1f ;  /* 0x0000001fff0b7424 */ /* 0x000fe200078e00ff */
[----:B------:R-:W-:Y:S02]  /*dd10*/  MOV R15, 0xffffffff ;  /* 0xffffffff000f7802 */ /* 0x000fe40000000f00 */
[----:B-1----:R-:W-:-:S04]  /*dd20*/  SHF.R.U32.HI R5, RZ, 0x5, R5 ;  /* 0x00000005ff057819 */ /* 0x002fc80000011605 */
[----:B------:R-:W-:-:S05]  /*dd30*/  LOP3.LUT R5, R5, 0x3, RZ, 0xc0, !PT ;  /* 0x0000000305057812 */ /* 0x000fca00078ec0ff */
[----:B------:R-:W-:-:S07]  /*dd40*/  IMAD.MOV.U32 R13, RZ, RZ, R5 ;  /* 0x000000ffff0d7224 */ /* 0x000fce00078e0005 */
[----:B------:R-:W-:Y:S05]  /*dd50*/  WARPSYNC.COLLECTIVE R15, `(.L_x_222) ;  /* 0x000000000f087348 */ /* 0x000fea0003c00000 */
[----:B------:R1:W2:Y:S02]  /*dd60*/  SHFL.IDX P6, R14, R13, R12, R11 ;  /* 0x0000000c0d0e7389 */ /* 0x0002a400000c000b */
[----:B-12---:R-:W-:Y:S01]  /*dd70*/  ENDCOLLECTIVE ;  /* 0x000000000000791b */ /* 0x006fe20003800000 */
.L_x_222:
[----:B------:R-:W-:Y:S05]  /*dd80*/  BSYNC B0 ;  /* 0x0000000000007941 */ /* 0x000fea0003800000 */
.L_x_221:
[----:B------:R-:W-:Y:S05]  /*dd90*/  BRA `(.L_x_223) ;  /* 0xffffffd000747947 */ /* 0x000fea000383ffff */
.L_x_170:
[----:B------:R-:W-:Y:S01]  /*dda0*/  BSSY B0, `(.L_x_224) ;  /* 0x0000006000007945 */ /* 0x000fe20003800000 */
[----:B------:R-:W-:-:S07]  /*ddb0*/  IMAD.MOV.U32 R15, RZ, RZ, -0x1 ;  /* 0xffffffffff0f7424 */ /* 0x000fce00078e00ff */
[----:B------:R-:W-:Y:S05]  /*ddc0*/  WARPSYNC.COLLECTIVE R15, `(.L_x_225) ;  /* 0x000000000f0c7348 */ /* 0x000fea0003c00000 */
[----:B------:R-:W-:Y:S02]  /*ddd0*/  ELECT P6, UR62, PT ;  /* 0x00000000003e782f */ /* 0x000fe400038c0000 */
[----:B------:R-:W-:Y:S01]  /*dde0*/  MOV R14, UR62 ;  /* 0x0000003e000e7c02 */ /* 0x000fe20008000f00 */
[----:B------:R-:W-:Y:S10]  /*ddf0*/  ENDCOLLECTIVE ;  /* 0x000000000000791b */ /* 0x000ff40003800000 */
.L_x_225:
[----:B------:R-:W-:Y:S05]  /*de00*/  BSYNC B0 ;  /* 0x0000000000007941 */ /* 0x000fea0003800000 */
.L_x_224:
[----:B------:R-:W-:Y:S05]  /*de10*/  BRA `(.L_x_226) ;  /* 0xffffffd0006c7947 */ /* 0x000fea000383ffff */
.L_x_173:
[----:B--2---:R2:W3:Y:S02]  /*de20*/  SYNCS.PHASECHK.TRANS64.TRYWAIT P1, [R10+URZ+0x38840], R5 ;  /* 0x038840050a0075a7 */ /* 0x0044e4000802017f */
[----:B---3--:R-:W-:Y:S05]  /*de30*/  @!P1 NANOSLEEP.SYNCS 0x989680 ;  /* 0x009896800000995d */ /* 0x008fea0003900000 */
[----:B------:R-:W3:Y:S02]  /*de40*/  @!P1 SYNCS.PHASECHK.TRANS64 P1, [R10+URZ+0x38840], R5 ;  /* 0x038840050a0095a7 */ /* 0x000ee4000802007f */
[----:B---3--:R-:W-:Y:S05]  /*de50*/  @!P1 BRA `(.L_x_173) ;  /* 0xfffffffc00f09947 */ /* 0x008fea000383ffff */
[----:B------:R-:W-:Y:S05]  /*de60*/  BRA `(.L_x_227) ;  /* 0xffffffd000cc7947 */ /* 0x000fea000383ffff */
.L_x_178:
        /* <DEDUP_REMOVED lines=8> */
.L_x_181:
[----:B--2---:R2:W3:Y:S02]  /*def0*/  SYNCS.PHASECHK.TRANS64.TRYWAIT P1, [R5+URZ+0x38860], R8 ;  /* 0x03886008050075a7 */ /* 0x0044e4000802017f */
[----:B---3--:R-:W-:Y:S05]  /*df00*/  @!P1 NANOSLEEP.SYNCS 0x989680 ;  /* 0x009896800000995d */ /* 0x008fea0003900000 */
[----:B------:R-:W3:Y:S02]  /*df10*/  @!P1 SYNCS.PHASECHK.TRANS64 P1, [R5+URZ+0x38860], R8 ;  /* 0x03886008050095a7 */ /* 0x000ee4000802007f */
[----:B---3--:R-:W-:Y:S05]  /*df20*/  @!P1 BRA `(.L_x_181) ;  /* 0xfffffffc00f09947 */ /* 0x008fea000383ffff */
[----:B------:R-:W-:Y:S05]  /*df30*/  BRA `(.L_x_229) ;  /* 0xffffffd800ac7947 */ /* 0x000fea000383ffff */
.L_x_188:
[----:B--2---:R2:W3:Y:S02]  /*df40*/  SYNCS.PHASECHK.TRANS64.TRYWAIT P2, [R2+URZ+0x38840], R3 ;  /* 0x03884003020075a7 */ /* 0x0044e4000804017f */
[----:B---3--:R-:W-:Y:S05]  /*df50*/  @!P2 NANOSLEEP.SYNCS 0x989680 ;  /* 0x009896800000a95d */ /* 0x008fea0003900000 */
[----:B------:R-:W3:Y:S02]  /*df60*/  @!P2 SYNCS.PHASECHK.TRANS64 P2, [R2+URZ+0x38840], R3 ;  /* 0x038840030200a5a7 */ /* 0x000ee4000804007f */
[----:B---3--:R-:W-:Y:S05]  /*df70*/  @!P2 BRA `(.L_x_188) ;  /* 0xfffffffc00f0a947 */ /* 0x008fea000383ffff */
[----:B------:R-:W-:Y:S05]  /*df80*/  BRA `(.L_x_230) ;  /* 0xffffffe000547947 */ /* 0x000fea000383ffff */
.L_x_190:
[----:B---3--:R3:W4:Y:S02]  /*df90*/  SYNCS.PHASECHK.TRANS64.TRYWAIT P2, [R2+URZ+0x38860], R3 ;  /* 0x03886003020075a7 */ /* 0x008724000804017f */
[----:B----4-:R-:W-:Y:S05]  /*dfa0*/  @!P2 NANOSLEEP.SYNCS 0x989680 ;  /* 0x009896800000a95d */ /* 0x010fea0003900000 */
[----:B------:R-:W4:Y:S02]  /*dfb0*/  @!P2 SYNCS.PHASECHK.TRANS64 P2, [R2+URZ+0x38860], R3 ;  /* 0x038860030200a5a7 */ /* 0x000f24000804007f */
[----:B----4-:R-:W-:Y:S05]  /*dfc0*/  @!P2 BRA `(.L_x_190) ;  /* 0xfffffffc00f0a947 */ /* 0x010fea000383ffff */
[----:B------:R-:W-:Y:S05]  /*dfd0*/  BRA `(.L_x_231) ;  /* 0xffffffe000b07947 */ /* 0x000fea000383ffff */
.L_x_196:
[----:B-1----:R1:W2:Y:S02]  /*dfe0*/  SYNCS.PHASECHK.TRANS64.TRYWAIT P2, [R2+URZ+0x38840], R3 ;  /* 0x03884003020075a7 */ /* 0x0022a4000804017f */
[----:B--2---:R-:W-:Y:S05]  /*dff0*/  @!P2 NANOSLEEP.SYNCS 0x989680 ;  /* 0x009896800000a95d */ /* 0x004fea0003900000 */
[----:B------:R-:W2:Y:S02]  /*e000*/  @!P2 SYNCS.PHASECHK.TRANS64 P2, [R2+URZ+0x38840], R3 ;  /* 0x038840030200a5a7 */ /* 0x000ea4000804007f */
[----:B--2---:R-:W-:Y:S05]  /*e010*/  @!P2 BRA `(.L_x_196) ;  /* 0xfffffffc00f0a947 */ /* 0x004fea000383ffff */
[----:B------:R-:W-:Y:S05]  /*e020*/  BRA `(.L_x_232) ;  /* 0xffffffe8003c7947 */ /* 0x000fea000383ffff */
.L_x_198:
[----:B--2---:R2:W3:Y:S02]  /*e030*/  SYNCS.PHASECHK.TRANS64.TRYWAIT P2, [R2+URZ+0x38860], R3 ;  /* 0x03886003020075a7 */ /* 0x0044e4000804017f */
[----:B---3--:R-:W-:Y:S05]  /*e040*/  @!P2 NANOSLEEP.SYNCS 0x989680 ;  /* 0x009896800000a95d */ /* 0x008fea0003900000 */
[----:B------:R-:W3:Y:S02]  /*e050*/  @!P2 SYNCS.PHASECHK.TRANS64 P2, [R2+URZ+0x38860], R3 ;  /* 0x038860030200a5a7 */ /* 0x000ee4000804007f */
[----:B---3--:R-:W-:Y:S05]  /*e060*/  @!P2 BRA `(.L_x_198) ;  /* 0xfffffffc00f0a947 */ /* 0x008fea000383ffff */
[----:B------:R-:W-:Y:S05]  /*e070*/  BRA `(.L_x_233) ;  /* 0xffffffe800987947 */ /* 0x000fea000383ffff */
.L_x_203:
[----:B-1----:R1:W2:Y:S02]  /*e080*/  SYNCS.PHASECHK.TRANS64.TRYWAIT P2, [R2+URZ+0x38840], R3 ;  /* 0x03884003020075a7 */ /* 0x0022a4000804017f */
[----:B--2---:R-:W-:Y:S05]  /*e090*/  @!P2 NANOSLEEP.SYNCS 0x989680 ;  /* 0x009896800000a95d */ /* 0x004fea0003900000 */
[----:B------:R-:W2:Y:S02]  /*e0a0*/  @!P2 SYNCS.PHASECHK.TRANS64 P2, [R2+URZ+0x38840], R3 ;  /* 0x038840030200a5a7 */ /* 0x000ea4000804007f */
[----:B--2---:R-:W-:Y:S05]  /*e0b0*/  @!P2 BRA `(.L_x_203) ;  /* 0xfffffffc00f0a947 */ /* 0x004fea000383ffff */
[----:B------:R-:W-:Y:S05]  /*e0c0*/  BRA `(.L_x_234) ;  /* 0xfffffff0000c7947 */ /* 0x000fea000383ffff */
.L_x_205:
[----:B--2---:R2:W3:Y:S02]  /*e0d0*/  SYNCS.PHASECHK.TRANS64.TRYWAIT P2, [R2+URZ+0x38860], R3 ;  /* 0x03886003020075a7 */ /* 0x0044e4000804017f */
[----:B---3--:R-:W-:Y:S05]  /*e0e0*/  @!P2 NANOSLEEP.SYNCS 0x989680 ;  /* 0x009896800000a95d */ /* 0x008fea0003900000 */
[----:B------:R-:W3:Y:S02]  /*e0f0*/  @!P2 SYNCS.PHASECHK.TRANS64 P2, [R2+URZ+0x38860], R3 ;  /* 0x038860030200a5a7 */ /* 0x000ee4000804007f */
[----:B---3--:R-:W-:Y:S05]  /*e100*/  @!P2 BRA `(.L_x_205) ;  /* 0xfffffffc00f0a947 */ /* 0x008fea000383ffff */
[----:B------:R-:W-:Y:S05]  /*e110*/  BRA `(.L_x_235) ;  /* 0xfffffff000687947 */ /* 0x000fea000383ffff */
.L_x_210:
[----:B--2---:R2:W3:Y:S02]  /*e120*/  SYNCS.PHASECHK.TRANS64.TRYWAIT P0, [R0+URZ+0x38820], R3 ;  /* 0x03882003000075a7 */ /* 0x0044e4000800017f */
[----:B---3--:R-:W-:Y:S05]  /*e130*/  @!P0 NANOSLEEP.SYNCS 0x989680 ;  /* 0x009896800000895d */ /* 0x008fea0003900000 */
[----:B------:R-:W3:Y:S02]  /*e140*/  @!P0 SYNCS.PHASECHK.TRANS64 P0, [R0+URZ+0x38820], R3 ;  /* 0x03882003000085a7 */ /* 0x000ee4000800007f */
[----:B---3--:R-:W-:Y:S05]  /*e150*/  @!P0 BRA `(.L_x_210) ;  /* 0xfffffffc00f08947 */ /* 0x008fea000383ffff */
[----:B------:R-:W-:Y:S05]  /*e160*/  BRA `(.L_x_236) ;  /* 0xfffffff400bc7947 */ /* 0x000fea000383ffff */
.L_x_211:
[----:B------:R-:W3:Y:S01]  /*e170*/  S2R R2, SR_TID.X ;  /* 0x0000000000027919 */ /* 0x000ee20000002100 */
[----:B------:R-:W-:Y:S01]  /*e180*/  BSSY B0, `(.L_x_237) ;  /* 0x000000a000007945 */ /* 0x000fe20003800000 */
[----:B------:R-:W-:Y:S01]  /*e190*/  IMAD.MOV.U32 R12, RZ, RZ, RZ ;  /* 0x000000ffff0c7224 */ /* 0x000fe200078e00ff */
[----:B------:R-:W-:Y:S01]  /*e1a0*/  MOV R11, 0x1f ;  /* 0x0000001f000b7802 */ /* 0x000fe20000000f00 */
[----:B------:R-:W-:Y:S01]  /*e1b0*/  IMAD.MOV.U32 R15, RZ, RZ, -0x1 ;  /* 0xffffffffff0f7424 */ /* 0x000fe200078e00ff */
[----:B---3--:R-:W-:-:S04]  /*e1c0*/  SHF.R.U32.HI R2, RZ, 0x5, R2 ;  /* 0x00000005ff027819 */ /* 0x008fc80000011602 */
[----:B------:R-:W-:-:S04]  /*e1d0*/  LOP3.LUT R2, R2, 0x3, RZ, 0xc0, !PT ;  /* 0x0000000302027812 */ /* 0x000fc800078ec0ff */
[----:B------:R-:W-:-:S07]  /*e1e0*/  MOV R13, R2 ;  /* 0x00000002000d7202 */ /* 0x000fce0000000f00 */
[----:B-12---:R-:W-:Y:S05]  /*e1f0*/  WARPSYNC.COLLECTIVE R15, `(.L_x_238) ;  /* 0x000000000f087348 */ /* 0x006fea0003c00000 */
[----:B------:R3:W4:Y:S02]  /*e200*/  SHFL.IDX P6, R14, R13, R12, R11 ;  /* 0x0000000c0d0e7389 */ /* 0x00072400000c000b */
[----:B-1234-:R-:W-:Y:S01]  /*e210*/  ENDCOLLECTIVE ;  /* 0x000000000000791b */ /* 0x01efe20003800000 */
.L_x_238:
[----:B------:R-:W-:Y:S05]  /*e220*/  BSYNC B0 ;  /* 0x0000000000007941 */ /* 0x000fea0003800000 */
.L_x_237:
[----:B------:R-:W-:Y:S05]  /*e230*/  BRA `(.L_x_239) ;  /* 0xfffffff400a47947 */ /* 0x000fea000383ffff */
.L_x_214:
[----:B------:R-:W-:Y:S01]  /*e240*/  BSSY B1, `(.L_x_240) ;  /* 0x0000006000017945 */ /* 0x000fe20003800000 */
[----:B------:R-:W-:-:S07]  /*e250*/  MOV R15, 0xffffffff ;  /* 0xffffffff000f7802 */ /* 0x000fce0000000f00 */
[----:B-123--:R-:W-:Y:S05]  /*e260*/  WARPSYNC.COLLECTIVE R15, `(.L_x_241) ;  /* 0x000000000f0c7348 */ /* 0x00efea0003c00000 */
[----:B------:R-:W-:Y:S02]  /*e270*/  ELECT P6, UR62, PT ;  /* 0x00000000003e782f */ /* 0x000fe400038c0000 */
[----:B------:R-:W-:Y:S01]  /*e280*/  MOV R14, UR62 ;  /* 0x0000003e000e7c02 */ /* 0x000fe20008000f00 */
[----:B-123--:R-:W-:Y:S10]  /*e290*/  ENDCOLLECTIVE ;  /* 0x000000000000791b */ /* 0x00eff40003800000 */
.L_x_241:
[----:B------:R-:W-:Y:S05]  /*e2a0*/  BSYNC B1 ;  /* 0x0000000000017941 */ /* 0x000fea0003800000 */
.L_x_240:
[----:B------:R-:W-:Y:S05]  /*e2b0*/  BRA `(.L_x_242) ;  /* 0xfffffff4009c7947 */ /* 0x000fea000383ffff */
.L_x_215:
[----:B--2---:R2:W3:Y:S02]  /*e2c0*/  SYNCS.PHASECHK.TRANS64.TRYWAIT P0, [R6+URZ], R5 ;  /* 0x00000005060075a7 */ /* 0x0044e4000800017f */
[----:B---3--:R-:W-:Y:S05]  /*e2d0*/  @!P0 NANOSLEEP.SYNCS 0x989680 ;  /* 0x009896800000895d */ /* 0x008fea0003900000 */
[----:B------:R-:W3:Y:S02]  /*e2e0*/  @!P0 SYNCS.PHASECHK.TRANS64 P0, [R6+URZ], R5 ;  /* 0x00000005060085a7 */ /* 0x000ee4000800007f */
[----:B---3--:R-:W-:Y:S05]  /*e2f0*/  @!P0 BRA `(.L_x_215) ;  /* 0xfffffffc00f08947 */ /* 0x008fea000383ffff */
[----:B------:R-:W-:Y:S05]  /*e300*/  BRA `(.L_x_243) ;  /* 0xfffffff400bc7947 */ /* 0x000fea000383ffff */
.L_x_216:
[----:B---3--:R3:W4:Y:S02]  /*e310*/  SYNCS.PHASECHK.TRANS64.TRYWAIT P0, [R7+URZ], R2 ;  /* 0x00000002070075a7 */ /* 0x008724000800017f */
[----:B----4-:R-:W-:Y:S05]  /*e320*/  @!P0 NANOSLEEP.SYNCS 0x989680 ;  /* 0x009896800000895d */ /* 0x010fea0003900000 */
[----:B------:R-:W4:Y:S02]  /*e330*/  @!P0 SYNCS.PHASECHK.TRANS64 P0, [R7+URZ], R2 ;  /* 0x00000002070085a7 */ /* 0x000f24000800007f */
[----:B----4-:R-:W-:Y:S05]  /*e340*/  @!P0 BRA `(.L_x_216) ;  /* 0xfffffffc00f08947 */ /* 0x010fea000383ffff */
[----:B------:R-:W-:Y:S05]  /*e350*/  BRA `(.L_x_244) ;  /* 0xfffffff400b87947 */ /* 0x000fea000383ffff */
.L_x_217:
[----:B----4-:R4:W1:Y:S02]  /*e360*/  SYNCS.PHASECHK.TRANS64.TRYWAIT P0, [R16+URZ], R5 ;  /* 0x00000005100075a7 */ /* 0x010864000800017f */
[----:B-1----:R-:W-:Y:S05]  /*e370*/  @!P0 NANOSLEEP.SYNCS 0x989680 ;  /* 0x009896800000895d */ /* 0x002fea0003900000 */
[----:B------:R-:W1:Y:S02]  /*e380*/  @!P0 SYNCS.PHASECHK.TRANS64 P0, [R16+URZ], R5 ;  /* 0x00000005100085a7 */ /* 0x000e64000800007f */
[----:B-1----:R-:W-:Y:S05]  /*e390*/  @!P0 BRA `(.L_x_217) ;  /* 0xfffffffc00f08947 */ /* 0x002fea000383ffff */
[----:B------:R-:W-:Y:S05]  /*e3a0*/  BRA `(.L_x_245) ;  /* 0xfffffff400ac7947 */ /* 0x000fea000383ffff */
.L_x_246:
        /* <DEDUP_REMOVED lines=13> */
.L_x_4550:


//--------------------- .text._ZN7cutlass13device_kernelIN5flash11enable_sm90INS1_16FlashAttnFwdSm90INS1_25CollectiveMainloopFwdSm90ILi2EN4cute5tupleIJNS5_1CILi1EEES8_S8_EEENS6_IJNS7_ILi64EEESA_SA_EEELi512ENS_10bfloat16_tEfNS_4arch4Sm90ELb0ELb0ELb1ELb1ELb0ELb0ELb0ELb0ELb0ELb0ELb0ELb0EEENS1_21CollectiveEpilogueFwdINS6_IJSA_NS7_ILi512EEESA_EEES9_SC_SE_Li256ELb1ELb0ELb0ELb0EEENS1_36VarlenDynamicPersistentTileSchedulerILi64ELi64ELi256ELi32ELb0ELb0ELb1ELb0ELb1ELb1EEEEEEEEEvNT_6ParamsE --------------------------
	.section	.text._ZN7cutlass13device_kernelIN5flash11enable_sm90INS1_16FlashAttnFwdSm90INS1_25CollectiveMainloopFwdSm90ILi2EN4cute5tupleIJNS5_1CILi1EEES8_S8_EEENS6_IJNS7_ILi64EEESA_SA_EEELi512ENS_10bfloat16_tEfNS_4arch4Sm90ELb0ELb0ELb1ELb1ELb0ELb0ELb0ELb0ELb0ELb0ELb0ELb0EEENS1_21CollectiveEpilogueFwdINS6_IJSA_NS7_ILi512EEESA_EEES9_SC_SE_Li256ELb1ELb0ELb0ELb0EEENS1_36VarlenDynamicPersistentTileSchedulerILi64ELi64ELi256ELi32ELb0ELb0ELb1ELb0ELb1ELb1EEEEEEEEEvNT_6ParamsE,"ax",@progbits
	.align	128
.text._ZN7cutlass13device_kernelIN5flash11enable_sm90INS1_16FlashAttnFwdSm90INS1_25CollectiveMainloopFwdSm90ILi2EN4cute5tupleIJNS5_1CILi1EEES8_S8_EEENS6_IJNS7_ILi64EEESA_SA_EEELi512ENS_10bfloat16_tEfNS_4arch4Sm90ELb0ELb0ELb1ELb1ELb0ELb0ELb0ELb0ELb0ELb0ELb0ELb0EEENS1_21CollectiveEpilogueFwdINS6_IJSA_NS7_ILi512EEESA_EEES9_SC_SE_Li256ELb1ELb0ELb0ELb0EEENS1_36VarlenDynamicPersistentTileSchedulerILi64ELi64ELi256ELi32ELb0ELb0ELb1ELb0ELb1ELb1EEEEEEEEEvNT_6ParamsE:
        .type           _ZN7cutlass13device_kernelIN5flash11enable_sm90INS1_16FlashAttnFwdSm90INS1_25CollectiveMainloopFwdSm90ILi2EN4cute5tupleIJNS5_1CILi1EEES8_S8_EEENS6_IJNS7_ILi64EEESA_SA_EEELi512ENS_10bfloat16_tEfNS_4arch4Sm90ELb0ELb0ELb1ELb1ELb0ELb0ELb0ELb0ELb0ELb0ELb0ELb0EEENS1_21CollectiveEpilogueFwdINS6_IJSA_NS7_ILi512EEESA_EEES9_SC_SE_Li256ELb1ELb0ELb0ELb0EEENS1_36VarlenDynamicPersistentTileSchedulerILi64ELi64ELi256ELi32ELb0ELb0ELb1ELb0ELb1ELb1EEEEEEEEEvNT_6ParamsE,@function
        .size           _ZN7cutlass13device_kernelIN5flash11enable_sm90INS1_16FlashAttnFwdSm90INS1_25CollectiveMainloopFwdSm90ILi2EN4cute5tupleIJNS5_1CILi1EEES8_S8_EEENS6_IJNS7_ILi64EEESA_SA_EEELi512ENS_10bfloat16_tEfNS_4arch4Sm90ELb0ELb0ELb1ELb1ELb0ELb0ELb0ELb0ELb0ELb0ELb0ELb0EEENS1_21CollectiveEpilogueFwdINS6_IJSA_NS7_ILi512EEESA_EEES9_SC_SE_Li256ELb1ELb0ELb0ELb0EEENS1_36VarlenDynamicPersistentTileSchedulerILi64ELi64ELi256ELi32ELb0ELb0ELb1ELb0ELb1ELb1EEEEEEEEEvNT_6ParamsE,(.L_x_4551 - _ZN7cutlass13device_kernelIN5flash11enable_sm90INS1_16FlashAttnFwdSm90INS1_25CollectiveMainloopFwdSm90ILi2EN4cute5tupleIJNS5_1CILi1EEES8_S8_EEENS6_IJNS7_ILi64EEESA_SA_EEELi512ENS_10bfloat16_tEfNS_4arch4Sm90ELb0ELb0ELb1ELb1ELb0ELb0ELb0ELb0ELb0ELb0ELb0ELb0EEENS1_21CollectiveEpilogueFwdINS6_IJSA_NS7_ILi512EEESA_EEES9_SC_SE_Li256ELb1ELb0ELb0ELb0EEENS1_36VarlenDynamicPersistentTileSchedulerILi64ELi64ELi256ELi32ELb0ELb0ELb1ELb0ELb1ELb1EEEEEEEEEvNT_6ParamsE)
        .other          _ZN7cutlass13device_kernelIN5flash11enable_sm90INS1_16FlashAttnFwdSm90INS1_25CollectiveMainloopFwdSm90ILi2EN4cute5tupleIJNS5_1CILi1EEES8_S8_EEENS6_IJNS7_ILi64EEESA_SA_EEELi512ENS_10bfloat16_tEfNS_4arch4Sm90ELb0ELb0ELb1ELb1ELb0ELb0ELb0ELb0ELb0ELb0ELb0ELb0EEENS1_21CollectiveEpilogueFwdINS6_IJSA_NS7_ILi512EEESA_EEES9_SC_SE_Li256ELb1ELb0ELb0ELb0EEENS1_36VarlenDynamicPersistentTileSchedulerILi64ELi64ELi256ELi32ELb0ELb0ELb1ELb0ELb1ELb1EEEEEEEEEvNT_6ParamsE,@"STO_CUDA_ENTRY STV_DEFAULT"
_ZN7cutlass13device_kernelIN5flash11enable_sm90INS1_16FlashAttnFwdSm90INS1_25CollectiveMainloopFwdSm90ILi2EN4cute5tupleIJNS5_1CILi1EEES8_S8_EEENS6_IJNS7_ILi64EEESA_SA_EEELi512ENS_10bfloat16_tEfNS_4arch4Sm90ELb0ELb0ELb1ELb1ELb0ELb0ELb0ELb0ELb0ELb0ELb0ELb0EEENS1_21CollectiveEpilogueFwdINS6_IJSA_NS7_ILi512EEESA_EEES9_SC_SE_Li256ELb1ELb0ELb0ELb0EEENS1_36VarlenDynamicPersistentTileSchedulerILi64ELi64ELi256ELi32ELb0ELb0ELb1ELb0ELb1ELb1EEEEEEEEEvNT_6ParamsE:
[----:B------:R-:W0:Y:S02]  /*0000*/  LDC R1, c[0x0][0x28] ;  /* 0x00000a00ff017b82 */ /* 0x000e240000000800 */
[----:B0-----:R-:W-:Y:S01]  /*0010*/  VIADD R1, R1, 0xffffffd0 ;  /* 0xffffffd001017836 */ /* 0x001fe20000000000 */
[----:B------:R-:W0:Y:S01]  /*0020*/  S2R R3, SR_TID.X ;  /* 0x0000000000037919 */ /* 0x000e220000002100 */
[----:B------:R-:W-:Y:S01]  /*0030*/  ELECT P0, URZ, PT ;  /* 0x00000000003f782f */ /* 0x000fe20003800000 */
[----:B------:R-:W-:Y:S01]  /*0040*/  BSSY B0, `(.L_x_247) ;  /* 0x0000011000007945 */ /* 0x000fe20003800000 */
[----:B0-----:R-:W-:-:S05]  /*0050*/  SHF.R.U32.HI R0, RZ, 0x5, R3 ;  /* 0x00000005ff007819 */ /* 0x001fca0000011603 */
[----:B------:R-:W0:Y:S02]  /*0060*/  SHFL.IDX PT, R2, R0, RZ, 0x1f ;  /* 0x00001fff00027589 */ /* 0x000e2400000e0000 */
[----:B0-----:R-:W-:Y:S02]  /*0070*/  ISETP.EQ.AND P0, PT, R2, RZ, P0 ;  /* 0x000000ff0200720c */ /* 0x001fe40000702270 */
[----:B------:R-:W-:-:S11]  /*0080*/  SHF.R.U32.HI R2, RZ, 0x7, R3 ;  /* 0x00000007ff027819 */ /* 0x000fd60000011603 */
[----:B------:R-:W-:Y:S05]  /*0090*/  @!P0 BRA `(.L_x_248) ;  /* 0x00000000002c8947 */ /* 0x000fea0003800000 */
[----:B------:R-:W-:Y:S02]  /*00a0*/  ULDC.64 UR4, c[0x0][0x198] ;  /* 0x0000660000047ab9 */ /* 0x000fe40000000a00 */
[----:B------:R-:W-:Y:S02]  /*00b0*/  UIADD3 UR6, UP0, UR4, 0x270, URZ ;  /* 0x0000027004067890 */ /* 0x000fe4000ff1e03f */
[----:B------:R-:W-:Y:S02]  /*00c0*/  UIADD3 UR8, UP1, UR4, 0x370, URZ ;  /* 0x0000037004087890 */ /* 0x000fe4000ff3e03f */
[----:B------:R-:W-:Y:S02]  /*00d0*/  UIADD3 UR4, UP2, UR4, 0x470, URZ ;  /* 0x0000047004047890 */ /* 0x000fe4000ff5e03f */
[----:B------:R-:W-:Y:S02]  /*00e0*/  UIADD3.X UR7, URZ, UR5, URZ, UP0, !UPT ;  /* 0x000000053f077290 */ /* 0x000fe400087fe43f */
[----:B------:R-:W-:-:S02]  /*00f0*/  UIADD3.X UR9, URZ, UR5, URZ, UP1, !UPT ;  /* 0x000000053f097290 */ /* 0x000fc40008ffe43f */
[----:B------:R-:W-:-:S05]  /*0100*/  UIADD3.X UR5, URZ, UR5, URZ, UP2, !UPT ;  /* 0x000000053f057290 */ /* 0x000fca00097fe43f */
[----:B------:R0:W-:Y:S02]  /*0110*/  UTMACCTL.PF [UR6] ;  /* 0x00000000060079b9 */ /* 0x0001e40008040000 */
[----:B------:R0:W-:Y:S02]  /*0120*/  UTMACCTL.PF [UR8] ;  /* 0x00000000080079b9 */ /* 0x0001e40008040000 */
[----:B------:R0:W-:Y:S02]  /*0130*/  UTMACCTL.PF [UR4] ;  /* 0x00000000040079b9 */ /* 0x0001e40008040000 */
[----:B0-----:R-:W-:Y:S01]  /*0140*/  NOP ;  /* 0x0000000000007918 */ /* 0x001fe20000000000 */
.L_x_248:
[----:B------:R-:W-:Y:S05]  /*0150*/  BSYNC B0 ;  /* 0x0000000000007941 */ /* 0x000fea0003800000 */
.L_x_247:
[----:B------:R-:W-:Y:S01]  /*0160*/  VOTEU.ANY UP0, P0 ;  /* 0x00000000003f7886 */ /* 0x000fe20000000100 */
[----:B------:R-:W0:Y:S01]  /*0170*/  SHFL.IDX PT, R2, R2, RZ, 0x1f ;  /* 0x00001fff02027589 */ /* 0x000e2200000e0000 */
[----:B------:R-:W-:Y:S01]  /*0180*/  UMOV UR4, 0x1 ;  /* 0x0000000100047882 */ /* 0x000fe20000000000 */
[----:B------:R-:W-:Y:S01]  /*0190*/  UMOV UR7, 0x100 ;  /* 0x0000010000077882 */ /* 0x000fe20000000000 */
[----:B------:R-:W-:Y:S01]  /*01a0*/  VOTEU.ANY UP1, P0 ;  /* 0x00000000003f7886 */ /* 0x000fe20000020100 */
[----:B------:R-:W1:Y:S01]  /*01b0*/  @UP0 S2UR UR8, SR_CgaCtaId ;  /* 0x00000000000809c3 */ /* 0x000e620000008800 */
[----:B------:R-:W2:Y:S01]  /*01c0*/  SHFL.IDX PT, R3, R0, RZ, 0x1f ;  /* 0x00001fff00037589 */ /* 0x000ea200000e0000 */
[----:B------:R-:W-:Y:S01]  /*01d0*/  @UP0 UMOV UR6, 0x400 ;  /* 0x0000040000060882 */ /* 0x000fe20000000000 */
[----:B------:R-:W-:-:S04]  /*01e0*/  @UP0 UIADD3 UR4, -UR4, 0x100000, URZ ;  /* 0x0010000004040890 */ /* 0x000fc8000fffe13f */
[----:B------:R-:W-:Y:S02]  /*01f0*/  @UP0 USHF.L.U32 UR5, UR4, 0xb, URZ ;  /* 0x0000000b04050899 */ /* 0x000fe4000800063f */
[----:B------:R-:W-:Y:S01]  /*0200*/  @UP0 USHF.L.U32 UR4, UR4, 0x1, URZ ;  /* 0x0000000104040899 */ /* 0x000fe2000800063f */
[----:B------:R-:W-:Y:S01]  /*0210*/  VOTEU.ANY UP2, P0 ;  /* 0x00000000003f7886 */ /* 0x000fe20000040100 */
[----:B0-----:R-:W-:Y:S01]  /*0220*/  R2UR UR47, R2 ;  /* 0x00000000022f72ca */ /* 0x001fe200000e0000 */
[----:B-1----:R-:W-:Y:S01]  /*0230*/  @UP0 ULEA UR8, UR8, UR6, 0x18 ;  /* 0x0000000608080291 */ /* 0x002fe2000f8ec03f */
[----:B--2---:R-:W-:Y:S01]  /*0240*/  ISETP.NE.AND P1, PT, R3, RZ, PT ;  /* 0x000000ff0300720c */ /* 0x004fe20003f25270 */
[----:B------:R-:W-:-:S04]  /*0250*/  @UP0 UIADD3 UR6, -UR7, 0x100000, URZ ;  /* 0x0010000007060890 */ /* 0x000fc8000fffe13f */
[----:B------:R-:W-:Y:S02]  /*0260*/  @UP0 USHF.L.U32 UR7, UR6, 0xb, URZ ;  /* 0x0000000b06070899 */ /* 0x000fe4000800063f */
[----:B------:R-:W-:-:S04]  /*0270*/  @UP0 USHF.L.U32 UR6, UR6, 0x1, URZ ;  /* 0x0000000106060899 */ /* 0x000fc8000800063f */
[----:B------:R-:W-:Y:S01]  /*0280*/  UISETP.NE.AND UP0, UPT, UR47, URZ, UPT ;  /* 0x0000003f2f00728c */ /* 0x000fe2000bf05270 */
[----:B------:R-:W0:Y:S02]  /*0290*/  FENCE.VIEW.ASYNC.S ;  /* 0x00000000000073c6 */ /* 0x000e240000000000 */
[----:B0-----:R0:W1:Y:S05]  /*02a0*/  @UP1 SYNCS.EXCH.64 URZ, [UR8+0x28c00], UR4 ;  /* 0x028c0004083f15b2 */ /* 0x00106a0008000100 */
[----:B------:R0:W2:Y:S01]  /*02b0*/  @UP2 SYNCS.EXCH.64 URZ, [UR8+0x28c20], UR6 ;  /* 0x028c2006083f25b2 */ /* 0x0000a20008000100 */
[----:B------:R-:W-:Y:S05]  /*02c0*/  @P1 BRA `(.L_x_249) ;  /* 0x0000000000381947 */ /* 0x000fea0003800000 */
[----:B0-----:R-:W0:Y:S01]  /*02d0*/  S2UR UR5, SR_CgaCtaId ;  /* 0x00000000000579c3 */ /* 0x001e220000008800 */
[----:B------:R-:W-:Y:S01]  /*02e0*/  UMOV UR4, 0x400 ;  /* 0x0000040000047882 */ /* 0x000fe20000000000 */
[----:B------:R-:W-:Y:S01]  /*02f0*/  UMOV UR7, 0x1 ;  /* 0x0000000100077882 */ /* 0x000fe20000000000 */
[----:B------:R-:W-:Y:S01]  /*0300*/  ELECT P0, URZ, PT ;  /* 0x00000000003f782f */ /* 0x000fe20003800000 */
[----:B0-----:R-:W-:Y:S02]  /*0310*/  ULEA UR6, UR5, UR4, 0x18 ;  /* 0x0000000405067291 */ /* 0x001fe4000f8ec03f */
[----:B------:R-:W-:-:S04]  /*0320*/  UIADD3 UR4, -UR7, 0x100000, URZ ;  /* 0x0010000007047890 */ /* 0x000fc8000fffe13f */
[----:B------:R-:W-:Y:S02]  /*0330*/  USHF.L.U32 UR5, UR4, 0xb, URZ ;  /* 0x0000000b04057899 */ /* 0x000fe4000800063f */
[----:B------:R-:W-:Y:S01]  /*0340*/  USHF.L.U32 UR4, UR4, 0x1, URZ ;  /* 0x0000000104047899 */ /* 0x000fe2000800063f */
[----:B------:R-:W0:Y:S11]  /*0350*/  FENCE.VIEW.ASYNC.S ;  /* 0x00000000000073c6 */ /* 0x000e360000000000 */
[----:B0-----:R3:W4:Y:S01]  /*0360*/  SYNCS.EXCH.64 URZ, [UR6+0x28c30], UR4 ;  /* 0x028c3004063f75b2 */ /* 0x0017220008000100 */
[----:B------:R3:W0:Y:S01]  /*0370*/  SYNCS.EXCH.64 URZ, [UR6+0x28c40], UR4 ;  /* 0x028c4004063f75b2 */ /* 0x0006220008000100 */
[----:B------:R3:W0:Y:S01]  /*0380*/  SYNCS.EXCH.64 URZ, [UR6+0x28c38], UR4 ;  /* 0x028c3804063f75b2 */ /* 0x0006220008000100 */
[----:B------:R3:W0:Y:S02]  /*0390*/  SYNCS.EXCH.64 URZ, [UR6+0x28c48], UR4 ;  /* 0x028c4804063f75b2 */ /* 0x0006240008000100 */
[----:B---3--:R-:W-:Y:S01]  /*03a0*/  NOP ;  /* 0x0000000000007918 */ /* 0x008fe20000000000 */
.L_x_249:
[----:B------:R-:W3:Y:S01]  /*03b0*/  SHFL.IDX PT, R2, R0, RZ, 0x1f ;  /* 0x00001fff00027589 */ /* 0x000ee200000e0000 */
[----:B------:R-:W-:Y:S01]  /*03c0*/  NOP ;  /* 0x0000000000007918 */ /* 0x000fe20000000000 */
[----:B---3--:R-:W-:-:S13]  /*03d0*/  ISETP.NE.AND P0, PT, R2, RZ, PT ;  /* 0x000000ff0200720c */ /* 0x008fda0003f05270 */
[----:B------:R-:W-:Y:S05]  /*03e0*/  @P0 BRA `(.L_x_250) ;  /* 0x0000000000480947 */ /* 0x000fea0003800000 */
[----:B0-----:R-:W0:Y:S01]  /*03f0*/  S2UR UR5, SR_CgaCtaId ;  /* 0x00000000000579c3 */ /* 0x001e220000008800 */
[----:B------:R-:W-:Y:S01]  /*0400*/  UMOV UR4, 0x400 ;  /* 0x0000040000047882 */ /* 0x000fe20000000000 */
[----:B------:R-:W-:Y:S01]  /*0410*/  UMOV UR6, 0x1 ;  /* 0x0000000100067882 */ /* 0x000fe20000000000 */
[----:B------:R-:W-:Y:S01]  /*0420*/  UMOV UR9, 0x2 ;  /* 0x0000000200097882 */ /* 0x000fe20000000000 */
[----:B------:R-:W-:-:S04]  /*0430*/  UIADD3 UR6, -UR6, 0x100000, URZ ;  /* 0x0010000006067890 */ /* 0x000fc8000fffe13f */
[----:B------:R-:W-:Y:S02]  /*0440*/  USHF.L.U32 UR7, UR6, 0xb, URZ ;  /* 0x0000000b06077899 */ /* 0x000fe4000800063f */
[----:B------:R-:W-:Y:S01]  /*0450*/  USHF.L.U32 UR6, UR6, 0x1, URZ ;  /* 0x0000000106067899 */ /* 0x000fe2000800063f */
[----:B------:R-:W-:Y:S01]  /*0460*/  ELECT P0, URZ, PT ;  /* 0x00000000003f782f */ /* 0x000fe20003800000 */
[----:B0-----:R-:W-:Y:S02]  /*0470*/  ULEA UR8, UR5, UR4, 0x18 ;  /* 0x0000000405087291 */ /* 0x001fe4000f8ec03f */
[----:B------:R-:W-:-:S04]  /*0480*/  UIADD3 UR4, -UR9, 0x100000, URZ ;  /* 0x0010000009047890 */ /* 0x000fc8000fffe13f */
[----:B------:R-:W-:Y:S02]  /*0490*/  USHF.L.U32 UR5, UR4, 0xb, URZ ;  /* 0x0000000b04057899 */ /* 0x000fe4000800063f */
[----:B------:R-:W-:Y:S01]  /*04a0*/  USHF.L.U32 UR4, UR4, 0x1, URZ ;  /* 0x0000000104047899 */ /* 0x000fe2000800063f */
[----:B------:R-:W0:Y:S03]  /*04b0*/  FENCE.VIEW.ASYNC.S ;  /* 0x00000000000073c6 */ /* 0x000e260000000000 */
[----:B0-----:R3:W0:Y:S08]  /*04c0*/  SYNCS.EXCH.64 URZ, [UR8+0x28c50], UR6 ;  /* 0x028c5006083f75b2 */ /* 0x0016300008000100 */
[----:B------:R3:W0:Y:S01]  /*04d0*/  SYNCS.EXCH.64 URZ, [UR8+0x28c60], UR4 ;  /* 0x028c6004083f75b2 */ /* 0x0006220008000100 */
[----:B------:R3:W0:Y:S01]  /*04e0*/  SYNCS.EXCH.64 URZ, [UR8+0x28c58], UR6 ;  /* 0x028c5806083f75b2 */ /* 0x0006220008000100 */
[----:B------:R3:W0:Y:S02]  /*04f0*/  SYNCS.EXCH.64 URZ, [UR8+0x28c68], UR4 ;  /* 0x028c6804083f75b2 */ /* 0x0006240008000100 */
[----:B---3--:R-:W-:Y:S01]  /*0500*/  NOP ;  /* 0x0000000000007918 */ /* 0x008fe20000000000 */
.L_x_250:
[----:B------:R-:W3:Y:S01]  /*0510*/  SHFL.IDX PT, R2, R0, RZ, 0x1f ;  /* 0x00001fff00027589 */ /* 0x000ee200000e0000 */
[----:B------:R-:W-:Y:S01]  /*0520*/  NOP ;  /* 0x0000000000007918 */ /* 0x000fe20000000000 */
[----:B---3--:R-:W-:-:S13]  /*0530*/  ISETP.NE.AND P0, PT, R2, RZ, PT ;  /* 0x000000ff0200720c */ /* 0x008fda0003f05270 */
        /* <DEDUP_REMOVED lines=10> */
[----:B0-----:R3:W0:Y:S01]  /*05e0*/  SYNCS.EXCH.64 URZ, [UR6+0x28c70], UR4 ;  /* 0x028c7004063f75b2 */ /* 0x0016220008000100 */
[----:B------:R3:W0:Y:S01]  /*05f0*/  SYNCS.EXCH.64 URZ, [UR6+0x28c80], UR4 ;  /* 0x028c8004063f75b2 */ /* 0x0006220008000100 */
[----:B------:R3:W0:Y:S01]  /*0600*/  SYNCS.EXCH.64 URZ, [UR6+0x28c78], UR4 ;  /* 0x028c7804063f75b2 */ /* 0x0006220008000100 */
[----:B------:R3:W0:Y:S02]  /*0610*/  SYNCS.EXCH.64 URZ, [UR6+0x28c88], UR4 ;  /* 0x028c8804063f75b2 */ /* 0x0006240008000100 */
[----:B---3--:R-:W-:Y:S01]  /*0620*/  NOP ;  /* 0x0000000000007918 */ /* 0x008fe20000000000 */
.L_x_251:
        /* <DEDUP_REMOVED lines=8> */
[----:B------:R-:W-:Y:S01]  /*06b0*/  ELECT P0, URZ, PT ;  /* 0x00000000003f782f */ /* 0x000fe20003800000 */
[----:B0-----:R-:W-:Y:S02]  /*06c0*/  ULEA UR8, UR5, UR4, 0x18 ;  /* 0x0000000405087291 */ /* 0x001fe4000f8ec03f */
[----:B------:R-:W-:-:S04]  /*06d0*/  UIADD3 UR4, -UR6, 0x100000, URZ ;  /* 0x0010000006047890 */ /* 0x000fc8000fffe13f */
[----:B------:R-:W-:Y:S02]  /*06e0*/  USHF.L.U32 UR5, UR4, 0xb, URZ ;  /* 0x0000000b04057899 */ /* 0x000fe4000800063f */
[----:B------:R-:W-:Y:S02]  /*06f0*/  USHF.L.U32 UR4, UR4, 0x1, URZ ;  /* 0x0000000104047899 */ /* 0x000fe4000800063f */
        /* <DEDUP_REMOVED lines=9> */
.L_x_252:
        /* <DEDUP_REMOVED lines=22> */
.L_x_253:
[----:B------:R-:W-:Y:S01]  /*08f0*/  PLOP3.LUT P0, PT, PT, PT, UP0, 0x80, 0x0 ;  /* 0x000000000000781c */ /* 0x000fe20003f0f008 */
[----:B------:R-:W-:Y:S01]  /*0900*/  UMOV UR36, 0x1 ;  /* 0x0000000100247882 */ /* 0x000fe20000000000 */
[----:B------:R-:W-:Y:S01]  /*0910*/  NOP ;  /* 0x0000000000007918 */ /* 0x000fe20000000000 */
[----:B------:R-:W-:Y:S01]  /*0920*/  USEL UR36, UR36, 0x2, !UP0 ;  /* 0x0000000224247887 */ /* 0x000fe2000c000000 */
[----:B------:R-:W-:Y:S01]  /*0930*/  ULDC.64 UR38, c[0x0][0x208] ;  /* 0x0000820000267ab9 */ /* 0x000fe20000000a00 */
[----:B012-4-:R-:W-:Y:S08]  /*0940*/  BAR.SYNC.DEFER_BLOCKING 0x0 ;  /* 0x0000000000007b1d */ /* 0x017ff00000010000 */
[----:B------:R-:W-:Y:S05]  /*0950*/  @!P0 BRA `(.L_x_254) ;  /* 0x0000009000588947 */ /* 0x000fea0003800000 */
.L_x_255:
[----:B------:R-:W-:-:S08]  /*0960*/  NOP ;  /* 0x0000000000007918 */ /* 0x000fd00000000000 */
[----:B------:R-:W0:Y:S02]  /*0970*/  USETMAXREG.TRY_ALLOC.CTAPOOL UP0, 0xf0 ;  /* 0x000000f0000079c8 */ /* 0x000e240008000600 */
[----:B0-----:R-:W-:-:S13]  /*0980*/  PLOP3.LUT P0, PT, PT, PT, UP0, 0x80, 0x0 ;  /* 0x000000000000781c */ /* 0x001fda0003f0f008 */
[----:B------:R-:W-:Y:S05]  /*0990*/  @!P0 BRA `(.L_x_255) ;  /* 0xfffffffc00f08947 */ /* 0x000fea000383ffff */
[----:B------:R-:W0:Y:S01]  /*09a0*/  S2R R2, SR_TID.X ;  /* 0x0000000000027919 */ /* 0x000e220000002100 */
[----:B------:R-:W1:Y:S01]  /*09b0*/  S2UR UR4, SR_CgaCtaId ;  /* 0x00000000000479c3 */ /* 0x000e620000008800 */
[----:B------:R-:W-:Y:S02]  /*09c0*/  UMOV UR42, 0x400 ;  /* 0x00000400002a7882 */ /* 0x000fe40000000000 */
[----:B-1----:R-:W-:-:S03]  /*09d0*/  ULEA UR42, UR4, UR42, 0x18 ;  /* 0x0000002a042a7291 */ /* 0x002fc6000f8ec03f */
[----:B------:R-:W-:Y:S01]  /*09e0*/  ULDC UR4, c[0x0][0xc14] ;  /* 0x0003050000047ab9 */ /* 0x000fe20000000800 */
[----:B0-----:R-:W-:-:S04]  /*09f0*/  LOP3.LUT R0, R2, 0xffffff80, RZ, 0xc0, !PT ;  /* 0xffffff8002007812 */ /* 0x001fc800078ec0ff */
[----:B------:R-:W-:-:S13]  /*0a00*/  ISETP.NE.AND P0, PT, R0, 0x80, PT ;  /* 0x000000800000780c */ /* 0x000fda0003f05270 */
[----:B------:R-:W-:Y:S06]  /*0a10*/  @!P0 BAR.ARV 0x8, 0xa0 ;  /* 0x0202800000008b1d */ /* 0x000fec0000002000 */
[----:B------:R-:W-:-:S13]  /*0a20*/  ISETP.GE.U32.AND P0, PT, R2, 0x100, PT ;  /* 0x000001000200780c */ /* 0x000fda0003f06070 */
[----:B------:R-:W-:Y:S08]  /*0a30*/  @P0 BAR.ARV 0xf, 0x100 ;  /* 0x03c4000000000b1d */ /* 0x000ff00000002000 */
[----:B------:R-:W-:Y:S06]  /*0a40*/  BAR.SYNC.DEFER_BLOCKING 0x5, 0x120 ;  /* 0x0144800000007b1d */ /* 0x000fec0000010000 */
[----:B------:R-:W0:Y:S02]  /*0a50*/  LDS.128 R20, [UR42+0x28cd0] ;  /* 0x028cd02aff147984 */ /* 0x000e240008000c00 */
[----:B------:R-:W-:Y:S06]  /*0a60*/  BAR.ARV 0x4, 0x120 ;  /* 0x0104800000007b1d */ /* 0x000fec0000002000 */
[----:B0-----:R-:W-:-:S13]  /*0a70*/  ISETP.GE.AND P0, PT, R23, UR4, PT ;  /* 0x0000000417007c0c */ /* 0x001fda000bf06270 */
[----:B------:R-:W-:Y:S05]  /*0a80*/  @P0 EXIT ;  /* 0x000000000000094d */ /* 0x000fea0003800000 */
[----:B------:R-:W-:Y:S01]  /*0a90*/  VIADD R190, R2, 0xffffff80 ;  /* 0xffffff8002be7836 */ /* 0x000fe20000000000 */
[----:B------:R-:W-:Y:S01]  /*0aa0*/  R2UR UR5, R22 ;  /* 0x00000000160572ca */ /* 0x000fe200000e0000 */
[----:B------:R-:W-:Y:S01]  /*0ab0*/  IMAD.MOV.U32 R185, RZ, RZ, 0x40 ;  /* 0x00000040ffb97424 */ /* 0x000fe200078e00ff */
[----:B------:R-:W-:Y:S02]  /*0ac0*/  ULOP3.LUT UR43, UR36, 0x1, URZ, 0xfc, !UPT ;  /* 0x00000001242b7892 */ /* 0x000fe4000f8efc3f */
[----:B------:R-:W-:Y:S01]  /*0ad0*/  SHF.R.S32.HI R3, RZ, 0x1f, R190 ;  /* 0x0000001fff037819 */ /* 0x000fe200000114be */
[----:B------:R-:W-:Y:S01]  /*0ae0*/  UMOV UR37, URZ ;  /* 0x0000003f00257c82 */ /* 0x000fe20008000000 */
[----:B------:R-:W-:Y:S01]  /*0af0*/  UMOV UR40, URZ ;  /* 0x0000003f00287c82 */ /* 0x000fe20008000000 */
[----:B------:R-:W-:Y:S01]  /*0b00*/  UMOV UR41, URZ ;  /* 0x0000003f00297c82 */ /* 0x000fe20008000000 */
[CC--:B------:R-:W-:Y:S02]  /*0b10*/  LEA.HI R0, R3.reuse, R190.reuse, RZ, 0x4 ;  /* 0x000000be03007211 */ /* 0x0c0fe400078f20ff */
[----:B------:R-:W-:-:S02]  /*0b20*/  LEA.HI R4, R3, R190, RZ, 0x5 ;  /* 0x000000be03047211 */ /* 0x000fc400078f28ff */
[----:B------:R-:W-:Y:S02]  /*0b30*/  SHF.R.S32.HI R11, RZ, 0x4, R0 ;  /* 0x00000004ff0b7819 */ /* 0x000fe40000011400 */
[C---:B------:R-:W-:Y:S02]  /*0b40*/  LOP3.LUT R5, R0.reuse, 0xfffffff0, RZ, 0xc0, !PT ;  /* 0xfffffff000057812 */ /* 0x040fe400078ec0ff */
[--C-:B------:R-:W-:Y:S02]  /*0b50*/  SHF.R.S32.HI R13, RZ, 0x5, R4.reuse ;  /* 0x00000005ff0d7819 */ /* 0x100fe40000011404 */
[----:B------:R-:W-:Y:S01]  /*0b60*/  LEA.HI R2, R0, R11, RZ, 0x1 ;  /* 0x0000000b00027211 */ /* 0x000fe200078f08ff */
[----:B------:R-:W-:Y:S01]  /*0b70*/  IMAD.IADD R7, R190, 0x1, -R5 ;  /* 0x00000001be077824 */ /* 0x000fe200078e0a05 */
[----:B------:R-:W-:Y:S02]  /*0b80*/  SHF.R.S32.HI R4, RZ, 0x1f, R4 ;  /* 0x0000001fff047819 */ /* 0x000fe40000011404 */
[----:B------:R-:W-:-:S02]  /*0b90*/  LEA.HI R9, R3, R190, RZ, 0x7 ;  /* 0x000000be03097211 */ /* 0x000fc400078f38ff */
[----:B------:R-:W-:Y:S02]  /*0ba0*/  LOP3.LUT R2, R2, 0x1ffffffe, RZ, 0xc0, !PT ;  /* 0x1ffffffe02027812 */ /* 0x000fe400078ec0ff */
[----:B------:R-:W-:Y:S02]  /*0bb0*/  LEA.HI R4, R4, R13, RZ, 0x2 ;  /* 0x0000000d04047211 */ /* 0x000fe400078f10ff */
[----:B------:R-:W-:Y:S01]  /*0bc0*/  SHF.R.S32.HI R0, RZ, 0x1f, R7 ;  /* 0x0000001fff007819 */ /* 0x000fe20000011407 */
[----:B------:R-:W-:Y:S01]  /*0bd0*/  IMAD.IADD R11, R11, 0x1, -R2 ;  /* 0x000000010b0b7824 */ /* 0x000fe200078e0a02 */
[----:B------:R-:W-:Y:S02]  /*0be0*/  SHF.R.S32.HI R188, RZ, 0x7, R9 ;  /* 0x00000007ffbc7819 */ /* 0x000fe40000011409 */
[----:B------:R-:W-:Y:S01]  /*0bf0*/  LOP3.LUT R4, R4, 0x3ffffc, RZ, 0xc0, !PT ;  /* 0x003ffffc04047812 */ /* 0x000fe200078ec0ff */
[----:B------:R-:W-:Y:S01]  /*0c00*/  IMAD.SHL.U32 R11, R11, 0x8, RZ ;  /* 0x000000080b0b7824 */ /* 0x000fe200078e00ff */
[----:B------:R-:W-:Y:S01]  /*0c10*/  LEA.HI R2, R0, R7, RZ, 0x3 ;  /* 0x0000000700027211 */ /* 0x000fe200078f18ff */
[----:B------:R-:W-:Y:S01]  /*0c20*/  IMAD R15, R188, 0x100, R7 ;  /* 0x00000100bc0f7824 */ /* 0x000fe200078e0207 */
[----:B------:R-:W-:Y:S01]  /*0c30*/  LOP3.LUT R5, R9, 0xffffff80, RZ, 0xc0, !PT ;  /* 0xffffff8009057812 */ /* 0x000fe200078ec0ff */
[----:B------:R-:W-:Y:S01]  /*0c40*/  IMAD.IADD R6, R13, 0x1, -R4 ;  /* 0x000000010d067824 */ /* 0x000fe200078e0a04 */
[C---:B------:R-:W-:Y:S01]  /*0c50*/  LOP3.LUT R4, R2.reuse, 0xfffffff8, RZ, 0xc0, !PT ;  /* 0xfffffff802047812 */ /* 0x040fe200078ec0ff */
[----:B------:R-:W-:Y:S01]  /*0c60*/  IMAD.SHL.U32 R8, R2, 0x40, RZ ;  /* 0x0000004002087824 */ /* 0x000fe200078e00ff */
[----:B------:R-:W-:Y:S01]  /*0c70*/  IADD3 R5, R190, -R5, RZ ;  /* 0x80000005be057210 */ /* 0x000fe20007ffe0ff */
[----:B------:R-:W-:Y:S01]  /*0c80*/  IMAD R12, R6, 0x10, R15 ;  /* 0x00000010060c7824 */ /* 0x000fe200078e020f */
[----:B------:R-:W-:-:S02]  /*0c90*/  IADD3 R6, R7, -R4, RZ ;  /* 0x8000000407067210 */ /* 0x000fc40007ffe0ff */
[----:B------:R-:W-:Y:S01]  /*0ca0*/  SHF.R.S32.HI R0, RZ, 0x1f, R5 ;  /* 0x0000001fff007819 */ /* 0x000fe20000011405 */
[----:B------:R-:W-:Y:S01]  /*0cb0*/  IMAD.U32 R189, R12, 0x40, R11 ;  /* 0x000000400cbd7824 */ /* 0x000fe200078e000b */
[----:B------:R-:W-:Y:S01]  /*0cc0*/  LOP3.LUT R10, R8, 0x7ffffe00, RZ, 0xc0, !PT ;  /* 0x7ffffe00080a7812 */ /* 0x000fe200078ec0ff */
[----:B------:R-:W-:Y:S01]  /*0cd0*/  IMAD.SHL.U32 R8, R6, 0x40, RZ ;  /* 0x0000004006087824 */ /* 0x000fe200078e00ff */
[CC--:B------:R-:W-:Y:S02]  /*0ce0*/  LEA.HI R2, R0.reuse, R5.reuse, RZ, 0x2 ;  /* 0x0000000500027211 */ /* 0x0c0fe400078f10ff */
[----:B------:R-:W-:Y:S01]  /*0cf0*/  LEA.HI R0, R0, R5, RZ, 0x5 ;  /* 0x0000000500007211 */ /* 0x000fe200078f28ff */
[----:B------:R-:W-:Y:S01]  /*0d00*/  IMAD R10, R13, 0x400, R10 ;  /* 0x000004000d0a7824 */ /* 0x000fe200078e020a */
[--C-:B------:R-:W-:Y:S02]  /*0d10*/  SHF.R.S32.HI R4, RZ, 0x2, R2.reuse ;  /* 0x00000002ff047819 */ /* 0x100fe40000011402 */
[----:B------:R-:W-:-:S02]  /*0d20*/  SHF.R.S32.HI R7, RZ, 0x1f, R2 ;  /* 0x0000001fff077819 */ /* 0x000fc40000011402 */
[----:B------:R-:W-:Y:S02]  /*0d30*/  LOP3.LUT R8, R8, 0x1c0, RZ, 0xc0, !PT ;  /* 0x000001c008087812 */ /* 0x000fe400078ec0ff */
[----:B------:R-:W-:Y:S02]  /*0d40*/  LEA.HI R7, R7, R4, RZ, 0x3 ;  /* 0x0000000407077211 */ /* 0x000fe400078f18ff */
[----:B------:R-:W-:Y:S02]  /*0d50*/  LOP3.LUT R11, R8, 0x8, R11, 0xf8, !PT ;  /* 0x00000008080b7812 */ /* 0x000fe400078ef80b */
[----:B------:R-:W-:Y:S02]  /*0d60*/  SHF.R.U32.HI R8, RZ, 0x3, R8 ;  /* 0x00000003ff087819 */ /* 0x000fe40000011608 */
[----:B------:R-:W-:Y:S02]  /*0d70*/  LOP3.LUT R7, R7, 0xfffffff8, RZ, 0xc0, !PT ;  /* 0xfffffff807077812 */ /* 0x000fe400078ec0ff */
[----:B------:R-:W-:-:S02]  /*0d80*/  LOP3.LUT R11, R11, R8, RZ, 0x3c, !PT ;  /* 0x000000080b0b7212 */ /* 0x000fc400078e3cff */
[----:B------:R-:W-:Y:S02]  /*0d90*/  IADD3 R7, R4, -R7, RZ ;  /* 0x8000000704077210 */ /* 0x000fe40007ffe0ff */
[----:B------:R-:W-:Y:S01]  /*0da0*/  SHF.R.S32.HI R0, RZ, 0x5, R0 ;  /* 0x00000005ff007819 */ /* 0x000fe20000011400 */
[----:B------:R-:W-:Y:S01]  /*0db0*/  IMAD.IADD R10, R10, 0x1, R11 ;  /* 0x000000010a0a7824 */ /* 0x000fe200078e020b */
[----:B------:R-:W-:Y:S02]  /*0dc0*/  R2P PR, R6, 0x6 ;  /* 0x0000000606007804 */ /* 0x000fe40000000000 */
[----:B------:R-:W-:Y:S01]  /*0dd0*/  LEA.HI R3, R3, R190, RZ, 0x3 ;  /* 0x000000be03037211 */ /* 0x000fe200078f18ff */
[----:B------:R-:W-:Y:S01]  /*0de0*/  IMAD R16, R0, 0x10, R7 ;  /* 0x0000001000107824 */ /* 0x000fe200078e0207 */
[----:B------:R-:W-:Y:S02]  /*0df0*/  MOV R7, R23 ;  /* 0x0000001700077202 */ /* 0x000fe40000000f00 */
[----:B------:R-:W-:-:S02]  /*0e00*/  LEA.HI R9, R9, R188, RZ, 0x1 ;  /* 0x000000bc09097211 */ /* 0x000fc400078f08ff */
[----:B------:R-:W-:Y:S02]  /*0e10*/  LEA R23, R10, UR42, 0x1 ;  /* 0x0000002a0a177c11 */ /* 0x000fe4000f8e08ff */
[----:B------:R-:W-:Y:S02]  /*0e20*/  LOP3.LUT R2, R2, 0x7ffffffc, RZ, 0xc0, !PT ;  /* 0x7ffffffc02027812 */ /* 0x000fe400078ec0ff */
[----:B------:R-:W-:Y:S01]  /*0e30*/  LOP3.LUT R11, R3, 0x1ffffff8, RZ, 0xc0, !PT ;  /* 0x1ffffff8030b7812 */ /* 0x000fe200078ec0ff */
[----:B------:R-:W-:Y:S01]  /*0e40*/  VIADD R186, R23, 0x26800 ;  /* 0x0002680017ba7836 */ /* 0x000fe20000000000 */
[----:B------:R-:W-:Y:S01]  /*0e50*/  LOP3.LUT R9, R9, 0xfffffe, RZ, 0xc0, !PT ;  /* 0x00fffffe09097812 */ /* 0x000fe200078ec0ff */
[----:B------:R-:W-:Y:S01]  /*0e60*/  IMAD.IADD R17, R5, 0x1, -R2 ;  /* 0x0000000105117824 */ /* 0x000fe200078e0a02 */
[----:B------:R-:W-:Y:S01]  /*0e70*/  SEL R185, R185, 0xffffffc0, !P2 ;  /* 0xffffffc0b9b97807 */ /* 0x000fe20005000000 */
[----:B------:R-:W-:Y:S01]  /*0e80*/  VIADD R184, R23, 0x26820 ;  /* 0x0002682017b87836 */ /* 0x000fe20000000000 */
[----:B------:R-:W-:Y:S01]  /*0e90*/  IADD3 R9, R188, -R9, RZ ;  /* 0x80000009bc097210 */ /* 0x000fe20007ffe0ff */
[----:B------:R-:W-:Y:S01]  /*0ea0*/  IMAD.IADD R2, R190, 0x1, -R11 ;  /* 0x00000001be027824 */ /* 0x000fe200078e0a0b */
[----:B------:R-:W-:Y:S01]  /*0eb0*/  SHF.R.S32.HI R18, RZ, 0x3, R3 ;  /* 0x00000003ff127819 */ /* 0x000fe20000011403 */
[C---:B------:R-:W-:Y:S01]  /*0ec0*/  @P1 VIADD R184, R186.reuse, 0xffffffe0 ;  /* 0xffffffe0bab81836 */ /* 0x040fe20000000000 */
[----:B------:R-:W-:Y:S01]  /*0ed0*/  IADD3 R186, R186, R185, RZ ;  /* 0x000000b9baba7210 */ /* 0x000fe20007ffe0ff */
[----:B------:R-:W-:-:S02]  /*0ee0*/  IMAD.MOV.U32 R5, RZ, RZ, R21 ;  /* 0x000000ffff057224 */ /* 0x000fc400078e0015 */
[----:B------:R-:W-:Y:S02]  /*0ef0*/  IMAD.SHL.U32 R2, R2, 0x8, RZ ;  /* 0x0000000802027824 */ /* 0x000fe400078e00ff */
[----:B------:R-:W-:Y:S02]  /*0f00*/  IMAD.SHL.U32 R22, R9, 0x100, RZ ;  /* 0x0000010009167824 */ /* 0x000fe400078e00ff */
[----:B------:R-:W-:Y:S02]  /*0f10*/  IMAD.SHL.U32 R17, R17, 0x2, RZ ;  /* 0x0000000211117824 */ /* 0x000fe400078e00ff */
[----:B------:R-:W-:-:S07]  /*0f20*/  IMAD.IADD R185, R185, 0x1, R184 ;  /* 0x00000001b9b97824 */ /* 0x000fce00078e02b8 */
.L_x_299:
[----:B0-2---:R-:W0:Y:S01]  /*0f30*/  LDC.64 R8, c[0x0][0xc60] ;  /* 0x00031800ff087b82 */ /* 0x005e220000000a00 */
[----:B------:R-:W-:Y:S01]  /*0f40*/  ULDC.64 UR6, c[0x0][0xa28] ;  /* 0x00028a0000067ab9 */ /* 0x000fe20000000a00 */
[----:B------:R-:W-:Y:S01]  /*0f50*/  ULDC.64 UR8, c[0x0][0xa20] ;  /* 0x0002880000087ab9 */ /* 0x000fe20000000a00 */
[----:B------:R-:W-:Y:S01]  /*0f60*/  IMAD.MOV.U32 R3, RZ, RZ, RZ ;  /* 0x000000ffff037224 */ /* 0x000fe200078e00ff */
[----:B------:R-:W-:Y:S01]  /*0f70*/  ULDC UR4, c[0x0][0x404] ;  /* 0x0001010000047ab9 */ /* 0x000fe20000000800 */
[----:B0-----:R-:W-:-:S06]  /*0f80*/  IMAD.WIDE R6, R7, 0x4, R8 ;  /* 0x0000000407067825 */ /* 0x001fcc00078e0208 */
[----:B------:R-:W2:Y:S01]  /*0f90*/  LDG.E R6, desc[UR38][R6.64] ;  /* 0x0000002606067981 */ /* 0x000ea2000c1e1900 */
[----:B------:R-:W-:-:S04]  /*0fa0*/  UISETP.NE.U32.AND UP0, UPT, UR6, URZ, UPT ;  /* 0x0000003f0600728c */ /* 0x000fc8000bf05070 */
[----:B------:R-:W-:-:S06]  /*0fb0*/  UISETP.NE.AND.EX UP0, UPT, UR7, URZ, UPT, UP0 ;  /* 0x0000003f0700728c */ /* 0x000fcc000bf05300 */
[----:B------:R-:W-:Y:S02]  /*0fc0*/  PLOP3.LUT P0, PT, PT, PT, UP0, 0x80, 0x0 ;  /* 0x000000000000781c */ /* 0x000fe40003f0f008 */
[----:B--2---:R-:W-:-:S13]  /*0fd0*/  R2UR UR44, R6 ;  /* 0x00000000062c72ca */ /* 0x004fda00000e0000 */
[----:B------:R-:W-:Y:S02]  /*0fe0*/  USHF.R.S32.HI UR45, URZ, 0x1f, UR44 ;  /* 0x0000001f3f2d7899 */ /* 0x000fe4000801142c */
[----:B------:R-:W-:-:S04]  /*0ff0*/  @UP0 ULEA UR6, UP1, UR44, UR6, 0x2 ;  /* 0x000000062c060291 */ /* 0x000fc8000f82103f */
[----:B------:R-:W-:Y:S02]  /*1000*/  @UP0 ULEA.HI.X UR7, UR44, UR7, UR45, 0x2, UP1 ;  /* 0x000000072c070291 */ /* 0x000fe400088f142d */
[----:B------:R-:W-:Y:S01]  /*1010*/  UISETP.NE.U32.AND UP0, UPT, UR8, URZ, UPT ;  /* 0x0000003f0800728c */ /* 0x000fe2000bf05070 */
[----:B------:R-:W-:-:S03]  /*1020*/  IMAD.U32 R8, RZ, RZ, UR6 ;  /* 0x00000006ff087e24 */ /* 0x000fc6000f8e00ff */
[----:B------:R-:W-:Y:S01]  /*1030*/  MOV R9, UR7 ;  /* 0x0000000700097c02 */ /* 0x000fe20008000f00 */
[----:B------:R-:W-:Y:S01]  /*1040*/  ULDC.64 UR6, c[0x0][0x3f8] ;  /* 0x0000fe0000067ab9 */ /* 0x000fe20000000a00 */
[----:B------:R-:W-:Y:S02]  /*1050*/  UISETP.NE.AND.EX UP0, UPT, UR9, URZ, UPT, UP0 ;  /* 0x0000003f0900728c */ /* 0x000fe4000bf05300 */
[----:B------:R-:W-:Y:S01]  /*1060*/  UISETP.NE.U32.AND UP1, UPT, UR6, URZ, UPT ;  /* 0x0000003f0600728c */ /* 0x000fe2000bf25070 */
[----:B------:R0:W5:Y:S03]  /*1070*/  @P0 LDG.E R3, desc[UR38][R8.64] ;  /* 0x0000002608030981 */ /* 0x000166000c1e1900 */
[----:B------:R-:W-:Y:S01]  /*1080*/  UISETP.NE.AND.EX UP1, UPT, UR7, URZ, UPT, UP1 ;  /* 0x0000003f0700728c */ /* 0x000fe2000bf25310 */
[----:B------:R-:W-:Y:S02]  /*1090*/  PLOP3.LUT P0, PT, PT, PT, UP0, 0x80, 0x0 ;  /* 0x000000000000781c */ /* 0x000fe40003f0f008 */
[----:B------:R-:W-:Y:S01]  /*10a0*/  ULDC UR7, c[0x0][0x2e0] ;  /* 0x0000b80000077ab9 */ /* 0x000fe20000000800 */
[----:B------:R-:W-:-:S02]  /*10b0*/  USEL UR4, UR4, 0x1, UP1 ;  /* 0x0000000104047887 */ /* 0x000fc40008800000 */
[----:B------:R-:W-:Y:S02]  /*10c0*/  @UP0 ULEA UR6, UP1, UR44, UR8, 0x2 ;  /* 0x000000082c060291 */ /* 0x000fe4000f82103f */
[----:B------:R-:W-:Y:S02]  /*10d0*/  UIMAD UR4, UR4, UR7, URZ ;  /* 0x00000007040472a4 */ /* 0x000fe4000f8e023f */
[----:B------:R-:W-:Y:S02]  /*10e0*/  @UP0 ULEA.HI.X UR7, UR44, UR9, UR45, 0x2, UP1 ;  /* 0x000000092c070291 */ /* 0x000fe400088f142d */
[----:B------:R-:W-:Y:S02]  /*10f0*/  IMAD.U32 R6, RZ, RZ, UR6 ;  /* 0x00000006ff067e24 */ /* 0x000fe4000f8e00ff */
[----:B------:R-:W-:Y:S02]  /*1100*/  IMAD.U32 R152, RZ, RZ, UR4 ;  /* 0x00000004ff987e24 */ /* 0x000fe4000f8e00ff */
[----:B------:R-:W-:-:S05]  /*1110*/  IMAD.U32 R7, RZ, RZ, UR7 ;  /* 0x00000007ff077e24 */ /* 0x000fca000f8e00ff */
[----:B------:R0:W5:Y:S01]  /*1120*/  @P0 LDG.E R152, desc[UR38][R6.64] ;  /* 0x0000002606980981 */ /* 0x000162000c1e1900 */
[----:B------:R-:W-:Y:S01]  /*1130*/  UMOV UR46, UR5 ;  /* 0x00000005002e7c82 */ /* 0x000fe20008000000 */
[----:B-1-3--:R-:W-:Y:S05]  /*1140*/  @P0 BRA `(.L_x_256) ;  /* 0x00000000002c0947 */ /* 0x00afea0003800000 */
[----:B------:R-:W-:Y:S02]  /*1150*/  ULDC.64 UR4, c[0x0][0xa08] ;  /* 0x0002820000047ab9 */ /* 0x000fe40000000a00 */
[----:B------:R-:W-:-:S04]  /*1160*/  ISETP.NE.U32.AND P0, PT, RZ, UR4, PT ;  /* 0x00000004ff007c0c */ /* 0x000fc8000bf05070 */
[----:B------:R-:W-:-:S13]  /*1170*/  ISETP.NE.AND.EX P0, PT, RZ, UR5, PT, P0 ;  /* 0x00000005ff007c0c */ /* 0x000fda000bf05300 */
[----:B------:R-:W-:Y:S05]  /*1180*/  @!P0 BRA `(.L_x_256) ;  /* 0x00000000001c8947 */ /* 0x000fea0003800000 */
[----:B------:R-:W-:Y:S02]  /*1190*/  ULDC.64 UR4, c[0x0][0xa08] ;  /* 0x0002820000047ab9 */ /* 0x000fe40000000a00 */
[----:B------:R-:W-:-:S06]  /*11a0*/  UIMAD.WIDE UR4, UR44, 0x4, UR4 ;  /* 0x000000042c0478a5 */ /* 0x000fcc000f8e0204 */
[----:B0-----:R-:W-:Y:S01]  /*11b0*/  MOV R6, UR4 ;  /* 0x0000000400067c02 */ /* 0x001fe20008000f00 */
[----:B------:R-:W-:-:S05]  /*11c0*/  IMAD.U32 R7, RZ, RZ, UR5 ;  /* 0x00000005ff077e24 */ /* 0x000fca000f8e00ff */
[----:B-----5:R-:W2:Y:S04]  /*11d0*/  LDG.E R152, desc[UR38][R6.64] ;  /* 0x0000002606987981 */ /* 0x020ea8000c1e1900 */
[----:B------:R-:W2:Y:S02]  /*11e0*/  LDG.E R9, desc[UR38][R6.64+0x4] ;  /* 0x0000042606097981 */ /* 0x000ea4000c1e1900 */
[----:B--2---:R-:W-:-:S07]  /*11f0*/  IMAD.IADD R152, R9, 0x1, -R152 ;  /* 0x0000000109987824 */ /* 0x004fce00078e0a98 */
.L_x_256:
[----:B------:R-:W-:Y:S01]  /*1200*/  UISETP.NE.AND UP0, UPT, UR47, 0x1, UPT ;  /* 0x000000012f00788c */ /* 0x000fe2000bf05270 */
[----:B-----5:R-:W-:Y:S01]  /*1210*/  IMAD.IADD R152, R152, 0x1, -R3 ;  /* 0x0000000198987824 */ /* 0x020fe200078e0a03 */
[----:B------:R-:W-:Y:S01]  /*1220*/  CS2R R150, SRZ ;  /* 0x0000000000967805 */ /* 0x000fe2000001ff00 */
[----:B------:R-:W-:Y:S01]  /*1230*/  IMAD.MOV.U32 R187, RZ, RZ, R5 ;  /* 0x000000ffffbb7224 */ /* 0x000fe200078e0005 */
[----:B------:R-:W-:Y:S02]  /*1240*/  CS2R R148, SRZ ;  /* 0x0000000000947805 */ /* 0x000fe4000001ff00 */
[----:B------:R-:W-:Y:S02]  /*1250*/  CS2R R146, SRZ ;  /* 0x0000000000927805 */ /* 0x000fe4000001ff00 */
[----:B------:R-:W-:Y:S02]  /*1260*/  PLOP3.LUT P0, PT, PT, PT, UP0, 0x80, 0x0 ;  /* 0x000000000000781c */ /* 0x000fe40003f0f008 */
[----:B------:R-:W-:-:S02]  /*1270*/  CS2R R144, SRZ ;  /* 0x0000000000907805 */ /* 0x000fc4000001ff00 */
[----:B------:R-:W-:Y:S02]  /*1280*/  IADD3 R0, R152, 0x3f, RZ ;  /* 0x0000003f98007810 */ /* 0x000fe40007ffe0ff */
[----:B------:R-:W-:Y:S02]  /*1290*/  CS2R R142, SRZ ;  /* 0x00000000008e7805 */ /* 0x000fe4000001ff00 */
[----:B------:R-:W-:Y:S02]  /*12a0*/  CS2R R140, SRZ ;  /* 0x00000000008c7805 */ /* 0x000fe4000001ff00 */
[----:B------:R-:W-:Y:S02]  /*12b0*/  CS2R R138, SRZ ;  /* 0x00000000008a7805 */ /* 0x000fe4000001ff00 */
[----:B------:R-:W-:Y:S02]  /*12c0*/  SHF.R.S32.HI R3, RZ, 0x1f, R0 ;  /* 0x0000001fff037819 */ /* 0x000fe40000011400 */
[----:B------:R-:W-:-:S02]  /*12d0*/  CS2R R136, SRZ ;  /* 0x0000000000887805 */ /* 0x000fc4000001ff00 */
[----:B------:R-:W-:Y:S02]  /*12e0*/  MOV R176, RZ ;  /* 0x000000ff00b07202 */ /* 0x000fe40000000f00 */
[----:B------:R-:W-:Y:S02]  /*12f0*/  CS2R R174, SRZ ;  /* 0x0000000000ae7805 */ /* 0x000fe4000001ff00 */
[----:B------:R-:W-:Y:S01]  /*1300*/  LEA.HI R167, R3, R0, RZ, 0x6 ;  /* 0x0000000003a77211 */ /* 0x000fe200078f30ff */
[----:B------:R-:W-:Y:S01]  /*1310*/  IMAD.MOV.U32 R0, RZ, RZ, RZ ;  /* 0x000000ffff007224 */ /* 0x000fe200078e00ff */
[----:B------:R-:W-:Y:S01]  /*1320*/  CS2R R132, SRZ ;  /* 0x0000000000847805 */ /* 0x000fe2000001ff00 */
[----:B------:R-:W-:Y:S01]  /*1330*/  IMAD.MOV.U32 R3, RZ, RZ, RZ ;  /* 0x000000ffff037224 */ /* 0x000fe200078e00ff */
[----:B------:R-:W-:Y:S02]  /*1340*/  CS2R R172, SRZ ;  /* 0x0000000000ac7805 */ /* 0x000fe4000001ff00 */
[----:B------:R-:W-:-:S02]  /*1350*/  CS2R R128, SRZ ;  /* 0x0000000000807805 */ /* 0x000fc4000001ff00 */
[----:B------:R-:W-:Y:S02]  /*1360*/  CS2R R170, SRZ ;  /* 0x0000000000aa7805 */ /* 0x000fe4000001ff00 */
[----:B------:R-:W-:Y:S02]  /*1370*/  CS2R R124, SRZ ;  /* 0x00000000007c7805 */ /* 0x000fe4000001ff00 */
[----:B------:R-:W-:Y:S02]  /*1380*/  CS2R R168, SRZ ;  /* 0x0000000000a87805 */ /* 0x000fe4000001ff00 */
[----:B------:R-:W-:Y:S01]  /*1390*/  CS2R R120, SRZ ;  /* 0x0000000000787805 */ /* 0x000fe2000001ff00 */
[----:B------:R-:W-:Y:S01]  /*13a0*/  IMAD.MOV.U32 R166, RZ, RZ, RZ ;  /* 0x000000ffffa67224 */ /* 0x000fe200078e00ff */
[----:B------:R-:W-:Y:S02]  /*13b0*/  CS2R R116, SRZ ;  /* 0x0000000000747805 */ /* 0x000fe4000001ff00 */
[----:B------:R-:W-:-:S02]  /*13c0*/  CS2R R164, SRZ ;  /* 0x0000000000a47805 */ /* 0x000fc4000001ff00 */
[----:B------:R-:W-:Y:S02]  /*13d0*/  CS2R R162, SRZ ;  /* 0x0000000000a27805 */ /* 0x000fe4000001ff00 */
[----:B------:R-:W-:Y:S02]  /*13e0*/  CS2R R112, SRZ ;  /* 0x0000000000707805 */ /* 0x000fe4000001ff00 */
[----:B------:R-:W-:Y:S02]  /*13f0*/  CS2R R160, SRZ ;  /* 0x0000000000a07805 */ /* 0x000fe4000001ff00 */
[----:B------:R-:W-:Y:S02]  /*1400*/  CS2R R108, SRZ ;  /* 0x00000000006c7805 */ /* 0x000fe4000001ff00 */
        /* <DEDUP_REMOVED lines=36> */
[----:B------:R-:W-:Y:S01]  /*1650*/  CS2R R38, SRZ ;  /* 0x0000000000267805 */ /* 0x000fe2000001ff00 */
[----:B------:R-:W-:Y:S01]  /*1660*/  IMAD.MOV.U32 R153, RZ, RZ, RZ ;  /* 0x000000ffff997224 */ /* 0x000fe200078e00ff */
[----:B------:R-:W-:-:S02]  /*1670*/  CS2R R34, SRZ ;  /* 0x0000000000227805 */ /* 0x000fc4000001ff00 */
[----:B------:R-:W-:Y:S01]  /*1680*/  CS2R R10, SRZ ;  /* 0x00000000000a7805 */ /* 0x000fe2000001ff00 */
[----:B------:R-:W-:Y:S01]  /*1690*/  IMAD.MOV.U32 R12, RZ, RZ, RZ ;  /* 0x000000ffff0c7224 */ /* 0x000fe200078e00ff */
[----:B0-----:R-:W-:Y:S02]  /*16a0*/  CS2R R8, SRZ ;  /* 0x0000000000087805 */ /* 0x001fe4000001ff00 */
[----:B------:R-:W-:Y:S01]  /*16b0*/  SHF.R.S32.HI R167, RZ, 0x6, R167 ;  /* 0x00000006ffa77819 */ /* 0x000fe200000114a7 */
[----:B------:R-:W-:Y:S06]  /*16c0*/  @!P0 BRA `(.L_x_257) ;  /* 0x0000001800508947 */ /* 0x000fec0003800000 */
[----:B------:R-:W-:Y:S02]  /*16d0*/  ISETP.GE.AND P1, PT, R152, 0x1, PT ;  /* 0x000000019800780c */ /* 0x000fe40003f26270 */
[----:B------:R-:W-:-:S11]  /*16e0*/  PLOP3.LUT P0, PT, PT, PT, PT, 0x80, 0x0 ;  /* 0x000000000000781c */ /* 0x000fd60003f0f070 */
[----:B------:R-:W-:Y:S05]  /*16f0*/  @!P1 BRA `(.L_x_258) ;  /* 0x0000005800c09947 */ /* 0x000fea0003800000 */
[----:B------:R-:W0:Y:S01]  /*1700*/  SHFL.IDX PT, R0, R188, RZ, 0x1f ;  /* 0x00001fffbc007589 */ /* 0x000e2200000e0000 */
[----:B------:R-:W-:-:S06]  /*1710*/  UISETP.NE.AND UP0, UPT, UR43, 0x3, UPT ;  /* 0x000000032b00788c */ /* 0x000fcc000bf05270 */
[----:B------:R-:W-:Y:S02]  /*1720*/  PLOP3.LUT P0, PT, PT, PT, UP0, 0x80, 0x0 ;  /* 0x000000000000781c */ /* 0x000fe40003f0f008 */
[----:B0-----:R-:W-:-:S13]  /*1730*/  R2UR UR4, R0 ;  /* 0x00000000000472ca */ /* 0x001fda00000e0000 */
        /* <DEDUP_REMOVED lines=10> */
.L_x_259:
[----:B------:R-:W-:Y:S01]  /*17e0*/  ULEA UR16, UR41, UR42, 0x3 ;  /* 0x0000002a29107291 */ /* 0x000fe2000f8e183f */
[----:B------:R-:W-:-:S04]  /*17f0*/  MOV R0, UR40 ;  /* 0x0000002800007c02 */ /* 0x000fc80008000f00 */
[----:B------:R-:W-:-:S04]  /*1800*/  SHF.L.U32 R0, R0, 0x1f, RZ ;  /* 0x0000001f00007819 */ /* 0x000fc800000006ff */
[----:B------:R-:W0:Y:S02]  /*1810*/  SYNCS.PHASECHK.TRANS64.TRYWAIT P0, [UR16+0x28c50], R0 ;  /* 0x028c5000ff0075a7 */ /* 0x000e240008000150 */
[----:B0-----:R-:W-:Y:S05]  /*1820*/  @!P0 BRA `(.L_x_260) ;  /* 0x000000cc00988947 */ /* 0x001fea0003800000 */
.L_x_383:
[----:B------:R-:W-:Y:S01]  /*1830*/  BAR.SYNC.DEFER_BLOCKING 0xe, 0x100 ;  /* 0x0384000000007b1d */ /* 0x000fe20000010000 */
[----:B------:R-:W-:Y:S01]  /*1840*/  UIADD3 UR4, UR42, 0x26800, URZ ;  /* 0x000268002a047890 */ /* 0x000fe2000fffe03f */
[----:B0-----:R-:W-:Y:S01]  /*1850*/  IMAD.U32 R0, RZ, RZ, UR16 ;  /* 0x00000010ff007e24 */ /* 0x001fe2000f8e00ff */
[----:B------:R-:W-:Y:S02]  /*1860*/  ULEA UR12, UR41, UR20, 0xc ;  /* 0x00000014290c7291 */ /* 0x000fe4000f8e603f */
[----:B------:R-:W-:Y:S01]  /*1870*/  USHF.R.U32.HI UR4, URZ, 0x4, UR4 ;  /* 0x000000043f047899 */ /* 0x000fe20008011604 */
[----:B------:R-:W-:Y:S01]  /*1880*/  UMOV UR7, 0x40000040 ;  /* 0x4000004000077882 */ /* 0x000fe20000000000 */
[----:B------:R-:W-:Y:S02]  /*1890*/  UMOV UR5, 0x40000040 ;  /* 0x4000004000057882 */ /* 0x000fe40000000000 */
[----:B------:R-:W-:Y:S01]  /*18a0*/  ULOP3.LUT UR4, UR4, 0x3fff, URZ, 0xc0, !UPT ;  /* 0x00003fff04047892 */ /* 0x000fe2000f8ec03f */
[----:B------:R-:W0:Y:S01]  /*18b0*/  S2R R3, SR_TID.X ;  /* 0x0000000000037919 */ /* 0x000e220000002100 */
        /* <DEDUP_REMOVED lines=9> */
[----:B------:R-:W-:-:S06]  /*1950*/  WARPGROUP.ARRIVE ;  /* 0x00000000000079c5 */ /* 0x000fcc0000000000 */
[----:B------:R-:W-:Y:S01]  /*1960*/  HGMMA.64x256x16.F32.BF16 R24, gdesc[UR4].tnspB, RZ, !UPT, gsb0 ;  /* 0x43e00000041879f0 */ /* 0x000fe2000c0018ff */
[----:B------:R-:W-:Y:S02]  /*1970*/  UIADD3 UR6, UR12, 0x80, URZ ;  /* 0x000000800c067890 */ /* 0x000fe4000fffe03f */
[----:B------:R-:W-:Y:S01]  /*1980*/  UIADD3 UR4, UR13, 0x2, URZ ;  /* 0x000000020d047890 */ /* 0x000fe2000fffe03f */
[----:B------:R-:W-:Y:S01]  /*1990*/  UMOV UR7, 0x40000040 ;  /* 0x4000004000077882 */ /* 0x000fe20000000000 */
[----:B------:R-:W-:Y:S01]  /*19a0*/  UMOV UR5, 0x40000040 ;  /* 0x4000004000057882 */ /* 0x000fe20000000000 */
[----:B------:R-:W-:-:S03]  /*19b0*/  UIADD3 UR12, UR13, 0x6, URZ ;  /* 0x000000060d0c7890 */ /* 0x000fc6000fffe03f */
[----:B------:R-:W-:Y:S01]  /*19c0*/  UMOV UR13, 0x40000040 ;  /* 0x40000040000d7882 */ /* 0x000fe20000000000 */
[----:B0-----:R-:W-:-:S04]  /*19d0*/  LOP3.LUT R3, R3, 0x7f, RZ, 0xc0, !PT ;  /* 0x0000007f03037812 */ /* 0x001fc800078ec0ff */
[----:B------:R-:W-:-:S13]  /*19e0*/  ISETP.NE.AND P0, PT, R3, RZ, PT ;  /* 0x000000ff0300720c */ /* 0x000fda0003f05270 */
        /* <DEDUP_REMOVED lines=16> */
[----:B------:R-:W-:-:S13]  /*1af0*/  ISETP.GE.AND P0, PT, R152, 0x41, PT ;  /* 0x000000419800780c */ /* 0x000fda0003f06270 */
[----:B0-----:R-:W-:Y:S05]  /*1b00*/  @!P0 BRA `(.L_x_261) ;  /* 0x0000000c00008947 */ /* 0x001fea0003800000 */
[----:B------:R-:W-:-:S07]  /*1b10*/  VIADD R167, R167, 0xfffffffe ;  /* 0xfffffffea7a77836 */ /* 0x000fce0000000000 */
.L_x_266:
[----:B------:R-:W-:Y:S01]  /*1b20*/  BAR.SYNC.DEFER_BLOCKING 0xe, 0x100 ;  /* 0x0384000000007b1d */ /* 0x000fe20000010000 */
[----:B------:R-:W-:Y:S01]  /*1b30*/  MOV R3, UR41 ;  /* 0x0000002900037c02 */ /* 0x000fe20008000f00 */
[----:B------:R-:W-:Y:S01]  /*1b40*/  UISETP.NE.AND UP1, UPT, UR43, 0x3, UPT ;  /* 0x000000032b00788c */ /* 0x000fe2000bf25270 */
[C---:B------:R-:W-:Y:S01]  /*1b50*/  ISETP.GT.AND P1, PT, R167.reuse, RZ, PT ;  /* 0x000000ffa700720c */ /* 0x040fe20003f24270 */
[----:B------:R-:W-:Y:S01]  /*1b60*/  UIADD3 UR41, UR41, 0x1, URZ ;  /* 0x0000000129297890 */ /* 0x000fe2000fffe03f */
[----:B------:R-:W-:Y:S02]  /*1b70*/  VIADD R167, R167, 0xffffffff ;  /* 0xffffffffa7a77836 */ /* 0x000fe40000000000 */
[----:B0-----:R-:W-:Y:S01]  /*1b80*/  IMAD R0, R3, 0x40, R16 ;  /* 0x0000004003007824 */ /* 0x001fe200078e0210 */
[----:B------:R-:W-:Y:S01]  /*1b90*/  PLOP3.LUT P2, PT, PT, PT, UP1, 0x80, 0x0 ;  /* 0x000000000000781c */ /* 0x000fe20003f4f018 */
[----:B------:R-:W-:-:S03]  /*1ba0*/  UISETP.NE.AND UP0, UPT, UR41, 0x2, UPT ;  /* 0x000000022900788c */ /* 0x000fc6000bf05270 */
[----:B------:R-:W-:Y:S01]  /*1bb0*/  LEA R0, R0, UR42, 0x2 ;  /* 0x0000002a00007c11 */ /* 0x000fe2000f8e10ff */
[----:B------:R-:W-:Y:S02]  /*1bc0*/  USEL UR6, URZ, 0x1, UP0 ;  /* 0x000000013f067887 */ /* 0x000fe40008000000 */
[----:B------:R-:W-:Y:S02]  /*1bd0*/  USEL UR41, UR41, URZ, UP0 ;  /* 0x0000003f29297287 */ /* 0x000fe40008000000 */
[----:B------:R-:W-:Y:S01]  /*1be0*/  ULOP3.LUT UR40, UR40, UR6, URZ, 0x3c, !UPT ;  /* 0x0000000628287292 */ /* 0x000fe2000f8e3c3f */
[----:B------:R-:W0:Y:S04]  /*1bf0*/  LDS R3, [R0+0x28800] ;  /* 0x0288000000037984 */ /* 0x000e280000000800 */
[----:B------:R-:W1:Y:S01]  /*1c00*/  LDS R4, [R0+0x28820] ;  /* 0x0288200000047984 */ /* 0x000e620000000800 */
[-C--:B0-----:R-:W-:Y:S01]  /*1c10*/  FMUL.FTZ R24, R24, R3.reuse ;  /* 0x0000000318187220 */ /* 0x081fe20000410000 */
        /* <DEDUP_REMOVED lines=129> */
.L_x_262:
[----:B------:R-:W-:Y:S01]  /*2430*/  ULEA UR6, UR41, UR42, 0x3 ;  /* 0x0000002a29067291 */ /* 0x000fe2000f8e183f */
[----:B------:R-:W-:-:S05]  /*2440*/  IMAD.U32 R0, RZ, RZ, UR40 ;  /* 0x00000028ff007e24 */ /* 0x000fca000f8e00ff */
[----:B------:R-:W-:-:S04]  /*2450*/  SHF.L.U32 R0, R0, 0x1f, RZ ;  /* 0x0000001f00007819 */ /* 0x000fc800000006ff */
[----:B------:R0:W1:Y:S01]  /*2460*/  SYNCS.PHASECHK.TRANS64.TRYWAIT P0, [UR6+0x28c50], R0 ;  /* 0x028c5000ff0075a7 */ /* 0x0000620008000146 */
[----:B------:R-:W-:Y:S05]  /*2470*/  @!P2 BRA `(.L_x_263) ;  /* 0x000000000004a947 */ /* 0x000fea0003800000 */
[----:B------:R-:W-:Y:S01]  /*2480*/  BPT.TRAP 0x1 ;  /* 0x000000040000795c */ /* 0x000fe20000300000 */
.L_x_263:
[----:B-1----:R-:W-:Y:S05]  /*2490*/  @P0 BRA `(.L_x_264) ;  /* 0x0000000000080947 */ /* 0x002fea0003800000 */
[----:B------:R-:W1:Y:S02]  /*24a0*/  SYNCS.PHASECHK.TRANS64.TRYWAIT P0, [UR6+0x28c50], R0 ;  /* 0x028c5000ff0075a7 */ /* 0x000e640008000146 */
[----:B-1----:R-:W-:Y:S05]  /*24b0*/  @!P0 BRA `(.L_x_265) ;  /* 0x000000c0008c8947 */ /* 0x002fea0003800000 */
.L_x_264:
[----:B------:R-:W-:Y:S01]  /*24c0*/  UIADD3 UR6, UR42, 0x26800, URZ ;  /* 0x000268002a067890 */ /* 0x000fe2000fffe03f */
[----:B------:R-:W-:Y:S01]  /*24d0*/  WARPGROUP.ARRIVE ;  /* 0x00000000000079c5 */ /* 0x000fe20000000000 */
[----:B------:R-:W-:-:S05]  /*24e0*/  ULEA UR18, UR41, UR20, 0xc ;  /* 0x0000001429127291 */ /* 0x000fca000f8e603f */
[----:B-1----:R-:W1:Y:S01]  /*24f0*/  S2R R3, SR_TID.X ;  /* 0x0000000000037919 */ /* 0x002e620000002100 */
[----:B------:R-:W-:Y:S01]  /*2500*/  USHF.R.U32.HI UR6, URZ, 0x4, UR6 ;  /* 0x000000043f067899 */ /* 0x000fe20008011606 */
[----:B0-----:R-:W-:Y:S01]  /*2510*/  MOV R0, UR41 ;  /* 0x0000002900007c02 */ /* 0x001fe20008000f00 */
        /* <DEDUP_REMOVED lines=11> */
[----:B-1----:R-:W-:-:S04]  /*25d0*/  LOP3.LUT R3, R3, 0x7f, RZ, 0xc0, !PT ;  /* 0x0000007f03037812 */ /* 0x002fc800078ec0ff */
        /* <DEDUP_REMOVED lines=19> */
.L_x_261:
[----:B------:R-:W-:Y:S01]  /*2710*/  BAR.SYNC.DEFER_BLOCKING 0xe, 0x100 ;  /* 0x0384000000007b1d */ /* 0x000fe20000010000 */
[----:B------:R-:W-:Y:S01]  /*2720*/  IMAD.U32 R3, RZ, RZ, UR41 ;  /* 0x00000029ff037e24 */ /* 0x000fe2000f8e00ff */
[----:B------:R-:W-:Y:S01]  /*2730*/  UIADD3 UR41, UR41, 0x1, URZ ;  /* 0x0000000129297890 */ /* 0x000fe2000fffe03f */
[----:B------:R-:W-:Y:S02]  /*2740*/  PLOP3.LUT P0, PT, PT, PT, PT, 0x8, 0x0 ;  /* 0x000000000000781c */ /* 0x000fe40003f0e170 */
[----:B0-----:R-:W-:Y:S01]  /*2750*/  IMAD R0, R3, 0x40, R16 ;  /* 0x0000004003007824 */ /* 0x001fe200078e0210 */
[----:B------:R-:W-:-:S04]  /*2760*/  UISETP.NE.AND UP0, UPT, UR41, 0x2, UPT ;  /* 0x000000022900788c */ /* 0x000fc8000bf05270 */
[----:B------:R-:W-:Y:S01]  /*2770*/  LEA R3, R0, UR42, 0x2 ;  /* 0x0000002a00037c11 */ /* 0x000fe2000f8e10ff */
[----:B------:R-:W-:Y:S02]  /*2780*/  USEL UR4, URZ, 0x1, UP0 ;  /* 0x000000013f047887 */ /* 0x000fe40008000000 */
[----:B------:R-:W-:Y:S02]  /*2790*/  USEL UR41, UR41, URZ, UP0 ;  /* 0x0000003f29297287 */ /* 0x000fe40008000000 */
[----:B------:R-:W-:Y:S01]  /*27a0*/  ULOP3.LUT UR40, UR40, UR4, URZ, 0x3c, !UPT ;  /* 0x0000000428287292 */ /* 0x000fe2000f8e3c3f */
[----:B------:R-:W0:Y:S04]  /*27b0*/  LDS R4, [R3+0x28800] ;  /* 0x0288000003047984 */ /* 0x000e280000000800 */
[----:B------:R1:W2:Y:S02]  /*27c0*/  LDS R0, [R3+0x28820] ;  /* 0x0288200003007984 */ /* 0x0002a40000000800 */
[----:B-1----:R-:W-:Y:S01]  /*27d0*/  MOV R3, RZ ;  /* 0x000000ff00037202 */ /* 0x002fe20000000f00 */
[-C--:B0-----:R-:W-:Y:S01]  /*27e0*/  FMUL.FTZ R161, R32, R4.reuse ;  /* 0x0000000420a17220 */ /* 0x081fe20000410000 */
        /* <DEDUP_REMOVED lines=127> */
[----:B------:R-:W-:Y:S01]  /*2fe0*/  IMAD.MOV.U32 R0, RZ, RZ, RZ ;  /* 0x000000ffff007224 */ /* 0x000fe200078e00ff */
[----:B------:R-:W-:Y:S06]  /*2ff0*/  BAR.ARV 0xf, 0x100 ;  /* 0x03c4000000007b1d */ /* 0x000fec0000002000 */
[----:B------:R-:W-:Y:S05]  /*3000*/  BRA `(.L_x_258) ;  /* 0x00000040007c7947 */ /* 0x000fea0003800000 */
.L_x_257:
[----:B------:R-:W-:Y:S02]  /*3010*/  ISETP.GE.AND P1, PT, R152, 0x1, PT ;  /* 0x000000019800780c */ /* 0x000fe40003f26270 */
[----:B------:R-:W-:-:S11]  /*3020*/  PLOP3.LUT P0, PT, PT, PT, PT, 0x80, 0x0 ;  /* 0x000000000000781c */ /* 0x000fd60003f0f070 */
[----:B------:R-:W-:Y:S05]  /*3030*/  @!P1 BRA `(.L_x_258) ;  /* 0x0000004000709947 */ /* 0x000fea0003800000 */
[----:B------:R-:W0:Y:S02]  /*3040*/  SHFL.IDX PT, R0, R188, RZ, 0x1f ;  /* 0x00001fffbc007589 */ /* 0x000e2400000e0000 */
[----:B0-----:R-:W-:-:S13]  /*3050*/  R2UR UR4, R0 ;  /* 0x00000000000472ca */ /* 0x001fda00000e0000 */
        /* <DEDUP_REMOVED lines=15> */
[----:B------:R0:W1:Y:S01]  /*3150*/  LDC.64 R14, c[0x4][R0] ;  /* 0x01000000000e7b82 */ /* 0x0000620000000a00 */
[----:B------:R-:W-:Y:S01]  /*3160*/  IMAD.U32 R5, RZ, RZ, UR5 ;  /* 0x00000005ff057e24 */ /* 0x000fe2000f8e00ff */
[----:B------:R-:W-:Y:S01]  /*3170*/  ULDC.64 UR4, c[0x4][0x90] ;  /* 0x0100240000047ab9 */ /* 0x000fe20000000a00 */
[----:B------:R-:W-:Y:S01]  /*3180*/  IMAD.U32 R10, RZ, RZ, UR6 ;  /* 0x00000006ff0a7e24 */ /* 0x000fe2000f8e00ff */
[----:B------:R-:W-:Y:S01]  /*3190*/  MOV R6, UR4 ;  /* 0x0000000400067c02 */ /* 0x000fe20008000f00 */
[----:B------:R-:W-:Y:S01]  /*31a0*/  IMAD.U32 R7, RZ, RZ, UR5 ;  /* 0x00000005ff077e24 */ /* 0x000fe2000f8e00ff */
[----:B------:R-:W-:Y:S01]  /*31b0*/  MOV R8, 0x70 ;  /* 0x0000007000087802 */ /* 0x000fe20000000f00 */
[----:B------:R-:W-:-:S02]  /*31c0*/  IMAD.U32 R11, RZ, RZ, UR7 ;  /* 0x00000007ff0b7e24 */ /* 0x000fc4000f8e00ff */
[----:B------:R-:W-:Y:S02]  /*31d0*/  IMAD.MOV.U32 R12, RZ, RZ, 0x1 ;  /* 0x00000001ff0c7424 */ /* 0x000fe400078e00ff */
[----:B0-----:R-:W-:-:S07]  /*31e0*/  IMAD.MOV.U32 R13, RZ, RZ, RZ ;  /* 0x000000ffff0d7224 */ /* 0x001fce00078e00ff */
[----:B------:R-:W-:-:S07]  /*31f0*/  LEPC R20, `(.L_x_267) ;  /* 0x000000001014794e */ /* 0x000fce0000000000 */
[----:B-1----:R-:W-:Y:S05]  /*3200*/  CALL.ABS.NOINC R14 ;  /* 0x000000000e007343 */ /* 0x002fea0003c00000 */
.L_x_267:
[----:B------:R-:W-:Y:S01]  /*3210*/  ULEA.HI UR4, UR37, UR37, URZ, 0x1 ;  /* 0x0000002525047291 */ /* 0x000fe2000f8f083f */
[----:B------:R-:W-:-:S03]  /*3220*/  MOV R3, UR43 ;  /* 0x0000002b00037c02 */ /* 0x000fc60008000f00 */
[----:B------:R-:W-:Y:S01]  /*3230*/  ULOP3.LUT UR4, UR4, 0xfffffffe, URZ, 0xc0, !UPT ;  /* 0xfffffffe04047892 */ /* 0x000fe2000f8ec03f */
[----:B------:R-:W-:-:S03]  /*3240*/  ISETP.NE.AND P0, PT, R3, 0x3, PT ;  /* 0x000000030300780c */ /* 0x000fc60003f05270 */
[----:B------:R-:W-:-:S06]  /*3250*/  UIADD3 UR4, UR37, -UR4, URZ ;  /* 0x8000000425047290 */ /* 0x000fcc000fffe03f */
[----:B------:R-:W-:-:S05]  /*3260*/  IMAD.U32 R0, RZ, RZ, UR4 ;  /* 0x00000004ff007e24 */ /* 0x000fca000f8e00ff */
[----:B------:R-:W-:-:S04]  /*3270*/  SHF.L.U32 R0, R0, 0x1f, RZ ;  /* 0x0000001f00007819 */ /* 0x000fc800000006ff */
[----:B------:R-:W0:Y:S02]  /*3280*/  SYNCS.PHASECHK.TRANS64.TRYWAIT P1, [UR42+0x28c00], R0 ;  /* 0x028c0000ff0075a7 */ /* 0x000e24000802016a */
[----:B0-----:R-:W-:Y:S05]  /*3290*/  @!P1 BRA `(.L_x_268) ;  /* 0x000000b4002c9947 */ /* 0x001fea0003800000 */
.L_x_384:
[----:B------:R-:W-:Y:S05]  /*32a0*/  @!P0 BRA `(.L_x_269) ;  /* 0x0000000000048947 */ /* 0x000fea0003800000 */
[----:B------:R-:W-:Y:S01]  /*32b0*/  BPT.TRAP 0x1 ;  /* 0x000000040000795c */ /* 0x000fe20000300000 */
.L_x_269:
[----:B------:R-:W-:Y:S02]  /*32c0*/  IMAD.U32 R7, RZ, RZ, UR41 ;  /* 0x00000029ff077e24 */ /* 0x000fe4000f8e00ff */
[----:B------:R-:W-:-:S03]  /*32d0*/  IMAD.U32 R8, RZ, RZ, UR40 ;  /* 0x00000028ff087e24 */ /* 0x000fc6000f8e00ff */
[----:B------:R-:W-:Y:S02]  /*32e0*/  LEA R7, R7, UR42, 0x3 ;  /* 0x0000002a07077c11 */ /* 0x000fe4000f8e18ff */
[----:B------:R-:W-:-:S04]  /*32f0*/  SHF.L.U32 R8, R8, 0x1f, RZ ;  /* 0x0000001f08087819 */ /* 0x000fc800000006ff */
[----:B------:R1:W2:Y:S01]  /*3300*/  SYNCS.PHASECHK.TRANS64.TRYWAIT P1, [R7+URZ+0x28c30], R8 ;  /* 0x028c3008070075a7 */ /* 0x0002a2000802017f */
[----:B------:R-:W-:Y:S05]  /*3310*/  @!P0 BRA `(.L_x_270) ;  /* 0x0000000000048947 */ /* 0x000fea0003800000 */
[----:B------:R-:W-:Y:S01]  /*3320*/  BPT.TRAP 0x1 ;  /* 0x000000040000795c */ /* 0x000fe20000300000 */
.L_x_270:
[----:B--2---:R-:W-:Y:S05]  /*3330*/  @P1 BRA `(.L_x_271) ;  /* 0x0000000000081947 */ /* 0x004fea0003800000 */
[----:B------:R-:W2:Y:S02]  /*3340*/  SYNCS.PHASECHK.TRANS64.TRYWAIT P1, [R7+URZ+0x28c30], R8 ;  /* 0x028c3008070075a7 */ /* 0x000ea4000802017f */
[----:B--2---:R-:W-:Y:S05]  /*3350*/  @!P1 BRA `(.L_x_272) ;  /* 0x000000b400149947 */ /* 0x004fea0003800000 */
.L_x_271:
[----:B0-----:R-:W0:Y:S01]  /*3360*/  S2R R0, SR_TID.X ;  /* 0x0000000000007919 */ /* 0x001e220000002100 */
[----:B------:R-:W-:-:S04]  /*3370*/  UIADD3 UR4, UR42, 0x22400, URZ ;  /* 0x000224002a047890 */ /* 0x000fc8000fffe03f */
[----:B------:R-:W-:-:S04]  /*3380*/  USHF.R.U32.HI UR4, URZ, 0x4, UR4 ;  /* 0x000000043f047899 */ /* 0x000fc80008011604 */
[----:B------:R-:W-:Y:S01]  /*3390*/  ULOP3.LUT UR4, UR4, 0x3fff, URZ, 0xc0, !UPT ;  /* 0x00003fff04047892 */ /* 0x000fe2000f8ec03f */
[----:B0-----:R-:W-:-:S05]  /*33a0*/  LOP3.LUT R3, R0, 0x7f, RZ, 0xc0, !PT ;  /* 0x0000007f00037812 */ /* 0x001fca00078ec0ff */
[----:B------:R-:W-:Y:S01]  /*33b0*/  IMAD.U32 R0, RZ, RZ, UR4 ;  /* 0x00000004ff007e24 */ /* 0x000fe2000f8e00ff */
[----:B------:R-:W-:Y:S05]  /*33c0*/  WARPSYNC.ALL ;  /* 0x0000000000007948 */ /* 0x000fea0003800000 */
[----:B------:R-:W-:Y:S02]  /*33d0*/  ISETP.NE.AND P1, PT, R3, RZ, PT ;  /* 0x000000ff0300720c */ /* 0x000fe40003f25270 */
[----:B------:R-:W-:-:S04]  /*33e0*/  LOP3.LUT R0, R0, 0x10000, RZ, 0xfc, !PT ;  /* 0x0001000000007812 */ /* 0x000fc800078efcff */
[----:B------:R-:W-:Y:S01]  /*33f0*/  R2UR UR12, R0 ;  /* 0x00000000000c72ca */ /* 0x000fe200000e0000 */
[----:B------:R-:W-:Y:S01]  /*3400*/  UIADD3 UR4, UR42, 0x20400, URZ ;  /* 0x000204002a047890 */ /* 0x000fe2000fffe03f */
[----:B------:R-:W-:Y:S01]  /*3410*/  WARPGROUP.ARRIVE ;  /* 0x00000000000079c5 */ /* 0x000fe20000000000 */
[----:B------:R-:W-:Y:S01]  /*3420*/  UMOV UR7, 0x40000040 ;  /* 0x4000004000077882 */ /* 0x000fe20000000000 */
[----:B------:R-:W-:Y:S01]  /*3430*/  UMOV UR5, 0x40000040 ;  /* 0x4000004000057882 */ /* 0x000fe20000000000 */
[----:B------:R-:W-:Y:S01]  /*3440*/  USHF.R.U32.HI UR4, URZ, 0x4, UR4 ;  /* 0x000000043f047899 */ /* 0x000fe20008011604 */
[----:B------:R-:W-:Y:S01]  /*3450*/  IMAD R4, R167, -0x40, R152 ;  /* 0xffffffc0a7047824 */ /* 0x000fe200078e0298 */
[----:B------:R-:W-:Y:S01]  /*3460*/  UMOV UR11, 0x40000040 ;  /* 0x40000040000b7882 */ /* 0x000fe20000000000 */
[----:B------:R-:W-:Y:S01]  /*3470*/  UMOV UR9, 0x40000040 ;  /* 0x4000004000097882 */ /* 0x000fe20000000000 */
[----:B------:R-:W-:Y:S01]  /*3480*/  ULOP3.LUT UR4, UR4, 0x3fff, URZ, 0xc0, !UPT ;  /* 0x00003fff04047892 */ /* 0x000fe2000f8ec03f */
[----:B------:R-:W-:Y:S01]  /*3490*/  UMOV UR15, 0x40000040 ;  /* 0x40000040000f7882 */ /* 0x000fe20000000000 */
[----:B------:R-:W-:-:S02]  /*34a0*/  IADD3 R4, -R17, 0x40, R4 ;  /* 0x0000004011047810 */ /* 0x000fc40007ffe104 */
[----:B------:R-:W-:Y:S02]  /*34b0*/  ULEA UR12, UR41, UR12, 0x9 ;  /* 0x0000000c290c7291 */ /* 0x000fe4000f8e483f */
[----:B------:R-:W-:Y:S01]  /*34c0*/  ULOP3.LUT UR13, UR4, 0x10000, URZ, 0xfc, !UPT ;  /* 0x00010000040d7892 */ /* 0x000fe2000f8efc3f */
[C---:B------:R-:W-:Y:S01]  /*34d0*/  ISETP.GT.AND P3, PT, R4.reuse, RZ, PT ;  /* 0x000000ff0400720c */ /* 0x040fe20003f64270 */
[----:B------:R-:W-:Y:S01]  /*34e0*/  UIADD3 UR10, UR12, 0x4, URZ ;  /* 0x000000040c0a7890 */ /* 0x000fe2000fffe03f */
[C---:B------:R-:W-:Y:S01]  /*34f0*/  ISETP.GT.AND P6, PT, R4.reuse, 0x1, PT ;  /* 0x000000010400780c */ /* 0x040fe20003fc4270 */
[----:B------:R-:W-:Y:S01]  /*3500*/  UIADD3 UR8, UR13, 0x4, URZ ;  /* 0x000000040d087890 */ /* 0x000fe2000fffe03f */
[C---:B------:R-:W-:Y:S01]  /*3510*/  ISETP.GT.AND P5, PT, R4.reuse, 0x8, PT ;  /* 0x000000080400780c */ /* 0x040fe20003fa4270 */
[----:B------:R-:W-:Y:S01]  /*3520*/  UMOV UR6, UR12 ;  /* 0x0000000c00067c82 */ /* 0x000fe20008000000 */
[----:B------:R-:W-:Y:S01]  /*3530*/  UMOV UR4, UR13 ;  /* 0x0000000d00047c82 */ /* 0x000fe20008000000 */
[----:B------:R-:W-:Y:S01]  /*3540*/  UIADD3 UR14, UR12, 0x6, URZ ;  /* 0x000000060c0e7890 */ /* 0x000fe2000fffe03f */
[----:B------:R-:W-:Y:S01]  /*3550*/  HGMMA.64x64x16.F32.BF16 R24, gdesc[UR4], RZ, !UPT, gsb0 ;  /* 0x00e00000041879f0 */ /* 0x000fe2000c0018ff */
[----:B------:R-:W-:Y:S01]  /*3560*/  UIADD3 UR6, UR12, 0x2, URZ ;  /* 0x000000020c067890 */ /* 0x000fe2000fffe03f */
[C---:B------:R-:W-:Y:S01]  /*3570*/  ISETP.GT.AND P4, PT, R4.reuse, 0x9, PT ;  /* 0x000000090400780c */ /* 0x040fe20003f84270 */
[----:B------:R-:W-:Y:S01]  /*3580*/  UIADD3 UR4, UR13, 0x2, URZ ;  /* 0x000000020d047890 */ /* 0x000fe2000fffe03f */
[----:B------:R-:W-:Y:S01]  /*3590*/  ISETP.GT.AND P2, PT, R4, 0x10, PT ;  /* 0x000000100400780c */ /* 0x000fe20003f44270 */
[----:B------:R-:W-:Y:S01]  /*35a0*/  UMOV UR7, 0x40000040 ;  /* 0x4000004000077882 */ /* 0x000fe20000000000 */
[----:B------:R-:W-:Y:S01]  /*35b0*/  UMOV UR5, 0x40000040 ;  /* 0x4000004000057882 */ /* 0x000fe20000000000 */
[----:B------:R-:W-:Y:S01]  /*35c0*/  UIADD3 UR12, UR13, 0x6, URZ ;  /* 0x000000060d0c7890 */ /* 0x000fe2000fffe03f */
[----:B------:R-:W-:-:S02]  /*35d0*/  ULDC UR20, c[0x0][0x988] ;  /* 0x0002620000147ab9 */ /* 0x000fc40000000800 */
[----:B------:R-:W-:Y:S01]  /*35e0*/  UMOV UR13, 0x40000040 ;  /* 0x40000040000d7882 */ /* 0x000fe20000000000 */
[----:B------:R-:W-:Y:S02]  /*35f0*/  WARPGROUP.DEPBAR.LE gsb0, 0x0 ;  /* 0x00008000000079c5 */ /* 0x000fe40000010000 */
[----:B------:R-:W-:-:S06]  /*3600*/  WARPGROUP.ARRIVE ;  /* 0x00000000000079c5 */ /* 0x000fcc0000000000 */
[----:B------:R-:W-:Y:S01]  /*3610*/  HGMMA.64x64x16.F32.BF16 R24, gdesc[UR4], R24, gsb0 ;  /* 0x00e00000041879f0 */ /* 0x000fe20008001818 */
[----:B------:R-:W-:Y:S02]  /*3620*/  ULDC UR6, c[0x0][0x9d8] ;  /* 0x0002760000067ab9 */ /* 0x000fe40000000800 */
        /* <DEDUP_REMOVED lines=13> */
[----:B------:R-:W0:Y:S01]  /*3700*/  MUFU.TANH R24, R24 ;  /* 0x0000001800187308 */ /* 0x000e220000002400 */
        /* <DEDUP_REMOVED lines=16> */
[----:B0-----:R-:W-:Y:S01]  /*3810*/  FSEL R24, R24, -INF , P3 ;  /* 0xff80000018187808 */ /* 0x001fe20001800000 */
[----:B------:R-:W-:Y:S01]  /*3820*/  FMUL.FTZ R42, R42, UR6 ;  /* 0x000000062a2a7c20 */ /* 0x000fe20008410000 */
[----:B------:R-:W-:Y:S01]  /*3830*/  FMUL.FTZ R48, R48, UR6 ;  /* 0x0000000630307c20 */ /* 0x000fe20008410000 */
[----:B------:R-:W-:Y:S01]  /*3840*/  FMUL.FTZ R43, R43, UR6 ;  /* 0x000000062b2b7c20 */ /* 0x000fe20008410000 */
[----:B------:R-:W-:Y:S01]  /*3850*/  FMUL.FTZ R49, R49, UR6 ;  /* 0x0000000631317c20 */ /* 0x000fe20008410000 */
[----:B------:R-:W-:Y:S01]  /*3860*/  FMUL.FTZ R46, R46, UR6 ;  /* 0x000000062e2e7c20 */ /* 0x000fe20008410000 */
[----:B------:R-:W-:Y:S01]  /*3870*/  FMUL.FTZ R52, R52, UR6 ;  /* 0x0000000634347c20 */ /* 0x000fe20008410000 */
[----:B------:R-:W0:Y:S01]  /*3880*/  MUFU.TANH R29, R29 ;  /* 0x0000001d001d7308 */ /* 0x000e220000002400 */
[----:B---3--:R-:W-:Y:S01]  /*3890*/  FSEL R25, R25, -INF , P6 ;  /* 0xff80000019197808 */ /* 0x008fe20003000000 */
[----:B------:R-:W-:Y:S01]  /*38a0*/  FMUL.FTZ R53, R53, UR6 ;  /* 0x0000000635357c20 */ /* 0x000fe20008410000 */
[----:B------:R-:W-:Y:S01]  /*38b0*/  FMUL.FTZ R47, R47, UR6 ;  /* 0x000000062f2f7c20 */ /* 0x000fe20008410000 */
[----:B------:R-:W-:Y:S01]  /*38c0*/  FMUL.FTZ R50, R50, UR6 ;  /* 0x0000000632327c20 */ /* 0x000fe20008410000 */
[----:B------:R-:W-:Y:S01]  /*38d0*/  FMNMX.FTZ R3, R24, R25, !PT ;  /* 0x0000001918037209 */ /* 0x000fe20007810000 */
[----:B------:R-:W-:Y:S01]  /*38e0*/  FMUL.FTZ R51, R51, UR6 ;  /* 0x0000000633337c20 */ /* 0x000fe20008410000 */
[----:B------:R-:W-:Y:S01]  /*38f0*/  FMUL.FTZ R54, R54, UR6 ;  /* 0x0000000636367c20 */ /* 0x000fe20008410000 */
[----:B------:R-:W3:Y:S01]  /*3900*/  MUFU.TANH R26, R26 ;  /* 0x0000001a001a7308 */ /* 0x000ee20000002400 */
[----:B----4-:R-:W-:Y:S01]  /*3910*/  FSEL R28, R28, -INF , P5 ;  /* 0xff8000001c1c7808 */ /* 0x010fe20002800000 */
[----:B------:R-:W-:-:S03]  /*3920*/  FMUL.FTZ R55, R55, UR6 ;  /* 0x0000000637377c20 */ /* 0x000fc60008410000 */
[----:B------:R-:W-:-:S03]  /*3930*/  FMNMX.FTZ R6, R28, R3, !PT ;  /* 0x000000031c067209 */ /* 0x000fc60007810000 */
[----:B------:R-:W4:Y:S01]  /*3940*/  MUFU.TANH R32, R32 ;  /* 0x0000002000207308 */ /* 0x000f220000002400 */
[----:B0-----:R-:W-:-:S04]  /*3950*/  FSEL R29, R29, -INF , P4 ;  /* 0xff8000001d1d7808 */ /* 0x001fc80002000000 */
[----:B------:R-:W-:-:S03]  /*3960*/  FMNMX.FTZ R3, R29, R6, !PT ;  /* 0x000000061d037209 */ /* 0x000fc60007810000 */
[----:B------:R-:W0:Y:S01]  /*3970*/  MUFU.TANH R27, R27 ;  /* 0x0000001b001b7308 */ /* 0x000e220000002400 */
[----:B---3--:R-:W-:Y:S02]  /*3980*/  FSEL R26, R26, -INF , P3 ;  /* 0xff8000001a1a7808 */ /* 0x008fe40001800000 */
[----:B------:R-:W-:-:S05]  /*3990*/  ISETP.GT.AND P3, PT, R4, 0x11, PT ;  /* 0x000000110400780c */ /* 0x000fca0003f64270 */
[----:B------:R-:W3:Y:S01]  /*39a0*/  MUFU.TANH R33, R33 ;  /* 0x0000002100217308 */ /* 0x000ee20000002400 */
[----:B----4-:R-:W-:-:S04]  /*39b0*/  FSEL R32, R32, -INF , P2 ;  /* 0xff80000020207808 */ /* 0x010fc80001000000 */
[----:B------:R-:W-:-:S03]  /*39c0*/  FMNMX.FTZ R6, R32, R3, !PT ;  /* 0x0000000320067209 */ /* 0x000fc60007810000 */
[----:B------:R-:W4:Y:S01]  /*39d0*/  MUFU.TANH R30, R30 ;  /* 0x0000001e001e7308 */ /* 0x000f220000002400 */
[----:B0-----:R-:W-:Y:S02]  /*39e0*/  FSEL R27, R27, -INF , P6 ;  /* 0xff8000001b1b7808 */ /* 0x001fe40003000000 */
[----:B------:R-:W-:-:S05]  /*39f0*/  ISETP.GT.AND P6, PT, R4, 0x18, PT ;  /* 0x000000180400780c */ /* 0x000fca0003fc4270 */
[----:B------:R-:W0:Y:S01]  /*3a00*/  MUFU.TANH R36, R36 ;  /* 0x0000002400247308 */ /* 0x000e220000002400 */
[----:B---3--:R-:W-:-:S04]  /*3a10*/  FSEL R33, R33, -INF , P3 ;  /* 0xff80000021217808 */ /* 0x008fc80001800000 */
[----:B------:R-:W-:-:S03]  /*3a20*/  FMNMX.FTZ R3, R33, R6, !PT ;  /* 0x0000000621037209 */ /* 0x000fc60007810000 */
[----:B------:R-:W3:Y:S01]  /*3a30*/  MUFU.TANH R31, R31 ;  /* 0x0000001f001f7308 */ /* 0x000ee20000002400 */
[----:B----4-:R-:W-:Y:S02]  /*3a40*/  FSEL R30, R30, -INF , P5 ;  /* 0xff8000001e1e7808 */ /* 0x010fe40002800000 */
[----:B------:R-:W-:-:S05]  /*3a50*/  ISETP.GT.AND P5, PT, R4, 0x19, PT ;  /* 0x000000190400780c */ /* 0x000fca0003fa4270 */
        /* <DEDUP_REMOVED lines=50> */
[----:B------:R-:W-:Y:S02]  /*3d80*/  FMNMX.FTZ R4, R52, R3, !PT ;  /* 0x0000000334047209 */ /* 0x000fe40007810000 */
[----:B------:R-:W-:Y:S01]  /*3d90*/  FMNMX.FTZ R3, R26, R27, !PT ;  /* 0x0000001b1a037209 */ /* 0x000fe20007810000 */
[----:B------:R-:W3:Y:S01]  /*3da0*/  MUFU.TANH R50, R50 ;  /* 0x0000003200327308 */ /* 0x000ee20000002400 */
[----:B----4-:R-:W-:-:S04]  /*3db0*/  FSEL R53, R53, -INF , P2 ;  /* 0xff80000035357808 */ /* 0x010fc80001000000 */
[----:B------:R-:W-:-:S03]  /*3dc0*/  FMNMX.FTZ R5, R53, R4, !PT ;  /* 0x0000000435057209 */ /* 0x000fc60007810000 */
[----:B------:R-:W4:Y:S01]  /*3dd0*/  MUFU.TANH R51, R51 ;  /* 0x0000003300337308 */ /* 0x000f220000002400 */
[----:B0-----:R-:W-:Y:S01]  /*3de0*/  FSEL R47, R47, -INF , P6 ;  /* 0xff8000002f2f7808 */ /* 0x001fe20003000000 */
[----:B------:R-:W0:Y:S06]  /*3df0*/  SHFL.BFLY PT, R4, R5, 0x2, 0x1f ;  /* 0x0c401f0005047f89 */ /* 0x000e2c00000e0000 */
[----:B------:R-:W5:Y:S01]  /*3e00*/  MUFU.TANH R54, R54 ;  /* 0x0000003600367308 */ /* 0x000f620000002400 */
[----:B---3--:R-:W-:-:S07]  /*3e10*/  FSEL R50, R50, -INF , P5 ;  /* 0xff80000032327808 */ /* 0x008fce0002800000 */
[----:B------:R-:W3:Y:S01]  /*3e20*/  MUFU.TANH R55, R55 ;  /* 0x0000003700377308 */ /* 0x000ee20000002400 */
[----:B----4-:R-:W-:Y:S02]  /*3e30*/  FSEL R51, R51, -INF , P4 ;  /* 0xff80000033337808 */ /* 0x010fe40002000000 */
[----:B-----5:R-:W-:Y:S02]  /*3e40*/  FSEL R54, R54, -INF , P3 ;  /* 0xff80000036367808 */ /* 0x020fe40001800000 */
[----:B0-----:R-:W-:Y:S02]  /*3e50*/  FMNMX.FTZ R9, R5, R4, !PT ;  /* 0x0000000405097209 */ /* 0x001fe40007810000 */
[----:B------:R-:W-:-:S03]  /*3e60*/  FMNMX.FTZ R4, R30, R3, !PT ;  /* 0x000000031e047209 */ /* 0x000fc60007810000 */
[----:B------:R-:W0:Y:S01]  /*3e70*/  SHFL.BFLY PT, R10, R9, 0x1, 0x1f ;  /* 0x0c201f00090a7f89 */ /* 0x000e2200000e0000 */
[----:B------:R-:W-:Y:S02]  /*3e80*/  FMNMX.FTZ R3, R31, R4, !PT ;  /* 0x000000041f037209 */ /* 0x000fe40007810000 */
[----:B---3--:R-:W-:Y:S02]  /*3e90*/  FSEL R55, R55, -INF , P2 ;  /* 0xff80000037377808 */ /* 0x008fe40001000000 */
[----:B------:R-:W-:-:S04]  /*3ea0*/  FMNMX.FTZ R4, R34, R3, !PT ;  /* 0x0000000322047209 */ /* 0x000fc80007810000 */
[----:B------:R-:W-:-:S04]  /*3eb0*/  FMNMX.FTZ R3, R35, R4, !PT ;  /* 0x0000000423037209 */ /* 0x000fc80007810000 */
[----:B------:R-:W-:-:S04]  /*3ec0*/  FMNMX.FTZ R6, R38, R3, !PT ;  /* 0x0000000326067209 */ /* 0x000fc80007810000 */
[----:B------:R-:W-:-:S04]  /*3ed0*/  FMNMX.FTZ R3, R39, R6, !PT ;  /* 0x0000000627037209 */ /* 0x000fc80007810000 */
[----:B------:R-:W-:Y:S02]  /*3ee0*/  FMNMX.FTZ R6, R42, R3, !PT ;  /* 0x000000032a067209 */ /* 0x000fe40007810000 */
[----:B0-----:R-:W-:Y:S02]  /*3ef0*/  FMNMX.FTZ R4, R9, R10, !PT ;  /* 0x0000000a09047209 */ /* 0x001fe40007810000 */
        /* <DEDUP_REMOVED lines=21> */
[----:B------:R-:W0:Y:S01]  /*4050*/  SHFL.BFLY PT, R3, R6, 0x2, 0x1f ;  /* 0x0c401f0006037f89 */ /* 0x000e2200000e0000 */
[----:B------:R-:W3:Y:S01]  /*4060*/  MUFU.EX2 R25, R25 ;  /* 0x0000001900197308 */ /* 0x000ee20000000800 */
        /* <DEDUP_REMOVED lines=8> */
[----:B---3--:R-:W-:Y:S02]  /*40f0*/  F2FP.BF16.F32.PACK_AB R156, R25, R24 ;  /* 0x00000018199c723e */ /* 0x008fe400000010ff */
[----:B0-----:R-:W-:-:S05]  /*4100*/  FMNMX.FTZ R3, R6, R3, !PT ;  /* 0x0000000306037209 */ /* 0x001fca0007810000 */
[----:B------:R-:W-:Y:S01]  /*4110*/  MUFU.EX2 R32, R32 ;  /* 0x0000002000207308 */ /* 0x000fe20000000800 */
[----:B------:R-:W0:Y:S07]  /*4120*/  SHFL.BFLY PT, R6, R3, 0x1, 0x1f ;  /* 0x0c201f0003067f89 */ /* 0x000e2e00000e0000 */
[----:B------:R-:W3:Y:S01]  /*4130*/  MUFU.EX2 R33, R33 ;  /* 0x0000002100217308 */ /* 0x000ee20000000800 */
[----:B----4-:R-:W-:-:S07]  /*4140*/  F2FP.BF16.F32.PACK_AB R158, R29, R28 ;  /* 0x0000001c1d9e723e */ /* 0x010fce00000010ff */
[----:B------:R-:W-:Y:S08]  /*4150*/  MUFU.EX2 R36, R36 ;  /* 0x0000002400247308 */ /* 0x000ff00000000800 */
[----:B------:R-:W4:Y:S01]  /*4160*/  MUFU.EX2 R37, R37 ;  /* 0x0000002500257308 */ /* 0x000f220000000800 */
[----:B---3--:R-:W-:Y:S02]  /*4170*/  F2FP.BF16.F32.PACK_AB R160, R33, R32 ;  /* 0x0000002021a0723e */ /* 0x008fe400000010ff */
[----:B0-----:R-:W-:-:S04]  /*4180*/  FMNMX.FTZ R5, R3, R6, !PT ;  /* 0x0000000603057209 */ /* 0x001fc80007810000 */
[C---:B------:R-:W-:Y:S01]  /*4190*/  FSETP.NEU.FTZ.AND P2, PT, R5.reuse, -INF , PT ;  /* 0xff8000000500780b */ /* 0x040fe20003f5d000 */
[----:B------:R-:W-:Y:S01]  /*41a0*/  FMUL.FTZ R3, R5, UR20 ;  /* 0x0000001405037c20 */ /* 0x000fe20008410000 */
[----:B------:R-:W-:Y:S04]  /*41b0*/  MUFU.EX2 R40, R40 ;  /* 0x0000002800287308 */ /* 0x000fe80000000800 */
[----:B------:R-:W-:Y:S01]  /*41c0*/  FSEL R6, R3, RZ, P2 ;  /* 0x000000ff03067208 */ /* 0x000fe20001000000 */
[----:B------:R-:W-:Y:S01]  /*41d0*/  FADD.FTZ R3, R24, R25 ;  /* 0x0000001918037221 */ /* 0x000fe20000010000 */
[----:B----4-:R-:W-:Y:S02]  /*41e0*/  F2FP.BF16.F32.PACK_AB R162, R37, R36 ;  /* 0x0000002425a2723e */ /* 0x010fe400000010ff */
[----:B------:R-:W0:Y:S01]  /*41f0*/  MUFU.EX2 R41, R41 ;  /* 0x0000002900297308 */ /* 0x000e220000000800 */
[--C-:B------:R-:W-:Y:S01]  /*4200*/  FFMA.FTZ R26, R26, UR20, -R6.reuse ;  /* 0x000000141a1a7c23 */ /* 0x100fe20008010806 */
[--C-:B------:R-:W-:Y:S01]  /*4210*/  FFMA.FTZ R27, R27, UR20, -R6.reuse ;  /* 0x000000141b1b7c23 */ /* 0x100fe20008010806 */
[--C-:B------:R-:W-:Y:S01]  /*4220*/  FFMA.FTZ R30, R30, UR20, -R6.reuse ;  /* 0x000000141e1e7c23 */ /* 0x100fe20008010806 */
[--C-:B------:R-:W-:Y:S01]  /*4230*/  FFMA.FTZ R31, R31, UR20, -R6.reuse ;  /* 0x000000141f1f7c23 */ /* 0x100fe20008010806 */
[--C-:B------:R-:W-:Y:S01]  /*4240*/  FFMA.FTZ R34, R34, UR20, -R6.reuse ;  /* 0x0000001422227c23 */ /* 0x100fe20008010806 */
[--C-:B------:R-:W-:Y:S01]  /*4250*/  FFMA.FTZ R35, R35, UR20, -R6.reuse ;  /* 0x0000001423237c23 */ /* 0x100fe20008010806 */
[--C-:B------:R-:W-:Y:S01]  /*4260*/  FFMA.FTZ R38, R38, UR20, -R6.reuse ;  /* 0x0000001426267c23 */ /* 0x100fe20008010806 */
[----:B------:R-:W-:Y:S01]  /*4270*/  MUFU.EX2 R26, R26 ;  /* 0x0000001a001a7308 */ /* 0x000fe20000000800 */
[----:B------:R-:W-:Y:S01]  /*4280*/  FADD.FTZ R10, R28, R3 ;  /* 0x000000031c0a7221 */ /* 0x000fe20000010000 */
[----:B------:R-:W-:Y:S01]  /*4290*/  @!P1 IADD3 R3, R7, 0x28c40, RZ ;  /* 0x00028c4007039810 */ /* 0x000fe20007ffe0ff */
[--C-:B------:R-:W-:Y:S01]  /*42a0*/  FFMA.FTZ R39, R39, UR20, -R6.reuse ;  /* 0x0000001427277c23 */ /* 0x100fe20008010806 */
[----:B------:R-:W-:Y:S01]  /*42b0*/  FFMA.FTZ R42, R42, UR20, -R6 ;  /* 0x000000142a2a7c23 */ /* 0x000fe20008010806 */
[----:B------:R-:W-:Y:S01]  /*42c0*/  FADD.FTZ R13, R29, R10 ;  /* 0x0000000a1d0d7221 */ /* 0x000fe20000010000 */
[----:B------:R-:W-:Y:S01]  /*42d0*/  @!P1 PRMT R3, RZ, 0x654, R3 ;  /* 0x00000654ff039816 */ /* 0x000fe20000000003 */
[--C-:B------:R-:W-:Y:S01]  /*42e0*/  FFMA.FTZ R43, R43, UR20, -R6.reuse ;  /* 0x000000142b2b7c23 */ /* 0x100fe20008010806 */
[----:B------:R-:W3:Y:S01]  /*42f0*/  MUFU.EX2 R27, R27 ;  /* 0x0000001b001b7308 */ /* 0x000ee20000000800 */
[----:B------:R-:W-:Y:S01]  /*4300*/  FADD.FTZ R12, R32, R13 ;  /* 0x0000000d200c7221 */ /* 0x000fe20000010000 */
[----:B------:R4:W-:Y:S01]  /*4310*/  @!P1 SYNCS.ARRIVE.TRANS64.RED.A1T0 RZ, [R3+URZ], RZ ;  /* 0x000000ff03ff99a7 */ /* 0x0009e2000810043f */
[--C-:B------:R-:W-:Y:S01]  /*4320*/  FFMA.FTZ R46, R46, UR20, -R6.reuse ;  /* 0x000000142e2e7c23 */ /* 0x100fe20008010806 */
[--C-:B------:R-:W-:Y:S01]  /*4330*/  FFMA.FTZ R47, R47, UR20, -R6.reuse ;  /* 0x000000142f2f7c23 */ /* 0x100fe20008010806 */
[--C-:B------:R-:W-:Y:S01]  /*4340*/  FFMA.FTZ R50, R50, UR20, -R6.reuse ;  /* 0x0000001432327c23 */ /* 0x100fe20008010806 */
[--C-:B------:R-:W-:Y:S01]  /*4350*/  FFMA.FTZ R51, R51, UR20, -R6.reuse ;  /* 0x0000001433337c23 */ /* 0x100fe20008010806 */
[--C-:B------:R-:W-:Y:S01]  /*4360*/  FFMA.FTZ R54, R54, UR20, -R6.reuse ;  /* 0x0000001436367c23 */ /* 0x100fe20008010806 */
[----:B------:R-:W5:Y:S01]  /*4370*/  MUFU.EX2 R30, R30 ;  /* 0x0000001e001e7308 */ /* 0x000f620000000800 */
[----:B------:R-:W-:Y:S01]  /*4380*/  FFMA.FTZ R6, R55, UR20, -R6 ;  /* 0x0000001437067c23 */ /* 0x000fe20008010806 */
[----:B0-----:R-:W-:-:S06]  /*4390*/  F2FP.BF16.F32.PACK_AB R168, R41, R40 ;  /* 0x0000002829a8723e */ /* 0x001fcc00000010ff */
[----:B------:R-:W4:Y:S01]  /*43a0*/  MUFU.EX2 R31, R31 ;  /* 0x0000001f001f7308 */ /* 0x000f220000000800 */
[----:B---3--:R-:W-:Y:S01]  /*43b0*/  FADD.FTZ R11, R26, R27 ;  /* 0x0000001b1a0b7221 */ /* 0x008fe20000010000 */
[----:B------:R-:W-:-:S06]  /*43c0*/  F2FP.BF16.F32.PACK_AB R157, R27, R26 ;  /* 0x0000001a1b9d723e */ /* 0x000fcc00000010ff */
[----:B------:R-:W0:Y:S01]  /*43d0*/  MUFU.EX2 R34, R34 ;  /* 0x0000002200227308 */ /* 0x000e220000000800 */
[----:B-----5:R-:W-:Y:S01]  /*43e0*/  FADD.FTZ R10, R30, R11 ;  /* 0x0000000b1e0a7221 */ /* 0x020fe20000010000 */
[----:B------:R-:W-:-:S04]  /*43f0*/  FADD.FTZ R11, R33, R12 ;  /* 0x0000000c210b7221 */ /* 0x000fc80000010000 */
[----:B------:R-:W-:Y:S02]  /*4400*/  FADD.FTZ R12, R36, R11 ;  /* 0x0000000b240c7221 */ /* 0x000fe40000010000 */
[----:B------:R-:W3:Y:S01]  /*4410*/  MUFU.EX2 R35, R35 ;  /* 0x0000002300237308 */ /* 0x000ee20000000800 */
[----:B----4-:R-:W-:Y:S01]  /*4420*/  FADD.FTZ R3, R31, R10 ;  /* 0x0000000a1f037221 */ /* 0x010fe20000010000 */
[----:B------:R-:W-:Y:S01]  /*4430*/  FADD.FTZ R11, R37, R12 ;  /* 0x0000000c250b7221 */ /* 0x000fe20000010000 */
[----:B------:R-:W-:Y:S01]  /*4440*/  F2FP.BF16.F32.PACK_AB R159, R31, R30 ;  /* 0x0000001e1f9f723e */ /* 0x000fe200000010ff */
[----:B------:R-:W-:Y:S02]  /*4450*/  BAR.SYNC.DEFER_BLOCKING 0xf, 0x100 ;  /* 0x03c4000000007b1d */ /* 0x000fe40000010000 */
[----:B------:R-:W-:Y:S01]  /*4460*/  FADD.FTZ R12, R40, R11 ;  /* 0x0000000b280c7221 */ /* 0x000fe20000010000 */
[----:B0-----:R-:W-:-:S03]  /*4470*/  FADD.FTZ R10, R34, R3 ;  /* 0x00000003220a7221 */ /* 0x001fc60000010000 */
[----:B------:R-:W0:Y:S01]  /*4480*/  MUFU.EX2 R38, R38 ;  /* 0x0000002600267308 */ /* 0x000e220000000800 */
[----:B------:R-:W-:Y:S01]  /*4490*/  FADD.FTZ R13, R41, R12 ;  /* 0x0000000c290d7221 */ /* 0x000fe20000010000 */
[----:B---3--:R-:W-:-:S06]  /*44a0*/  FADD.FTZ R3, R35, R10 ;  /* 0x0000000a23037221 */ /* 0x008fcc0000010000 */
[----:B------:R-:W3:Y:S01]  /*44b0*/  MUFU.EX2 R39, R39 ;  /* 0x0000002700277308 */ /* 0x000ee20000000800 */
[----:B------:R-:W-:-:S07]  /*44c0*/  F2FP.BF16.F32.PACK_AB R161, R35, R34 ;  /* 0x0000002223a1723e */ /* 0x000fce00000010ff */
[----:B------:R-:W4:Y:S01]  /*44d0*/  MUFU.EX2 R42, R42 ;  /* 0x0000002a002a7308 */ /* 0x000f220000000800 */
[----:B0-----:R-:W-:Y:S01]  /*44e0*/  FADD.FTZ R10, R38, R3 ;  /* 0x00000003260a7221 */ /* 0x001fe20000010000 */
[----:B------:R0:W-:Y:S06]  /*44f0*/  STSM.16.M88.4 [R23+0x26800], R156 ;  /* 0x0268009c17007844 */ /* 0x0001ec0000000200 */
[----:B------:R-:W5:Y:S01]  /*4500*/  MUFU.EX2 R43, R43 ;  /* 0x0000002b002b7308 */ /* 0x000f620000000800 */
[C---:B---3--:R-:W-:Y:S01]  /*4510*/  FADD.FTZ R11, R39.reuse, R10 ;  /* 0x0000000a270b7221 */ /* 0x048fe20000010000 */
[----:B------:R-:W-:-:S05]  /*4520*/  F2FP.BF16.F32.PACK_AB R163, R39, R38 ;  /* 0x0000002627a3723e */ /* 0x000fca00000010ff */
[----:B------:R0:W-:Y:S01]  /*4530*/  STSM.16.M88.4 [R184], R160 ;  /* 0x000000a0b8007844 */ /* 0x0001e20000000200 */
[----:B------:R-:W-:Y:S01]  /*4540*/  MUFU.EX2 R44, R44 ;  /* 0x0000002c002c7308 */ /* 0x000fe20000000800 */
[----:B----4-:R-:W-:-:S07]  /*4550*/  FADD.FTZ R10, R42, R11 ;  /* 0x0000000b2a0a7221 */ /* 0x010fce0000010000 */
[----:B------:R-:W3:Y:S01]  /*4560*/  MUFU.EX2 R46, R46 ;  /* 0x0000002e002e7308 */ /* 0x000ee20000000800 */
[C---:B-----5:R-:W-:Y:S01]  /*4570*/  FADD.FTZ R11, R43.reuse, R10 ;  /* 0x0000000a2b0b7221 */ /* 0x060fe20000010000 */
[----:B------:R-:W-:-:S06]  /*4580*/  F2FP.BF16.F32.PACK_AB R169, R43, R42 ;  /* 0x0000002a2ba9723e */ /* 0x000fcc00000010ff */
[----:B------:R-:W4:Y:S08]  /*4590*/  MUFU.EX2 R45, R45 ;  /* 0x0000002d002d7308 */ /* 0x000f300000000800 */
[----:B------:R-:W5:Y:S01]  /*45a0*/  MUFU.EX2 R47, R47 ;  /* 0x0000002f002f7308 */ /* 0x000f620000000800 */
[----:B---3--:R-:W-:-:S07]  /*45b0*/  FADD.FTZ R10, R46, R11 ;  /* 0x0000000b2e0a7221 */ /* 0x008fce0000010000 */
[----:B------:R-:W-:Y:S01]  /*45c0*/  MUFU.EX2 R48, R48 ;  /* 0x0000003000307308 */ /* 0x000fe20000000800 */
[----:B----4-:R-:W-:-:S07]  /*45d0*/  F2FP.BF16.F32.PACK_AB R170, R45, R44 ;  /* 0x0000002c2daa723e */ /* 0x010fce00000010ff */
[----:B------:R-:W3:Y:S01]  /*45e0*/  MUFU.EX2 R49, R49 ;  /* 0x0000003100317308 */ /* 0x000ee20000000800 */
[C---:B-----5:R-:W-:Y:S01]  /*45f0*/  F2FP.BF16.F32.PACK_AB R171, R47.reuse, R46 ;  /* 0x0000002e2fab723e */ /* 0x060fe200000010ff */
[----:B------:R-:W-:-:S04]  /*4600*/  FADD.FTZ R47, R47, R10 ;  /* 0x0000000a2f2f7221 */ /* 0x000fc80000010000 */
[----:B------:R0:W-:Y:S02]  /*4610*/  STSM.16.M88.4 [R186], R168 ;  /* 0x000000a8ba007844 */ /* 0x0001e40000000200 */
[----:B------:R-:W-:Y:S08]  /*4620*/  MUFU.EX2 R50, R50 ;  /* 0x0000003200327308 */ /* 0x000ff00000000800 */
[----:B------:R-:W4:Y:S01]  /*4630*/  MUFU.EX2 R51, R51 ;  /* 0x0000003300337308 */ /* 0x000f220000000800 */
[----:B---3--:R-:W-:-:S07]  /*4640*/  F2FP.BF16.F32.PACK_AB R172, R49, R48 ;  /* 0x0000003031ac723e */ /* 0x008fce00000010ff */
[----:B------:R-:W-:Y:S08]  /*4650*/  MUFU.EX2 R52, R52 ;  /* 0x0000003400347308 */ /* 0x000ff00000000800 */
[----:B------:R-:W3:Y:S01]  /*4660*/  MUFU.EX2 R9, R9 ;  /* 0x0000000900097308 */ /* 0x000ee20000000800 */
[----:B----4-:R-:W-:Y:S01]  /*4670*/  F2FP.BF16.F32.PACK_AB R173, R51, R50 ;  /* 0x0000003233ad723e */ /* 0x010fe200000010ff */
[----:B------:R-:W-:-:S04]  /*4680*/  FADD.FTZ R50, R50, R47 ;  /* 0x0000002f32327221 */ /* 0x000fc80000010000 */
[----:B------:R-:W-:Y:S02]  /*4690*/  FADD.FTZ R51, R51, R50 ;  /* 0x0000003233337221 */ /* 0x000fe40000010000 */
[----:B------:R-:W-:Y:S08]  /*46a0*/  MUFU.EX2 R54, R54 ;  /* 0x0000003600367308 */ /* 0x000ff00000000800 */
[----:B------:R4:W5:Y:S01]  /*46b0*/  MUFU.EX2 R3, R6 ;  /* 0x0000000600037308 */ /* 0x0009620000000800 */
[----:B---3--:R-:W-:Y:S01]  /*46c0*/  F2FP.BF16.F32.PACK_AB R174, R9, R52 ;  /* 0x0000003409ae723e */ /* 0x008fe200000010ff */
[----:B----4-:R-:W-:-:S04]  /*46d0*/  FADD.FTZ R6, R44, R13 ;  /* 0x0000000d2c067221 */ /* 0x010fc80000010000 */
[----:B------:R-:W-:-:S04]  /*46e0*/  FADD.FTZ R45, R45, R6 ;  /* 0x000000062d2d7221 */ /* 0x000fc80000010000 */
[----:B------:R-:W-:Y:S01]  /*46f0*/  FADD.FTZ R48, R48, R45 ;  /* 0x0000002d30307221 */ /* 0x000fe20000010000 */
[----:B-----5:R-:W-:Y:S01]  /*4700*/  F2FP.BF16.F32.PACK_AB R175, R3, R54 ;  /* 0x0000003603af723e */ /* 0x020fe200000010ff */
[----:B------:R-:W-:Y:S02]  /*4710*/  FADD.FTZ R54, R54, R51 ;  /* 0x0000003336367221 */ /* 0x000fe40000010000 */
[----:B------:R-:W-:Y:S02]  /*4720*/  FADD.FTZ R49, R49, R48 ;  /* 0x0000003031317221 */ /* 0x000fe40000010000 */
[----:B------:R0:W-:Y:S01]  /*4730*/  STSM.16.M88.4 [R185], R172 ;  /* 0x000000acb9007844 */ /* 0x0001e20000000200 */
[----:B------:R-:W-:Y:S01]  /*4740*/  FADD.FTZ R3, R3, R54 ;  /* 0x0000003603037221 */ /* 0x000fe20000010000 */
[----:B------:R-:W-:-:S04]  /*4750*/  FADD.FTZ R6, R52, R49 ;  /* 0x0000003134067221 */ /* 0x000fc80000010000 */
[----:B------:R-:W-:Y:S01]  /*4760*/  FADD.FTZ R6, R9, R6 ;  /* 0x0000000609067221 */ /* 0x000fe20000010000 */
[----:B------:R-:W-:Y:S06]  /*4770*/  @!P0 BRA `(.L_x_273) ;  /* 0x0000000000048947 */ /* 0x000fec0003800000 */
[----:B------:R-:W-:Y:S01]  /*4780*/  BPT.TRAP 0x1 ;  /* 0x000000040000795c */ /* 0x000fe20000300000 */
.L_x_273:
[----:B------:R3:W4:Y:S01]  /*4790*/  SYNCS.PHASECHK.TRANS64.TRYWAIT P2, [R7+URZ+0x28c50], R8 ;  /* 0x028c5008070075a7 */ /* 0x000722000804017f */
[----:B------:R-:W-:Y:S05]  /*47a0*/  @!P0 BRA `(.L_x_274) ;  /* 0x0000000000048947 */ /* 0x000fea0003800000 */
[----:B------:R-:W-:Y:S01]  /*47b0*/  BPT.TRAP 0x1 ;  /* 0x000000040000795c */ /* 0x000fe20000300000 */
.L_x_274:
[----:B------:R-:W-:Y:S01]  /*47c0*/  ULOP3.LUT UR48, UR48, 0x2000000, URZ, 0xfc, !UPT ;  /* 0x0200000030307892 */ /* 0x000fe2000f8efc3f */
[----:B----4-:R-:W-:Y:S11]  /*47d0*/  @P2 BRA `(.L_x_275) ;  /* 0x0000000000082947 */ /* 0x010ff60003800000 */
[----:B------:R-:W4:Y:S02]  /*47e0*/  SYNCS.PHASECHK.TRANS64.TRYWAIT P2, [R7+URZ+0x28c50], R8 ;  /* 0x028c5008070075a7 */ /* 0x000f24000804017f */
[----:B----4-:R-:W-:Y:S05]  /*47f0*/  @!P2 BRA `(.L_x_276) ;  /* 0x000000a00000a947 */ /* 0x010fea0003800000 */
.L_x_275:
[----:B------:R-:W-:Y:S01]  /*4800*/  ULEA UR6, UR41, UR48, 0xc ;  /* 0x0000003029067291 */ /* 0x000fe2000f8e603f */
[----:B------:R-:W-:Y:S01]  /*4810*/  WARPGROUP.ARRIVE ;  /* 0x00000000000079c5 */ /* 0x000fe20000000000 */
[----:B------:R-:W-:Y:S01]  /*4820*/  UMOV UR7, 0x40000040 ;  /* 0x4000004000077882 */ /* 0x000fe20000000000 */
[----:B------:R-:W-:Y:S01]  /*4830*/  UMOV UR11, 0x40000040 ;  /* 0x40000040000b7882 */ /* 0x000fe20000000000 */
[----:B------:R-:W-:Y:S01]  /*4840*/  UIADD3 UR10, UR6, 0x80, URZ ;  /* 0x00000080060a7890 */ /* 0x000fe2000fffe03f */
[----:B------:R-:W-:Y:S01]  /*4850*/  ISETP.GE.AND P2, PT, R152, 0x41, PT ;  /* 0x000000419800780c */ /* 0x000fe20003f46270 */
[----:B-1234-:R-:W-:-:S03]  /*4860*/  @!P1 VIADD R7, R7, 0x28c60 ;  /* 0x00028c6007079836 */ /* 0x01efc60000000000 */
[----:B------:R-:W-:Y:S01]  /*4870*/  HGMMA.64x256x16.F32.BF16 R24, R156, gdesc[UR4].tnspB, RZ, !UPT, gsb0 ;  /* 0x43e000049c187df0 */ /* 0x000fe2000c0018ff */
[----:B------:R-:W-:Y:S01]  /*4880*/  UMOV UR7, 0x40000040 ;  /* 0x4000004000077882 */ /* 0x000fe20000000000 */
[----:B------:R-:W-:Y:S01]  /*4890*/  @!P1 PRMT R7, RZ, 0x654, R7 ;  /* 0x00000654ff079816 */ /* 0x000fe20000000007 */
[----:B------:R-:W-:Y:S02]  /*48a0*/  WARPGROUP.DEPBAR.LE gsb0, 0x0 ;  /* 0x00008000000079c5 */ /* 0x000fe40000010000 */
[----:B------:R-:W-:-:S15]  /*48b0*/  WARPGROUP.ARRIVE ;  /* 0x00000000000079c5 */ /* 0x000fde0000000000 */
[----:B------:R-:W-:-:S08]  /*48c0*/  NOP ;  /* 0x0000000000007918 */ /* 0x000fd00000000000 */
[----:B------:R-:W-:Y:S01]  /*48d0*/  HGMMA.64x256x16.F32.BF16 R24, R160, gdesc[UR8].tnspB, R24, gsb0 ;  /* 0x43e00008a0187df0 */ /* 0x000fe20008001818 */
[----:B------:R-:W-:Y:S01]  /*48e0*/  UIADD3 UR10, UR6, 0x100, URZ ;  /* 0x00000100060a7890 */ /* 0x000fe2000fffe03f */
[----:B------:R-:W-:Y:S01]  /*48f0*/  UMOV UR11, 0x40000040 ;  /* 0x40000040000b7882 */ /* 0x000fe20000000000 */
[----:B------:R-:W-:Y:S01]  /*4900*/  UIADD3 UR6, UR6, 0x180, URZ ;  /* 0x0000018006067890 */ /* 0x000fe2000fffe03f */
[----:B------:R-:W-:Y:S02]  /*4910*/  WARPGROUP.DEPBAR.LE gsb0, 0x0 ;  /* 0x00008000000079c5 */ /* 0x000fe40000010000 */
[----:B------:R-:W-:-:S15]  /*4920*/  WARPGROUP.ARRIVE ;  /* 0x00000000000079c5 */ /* 0x000fde0000000000 */
[----:B------:R-:W-:-:S07]  /*4930*/  NOP ;  /* 0x0000000000007918 */ /* 0x000fce0000000000 */
[----:B------:R-:W-:Y:S03]  /*4940*/  HGMMA.64x256x16.F32.BF16 R24, R168, gdesc[UR8].tnspB, R24, gsb0 ;  /* 0x43e00008a8187df0 */ /* 0x000fe60008001818 */
        /* <DEDUP_REMOVED lines=14> */
[----:B------:R-:W-:Y:S05]  /*4a30*/  @!P2 BRA `(.L_x_277) ;  /* 0x0000001c0044a947 */ /* 0x000fea0003800000 */
[----:B-1----:R-:W-:Y:S01]  /*4a40*/  VIADD R7, R167, 0xfffffffe ;  /* 0xfffffffea7077836 */ /* 0x002fe20000000000 */
[----:B------:R-:W-:Y:S01]  /*4a50*/  MOV R15, R4 ;  /* 0x00000004000f7202 */ /* 0x000fe20000000f00 */
[----:B------:R-:W-:Y:S01]  /*4a60*/  IMAD.MOV.U32 R10, RZ, RZ, R5 ;  /* 0x000000ffff0a7224 */ /* 0x000fe200078e0005 */
[----:B------:R-:W-:Y:S01]  /*4a70*/  UMOV UR21, UR41 ;  /* 0x0000002900157c82 */ /* 0x000fe20008000000 */
[----:B------:R-:W-:Y:S01]  /*4a80*/  ULDC UR22, c[0x0][0x9d8] ;  /* 0x0002760000167ab9 */ /* 0x000fe20000000800 */
[----:B------:R-:W-:-:S05]  /*4a90*/  ULDC UR20, c[0x0][0x988] ;  /* 0x0002620000147ab9 */ /* 0x000fca0000000800 */
.L_x_286:
[----:B------:R-:W-:Y:S01]  /*4aa0*/  UIADD3 UR41, UR21, 0x1, URZ ;  /* 0x0000000115297890 */ /* 0x000fe2000fffe03f */
[C---:B------:R-:W-:Y:S01]  /*4ab0*/  ISETP.GT.AND P2, PT, R7.reuse, RZ, PT ;  /* 0x000000ff0700720c */ /* 0x040fe20003f44270 */
[----:B------:R-:W-:Y:S02]  /*4ac0*/  VIADD R7, R7, 0xffffffff ;  /* 0xffffffff07077836 */ /* 0x000fe40000000000 */
[----:B------:R-:W-:-:S04]  /*4ad0*/  UISETP.NE.AND UP0, UPT, UR41, 0x2, UPT ;  /* 0x000000022900788c */ /* 0x000fc8000bf05270 */
[----:B------:R-:W-:Y:S02]  /*4ae0*/  USEL UR6, URZ, 0x1, UP0 ;  /* 0x000000013f067887 */ /* 0x000fe40008000000 */
[----:B------:R-:W-:Y:S02]  /*4af0*/  USEL UR41, UR41, URZ, UP0 ;  /* 0x0000003f29297287 */ /* 0x000fe40008000000 */
[----:B------:R-:W-:Y:S01]  /*4b00*/  ULOP3.LUT UR40, UR40, UR6, URZ, 0x3c, !UPT ;  /* 0x0000000628287292 */ /* 0x000fe2000f8e3c3f */
[----:B0-23--:R-:W-:Y:S11]  /*4b10*/  @!P0 BRA `(.L_x_278) ;  /* 0x0000000000048947 */ /* 0x00dff60003800000 */
[----:B------:R-:W-:Y:S01]  /*4b20*/  BPT.TRAP 0x1 ;  /* 0x000000040000795c */ /* 0x000fe20000300000 */
.L_x_278:
[----:B------:R-:W-:Y:S01]  /*4b30*/  ULEA UR23, UR41, UR42, 0x3 ;  /* 0x0000002a29177291 */ /* 0x000fe2000f8e183f */
[----:B------:R-:W-:-:S05]  /*4b40*/  IMAD.U32 R8, RZ, RZ, UR40 ;  /* 0x00000028ff087e24 */ /* 0x000fca000f8e00ff */
[----:B------:R-:W-:-:S04]  /*4b50*/  SHF.L.U32 R8, R8, 0x1f, RZ ;  /* 0x0000001f08087819 */ /* 0x000fc800000006ff */
[----:B------:R1:W2:Y:S01]  /*4b60*/  SYNCS.PHASECHK.TRANS64.TRYWAIT P3, [UR23+0x28c30], R8 ;  /* 0x028c3008ff0075a7 */ /* 0x0002a20008060157 */
[----:B------:R-:W-:Y:S05]  /*4b70*/  @!P0 BRA `(.L_x_279) ;  /* 0x0000000000048947 */ /* 0x000fea0003800000 */
[----:B------:R-:W-:Y:S01]  /*4b80*/  BPT.TRAP 0x1 ;  /* 0x000000040000795c */ /* 0x000fe20000300000 */
.L_x_279:
[----:B--2---:R-:W-:Y:S05]  /*4b90*/  @P3 BRA `(.L_x_280) ;  /* 0x0000000000083947 */ /* 0x004fea0003800000 */
[----:B------:R-:W2:Y:S02]  /*4ba0*/  SYNCS.PHASECHK.TRANS64.TRYWAIT P3, [UR23+0x28c30], R8 ;  /* 0x028c3008ff0075a7 */ /* 0x000ea40008060157 */
[----:B--2---:R-:W-:Y:S05]  /*4bb0*/  @!P3 BRA `(.L_x_281) ;  /* 0x0000009c0024b947 */ /* 0x004fea0003800000 */
.L_x_280:
[----:B------:R-:W-:Y:S01]  /*4bc0*/  R2UR UR18, R0 ;  /* 0x00000000001272ca */ /* 0x000fe200000e0000 */
[----:B------:R-:W-:Y:S01]  /*4bd0*/  UIADD3 UR6, UR42, 0x20400, URZ ;  /* 0x000204002a067890 */ /* 0x000fe2000fffe03f */
[----:B0-----:R-:W-:Y:S01]  /*4be0*/  WARPGROUP.ARRIVE ;  /* 0x00000000000079c5 */ /* 0x001fe20000000000 */
        /* <DEDUP_REMOVED lines=24> */
[----:B--2---:R-:W-:Y:S01]  /*4d70*/  FMUL.FTZ R5, R153, UR22 ;  /* 0x0000001699057c20 */ /* 0x004fe20008410000 */
        /* <DEDUP_REMOVED lines=21> */
[----:B0-----:R-:W-:Y:S01]  /*4ed0*/  FMNMX.FTZ R4, R14, R15, !PT ;  /* 0x0000000f0e047209 */ /* 0x001fe20007810000 */
[----:B------:R-:W-:Y:S01]  /*4ee0*/  FMUL.FTZ R163, R163, UR22 ;  /* 0x00000016a3a37c20 */ /* 0x000fe20008410000 */
[----:B------:R-:W-:-:S05]  /*4ef0*/  FMUL.FTZ R172, R179, UR22 ;  /* 0x00000016b3ac7c20 */ /* 0x000fca0008410000 */
[----:B------:R-:W0:Y:S01]  /*4f00*/  MUFU.TANH R21, R21 ;  /* 0x0000001500157308 */ /* 0x000e220000002400 */
[----:B--2---:R-:W-:-:S07]  /*4f10*/  FMNMX.FTZ R161, R5, R4, !PT ;  /* 0x0000000405a17209 */ /* 0x004fce0007810000 */
[----:B------:R-:W2:Y:S01]  /*4f20*/  MUFU.TANH R152, R152 ;  /* 0x0000009800987308 */ /* 0x000ea20000002400 */
[----:B---3--:R-:W-:-:S07]  /*4f30*/  FMNMX.FTZ R4, R20, R161, !PT ;  /* 0x000000a114047209 */ /* 0x008fce0007810000 */
[----:B------:R-:W3:Y:S01]  /*4f40*/  MUFU.TANH R153, R153 ;  /* 0x0000009900997308 */ /* 0x000ee20000002400 */
[----:B0-----:R-:W-:-:S07]  /*4f50*/  FMNMX.FTZ R161, R21, R4, !PT ;  /* 0x0000000415a17209 */ /* 0x001fce0007810000 */
[----:B------:R-:W0:Y:S01]  /*4f60*/  MUFU.TANH R154, R154 ;  /* 0x0000009a009a7308 */ /* 0x000e220000002400 */
[----:B--2---:R-:W-:Y:S01]  /*4f70*/  FMNMX.FTZ R4, R152, R161, !PT ;  /* 0x000000a198047209 */ /* 0x004fe20007810000 */
[----:B------:R-:W-:-:S06]  /*4f80*/  FMUL.FTZ R161, R177, UR22 ;  /* 0x00000016b1a17c20 */ /* 0x000fcc0008410000 */
[----:B------:R-:W2:Y:S01]  /*4f90*/  MUFU.TANH R155, R155 ;  /* 0x0000009b009b7308 */ /* 0x000ea20000002400 */
[----:B---3--:R-:W-:-:S07]  /*4fa0*/  FMNMX.FTZ R165, R153, R4, !PT ;  /* 0x0000000499a57209 */ /* 0x008fce0007810000 */
[----:B------:R-:W3:Y:S01]  /*4fb0*/  MUFU.TANH R156, R156 ;  /* 0x0000009c009c7308 */ /* 0x000ee20000002400 */
[----:B0-----:R-:W-:-:S07]  /*4fc0*/  FMNMX.FTZ R4, R154, R165, !PT ;  /* 0x000000a59a047209 */ /* 0x001fce0007810000 */
[----:B------:R-:W0:Y:S01]  /*4fd0*/  MUFU.TANH R157, R157 ;  /* 0x0000009d009d7308 */ /* 0x000e220000002400 */
[----:B--2---:R-:W-:-:S07]  /*4fe0*/  FMNMX.FTZ R165, R155, R4, !PT ;  /* 0x000000049ba57209 */ /* 0x004fce0007810000 */
        /* <DEDUP_REMOVED lines=13> */
[----:B---3--:R-:W-:Y:S01]  /*50c0*/  FMNMX.FTZ R169, R164, R165, !PT ;  /* 0x000000a5a4a97209 */ /* 0x008fe20007810000 */
[----:B------:R-:W-:Y:S01]  /*50d0*/  FMUL.FTZ R165, R166, UR22 ;  /* 0x00000016a6a57c20 */ /* 0x000fe20008410000 */
[----:B------:R-:W-:Y:S01]  /*50e0*/  FMUL.FTZ R166, R167, UR22 ;  /* 0x00000016a7a67c20 */ /* 0x000fe20008410000 */
[----:B------:R-:W-:Y:S01]  /*50f0*/  FMUL.FTZ R167, R170, UR22 ;  /* 0x00000016aaa77c20 */ /* 0x000fe20008410000 */
[----:B------:R-:W-:Y:S01]  /*5100*/  FMUL.FTZ R170, R174, UR22 ;  /* 0x00000016aeaa7c20 */ /* 0x000fe20008410000 */
[----:B------:R-:W-:Y:S02]  /*5110*/  FMUL.FTZ R174, R182, UR22 ;  /* 0x00000016b6ae7c20 */ /* 0x000fe40008410000 */
[----:B------:R-:W3:Y:S01]  /*5120*/  MUFU.TANH R11, R11 ;  /* 0x0000000b000b7308 */ /* 0x000ee20000002400 */
[----:B0-----:R-:W-:Y:S01]  /*5130*/  FMNMX.FTZ R4, R168, R169, !PT ;  /* 0x000000a9a8047209 */ /* 0x001fe20007810000 */
[----:B------:R-:W-:Y:S01]  /*5140*/  FMUL.FTZ R169, R171, UR22 ;  /* 0x00000016aba97c20 */ /* 0x000fe20008410000 */
[----:B------:R-:W-:-:S03]  /*5150*/  FMUL.FTZ R171, R178, UR22 ;  /* 0x00000016b2ab7c20 */ /* 0x000fc60008410000 */
[----:B------:R-:W0:Y:S02]  /*5160*/  SHFL.BFLY PT, R173, R4, 0x2, 0x1f ;  /* 0x0c401f0004ad7f89 */ /* 0x000e2400000e0000 */
[----:B------:R-:W4:Y:S08]  /*5170*/  MUFU.TANH R12, R12 ;  /* 0x0000000c000c7308 */ /* 0x000f300000002400 */
[----:B------:R-:W5:Y:S08]  /*5180*/  MUFU.TANH R13, R13 ;  /* 0x0000000d000d7308 */ /* 0x000f700000002400 */
[----:B------:R-:W1:Y:S01]  /*5190*/  MUFU.TANH R162, R162 ;  /* 0x000000a200a27308 */ /* 0x000e620000002400 */
[----:B0-----:R-:W-:Y:S01]  /*51a0*/  FMNMX.FTZ R177, R4, R173, !PT ;  /* 0x000000ad04b17209 */ /* 0x001fe20007810000 */
[----:B------:R-:W-:Y:S01]  /*51b0*/  FMUL.FTZ R173, R175, UR22 ;  /* 0x00000016afad7c20 */ /* 0x000fe20008410000 */
[----:B--2---:R-:W-:-:S05]  /*51c0*/  FMNMX.FTZ R4, R9, R10, !PT ;  /* 0x0000000a09047209 */ /* 0x004fca0007810000 */
[----:B------:R-:W0:Y:S01]  /*51d0*/  MUFU.TANH R163, R163 ;  /* 0x000000a300a37308 */ /* 0x000e220000002400 */
[----:B------:R-:W2:Y:S01]  /*51e0*/  SHFL.BFLY PT, R180, R177, 0x1, 0x1f ;  /* 0x0c201f00b1b47f89 */ /* 0x000ea200000e0000 */
[----:B---3--:R-:W-:-:S04]  /*51f0*/  FMNMX.FTZ R175, R11, R4, !PT ;  /* 0x000000040baf7209 */ /* 0x008fc80007810000 */
[----:B----4-:R-:W-:Y:S02]  /*5200*/  FMNMX.FTZ R4, R12, R175, !PT ;  /* 0x000000af0c047209 */ /* 0x010fe40007810000 */
[----:B------:R-:W3:Y:S02]  /*5210*/  MUFU.TANH R165, R165 ;  /* 0x000000a500a57308 */ /* 0x000ee40000002400 */
[----:B-----5:R-:W-:-:S04]  /*5220*/  FMNMX.FTZ R175, R13, R4, !PT ;  /* 0x000000040daf7209 */ /* 0x020fc80007810000 */
[----:B-1----:R-:W-:Y:S02]  /*5230*/  FMNMX.FTZ R176, R162, R175, !PT ;  /* 0x000000afa2b07209 */ /* 0x002fe40007810000 */
[----:B------:R-:W1:Y:S01]  /*5240*/  MUFU.TANH R166, R166 ;  /* 0x000000a600a67308 */ /* 0x000e620000002400 */
[----:B------:R-:W-:Y:S01]  /*5250*/  FMUL.FTZ R175, R183, UR22 ;  /* 0x00000016b7af7c20 */ /* 0x000fe20008410000 */
[----:B0-----:R-:W-:-:S06]  /*5260*/  FMNMX.FTZ R176, R163, R176, !PT ;  /* 0x000000b0a3b07209 */ /* 0x001fcc0007810000 */
[----:B------:R-:W0:Y:S01]  /*5270*/  MUFU.TANH R167, R167 ;  /* 0x000000a700a77308 */ /* 0x000e220000002400 */
[----:B--2---:R-:W-:-:S05]  /*5280*/  FMNMX.FTZ R4, R177, R180, !PT ;  /* 0x000000b4b1047209 */ /* 0x004fca0007810000 */
[C---:B------:R-:W-:Y:S02]  /*5290*/  FADD.FTZ R177, -R4.reuse, R15 ;  /* 0x0000000f04b17221 */ /* 0x040fe40000010100 */
[----:B------:R-:W2:Y:S01]  /*52a0*/  MUFU.TANH R169, R169 ;  /* 0x000000a900a97308 */ /* 0x000ea20000002400 */
[----:B---3--:R-:W-:Y:S01]  /*52b0*/  FMNMX.FTZ R15, R165, R176, !PT ;  /* 0x000000b0a50f7209 */ /* 0x008fe20007810000 */
[----:B------:R-:W-:Y:S01]  /*52c0*/  FMUL.FTZ R181, R4, UR20 ;  /* 0x0000001404b57c20 */ /* 0x000fe20008410000 */
[----:B------:R-:W-:Y:S02]  /*52d0*/  FMUL.FTZ R178, R177, UR20 ;  /* 0x00000014b1b27c20 */ /* 0x000fe40008410000 */
[----:B-1----:R-:W-:Y:S01]  /*52e0*/  FMNMX.FTZ R176, R166, R15, !PT ;  /* 0x0000000fa6b07209 */ /* 0x002fe20007810000 */
[--C-:B------:R-:W-:Y:S01]  /*52f0*/  FFMA.FTZ R14, R14, UR20, -R181.reuse ;  /* 0x000000140e0e7c23 */ /* 0x100fe200080108b5 */
[--C-:B------:R-:W-:Y:S01]  /*5300*/  FFMA.FTZ R179, R156, UR20, -R181.reuse ;  /* 0x000000149cb37c23 */ /* 0x100fe200080108b5 */
[----:B------:R-:W1:Y:S01]  /*5310*/  MUFU.TANH R170, R170 ;  /* 0x000000aa00aa7308 */ /* 0x000e620000002400 */
[----:B0-----:R-:W-:Y:S01]  /*5320*/  FMNMX.FTZ R176, R167, R176, !PT ;  /* 0x000000b0a7b07209 */ /* 0x001fe20007810000 */
[--C-:B------:R-:W-:Y:S01]  /*5330*/  FFMA.FTZ R20, R20, UR20, -R181.reuse ;  /* 0x0000001414147c23 */ /* 0x100fe200080108b5 */
[--C-:B------:R-:W-:Y:S01]  /*5340*/  FFMA.FTZ R21, R21, UR20, -R181.reuse ;  /* 0x0000001415157c23 */ /* 0x100fe200080108b5 */
[--C-:B------:R-:W-:Y:S01]  /*5350*/  FFMA.FTZ R153, R153, UR20, -R181.reuse ;  /* 0x0000001499997c23 */ /* 0x100fe200080108b5 */
[--C-:B------:R-:W-:Y:S01]  /*5360*/  FFMA.FTZ R155, R155, UR20, -R181.reuse ;  /* 0x000000149b9b7c23 */ /* 0x100fe200080108b5 */
[--C-:B------:R-:W-:Y:S01]  /*5370*/  FFMA.FTZ R180, R157, UR20, -R181.reuse ;  /* 0x000000149db47c23 */ /* 0x100fe200080108b5 */
[--C-:B------:R-:W-:Y:S01]  /*5380*/  FFMA.FTZ R157, R158, UR20, -R181.reuse ;  /* 0x000000149e9d7c23 */ /* 0x100fe200080108b5 */
[----:B------:R-:W0:Y:S01]  /*5390*/  MUFU.TANH R173, R173 ;  /* 0x000000ad00ad7308 */ /* 0x000e220000002400 */
[----:B--2---:R-:W-:Y:S01]  /*53a0*/  FMNMX.FTZ R177, R169, R176, !PT ;  /* 0x000000b0a9b17209 */ /* 0x004fe20007810000 */
[--C-:B------:R-:W-:Y:S01]  /*53b0*/  FFMA.FTZ R182, R159, UR20, -R181.reuse ;  /* 0x000000149fb67c23 */ /* 0x100fe200080108b5 */
[--C-:B------:R-:W-:Y:S01]  /*53c0*/  FFMA.FTZ R159, R160, UR20, -R181.reuse ;  /* 0x00000014a09f7c23 */ /* 0x100fe200080108b5 */
[--C-:B------:R-:W-:Y:S01]  /*53d0*/  FFMA.FTZ R192, R161, UR20, -R181.reuse ;  /* 0x00000014a1c07c23 */ /* 0x100fe200080108b5 */
[--C-:B------:R-:W-:Y:S01]  /*53e0*/  FFMA.FTZ R161, R164, UR20, -R181.reuse ;  /* 0x00000014a4a17c23 */ /* 0x100fe200080108b5 */
[----:B------:R-:W-:-:S02]  /*53f0*/  FFMA.FTZ R168, R168, UR20, -R181 ;  /* 0x00000014a8a87c23 */ /* 0x000fc400080108b5 */
[----:B------:R-:W2:Y:S01]  /*5400*/  MUFU.TANH R171, R171 ;  /* 0x000000ab00ab7308 */ /* 0x000ea20000002400 */
[----:B-1----:R-:W-:Y:S01]  /*5410*/  FMNMX.FTZ R176, R170, R177, !PT ;  /* 0x000000b1aab07209 */ /* 0x002fe20007810000 */
[----:B------:R-:W-:-:S06]  /*5420*/  FFMA.FTZ R177, R5, UR20, -R181 ;  /* 0x0000001405b17c23 */ /* 0x000fcc00080108b5 */
[----:B------:R-:W1:Y:S01]  /*5430*/  MUFU.TANH R172, R172 ;  /* 0x000000ac00ac7308 */ /* 0x000e620000002400 */
[----:B0-----:R-:W-:-:S07]  /*5440*/  FMNMX.FTZ R176, R173, R176, !PT ;  /* 0x000000b0adb07209 */ /* 0x001fce0007810000 */
[----:B------:R-:W0:Y:S01]  /*5450*/  MUFU.TANH R174, R174 ;  /* 0x000000ae00ae7308 */ /* 0x000e220000002400 */
[----:B--2---:R-:W-:-:S07]  /*5460*/  FMNMX.FTZ R5, R171, R176, !PT ;  /* 0x000000b0ab057209 */ /* 0x004fce0007810000 */
[----:B------:R-:W2:Y:S01]  /*5470*/  MUFU.TANH R175, R175 ;  /* 0x000000af00af7308 */ /* 0x000ea20000002400 */
[----:B-1----:R-:W-:-:S07]  /*5480*/  FMNMX.FTZ R5, R172, R5, !PT ;  /* 0x00000005ac057209 */ /* 0x002fce0007810000 */
[----:B------:R1:W3:Y:S01]  /*5490*/  MUFU.EX2 R15, R178 ;  /* 0x000000b2000f7308 */ /* 0x0002e20000000800 */
[----:B0-----:R-:W-:-:S07]  /*54a0*/  FMNMX.FTZ R176, R174, R5, !PT ;  /* 0x00000005aeb07209 */ /* 0x001fce0007810000 */
[----:B------:R-:W0:Y:S01]  /*54b0*/  MUFU.EX2 R14, R14 ;  /* 0x0000000e000e7308 */ /* 0x000e220000000800 */
[----:B--2---:R-:W-:Y:S01]  /*54c0*/  FMNMX.FTZ R5, R175, R176, !PT ;  /* 0x000000b0af057209 */ /* 0x004fe20007810000 */
[--C-:B------:R-:W-:Y:S01]  /*54d0*/  FFMA.FTZ R176, R152, UR20, -R181.reuse ;  /* 0x0000001498b07c23 */ /* 0x100fe200080108b5 */
[----:B-1----:R-:W-:-:S03]  /*54e0*/  FFMA.FTZ R178, R154, UR20, -R181 ;  /* 0x000000149ab27c23 */ /* 0x002fc600080108b5 */
[----:B------:R-:W1:Y:S02]  /*54f0*/  SHFL.BFLY PT, R152, R5, 0x2, 0x1f ;  /* 0x0c401f0005987f89 */ /* 0x000e6400000e0000 */
[----:B------:R-:W2:Y:S01]  /*5500*/  MUFU.EX2 R177, R177 ;  /* 0x000000b100b17308 */ /* 0x000ea20000000800 */
[-C--:B---3--:R-:W-:Y:S01]  /*5510*/  FMUL.FTZ R24, R24, R15.reuse ;  /* 0x0000000f18187220 */ /* 0x088fe20000410000 */
[-C--:B------:R-:W-:Y:S01]  /*5520*/  FMUL.FTZ R25, R25, R15.reuse ;  /* 0x0000000f19197220 */ /* 0x080fe20000410000 */
[-C--:B------:R-:W-:Y:S01]  /*5530*/  FMUL.FTZ R28, R28, R15.reuse ;  /* 0x0000000f1c1c7220 */ /* 0x080fe20000410000 */
[-C--:B------:R-:W-:Y:S01]  /*5540*/  FMUL.FTZ R29, R29, R15.reuse ;  /* 0x0000000f1d1d7220 */ /* 0x080fe20000410000 */
[-C--:B------:R-:W-:Y:S01]  /*5550*/  FMUL.FTZ R32, R32, R15.reuse ;  /* 0x0000000f20207220 */ /* 0x080fe20000410000 */
[-C--:B------:R-:W-:Y:S01]  /*5560*/  FMUL.FTZ R33, R33, R15.reuse ;  /* 0x0000000f21217220 */ /* 0x080fe20000410000 */
[-C--:B------:R-:W-:Y:S01]  /*5570*/  FMUL.FTZ R36, R36, R15.reuse ;  /* 0x0000000f24247220 */ /* 0x080fe20000410000 */
[----:B------:R-:W3:Y:S01]  /*5580*/  MUFU.EX2 R20, R20 ;  /* 0x0000001400147308 */ /* 0x000ee20000000800 */
[----:B0-----:R-:W-:Y:S01]  /*5590*/  FFMA.FTZ R6, R15, R6, R14 ;  /* 0x000000060f067223 */ /* 0x001fe2000001000e */
[-C--:B------:R-:W-:Y:S01]  /*55a0*/  FMUL.FTZ R37, R37, R15.reuse ;  /* 0x0000000f25257220 */ /* 0x080fe20000410000 */
[-C--:B------:R-:W-:Y:S01]  /*55b0*/  FMUL.FTZ R40, R40, R15.reuse ;  /* 0x0000000f28287220 */ /* 0x080fe20000410000 */
[-C--:B------:R-:W-:Y:S01]  /*55c0*/  FMUL.FTZ R41, R41, R15.reuse ;  /* 0x0000000f29297220 */ /* 0x080fe20000410000 */
[-C--:B------:R-:W-:Y:S01]  /*55d0*/  FMUL.FTZ R44, R44, R15.reuse ;  /* 0x0000000f2c2c7220 */ /* 0x080fe20000410000 */
[-C--:B------:R-:W-:Y:S01]  /*55e0*/  FMUL.FTZ R45, R45, R15.reuse ;  /* 0x0000000f2d2d7220 */ /* 0x080fe20000410000 */
[-C--:B------:R-:W-:Y:S01]  /*55f0*/  FMUL.FTZ R48, R48, R15.reuse ;  /* 0x0000000f30307220 */ /* 0x080fe20000410000 */
[----:B------:R-:W0:Y:S01]  /*5600*/  MUFU.EX2 R21, R21 ;  /* 0x0000001500157308 */ /* 0x000e220000000800 */
[-C--:B------:R-:W-:Y:S01]  /*5610*/  FMUL.FTZ R49, R49, R15.reuse ;  /* 0x0000000f31317220 */ /* 0x080fe20000410000 */
[-C--:B------:R-:W-:Y:S01]  /*5620*/  FMUL.FTZ R52, R52, R15.reuse ;  /* 0x0000000f34347220 */ /* 0x080fe20000410000 */
[-C--:B------:R-:W-:Y:S01]  /*5630*/  FMUL.FTZ R53, R53, R15.reuse ;  /* 0x0000000f35357220 */ /* 0x080fe20000410000 */
[-C--:B------:R-:W-:Y:S01]  /*5640*/  FMUL.FTZ R56, R56, R15.reuse ;  /* 0x0000000f38387220 */ /* 0x080fe20000410000 */
[-C--:B------:R-:W-:Y:S01]  /*5650*/  FMUL.FTZ R57, R57, R15.reuse ;  /* 0x0000000f39397220 */ /* 0x080fe20000410000 */
        /* <DEDUP_REMOVED lines=28> */
[----:B------:R-:W-:Y:S01]  /*5820*/  FMUL.FTZ R104, R104, R15 ;  /* 0x0000000f68687220 */ /* 0x000fe20000410000 */
[----:B-1----:R-:W-:Y:S01]  /*5830*/  FMNMX.FTZ R5, R152, R5, !PT ;  /* 0x0000000598057209 */ /* 0x002fe20007810000 */
[----:B------:R-:W-:-:S02]  /*5840*/  IMAD.MOV R152, RZ, RZ, -R22 ;  /* 0x000000ffff987224 */ /* 0x000fc400078e0a16 */
[-C--:B------:R-:W-:Y:S01]  /*5850*/  FMUL.FTZ R105, R105, R15.reuse ;  /* 0x0000000f69697220 */ /* 0x080fe20000410000 */
[-C--:B------:R-:W-:Y:S01]  /*5860*/  FMUL.FTZ R108, R108, R15.reuse ;  /* 0x0000000f6c6c7220 */ /* 0x080fe20000410000 */
[----:B------:R-:W-:Y:S01]  /*5870*/  FMUL.FTZ R109, R109, R15 ;  /* 0x0000000f6d6d7220 */ /* 0x000fe20000410000 */
[C---:B------:R-:W-:Y:S01]  /*5880*/  FADD.FTZ R10, -R5.reuse, R10 ;  /* 0x0000000a050a7221 */ /* 0x040fe20000010100 */
[----:B------:R-:W-:Y:S01]  /*5890*/  FMUL.FTZ R156, R5, UR20 ;  /* 0x00000014059c7c20 */ /* 0x000fe20008410000 */
[----:B------:R-:W-:Y:S01]  /*58a0*/  ISETP.NE.AND P3, PT, R17, R152, PT ;  /* 0x000000981100720c */ /* 0x000fe20003f65270 */
[----:B------:R-:W-:Y:S01]  /*58b0*/  MUFU.EX2 R179, R179 ;  /* 0x000000b300b37308 */ /* 0x000fe20000000800 */
[----:B------:R-:W-:Y:S01]  /*58c0*/  FMUL.FTZ R10, R10, UR20 ;  /* 0x000000140a0a7c20 */ /* 0x000fe20008410000 */
[--C-:B------:R-:W-:Y:S01]  /*58d0*/  FFMA.FTZ R9, R9, UR20, -R156.reuse ;  /* 0x0000001409097c23 */ /* 0x100fe2000801089c */
        /* <DEDUP_REMOVED lines=8> */
[----:B------:R-:W-:Y:S01]  /*5960*/  FFMA.FTZ R170, R173, UR20, -R156 ;  /* 0x00000014adaa7c23 */ /* 0x000fe2000801089c */
[----:B------:R-:W-:-:S02]  /*5970*/  IMAD.U32 R173, RZ, RZ, UR21 ;  /* 0x00000015ffad7e24 */ /* 0x000fc4000f8e00ff */
[--C-:B------:R-:W-:Y:S01]  /*5980*/  FFMA.FTZ R13, R162, UR20, -R156.reuse ;  /* 0x00000014a20d7c23 */ /* 0x100fe2000801089c */
[----:B------:R-:W-:Y:S01]  /*5990*/  FFMA.FTZ R200, R169, UR20, -R156 ;  /* 0x00000014a9c87c23 */ /* 0x000fe2000801089c */
[----:B------:R-:W-:Y:S01]  /*59a0*/  MOV R169, UR23 ;  /* 0x0000001700a97c02 */ /* 0x000fe20008000f00 */
[----:B------:R-:W1:Y:S01]  /*59b0*/  MUFU.EX2 R9, R9 ;  /* 0x0000000900097308 */ /* 0x000e620000000800 */
[----:B------:R-:W-:Y:S02]  /*59c0*/  @!P3 IMAD R154, R173, 0x40, R16 ;  /* 0x00000040ad9ab824 */ /* 0x000fe400078e0210 */
[----:B--2---:R-:W-:Y:S01]  /*59d0*/  FADD.FTZ R173, R177, R6 ;  /* 0x00000006b1ad7221 */ /* 0x004fe20000010000 */
[--C-:B------:R-:W-:Y:S01]  /*59e0*/  FFMA.FTZ R198, R166, UR20, -R156.reuse ;  /* 0x00000014a6c67c23 */ /* 0x100fe2000801089c */
[----:B------:R-:W-:Y:S02]  /*59f0*/  @!P1 VIADD R152, R169, 0x28c40 ;  /* 0x00028c40a9989836 */ /* 0x000fe40000000000 */
[----:B------:R-:W-:Y:S01]  /*5a00*/  FFMA.FTZ R171, R171, UR20, -R156 ;  /* 0x00000014abab7c23 */ /* 0x000fe2000801089c */
[----:B---3--:R-:W-:Y:S01]  /*5a10*/  FADD.FTZ R6, R20, R173 ;  /* 0x000000ad14067221 */ /* 0x008fe20000010000 */
[----:B------:R-:W-:Y:S01]  /*5a20*/  @!P3 LEA R154, R154, UR42, 0x2 ;  /* 0x0000002a9a9abc11 */ /* 0x000fe2000f8e10ff */
[----:B------:R-:W2:Y:S01]  /*5a30*/  MUFU.EX2 R194, R194 ;  /* 0x000000c200c27308 */ /* 0x000ea20000000800 */
[----:B------:R-:W-:Y:S01]  /*5a40*/  @!P1 PRMT R152, RZ, 0x654, R152 ;  /* 0x00000654ff989816 */ /* 0x000fe20000000098 */
[----:B0-----:R-:W-:Y:S01]  /*5a50*/  FADD.FTZ R173, R21, R6 ;  /* 0x0000000615ad7221 */ /* 0x001fe20000010000 */
[--C-:B------:R-:W-:Y:S01]  /*5a60*/  FFMA.FTZ R172, R172, UR20, -R156.reuse ;  /* 0x00000014acac7c23 */ /* 0x100fe2000801089c */
[--C-:B------:R-:W-:Y:S01]  /*5a70*/  FFMA.FTZ R174, R174, UR20, -R156.reuse ;  /* 0x00000014aeae7c23 */ /* 0x100fe2000801089c */
[----:B------:R0:W-:Y:S01]  /*5a80*/  @!P1 SYNCS.ARRIVE.TRANS64.RED.A1T0 RZ, [R152+URZ], RZ ;  /* 0x000000ff98ff99a7 */ /* 0x0001e2000810043f */
[----:B------:R-:W-:Y:S01]  /*5a90*/  FFMA.FTZ R175, R175, UR20, -R156 ;  /* 0x00000014afaf7c23 */ /* 0x000fe2000801089c */
[----:B------:R-:W-:Y:S01]  /*5aa0*/  @!P3 STS [R154+0x28800], R15 ;  /* 0x0288000f9a00b388 */ /* 0x000fe20000000800 */
[----:B------:R-:W3:Y:S01]  /*5ab0*/  MUFU.EX2 R11, R11 ;  /* 0x0000000b000b7308 */ /* 0x000ee20000000800 */
[----:B-1----:R-:W-:Y:S01]  /*5ac0*/  FFMA.FTZ R3, R10, R3, R9 ;  /* 0x000000030a037223 */ /* 0x002fe20000010009 */
[-C--:B------:R-:W-:Y:S01]  /*5ad0*/  FMUL.FTZ R112, R112, R15.reuse ;  /* 0x0000000f70707220 */ /* 0x080fe20000410000 */
[----:B------:R1:W-:Y:S01]  /*5ae0*/  @!P3 STS [R154+0x28820], R10 ;  /* 0x0288200a9a00b388 */ /* 0x0003e20000000800 */
[-C--:B------:R-:W-:Y:S01]  /*5af0*/  FMUL.FTZ R113, R113, R15.reuse ;  /* 0x0000000f71717220 */ /* 0x080fe20000410000 */
[----:B0-----:R-:W-:Y:S01]  /*5b00*/  FADD.FTZ R152, R176, R173 ;  /* 0x000000adb0987221 */ /* 0x001fe20000010000 */
[-C--:B------:R-:W-:Y:S01]  /*5b10*/  FMUL.FTZ R116, R116, R15.reuse ;  /* 0x0000000f74747220 */ /* 0x080fe20000410000 */
[-C--:B------:R-:W-:Y:S01]  /*5b20*/  FMUL.FTZ R117, R117, R15.reuse ;  /* 0x0000000f75757220 */ /* 0x080fe20000410000 */
[----:B------:R-:W0:Y:S01]  /*5b30*/  MUFU.EX2 R12, R12 ;  /* 0x0000000c000c7308 */ /* 0x000e220000000800 */
[----:B--2---:R-:W-:Y:S01]  /*5b40*/  FADD.FTZ R6, R194, R3 ;  /* 0x00000003c2067221 */ /* 0x004fe20000010000 */
[----:B------:R-:W-:Y:S01]  /*5b50*/  FADD.FTZ R173, R153, R152 ;  /* 0x0000009899ad7221 */ /* 0x000fe20000010000 */
[-C--:B------:R-:W-:Y:S01]  /*5b60*/  FMUL.FTZ R120, R120, R15.reuse ;  /* 0x0000000f78787220 */ /* 0x080fe20000410000 */
[-C--:B------:R-:W-:Y:S01]  /*5b70*/  FMUL.FTZ R121, R121, R15.reuse ;  /* 0x0000000f79797220 */ /* 0x080fe20000410000 */
[-C--:B------:R-:W-:Y:S01]  /*5b80*/  FMUL.FTZ R124, R124, R15.reuse ;  /* 0x0000000f7c7c7220 */ /* 0x080fe20000410000 */
[----:B------:R-:W-:Y:S01]  /*5b90*/  FADD.FTZ R152, R178, R173 ;  /* 0x000000adb2987221 */ /* 0x000fe20000010000 */
[-C--:B------:R-:W-:Y:S01]  /*5ba0*/  FMUL.FTZ R125, R125, R15.reuse ;  /* 0x0000000f7d7d7220 */ /* 0x080fe20000410000 */
[----:B------:R-:W2:Y:S01]  /*5bb0*/  MUFU.EX2 R13, R13 ;  /* 0x0000000d000d7308 */ /* 0x000ea20000000800 */
[----:B---3--:R-:W-:Y:S01]  /*5bc0*/  FADD.FTZ R3, R11, R6 ;  /* 0x000000060b037221 */ /* 0x008fe20000010000 */
[----:B------:R-:W-:Y:S01]  /*5bd0*/  FADD.FTZ R152, R155, R152 ;  /* 0x000000989b987221 */ /* 0x000fe20000010000 */
[-C--:B------:R-:W-:Y:S01]  /*5be0*/  FMUL.FTZ R128, R128, R15.reuse ;  /* 0x0000000f80807220 */ /* 0x080fe20000410000 */
[-C--:B------:R-:W-:Y:S01]  /*5bf0*/  FMUL.FTZ R129, R129, R15.reuse ;  /* 0x0000000f81817220 */ /* 0x080fe20000410000 */
[-C--:B------:R-:W-:Y:S01]  /*5c00*/  FMUL.FTZ R132, R132, R15.reuse ;  /* 0x0000000f84847220 */ /* 0x080fe20000410000 */
[----:B------:R-:W-:Y:S01]  /*5c10*/  FADD.FTZ R173, R179, R152 ;  /* 0x00000098b3ad7221 */ /* 0x000fe20000010000 */
[-C--:B------:R-:W-:Y:S01]  /*5c20*/  FMUL.FTZ R133, R133, R15.reuse ;  /* 0x0000000f85857220 */ /* 0x080fe20000410000 */
[----:B------:R-:W3:Y:S01]  /*5c30*/  MUFU.EX2 R196, R196 ;  /* 0x000000c400c47308 */ /* 0x000ee20000000800 */
[----:B0-----:R-:W-:Y:S01]  /*5c40*/  FADD.FTZ R6, R12, R3 ;  /* 0x000000030c067221 */ /* 0x001fe20000010000 */
[-C--:B------:R-:W-:Y:S01]  /*5c50*/  FMUL.FTZ R136, R136, R15.reuse ;  /* 0x0000000f88887220 */ /* 0x080fe20000410000 */
[-C--:B------:R-:W-:Y:S01]  /*5c60*/  FMUL.FTZ R137, R137, R15.reuse ;  /* 0x0000000f89897220 */ /* 0x080fe20000410000 */
[-C--:B------:R-:W-:Y:S01]  /*5c70*/  FMUL.FTZ R140, R140, R15.reuse ;  /* 0x0000000f8c8c7220 */ /* 0x080fe20000410000 */
[-C--:B------:R-:W-:Y:S01]  /*5c80*/  FMUL.FTZ R141, R141, R15.reuse ;  /* 0x0000000f8d8d7220 */ /* 0x080fe20000410000 */
[-C--:B------:R-:W-:Y:S01]  /*5c90*/  FMUL.FTZ R144, R144, R15.reuse ;  /* 0x0000000f90907220 */ /* 0x080fe20000410000 */
[-C--:B------:R-:W-:Y:S01]  /*5ca0*/  FMUL.FTZ R145, R145, R15.reuse ;  /* 0x0000000f91917220 */ /* 0x080fe20000410000 */
[----:B------:R-:W0:Y:S01]  /*5cb0*/  MUFU.EX2 R163, R163 ;  /* 0x000000a300a37308 */ /* 0x000e220000000800 */
[----:B--2---:R-:W-:Y:S01]  /*5cc0*/  FADD.FTZ R3, R13, R6 ;  /* 0x000000060d037221 */ /* 0x004fe20000010000 */
[-C--:B------:R-:W-:Y:S01]  /*5cd0*/  FMUL.FTZ R148, R148, R15.reuse ;  /* 0x0000000f94947220 */ /* 0x080fe20000410000 */
[----:B------:R-:W-:Y:S01]  /*5ce0*/  FMUL.FTZ R149, R149, R15 ;  /* 0x0000000f95957220 */ /* 0x000fe20000410000 */
[----:B------:R-:W-:Y:S01]  /*5cf0*/  F2FP.BF16.F32.PACK_AB R156, R153, R176 ;  /* 0x000000b0999c723e */ /* 0x000fe200000010ff */
[----:B------:R-:W-:Y:S01]  /*5d00*/  FMUL.FTZ R26, R26, R10 ;  /* 0x0000000a1a1a7220 */ /* 0x000fe20000410000 */
[----:B------:R-:W-:Y:S01]  /*5d10*/  F2FP.BF16.F32.PACK_AB R158, R155, R178 ;  /* 0x000000b29b9e723e */ /* 0x000fe200000010ff */
[----:B------:R-:W-:Y:S01]  /*5d20*/  FMUL.FTZ R27, R27, R10 ;  /* 0x0000000a1b1b7220 */ /* 0x000fe20000410000 */
[----:B------:R-:W2:Y:S01]  /*5d30*/  MUFU.EX2 R198, R198 ;  /* 0x000000c600c67308 */ /* 0x000ea20000000800 */
[----:B---3--:R-:W-:Y:S01]  /*5d40*/  FADD.FTZ R6, R196, R3 ;  /* 0x00000003c4067221 */ /* 0x008fe20000010000 */
[----:B-1----:R-:W-:Y:S01]  /*5d50*/  F2FP.BF16.F32.PACK_AB R154, R21, R20 ;  /* 0x00000014159a723e */ /* 0x002fe200000010ff */
[-C--:B------:R-:W-:Y:S01]  /*5d60*/  FMUL.FTZ R30, R30, R10.reuse ;  /* 0x0000000a1e1e7220 */ /* 0x080fe20000410000 */
[----:B------:R-:W-:Y:S01]  /*5d70*/  F2FP.BF16.F32.PACK_AB R153, R194, R9 ;  /* 0x00000009c299723e */ /* 0x000fe200000010ff */
[-C--:B------:R-:W-:Y:S01]  /*5d80*/  FMUL.FTZ R31, R31, R10.reuse ;  /* 0x0000000a1f1f7220 */ /* 0x080fe20000410000 */
[----:B------:R-:W-:Y:S01]  /*5d90*/  F2FP.BF16.F32.PACK_AB R155, R12, R11 ;  /* 0x0000000b0c9b723e */ /* 0x000fe200000010ff */
[-C--:B------:R-:W-:Y:S01]  /*5da0*/  FMUL.FTZ R34, R34, R10.reuse ;  /* 0x0000000a22227220 */ /* 0x080fe20000410000 */
[----:B------:R-:W1:Y:S01]  /*5db0*/  MUFU.EX2 R180, R180 ;  /* 0x000000b400b47308 */ /* 0x000e620000000800 */
        /* <DEDUP_REMOVED lines=16> */
[C---:B-1----:R-:W-:Y:S01]  /*5ec0*/  FADD.FTZ R152, R180.reuse, R173 ;  /* 0x000000adb4987221 */ /* 0x042fe20000010000 */
[----:B------:R-:W-:Y:S01]  /*5ed0*/  F2FP.BF16.F32.PACK_AB R160, R180, R179 ;  /* 0x000000b3b4a0723e */ /* 0x000fe200000010ff */
[-C--:B------:R-:W-:Y:S01]  /*5ee0*/  FMUL.FTZ R59, R59, R10.reuse ;  /* 0x0000000a3b3b7220 */ /* 0x080fe20000410000 */
[-C--:B------:R-:W-:Y:S01]  /*5ef0*/  FMUL.FTZ R62, R62, R10.reuse ;  /* 0x0000000a3e3e7220 */ /* 0x080fe20000410000 */
[-C--:B------:R-:W-:Y:S01]  /*5f00*/  FMUL.FTZ R63, R63, R10.reuse ;  /* 0x0000000a3f3f7220 */ /* 0x080fe20000410000 */
[-C--:B------:R-:W-:Y:S01]  /*5f10*/  FMUL.FTZ R66, R66, R10.reuse ;  /* 0x0000000a42427220 */ /* 0x080fe20000410000 */
        /* <DEDUP_REMOVED lines=8> */
[----:B------:R-:W-:Y:S01]  /*5fa0*/  FMUL.FTZ R79, R79, R10 ;  /* 0x0000000a4f4f7220 */ /* 0x000fe20000410000 */
[----:B------:R-:W0:Y:S01]  /*5fb0*/  MUFU.EX2 R182, R182 ;  /* 0x000000b600b67308 */ /* 0x000e220000000800 */
[----:B--2---:R-:W-:Y:S01]  /*5fc0*/  FADD.FTZ R173, R157, R152 ;  /* 0x000000989dad7221 */ /* 0x004fe20000010000 */
[----:B------:R-:W-:Y:S01]  /*5fd0*/  F2FP.BF16.F32.PACK_AB R152, R177, R14 ;  /* 0x0000000eb198723e */ /* 0x000fe200000010ff */
[----:B------:R-:W-:Y:S01]  /*5fe0*/  BAR.SYNC.DEFER_BLOCKING 0xf, 0x100 ;  /* 0x03c4000000007b1d */ /* 0x000fe20000010000 */
[-C--:B------:R-:W-:Y:S01]  /*5ff0*/  FMUL.FTZ R82, R82, R10.reuse ;  /* 0x0000000a52527220 */ /* 0x080fe20000410000 */
[-C--:B------:R-:W-:Y:S01]  /*6000*/  FMUL.FTZ R83, R83, R10.reuse ;  /* 0x0000000a53537220 */ /* 0x080fe20000410000 */
[-C--:B------:R-:W-:Y:S01]  /*6010*/  FMUL.FTZ R86, R86, R10.reuse ;  /* 0x0000000a56567220 */ /* 0x080fe20000410000 */
[-C--:B------:R-:W-:Y:S01]  /*6020*/  FMUL.FTZ R87, R87, R10.reuse ;  /* 0x0000000a57577220 */ /* 0x080fe20000410000 */
[-C--:B------:R-:W-:Y:S01]  /*6030*/  FMUL.FTZ R90, R90, R10.reuse ;  /* 0x0000000a5a5a7220 */ /* 0x080fe20000410000 */
[----:B------:R-:W2:Y:S01]  /*6040*/  MUFU.EX2 R167, R167 ;  /* 0x000000a700a77308 */ /* 0x000ea20000000800 */
        /* <DEDUP_REMOVED lines=8> */
[C---:B0-----:R-:W-:Y:S01]  /*60d0*/  FADD.FTZ R14, R182.reuse, R173 ;  /* 0x000000adb60e7221 */ /* 0x041fe20000010000 */
[----:B------:R-:W-:Y:S01]  /*60e0*/  F2FP.BF16.F32.PACK_AB R162, R182, R157 ;  /* 0x0000009db6a2723e */ /* 0x000fe200000010ff */
[-C--:B------:R-:W-:Y:S01]  /*60f0*/  FMUL.FTZ R103, R103, R10.reuse ;  /* 0x0000000a67677220 */ /* 0x080fe20000410000 */
[----:B------:R-:W-:Y:S01]  /*6100*/  F2FP.BF16.F32.PACK_AB R157, R196, R13 ;  /* 0x0000000dc49d723e */ /* 0x000fe200000010ff */
[-C--:B------:R-:W-:Y:S01]  /*6110*/  FMUL.FTZ R106, R106, R10.reuse ;  /* 0x0000000a6a6a7220 */ /* 0x080fe20000410000 */
[-C--:B------:R-:W-:Y:S01]  /*6120*/  FMUL.FTZ R107, R107, R10.reuse ;  /* 0x0000000a6b6b7220 */ /* 0x080fe20000410000 */
[-C--:B------:R-:W-:Y:S01]  /*6130*/  FMUL.FTZ R110, R110, R10.reuse ;  /* 0x0000000a6e6e7220 */ /* 0x080fe20000410000 */
[----:B------:R-:W0:Y:S01]  /*6140*/  MUFU.EX2 R170, R170 ;  /* 0x000000aa00aa7308 */ /* 0x000e220000000800 */
[----:B--2---:R-:W-:Y:S01]  /*6150*/  FADD.FTZ R3, R167, R6 ;  /* 0x00000006a7037221 */ /* 0x004fe20000010000 */
[----:B------:R2:W-:Y:S01]  /*6160*/  STSM.16.M88.4 [R23+0x26800], R152 ;  /* 0x0268009817007844 */ /* 0x0005e20000000200 */
        /* <DEDUP_REMOVED lines=22> */
[C---:B---3--:R-:W-:Y:S01]  /*62d0*/  FADD.FTZ R14, R192.reuse, R15 ;  /* 0x0000000fc00e7221 */ /* 0x048fe20000010000 */
[----:B------:R-:W-:Y:S01]  /*62e0*/  F2FP.BF16.F32.PACK_AB R164, R192, R159 ;  /* 0x0000009fc0a4723e */ /* 0x000fe200000010ff */
[-C--:B------:R-:W-:Y:S01]  /*62f0*/  FMUL.FTZ R146, R146, R10.reuse ;  /* 0x0000000a92927220 */ /* 0x080fe20000410000 */
[----:B------:R-:W-:Y:S01]  /*6300*/  F2FP.BF16.F32.PACK_AB R159, R198, R163 ;  /* 0x000000a3c69f723e */ /* 0x000fe200000010ff */
[-C--:B------:R-:W-:Y:S01]  /*6310*/  FMUL.FTZ R147, R147, R10.reuse ;  /* 0x0000000a93937220 */ /* 0x080fe20000410000 */
[----:B------:R-:W-:Y:S01]  /*6320*/  F2FP.BF16.F32.PACK_AB R163, R170, R167 ;  /* 0x000000a7aaa3723e */ /* 0x000fe200000010ff */
[-C--:B------:R-:W-:Y:S01]  /*6330*/  FMUL.FTZ R150, R150, R10.reuse ;  /* 0x0000000a96967220 */ /* 0x080fe20000410000 */
[----:B------:R-:W3:Y:S01]  /*6340*/  MUFU.EX2 R168, R168 ;  /* 0x000000a800a87308 */ /* 0x000ee20000000800 */
[----:B-1----:R-:W-:Y:S01]  /*6350*/  FADD.FTZ R3, R171, R6 ;  /* 0x00000006ab037221 */ /* 0x002fe20000010000 */
[----:B------:R2:W-:Y:S01]  /*6360*/  STSM.16.M88.4 [R184], R156 ;  /* 0x0000009cb8007844 */ /* 0x0005e20000000200 */
[----:B------:R-:W-:-:S05]  /*6370*/  FMUL.FTZ R151, R151, R10 ;  /* 0x0000000a97977220 */ /* 0x000fca0000410000 */
[----:B------:R-:W1:Y:S01]  /*6380*/  MUFU.EX2 R172, R172 ;  /* 0x000000ac00ac7308 */ /* 0x000e620000000800 */
[----:B0-----:R-:W-:-:S07]  /*6390*/  FADD.FTZ R15, R161, R14 ;  /* 0x0000000ea10f7221 */ /* 0x001fce0000010000 */
[----:B------:R-:W0:Y:S01]  /*63a0*/  MUFU.EX2 R174, R174 ;  /* 0x000000ae00ae7308 */ /* 0x000e220000000800 */
[C---:B---3--:R-:W-:Y:S01]  /*63b0*/  F2FP.BF16.F32.PACK_AB R166, R168.reuse, R161 ;  /* 0x000000a1a8a6723e */ /* 0x048fe200000010ff */
[----:B------:R-:W-:Y:S01]  /*63c0*/  FADD.FTZ R6, R168, R15 ;  /* 0x0000000fa8067221 */ /* 0x000fe20000010000 */
[----:B------:R-:W-:-:S05]  /*63d0*/  F2FP.BF16.F32.PACK_AB R161, R200, R165 ;  /* 0x000000a5c8a1723e */ /* 0x000fca00000010ff */
[----:B------:R-:W3:Y:S01]  /*63e0*/  MUFU.EX2 R175, R175 ;  /* 0x000000af00af7308 */ /* 0x000ee20000000800 */
[C---:B-1----:R-:W-:Y:S01]  /*63f0*/  FADD.FTZ R3, R172.reuse, R3 ;  /* 0x00000003ac037221 */ /* 0x042fe20000010000 */
[----:B------:R-:W-:Y:S01]  /*6400*/  F2FP.BF16.F32.PACK_AB R165, R172, R171 ;  /* 0x000000abaca5723e */ /* 0x000fe200000010ff */
[----:B------:R2:W-:Y:S02]  /*6410*/  STSM.16.M88.4 [R186], R160 ;  /* 0x000000a0ba007844 */ /* 0x0005e40000000200 */
[----:B0-----:R-:W-:Y:S01]  /*6420*/  FADD.FTZ R12, R174, R3 ;  /* 0x00000003ae0c7221 */ /* 0x001fe20000010000 */
[----:B---3--:R-:W-:-:S03]  /*6430*/  F2FP.BF16.F32.PACK_AB R167, R175, R174 ;  /* 0x000000aeafa7723e */ /* 0x008fc600000010ff */
[----:B------:R-:W-:Y:S02]  /*6440*/  FADD.FTZ R3, R175, R12 ;  /* 0x0000000caf037221 */ /* 0x000fe40000010000 */
[----:B------:R2:W-:Y:S01]  /*6450*/  STSM.16.M88.4 [R185], R164 ;  /* 0x000000a4b9007844 */ /* 0x0005e20000000200 */
[----:B------:R-:W-:Y:S05]  /*6460*/  @!P0 BRA `(.L_x_282) ;  /* 0x0000000000048947 */ /* 0x000fea0003800000 */
[----:B------:R-:W-:Y:S01]  /*6470*/  BPT.TRAP 0x1 ;  /* 0x000000040000795c */ /* 0x000fe20000300000 */
.L_x_282:
[----:B------:R0:W1:Y:S01]  /*6480*/  SYNCS.PHASECHK.TRANS64.TRYWAIT P3, [UR23+0x28c50], R8 ;  /* 0x028c5008ff0075a7 */ /* 0x0000620008060157 */
[----:B------:R-:W-:Y:S05]  /*6490*/  @!P0 BRA `(.L_x_283) ;  /* 0x0000000000048947 */ /* 0x000fea0003800000 */
[----:B------:R-:W-:Y:S01]  /*64a0*/  BPT.TRAP 0x1 ;  /* 0x000000040000795c */ /* 0x000fe20000300000 */
.L_x_283:
[----:B-1----:R-:W-:Y:S05]  /*64b0*/  @P3 BRA `(.L_x_284) ;  /* 0x0000000000083947 */ /* 0x002fea0003800000 */
[----:B------:R-:W1:Y:S02]  /*64c0*/  SYNCS.PHASECHK.TRANS64.TRYWAIT P3, [UR23+0x28c50], R8 ;  /* 0x028c5008ff0075a7 */ /* 0x000e640008060157 */
[----:B-1----:R-:W-:Y:S05]  /*64d0*/  @!P3 BRA `(.L_x_285) ;  /* 0x0000008000f4b947 */ /* 0x002fea0003800000 */
.L_x_284:
[----:B------:R-:W-:Y:S01]  /*64e0*/  ULEA UR10, UR41, UR48, 0xc ;  /* 0x00000030290a7291 */ /* 0x000fe2000f8e603f */
[----:B------:R-:W-:Y:S01]  /*64f0*/  WARPGROUP.ARRIVE ;  /* 0x00000000000079c5 */ /* 0x000fe20000000000 */
[----:B------:R-:W-:Y:S01]  /*6500*/  UMOV UR7, 0x40000040 ;  /* 0x4000004000077882 */ /* 0x000fe20000000000 */
[----:B-1----:R-:W-:Y:S01]  /*6510*/  @!P1 IADD3 R169, R169, 0x28c60, RZ ;  /* 0x00028c60a9a99810 */ /* 0x002fe20007ffe0ff */
[----:B------:R-:W-:Y:S01]  /*6520*/  UMOV UR21, UR41 ;  /* 0x0000002900157c82 */ /* 0x000fe20008000000 */
[----:B------:R-:W-:Y:S02]  /*6530*/  IMAD.MOV.U32 R10, RZ, RZ, R5 ;  /* 0x000000ffff0a7224 */ /* 0x000fe400078e0005 */
[----:B------:R-:W-:Y:S01]  /*6540*/  UMOV UR6, UR10 ;  /* 0x0000000a00067c82 */ /* 0x000fe20008000000 */
[----:B------:R-:W-:Y:S01]  /*6550*/  @!P1 PRMT R169, RZ, 0x654, R169 ;  /* 0x00000654ffa99816 */ /* 0x000fe200000000a9 */
[----:B------:R-:W-:Y:S01]  /*6560*/  HGMMA.64x256x16.F32.BF16 R24, R152, gdesc[UR4].tnspB, R24, gsb0 ;  /* 0x43e0000498187df0 */ /* 0x000fe20008001818 */
[----:B------:R-:W-:Y:S01]  /*6570*/  UIADD3 UR6, UR10, 0x80, URZ ;  /* 0x000000800a067890 */ /* 0x000fe2000fffe03f */
[----:B------:R-:W-:Y:S01]  /*6580*/  IMAD.MOV.U32 R15, RZ, RZ, R4 ;  /* 0x000000ffff0f7224 */ /* 0x000fe200078e0004 */
        /* <DEDUP_REMOVED lines=28> */
.L_x_277:
[----:B-1----:R-:W1:Y:S01]  /*6750*/  SHFL.BFLY PT, R7, R6, 0x2, 0x1f ;  /* 0x0c401f0006077f89 */ /* 0x002e6200000e0000 */
[----:B------:R-:W-:Y:S01]  /*6760*/  IMAD.U32 R21, RZ, RZ, UR20 ;  /* 0x00000014ff157e24 */ /* 0x000fe2000f8e00ff */
[----:B------:R-:W-:Y:S02]  /*6770*/  UIADD3 UR37, UR37, 0x1, URZ ;  /* 0x0000000125257890 */ /* 0x000fe4000fffe03f */
[----:B0-----:R-:W0:Y:S01]  /*6780*/  SHFL.BFLY PT, R8, R3, 0x2, 0x1f ;  /* 0x0c401f0003087f89 */ /* 0x001e2200000e0000 */
[----:B------:R-:W-:Y:S08]  /*6790*/  BAR.ARV 0x8, 0xa0 ;  /* 0x0202800000007b1d */ /* 0x000ff00000002000 */
[----:B------:R-:W-:Y:S01]  /*67a0*/  BAR.SYNC.DEFER_BLOCKING 0xf, 0x100 ;  /* 0x03c4000000007b1d */ /* 0x000fe20000010000 */
[----:B-1----:R-:W-:Y:S01]  /*67b0*/  FADD.FTZ R7, R7, R6 ;  /* 0x0000000607077221 */ /* 0x002fe20000010000 */
[----:B------:R-:W-:-:S02]  /*67c0*/  IMAD.MOV.U32 R6, RZ, RZ, RZ ;  /* 0x000000ffff067224 */ /* 0x000fc400078e00ff */
[----:B0-----:R-:W-:Y:S02]  /*67d0*/  FADD.FTZ R8, R8, R3 ;  /* 0x0000000308087221 */ /* 0x001fe40000010000 */
[----:B------:R-:W0:Y:S01]  /*67e0*/  SHFL.BFLY PT, R0, R7, 0x1, 0x1f ;  /* 0x0c201f0007007f89 */ /* 0x000e2200000e0000 */
[----:B------:R-:W-:Y:S01]  /*67f0*/  IMAD.U32 R3, RZ, RZ, UR41 ;  /* 0x00000029ff037e24 */ /* 0x000fe2000f8e00ff */
[----:B------:R-:W-:Y:S02]  /*6800*/  UIADD3 UR41, UR41, 0x1, URZ ;  /* 0x0000000129297890 */ /* 0x000fe4000fffe03f */
[----:B------:R-:W1:Y:S02]  /*6810*/  SHFL.BFLY PT, R9, R8, 0x1, 0x1f ;  /* 0x0c201f0008097f89 */ /* 0x000e6400000e0000 */
[----:B------:R-:W-:-:S04]  /*6820*/  UISETP.NE.AND UP0, UPT, UR41, 0x2, UPT ;  /* 0x000000022900788c */ /* 0x000fc8000bf05270 */
[----:B------:R-:W-:Y:S02]  /*6830*/  USEL UR4, URZ, 0x1, UP0 ;  /* 0x000000013f047887 */ /* 0x000fe40008000000 */
[----:B------:R-:W-:Y:S02]  /*6840*/  USEL UR41, UR41, URZ, UP0 ;  /* 0x0000003f29297287 */ /* 0x000fe40008000000 */
[----:B------:R-:W-:Y:S01]  /*6850*/  ULOP3.LUT UR40, UR40, UR4, URZ, 0x3c, !UPT ;  /* 0x0000000428287292 */ /* 0x000fe2000f8e3c3f */
[----:B0-----:R-:W-:Y:S01]  /*6860*/  FADD.FTZ R13, R7, R0 ;  /* 0x00000000070d7221 */ /* 0x001fe20000010000 */
[----:B------:R-:W-:Y:S02]  /*6870*/  IMAD.MOV R0, RZ, RZ, -R22 ;  /* 0x000000ffff007224 */ /* 0x000fe400078e0a16 */
[----:B-1----:R-:W-:Y:S02]  /*6880*/  FADD.FTZ R15, R8, R9 ;  /* 0x00000009080f7221 */ /* 0x002fe40000010000 */
[----:B------:R-:W-:-:S02]  /*6890*/  FSETP.NE.FTZ.AND P1, PT, R13, RZ, PT ;  /* 0x000000ff0d00720b */ /* 0x000fc40003f35000 */
[----:B------:R-:W-:Y:S02]  /*68a0*/  ISETP.NE.AND P0, PT, R17, R0, PT ;  /* 0x000000001100720c */ /* 0x000fe40003f05270 */
[----:B------:R-:W-:Y:S02]  /*68b0*/  FSETP.NE.FTZ.AND P2, PT, R15, RZ, PT ;  /* 0x000000ff0f00720b */ /* 0x000fe40003f55000 */
[----:B------:R-:W-:Y:S02]  /*68c0*/  MOV R0, RZ ;  /* 0x000000ff00007202 */ /* 0x000fe40000000f00 */
[----:B------:R-:W-:-:S05]  /*68d0*/  MOV R9, UR20 ;  /* 0x0000001400097c02 */ /* 0x000fca0008000f00 */
[----:B------:R-:W0:Y:S02]  /*68e0*/  @P1 MUFU.RCP R0, R13 ;  /* 0x0000000d00001308 */ /* 0x000e240000001000 */
[----:B------:R-:W-:Y:S02]  /*68f0*/  @!P0 IMAD R3, R3, 0x40, R16 ;  /* 0x0000004003038824 */ /* 0x000fe400078e0210 */
[----:B------:R-:W-:-:S03]  /*6900*/  @P2 FMUL.FTZ R21, R21, 0.69314718246459960938 ;  /* 0x3f31721815152820 */ /* 0x000fc60000410000 */
[----:B------:R-:W-:Y:S01]  /*6910*/  @!P0 LEA R7, R3, UR42, 0x2 ;  /* 0x0000002a03078c11 */ /* 0x000fe2000f8e10ff */
[----:B------:R-:W1:Y:S01]  /*6920*/  @P2 MUFU.RCP R6, R15 ;  /* 0x0000000f00062308 */ /* 0x000e620000001000 */
[----:B------:R-:W-:-:S07]  /*6930*/  IMAD.MOV.U32 R3, RZ, RZ, -0x800000 ;  /* 0xff800000ff037424 */ /* 0x000fce00078e00ff */
[----:B------:R-:W4:Y:S01]  /*6940*/  @P1 MUFU.LG2 R13, R13 ;  /* 0x0000000d000d1308 */ /* 0x000f220000000c00 */
[----:B0-----:R-:W-:Y:S01]  /*6950*/  @!P0 STS [R7+0x28800], R0 ;  /* 0x0288000007008388 */ /* 0x001fe20000000800 */
[-C--:B--2---:R-:W-:Y:S01]  /*6960*/  FMUL.FTZ R165, R24, R0.reuse ;  /* 0x0000000018a57220 */ /* 0x084fe20000410000 */
[-C--:B------:R-:W-:Y:S01]  /*6970*/  FMUL.FTZ R8, R25, R0.reuse ;  /* 0x0000000019087220 */ /* 0x080fe20000410000 */
[-C--:B------:R-:W-:Y:S01]  /*6980*/  FMUL.FTZ R12, R28, R0.reuse ;  /* 0x000000001c0c7220 */ /* 0x080fe20000410000 */
[-C--:B------:R-:W-:Y:S01]  /*6990*/  FMUL.FTZ R10, R29, R0.reuse ;  /* 0x000000001d0a7220 */ /* 0x080fe20000410000 */
[-C--:B------:R-:W-:Y:S01]  /*69a0*/  FMUL.FTZ R161, R32, R0.reuse ;  /* 0x0000000020a17220 */ /* 0x080fe20000410000 */
[-C--:B------:R-:W-:Y:S01]  /*69b0*/  FMUL.FTZ R33, R33, R0.reuse ;  /* 0x0000000021217220 */ /* 0x080fe20000410000 */
[----:B------:R-:W0:Y:S01]  /*69c0*/  @P2 MUFU.LG2 R15, R15 ;  /* 0x0000000f000f2308 */ /* 0x000e220000000c00 */
[----:B-1----:R1:W-:Y:S01]  /*69d0*/  @!P0 STS [R7+0x28820], R6 ;  /* 0x0288200607008388 */ /* 0x0023e20000000800 */
        /* <DEDUP_REMOVED lines=9> */
[----:B-1----:R-:W-:Y:S01]  /*6a70*/  @P1 FMUL.FTZ R7, R9, 0.69314718246459960938 ;  /* 0x3f31721809071820 */ /* 0x002fe20000410000 */
[-C--:B------:R-:W-:Y:S01]  /*6a80*/  FMUL.FTZ R52, R52, R0.reuse ;  /* 0x0000000034347220 */ /* 0x080fe20000410000 */
[-C--:B------:R-:W-:Y:S01]  /*6a90*/  FMUL.FTZ R53, R53, R0.reuse ;  /* 0x0000000035357220 */ /* 0x080fe20000410000 */
[-C--:B------:R-:W-:Y:S01]  /*6aa0*/  FMUL.FTZ R56, R56, R0.reuse ;  /* 0x0000000038387220 */ /* 0x080fe20000410000 */
[-C--:B------:R-:W-:Y:S01]  /*6ab0*/  FMUL.FTZ R57, R57, R0.reuse ;  /* 0x0000000039397220 */ /* 0x080fe20000410000 */
[-C--:B------:R-:W-:Y:S01]  /*6ac0*/  FMUL.FTZ R60, R60, R0.reuse ;  /* 0x000000003c3c7220 */ /* 0x080fe20000410000 */
[----:B0-----:R-:W-:Y:S01]  /*6ad0*/  @P2 FMUL.FTZ R20, R15, 0.69314718246459960938 ;  /* 0x3f3172180f142820 */ /* 0x001fe20000410000 */
        /* <DEDUP_REMOVED lines=45> */
[----:B------:R-:W-:-:S02]  /*6db0*/  IMAD.MOV.U32 R0, RZ, RZ, -0x800000 ;  /* 0xff800000ff007424 */ /* 0x000fc400078e00ff */
[-C--:B------:R-:W-:Y:S01]  /*6dc0*/  FMUL.FTZ R9, R26, R6.reuse ;  /* 0x000000061a097220 */ /* 0x080fe20000410000 */
[-C--:B------:R-:W-:Y:S01]  /*6dd0*/  FMUL.FTZ R11, R30, R6.reuse ;  /* 0x000000061e0b7220 */ /* 0x080fe20000410000 */
[----:B------:R-:W-:Y:S01]  /*6de0*/  PLOP3.LUT P0, PT, PT, PT, PT, 0x8, 0x0 ;  /* 0x000000000000781c */ /* 0x000fe20003f0e170 */
        /* <DEDUP_REMOVED lines=65> */
.L_x_258:
[----:B------:R-:W0:Y:S08]  /*7200*/  S2UR UR4, SR_CgaCtaId ;  /* 0x00000000000479c3 */ /* 0x000e300000008800 */
[----:B------:R-:W-:Y:S06]  /*7210*/  BAR.SYNC.DEFER_BLOCKING 0x5, 0x120 ;  /* 0x0144800000007b1d */ /* 0x000fec0000010000 */
[----:B------:R-:W-:Y:S01]  /*7220*/  UMOV UR42, 0x400 ;  /* 0x00000400002a7882 */ /* 0x000fe20000000000 */
[----:B------:R-:W-:Y:S01]  /*7230*/  BSSY B0, `(.L_x_287) ;  /* 0x0000284000007945 */ /* 0x000fe20003800000 */
[----:B0-----:R-:W-:-:S09]  /*7240*/  ULEA UR42, UR4, UR42, 0x18 ;  /* 0x0000002a042a7291 */ /* 0x001fd2000f8ec03f */
[----:B------:R-:W0:Y:S02]  /*7250*/  LDS.128 R4, [UR42+0x28cd0] ;  /* 0x028cd02aff047984 */ /* 0x000e240008000c00 */
[----:B0-----:R-:W-:Y:S01]  /*7260*/  R2UR UR5, R6 ;  /* 0x00000000060572ca */ /* 0x001fe200000e0000 */
[----:B------:R-:W-:Y:S06]  /*7270*/  BAR.ARV 0x4, 0x120 ;  /* 0x0104800000007b1d */ /* 0x000fec0000002000 */
[----:B------:R-:W-:Y:S08]  /*7280*/  @P0 BRA `(.L_x_288) ;  /* 0x0000001c00440947 */ /* 0x000ff00003800000 */
[----:B------:R-:W0:Y:S08]  /*7290*/  S2UR UR4, SR_SWINHI ;  /* 0x00000000000479c3 */ /* 0x000e300000002f00 */
[----:B------:R-:W-:Y:S01]  /*72a0*/  BAR.SYNC.DEFER_BLOCKING 0x1, 0x100 ;  /* 0x0044000000007b1d */ /* 0x000fe20000010000 */
[----:B------:R-:W-:Y:S01]  /*72b0*/  F2FP.BF16.F32.PACK_AB R8, R8, R165 ;  /* 0x000000a50808723e */ /* 0x000fe200000010ff */
[----:B------:R-:W-:Y:S01]  /*72c0*/  USHF.L.U32 UR8, UR44, 0x2, URZ ;  /* 0x000000022c087899 */ /* 0x000fe2000800063f */
[----:B------:R-:W-:Y:S01]  /*72d0*/  F2FP.BF16.F32.PACK_AB R9, R27, R9 ;  /* 0x000000091b09723e */ /* 0x000fe200000010ff */
[----:B------:R-:W-:Y:S01]  /*72e0*/  USHF.L.U64.HI UR9, UR44, 0x2, UR45 ;  /* 0x000000022c097899 */ /* 0x000fe2000801022d */
[----:B------:R-:W-:-:S02]  /*72f0*/  F2FP.BF16.F32.PACK_AB R10, R10, R12 ;  /* 0x0000000c0a0a723e */ /* 0x000fc400000010ff */
[----:B------:R-:W-:Y:S02]  /*7300*/  F2FP.BF16.F32.PACK_AB R11, R31, R11 ;  /* 0x0000000b1f0b723e */ /* 0x000fe400000010ff */
[----:B------:R-:W-:Y:S02]  /*7310*/  F2FP.BF16.F32.PACK_AB R40, R41, R40 ;  /* 0x000000282928723e */ /* 0x000fe400000010ff */
[----:B------:R-:W-:Y:S02]  /*7320*/  F2FP.BF16.F32.PACK_AB R41, R43, R42 ;  /* 0x0000002a2b29723e */ /* 0x000fe400000010ff */
[----:B------:R-:W-:Y:S02]  /*7330*/  F2FP.BF16.F32.PACK_AB R48, R49, R48 ;  /* 0x000000303130723e */ /* 0x000fe400000010ff */
[----:B------:R-:W-:Y:S02]  /*7340*/  F2FP.BF16.F32.PACK_AB R42, R45, R44 ;  /* 0x0000002c2d2a723e */ /* 0x000fe400000010ff */
[----:B------:R-:W-:-:S02]  /*7350*/  F2FP.BF16.F32.PACK_AB R43, R47, R46 ;  /* 0x0000002e2f2b723e */ /* 0x000fc400000010ff */
[----:B------:R-:W-:Y:S02]  /*7360*/  F2FP.BF16.F32.PACK_AB R49, R51, R50 ;  /* 0x000000323331723e */ /* 0x000fe400000010ff */
[----:B------:R-:W-:Y:S01]  /*7370*/  F2FP.BF16.F32.PACK_AB R56, R57, R56 ;  /* 0x000000383938723e */ /* 0x000fe200000010ff */
[----:B------:R-:W-:Y:S01]  /*7380*/  UMOV UR6, UR42 ;  /* 0x0000002a00067c82 */ /* 0x000fe20008000000 */
[----:B0-----:R-:W-:Y:S01]  /*7390*/  UMOV UR7, UR4 ;  /* 0x0000000400077c82 */ /* 0x001fe20008000000 */
[----:B------:R-:W-:Y:S01]  /*73a0*/  F2FP.BF16.F32.PACK_AB R50, R53, R52 ;  /* 0x000000343532723e */ /* 0x000fe200000010ff */
[----:B------:R-:W-:Y:S01]  /*73b0*/  IMAD.U32 R135, RZ, RZ, UR7 ;  /* 0x00000007ff877e24 */ /* 0x000fe2000f8e00ff */
[----:B------:R-:W-:Y:S01]  /*73c0*/  MOV R134, UR6 ;  /* 0x0000000600867c02 */ /* 0x000fe20008000f00 */
[----:B------:R-:W-:Y:S01]  /*73d0*/  ULDC.64 UR6, c[0x0][0xbd8] ;  /* 0x0002f60000067ab9 */ /* 0x000fe20000000a00 */
[----:B------:R-:W-:Y:S01]  /*73e0*/  F2FP.BF16.F32.PACK_AB R51, R55, R54 ;  /* 0x000000363733723e */ /* 0x000fe200000010ff */
[----:B------:R-:W-:Y:S01]  /*73f0*/  UIADD3 UR4, UP1, UR8, UR6, URZ ;  /* 0x0000000608047290 */ /* 0x000fe2000ff3e03f */
[----:B------:R-:W-:Y:S01]  /*7400*/  F2FP.BF16.F32.PACK_AB R57, R59, R58 ;  /* 0x0000003a3b39723e */ /* 0x000fe200000010ff */
[----:B------:R-:W-:Y:S01]  /*7410*/  IMAD.WIDE R130, R189, 0x2, R134 ;  /* 0x00000002bd827825 */ /* 0x000fe200078e0286 */
[----:B------:R-:W-:Y:S01]  /*7420*/  F2FP.BF16.F32.PACK_AB R64, R65, R64 ;  /* 0x000000404140723e */ /* 0x000fe200000010ff */
[----:B------:R-:W-:Y:S01]  /*7430*/  UISETP.NE.U32.AND UP0, UPT, UR6, URZ, UPT ;  /* 0x0000003f0600728c */ /* 0x000fe2000bf05070 */
[----:B------:R-:W-:Y:S01]  /*7440*/  F2FP.BF16.F32.PACK_AB R58, R61, R60 ;  /* 0x0000003c3d3a723e */ /* 0x000fe200000010ff */
[----:B------:R-:W-:Y:S01]  /*7450*/  UIADD3.X UR6, UR9, UR7, URZ, UP1, !UPT ;  /* 0x0000000709067290 */ /* 0x000fe20008ffe43f */
[C---:B------:R-:W-:Y:S01]  /*7460*/  IADD3 R177, P0, R130.reuse, 0x40, RZ ;  /* 0x0000004082b17810 */ /* 0x040fe20007f1e0ff */
[----:B------:R-:W-:Y:S01]  /*7470*/  UISETP.NE.AND.EX UP0, UPT, UR7, URZ, UPT, UP0 ;  /* 0x0000003f0700728c */ /* 0x000fe2000bf05300 */
[----:B------:R-:W-:-:S02]  /*7480*/  IADD3 R167, P1, R130, 0x20, RZ ;  /* 0x0000002082a77810 */ /* 0x000fc40007f3e0ff */
[----:B------:R-:W-:Y:S01]  /*7490*/  LOP3.LUT R6, R177, 0x380, RZ, 0xc0, !PT ;  /* 0x00000380b1067812 */ /* 0x000fe200078ec0ff */
[--C-:B------:R-:W-:Y:S01]  /*74a0*/  IMAD.X R21, RZ, RZ, R131.reuse, P0 ;  /* 0x000000ffff157224 */ /* 0x100fe200000e0683 */
[----:B------:R-:W-:Y:S01]  /*74b0*/  LOP3.LUT R4, R167, 0x380, RZ, 0xc0, !PT ;  /* 0x00000380a7047812 */ /* 0x000fe200078ec0ff */
[--C-:B------:R-:W-:Y:S01]  /*74c0*/  IMAD.X R15, RZ, RZ, R131.reuse, P1 ;  /* 0x000000ffff0f7224 */ /* 0x100fe200008e0683 */
[----:B------:R-:W-:Y:S02]  /*74d0*/  SHF.R.U64 R6, R6, 0x3, RZ ;  /* 0x0000000306067819 */ /* 0x000fe400000012ff */
[----:B------:R-:W-:Y:S02]  /*74e0*/  IADD3 R191, P5, R130, 0x2040, RZ ;  /* 0x0000204082bf7810 */ /* 0x000fe40007fbe0ff */
[----:B------:R-:W-:Y:S02]  /*74f0*/  SHF.R.U64 R4, R4, 0x3, RZ ;  /* 0x0000000304047819 */ /* 0x000fe400000012ff */
[----:B------:R-:W-:Y:S01]  /*7500*/  IADD3 R183, P6, R130, 0x2020, RZ ;  /* 0x0000202082b77810 */ /* 0x000fe20007fde0ff */
[----:B------:R-:W-:Y:S01]  /*7510*/  IMAD.X R95, RZ, RZ, R131, P5 ;  /* 0x000000ffff5f7224 */ /* 0x000fe200028e0683 */
[----:B------:R-:W-:-:S02]  /*7520*/  LOP3.LUT R20, R6, R177, RZ, 0x3c, !PT ;  /* 0x000000b106147212 */ /* 0x000fc400078e3cff */
[----:B------:R-:W-:Y:S01]  /*7530*/  IADD3 R179, P4, R130, 0x60, RZ ;  /* 0x0000006082b37810 */ /* 0x000fe20007f9e0ff */
[----:B------:R-:W-:Y:S01]  /*7540*/  IMAD.X R91, RZ, RZ, R131, P6 ;  /* 0x000000ffff5b7224 */ /* 0x000fe200030e0683 */
[----:B------:R-:W-:Y:S02]  /*7550*/  LOP3.LUT R14, R4, R167, RZ, 0x3c, !PT ;  /* 0x000000a7040e7212 */ /* 0x000fe400078e3cff */
[----:B------:R-:W-:Y:S02]  /*7560*/  LOP3.LUT R6, R191, 0x380, RZ, 0xc0, !PT ;  /* 0x00000380bf067812 */ /* 0x000fe400078ec0ff */
[C---:B------:R-:W-:Y:S02]  /*7570*/  LOP3.LUT R13, R130.reuse, 0x380, RZ, 0xc0, !PT ;  /* 0x00000380820d7812 */ /* 0x040fe400078ec0ff */
[----:B------:R-:W-:Y:S02]  /*7580*/  LOP3.LUT R4, R183, 0x380, RZ, 0xc0, !PT ;  /* 0x00000380b7047812 */ /* 0x000fe400078ec0ff */
[----:B------:R-:W-:-:S02]  /*7590*/  IADD3 R181, P3, R130, 0x2000, RZ ;  /* 0x0000200082b57810 */ /* 0x000fc40007f7e0ff */
[C---:B------:R-:W-:Y:S02]  /*75a0*/  IADD3 R195, P1, R130.reuse, 0x4000, RZ ;  /* 0x0000400082c37810 */ /* 0x040fe40007f3e0ff */
[----:B------:R-:W-:Y:S01]  /*75b0*/  IADD3 R193, P2, R130, 0x2060, RZ ;  /* 0x0000206082c17810 */ /* 0x000fe20007f5e0ff */
[--C-:B------:R-:W-:Y:S01]  /*75c0*/  IMAD.X R29, RZ, RZ, R131.reuse, P3 ;  /* 0x000000ffff1d7224 */ /* 0x100fe200018e0683 */
[----:B------:R-:W-:Y:S01]  /*75d0*/  IADD3.X R25, RZ, R131, RZ, P4, !PT ;  /* 0x00000083ff197210 */ /* 0x000fe200027fe4ff */
[----:B------:R-:W-:Y:S01]  /*75e0*/  IMAD.X R103, RZ, RZ, R131, P1 ;  /* 0x000000ffff677224 */ /* 0x000fe200008e0683 */
[----:B------:R-:W-:Y:S02]  /*75f0*/  SHF.R.U64 R6, R6, 0x3, RZ ;  /* 0x0000000306067819 */ /* 0x000fe400000012ff */
[----:B------:R-:W-:Y:S02]  /*7600*/  IADD3 R199, P4, R130, 0x4040, RZ ;  /* 0x0000404082c77810 */ /* 0x000fe40007f9e0ff */
[----:B------:R-:W-:-:S02]  /*7610*/  SHF.R.U64 R13, R13, 0x3, RZ ;  /* 0x000000030d0d7819 */ /* 0x000fc400000012ff */
[----:B------:R-:W-:Y:S01]  /*7620*/  SHF.R.U64 R4, R4, 0x3, RZ ;  /* 0x0000000304047819 */ /* 0x000fe200000012ff */
[--C-:B------:R-:W-:Y:S01]  /*7630*/  IMAD.X R111, RZ, RZ, R131.reuse, P4 ;  /* 0x000000ffff6f7224 */ /* 0x100fe200020e0683 */
[C---:B------:R-:W-:Y:S02]  /*7640*/  IADD3 R197, P0, R130.reuse, 0x4020, RZ ;  /* 0x0000402082c57810 */ /* 0x040fe40007f1e0ff */
[----:B------:R-:W-:Y:S02]  /*7650*/  IADD3.X R99, RZ, R131, RZ, P2, !PT ;  /* 0x00000083ff637210 */ /* 0x000fe400017fe4ff */
[C---:B------:R-:W-:Y:S01]  /*7660*/  IADD3 R201, P3, R130.reuse, 0x4060, RZ ;  /* 0x0000406082c97810 */ /* 0x040fe20007f7e0ff */
[----:B------:R-:W-:Y:S01]  /*7670*/  IMAD.X R107, RZ, RZ, R131, P0 ;  /* 0x000000ffff6b7224 */ /* 0x000fe200000e0683 */
[C---:B------:R-:W-:Y:S02]  /*7680*/  IADD3 R203, P6, R130.reuse, 0x6000, RZ ;  /* 0x0000600082cb7810 */ /* 0x040fe40007fde0ff */
[----:B------:R-:W-:-:S02]  /*7690*/  IADD3 R205, P5, R130, 0x6020, RZ ;  /* 0x0000602082cd7810 */ /* 0x000fc40007fbe0ff */
[C---:B------:R-:W-:Y:S01]  /*76a0*/  IADD3 R207, P2, R130.reuse, 0x6040, RZ ;  /* 0x0000604082cf7810 */ /* 0x040fe20007f5e0ff */
[--C-:B------:R-:W-:Y:S01]  /*76b0*/  IMAD.X R119, RZ, RZ, R131.reuse, P6 ;  /* 0x000000ffff777224 */ /* 0x100fe200030e0683 */
[----:B------:R-:W-:Y:S01]  /*76c0*/  IADD3 R209, P1, R130, 0x6060, RZ ;  /* 0x0000606082d17810 */ /* 0x000fe20007f3e0ff */
[--C-:B------:R-:W-:Y:S01]  /*76d0*/  IMAD.X R123, RZ, RZ, R131.reuse, P5 ;  /* 0x000000ffff7b7224 */ /* 0x100fe200028e0683 */
[----:B------:R-:W-:Y:S01]  /*76e0*/  LOP3.LUT R94, R6, R191, RZ, 0x3c, !PT ;  /* 0x000000bf065e7212 */ /* 0x000fe200078e3cff */
[----:B------:R-:W-:Y:S01]  /*76f0*/  IMAD.X R127, RZ, RZ, R131, P2 ;  /* 0x000000ffff7f7224 */ /* 0x000fe200010e0683 */
[----:B------:R-:W-:Y:S02]  /*7700*/  LOP3.LUT R130, R13, R130, RZ, 0x3c, !PT ;  /* 0x000000820d827212 */ /* 0x000fe400078e3cff */
[----:B------:R-:W-:Y:S02]  /*7710*/  LOP3.LUT R24, R179, 0x380, RZ, 0xc0, !PT ;  /* 0x00000380b3187812 */ /* 0x000fe400078ec0ff */
[----:B------:R-:W-:-:S02]  /*7720*/  LOP3.LUT R90, R4, R183, RZ, 0x3c, !PT ;  /* 0x000000b7045a7212 */ /* 0x000fc400078e3cff */
[----:B------:R-:W-:Y:S02]  /*7730*/  LOP3.LUT R6, R199, 0x380, RZ, 0xc0, !PT ;  /* 0x00000380c7067812 */ /* 0x000fe400078ec0ff */
[----:B------:R-:W-:Y:S02]  /*7740*/  LOP3.LUT R28, R181, 0x380, RZ, 0xc0, !PT ;  /* 0x00000380b51c7812 */ /* 0x000fe400078ec0ff */
[----:B------:R-:W-:Y:S02]  /*7750*/  LOP3.LUT R4, R197, 0x380, RZ, 0xc0, !PT ;  /* 0x00000380c5047812 */ /* 0x000fe400078ec0ff */
[----:B------:R-:W-:Y:S02]  /*7760*/  SHF.R.U64 R24, R24, 0x3, RZ ;  /* 0x0000000318187819 */ /* 0x000fe400000012ff */
[----:B------:R-:W-:Y:S02]  /*7770*/  LOP3.LUT R98, R193, 0x380, RZ, 0xc0, !PT ;  /* 0x00000380c1627812 */ /* 0x000fe400078ec0ff */
[----:B------:R-:W-:-:S02]  /*7780*/  SHF.R.U64 R6, R6, 0x3, RZ ;  /* 0x0000000306067819 */ /* 0x000fc400000012ff */
[----:B------:R-:W-:Y:S02]  /*7790*/  MOV R130, R130 ;  /* 0x0000008200827202 */ /* 0x000fe40000000f00 */
[----:B------:R-:W-:Y:S02]  /*77a0*/  SHF.R.U64 R28, R28, 0x3, RZ ;  /* 0x000000031c1c7819 */ /* 0x000fe400000012ff */
[----:B------:R-:W-:Y:S01]  /*77b0*/  LOP3.LUT R102, R195, 0x380, RZ, 0xc0, !PT ;  /* 0x00000380c3667812 */ /* 0x000fe200078ec0ff */
[----:B------:R0:W-:Y:S01]  /*77c0*/  STSM.16.M88.4 [R130], R8 ;  /* 0x0000000882007844 */ /* 0x0001e20000000200 */
[----:B------:R-:W-:Y:S02]  /*77d0*/  SHF.R.U64 R4, R4, 0x3, RZ ;  /* 0x0000000304047819 */ /* 0x000fe400000012ff */
[----:B------:R-:W-:Y:S02]  /*77e0*/  LOP3.LUT R27, R209, 0x380, RZ, 0xc0, !PT ;  /* 0x00000380d11b7812 */ /* 0x000fe400078ec0ff */
[----:B------:R-:W-:-:S02]  /*77f0*/  LOP3.LUT R114, R201, 0x380, RZ, 0xc0, !PT ;  /* 0x00000380c9727812 */ /* 0x000fc400078ec0ff */
[----:B------:R-:W-:Y:S02]  /*7800*/  LOP3.LUT R24, R24, R179, RZ, 0x3c, !PT ;  /* 0x000000b318187212 */ /* 0x000fe400078e3cff */
[----:B------:R-:W-:Y:S02]  /*7810*/  SHF.R.U64 R98, R98, 0x3, RZ ;  /* 0x0000000362627819 */ /* 0x000fe400000012ff */
[----:B------:R-:W-:Y:S02]  /*7820*/  LOP3.LUT R110, R6, R199, RZ, 0x3c, !PT ;  /* 0x000000c7066e7212 */ /* 0x000fe400078e3cff */
[----:B------:R-:W-:Y:S02]  /*7830*/  LOP3.LUT R28, R28, R181, RZ, 0x3c, !PT ;  /* 0x000000b51c1c7212 */ /* 0x000fe400078e3cff */
[----:B------:R-:W-:Y:S02]  /*7840*/  SHF.R.U64 R102, R102, 0x3, RZ ;  /* 0x0000000366667819 */ /* 0x000fe400000012ff */
[----:B------:R-:W-:-:S02]  /*7850*/  LOP3.LUT R118, R203, 0x380, RZ, 0xc0, !PT ;  /* 0x00000380cb767812 */ /* 0x000fc400078ec0ff */
[----:B------:R-:W-:Y:S02]  /*7860*/  LOP3.LUT R106, R4, R197, RZ, 0x3c, !PT ;  /* 0x000000c5046a7212 */ /* 0x000fe400078e3cff */
[----:B------:R-:W-:Y:S02]  /*7870*/  LOP3.LUT R6, R207, 0x380, RZ, 0xc0, !PT ;  /* 0x00000380cf067812 */ /* 0x000fe400078ec0ff */
[----:B------:R-:W-:Y:S02]  /*7880*/  SHF.R.U64 R12, R27, 0x3, RZ ;  /* 0x000000031b0c7819 */ /* 0x000fe400000012ff */
[----:B------:R-:W-:Y:S02]  /*7890*/  LOP3.LUT R4, R205, 0x380, RZ, 0xc0, !PT ;  /* 0x00000380cd047812 */ /* 0x000fe400078ec0ff */
[----:B------:R-:W-:Y:S02]  /*78a0*/  MOV R27, R14 ;  /* 0x0000000e001b7202 */ /* 0x000fe40000000f00 */
[----:B0-----:R-:W-:-:S02]  /*78b0*/  F2FP.BF16.F32.PACK_AB R8, R33, R161 ;  /* 0x000000a12108723e */ /* 0x001fc400000010ff */
[----:B------:R-:W-:Y:S02]  /*78c0*/  F2FP.BF16.F32.PACK_AB R9, R35, R34 ;  /* 0x000000222309723e */ /* 0x000fe400000010ff */
[----:B------:R-:W-:Y:S02]  /*78d0*/  F2FP.BF16.F32.PACK_AB R10, R37, R153 ;  /* 0x00000099250a723e */ /* 0x000fe400000010ff */
[----:B------:R-:W-:Y:S02]  /*78e0*/  F2FP.BF16.F32.PACK_AB R11, R39, R38 ;  /* 0x00000026270b723e */ /* 0x000fe400000010ff */
[----:B------:R-:W-:Y:S02]  /*78f0*/  SHF.R.U64 R114, R114, 0x3, RZ ;  /* 0x0000000372727819 */ /* 0x000fe400000012ff */
[----:B------:R-:W-:Y:S01]  /*7900*/  MOV R20, R20 ;  /* 0x0000001400147202 */ /* 0x000fe20000000f00 */
[----:B------:R0:W-:Y:S01]  /*7910*/  STSM.16.M88.4 [R27], R8 ;  /* 0x000000081b007844 */ /* 0x0001e20000000200 */
[----:B------:R-:W-:-:S02]  /*7920*/  LOP3.LUT R98, R98, R193, RZ, 0x3c, !PT ;  /* 0x000000c162627212 */ /* 0x000fc400078e3cff */
[----:B------:R-:W-:Y:S01]  /*7930*/  MOV R24, R24 ;  /* 0x0000001800187202 */ /* 0x000fe20000000f00 */
[----:B------:R-:W-:Y:S01]  /*7940*/  STSM.16.M88.4 [R20], R40 ;  /* 0x0000002814007844 */ /* 0x000fe20000000200 */
[----:B------:R-:W-:Y:S02]  /*7950*/  LOP3.LUT R102, R102, R195, RZ, 0x3c, !PT ;  /* 0x000000c366667212 */ /* 0x000fe400078e3cff */
[----:B------:R-:W-:Y:S01]  /*7960*/  SHF.R.U64 R118, R118, 0x3, RZ ;  /* 0x0000000376767819 */ /* 0x000fe200000012ff */
[----:B------:R-:W-:Y:S01]  /*7970*/  STSM.16.M88.4 [R24], R48 ;  /* 0x0000003018007844 */ /* 0x000fe20000000200 */
[----:B------:R-:W-:Y:S02]  /*7980*/  SHF.R.U64 R6, R6, 0x3, RZ ;  /* 0x0000000306067819 */ /* 0x000fe400000012ff */
[----:B------:R-:W-:Y:S02]  /*7990*/  MOV R28, R28 ;  /* 0x0000001c001c7202 */ /* 0x000fe40000000f00 */
[----:B------:R-:W-:-:S02]  /*79a0*/  F2FP.BF16.F32.PACK_AB R59, R63, R62 ;  /* 0x0000003e3f3b723e */ /* 0x000fc400000010ff */
[----:B------:R-:W-:Y:S01]  /*79b0*/  F2FP.BF16.F32.PACK_AB R65, R67, R66 ;  /* 0x000000424341723e */ /* 0x000fe200000010ff */
[----:B0-----:R-:W-:Y:S01]  /*79c0*/  IMAD.U32 R11, RZ, RZ, UR6 ;  /* 0x00000006ff0b7e24 */ /* 0x001fe2000f8e00ff */
[----:B------:R-:W-:Y:S01]  /*79d0*/  F2FP.BF16.F32.PACK_AB R72, R73, R72 ;  /* 0x000000484948723e */ /* 0x000fe200000010ff */
[----:B------:R-:W-:Y:S01]  /*79e0*/  STSM.16.M88.4 [R28], R56 ;  /* 0x000000381c007844 */ /* 0x000fe20000000200 */
[----:B------:R-:W-:Y:S01]  /*79f0*/  SHF.R.U64 R4, R4, 0x3, RZ ;  /* 0x0000000304047819 */ /* 0x000fe200000012ff */
[----:B------:R-:W-:Y:S01]  /*7a00*/  ULDC.64 UR6, c[0x0][0xbe0] ;  /* 0x0002f80000067ab9 */ /* 0x000fe20000000a00 */
[----:B------:R-:W-:Y:S01]  /*7a10*/  MOV R15, R90 ;  /* 0x0000005a000f7202 */ /* 0x000fe20000000f00 */
[----:B------:R-:W-:Y:S01]  /*7a20*/  IMAD.U32 R10, RZ, RZ, UR4 ;  /* 0x00000004ff0a7e24 */ /* 0x000fe2000f8e00ff */
[----:B------:R-:W-:Y:S02]  /*7a30*/  F2FP.BF16.F32.PACK_AB R66, R69, R68 ;  /* 0x000000444542723e */ /* 0x000fe400000010ff */
[----:B------:R-:W-:-:S02]  /*7a40*/  F2FP.BF16.F32.PACK_AB R67, R71, R70 ;  /* 0x000000464743723e */ /* 0x000fc400000010ff */
[----:B------:R-:W-:Y:S02]  /*7a50*/  F2FP.BF16.F32.PACK_AB R73, R75, R74 ;  /* 0x0000004a4b49723e */ /* 0x000fe400000010ff */
[----:B------:R-:W-:Y:S01]  /*7a60*/  F2FP.BF16.F32.PACK_AB R80, R81, R80 ;  /* 0x000000505150723e */ /* 0x000fe200000010ff */
[----:B------:R-:W-:Y:S01]  /*7a70*/  STSM.16.M88.4 [R15], R64 ;  /* 0x000000400f007844 */ /* 0x000fe20000000200 */
[----:B------:R-:W-:Y:S02]  /*7a80*/  IADD3.X R115, RZ, R131, RZ, P3, !PT ;  /* 0x00000083ff737210 */ /* 0x000fe40001ffe4ff */
[----:B------:R-:W-:Y:S02]  /*7a90*/  LOP3.LUT R114, R114, R201, RZ, 0x3c, !PT ;  /* 0x000000c972727212 */ /* 0x000fe400078e3cff */
[----:B------:R-:W-:Y:S02]  /*7aa0*/  MOV R94, R94 ;  /* 0x0000005e005e7202 */ /* 0x000fe40000000f00 */
[----:B------:R-:W-:-:S02]  /*7ab0*/  F2FP.BF16.F32.PACK_AB R74, R77, R76 ;  /* 0x0000004c4d4a723e */ /* 0x000fc400000010ff */
[----:B------:R-:W-:Y:S02]  /*7ac0*/  F2FP.BF16.F32.PACK_AB R75, R79, R78 ;  /* 0x0000004e4f4b723e */ /* 0x000fe400000010ff */
[----:B------:R-:W-:Y:S02]  /*7ad0*/  F2FP.BF16.F32.PACK_AB R81, R83, R82 ;  /* 0x000000525351723e */ /* 0x000fe400000010ff */
[----:B------:R-:W-:Y:S01]  /*7ae0*/  MOV R14, R98 ;  /* 0x00000062000e7202 */ /* 0x000fe20000000f00 */
[----:B------:R-:W-:Y:S01]  /*7af0*/  STSM.16.M88.4 [R94], R72 ;  /* 0x000000485e007844 */ /* 0x000fe20000000200 */
[----:B------:R-:W-:Y:S02]  /*7b00*/  F2FP.BF16.F32.PACK_AB R82, R85, R84 ;  /* 0x000000545552723e */ /* 0x000fe400000010ff */
[----:B------:R-:W-:Y:S02]  /*7b10*/  F2FP.BF16.F32.PACK_AB R83, R87, R86 ;  /* 0x000000565753723e */ /* 0x000fe400000010ff */
[----:B------:R-:W-:-:S02]  /*7b20*/  F2FP.BF16.F32.PACK_AB R88, R89, R88 ;  /* 0x000000585958723e */ /* 0x000fc400000010ff */
[----:B------:R-:W-:Y:S01]  /*7b30*/  LOP3.LUT R118, R118, R203, RZ, 0x3c, !PT ;  /* 0x000000cb76767212 */ /* 0x000fe200078e3cff */
[----:B------:R-:W-:Y:S01]  /*7b40*/  STSM.16.M88.4 [R14], R80 ;  /* 0x000000500e007844 */ /* 0x000fe20000000200 */
[----:B------:R-:W-:Y:S02]  /*7b50*/  LOP3.LUT R126, R6, R207, RZ, 0x3c, !PT ;  /* 0x000000cf067e7212 */ /* 0x000fe400078e3cff */
[----:B------:R-:W-:Y:S02]  /*7b60*/  MOV R102, R102 ;  /* 0x0000006600667202 */ /* 0x000fe40000000f00 */
[----:B------:R-:W-:Y:S02]  /*7b70*/  F2FP.BF16.F32.PACK_AB R89, R30, R26 ;  /* 0x0000001a1e59723e */ /* 0x000fe400000010ff */
[----:B------:R-:W-:Y:S02]  /*7b80*/  F2FP.BF16.F32.PACK_AB R90, R93, R92 ;  /* 0x0000005c5d5a723e */ /* 0x000fe400000010ff */
[----:B------:R-:W-:-:S02]  /*7b90*/  F2FP.BF16.F32.PACK_AB R91, R36, R32 ;  /* 0x00000020245b723e */ /* 0x000fc400000010ff */
[----:B------:R-:W-:Y:S02]  /*7ba0*/  F2FP.BF16.F32.PACK_AB R96, R97, R96 ;  /* 0x000000606160723e */ /* 0x000fe400000010ff */
[----:B------:R-:W-:Y:S01]  /*7bb0*/  LOP3.LUT R122, R4, R205, RZ, 0x3c, !PT ;  /* 0x000000cd047a7212 */ /* 0x000fe200078e3cff */
[----:B------:R-:W-:Y:S01]  /*7bc0*/  STSM.16.M88.4 [R102], R88 ;  /* 0x0000005866007844 */ /* 0x000fe20000000200 */
[----:B------:R-:W-:Y:S02]  /*7bd0*/  MOV R6, R106 ;  /* 0x0000006a00067202 */ /* 0x000fe40000000f00 */
[----:B------:R-:W-:Y:S02]  /*7be0*/  F2FP.BF16.F32.PACK_AB R97, R155, R154 ;  /* 0x0000009a9b61723e */ /* 0x000fe400000010ff */
[----:B------:R-:W-:Y:S02]  /*7bf0*/  F2FP.BF16.F32.PACK_AB R98, R101, R100 ;  /* 0x000000646562723e */ /* 0x000fe400000010ff */
[----:B------:R-:W-:-:S02]  /*7c00*/  F2FP.BF16.F32.PACK_AB R99, R157, R156 ;  /* 0x0000009c9d63723e */ /* 0x000fc400000010ff */
[----:B------:R-:W-:Y:S02]  /*7c10*/  F2FP.BF16.F32.PACK_AB R104, R105, R104 ;  /* 0x000000686968723e */ /* 0x000fe400000010ff */
[----:B------:R-:W-:Y:S01]  /*7c20*/  MOV R110, R110 ;  /* 0x0000006e006e7202 */ /* 0x000fe20000000f00 */
[----:B------:R-:W-:Y:S01]  /*7c30*/  STSM.16.M88.4 [R6], R96 ;  /* 0x0000006006007844 */ /* 0x000fe20000000200 */
[----:B------:R-:W-:Y:S02]  /*7c40*/  MOV R4, R114 ;  /* 0x0000007200047202 */ /* 0x000fe40000000f00 */
[----:B------:R-:W-:Y:S02]  /*7c50*/  F2FP.BF16.F32.PACK_AB R105, R159, R158 ;  /* 0x0000009e9f69723e */ /* 0x000fe400000010ff */
[----:B------:R-:W-:Y:S02]  /*7c60*/  F2FP.BF16.F32.PACK_AB R106, R109, R108 ;  /* 0x0000006c6d6a723e */ /* 0x000fe400000010ff */
[----:B------:R-:W-:-:S02]  /*7c70*/  F2FP.BF16.F32.PACK_AB R107, R162, R160 ;  /* 0x000000a0a26b723e */ /* 0x000fc400000010ff */
[----:B------:R-:W-:Y:S02]  /*7c80*/  F2FP.BF16.F32.PACK_AB R112, R113, R112 ;  /* 0x000000707170723e */ /* 0x000fe400000010ff */
[----:B------:R-:W-:Y:S01]  /*7c90*/  IADD3.X R13, RZ, R131, RZ, P1, !PT ;  /* 0x00000083ff0d7210 */ /* 0x000fe20000ffe4ff */
[----:B------:R-:W-:Y:S01]  /*7ca0*/  STSM.16.M88.4 [R110], R104 ;  /* 0x000000686e007844 */ /* 0x000fe20000000200 */
[----:B------:R-:W-:Y:S02]  /*7cb0*/  LOP3.LUT R12, R12, R209, RZ, 0x3c, !PT ;  /* 0x000000d10c0c7212 */ /* 0x000fe400078e3cff */
[----:B------:R-:W-:Y:S02]  /*7cc0*/  F2FP.BF16.F32.PACK_AB R113, R164, R163 ;  /* 0x000000a3a471723e */ /* 0x000fe400000010ff */
[----:B------:R-:W-:Y:S02]  /*7cd0*/  F2FP.BF16.F32.PACK_AB R114, R117, R116 ;  /* 0x000000747572723e */ /* 0x000fe400000010ff */
[----:B------:R-:W-:-:S02]  /*7ce0*/  F2FP.BF16.F32.PACK_AB R115, R168, R166 ;  /* 0x000000a6a873723e */ /* 0x000fc400000010ff */
[----:B------:R-:W-:Y:S02]  /*7cf0*/  F2FP.BF16.F32.PACK_AB R169, R170, R169 ;  /* 0x000000a9aaa9723e */ /* 0x000fe400000010ff */
[----:B------:R-:W-:Y:S01]  /*7d00*/  MOV R118, R118 ;  /* 0x0000007600767202 */ /* 0x000fe20000000f00 */
[----:B------:R0:W-:Y:S01]  /*7d10*/  STSM.16.M88.4 [R4], R112 ;  /* 0x0000007004007844 */ /* 0x0001e20000000200 */
[----:B------:R-:W-:Y:S02]  /*7d20*/  F2FP.BF16.F32.PACK_AB R168, R121, R120 ;  /* 0x0000007879a8723e */ /* 0x000fe400000010ff */
[----:B------:R-:W-:Y:S02]  /*7d30*/  F2FP.BF16.F32.PACK_AB R170, R125, R124 ;  /* 0x0000007c7daa723e */ /* 0x000fe400000010ff */
[----:B------:R-:W-:Y:S02]  /*7d40*/  F2FP.BF16.F32.PACK_AB R171, R172, R171 ;  /* 0x000000abacab723e */ /* 0x000fe400000010ff */
[----:B------:R-:W-:-:S02]  /*7d50*/  F2FP.BF16.F32.PACK_AB R173, R174, R173 ;  /* 0x000000adaead723e */ /* 0x000fc400000010ff */
[----:B------:R-:W-:Y:S01]  /*7d60*/  F2FP.BF16.F32.PACK_AB R136, R137, R136 ;  /* 0x000000888988723e */ /* 0x000fe200000010ff */
[----:B------:R-:W-:Y:S01]  /*7d70*/  STSM.16.M88.4 [R118], R168 ;  /* 0x000000a876007844 */ /* 0x000fe20000000200 */
[----:B------:R-:W-:Y:S02]  /*7d80*/  MOV R122, R122 ;  /* 0x0000007a007a7202 */ /* 0x000fe40000000f00 */
        /* <DEDUP_REMOVED lines=10> */
[----:B------:R-:W-:Y:S01]  /*7e30*/  MOV R12, R12 ;  /* 0x0000000c000c7202 */ /* 0x000fe20000000f00 */
[----:B------:R-:W-:Y:S01]  /*7e40*/  STSM.16.M88.4 [R126], R136 ;  /* 0x000000887e007844 */ /* 0x000fe20000000200 */
[----:B------:R-:W-:-:S02]  /*7e50*/  F2FP.BF16.F32.PACK_AB R146, R149, R148 ;  /* 0x000000949592723e */ /* 0x000fc400000010ff */
[----:B------:R-:W-:Y:S01]  /*7e60*/  F2FP.BF16.F32.PACK_AB R147, R151, R150 ;  /* 0x000000969793723e */ /* 0x000fe200000010ff */
[----:B------:R-:W-:Y:S01]  /*7e70*/  UISETP.NE.U32.AND UP1, UPT, UR6, URZ, UPT ;  /* 0x0000003f0600728c */ /* 0x000fe2000bf25070 */
[----:B------:R-:W-:-:S03]  /*7e80*/  PLOP3.LUT P0, PT, PT, PT, UP0, 0x80, 0x0 ;  /* 0x000000000000781c */ /* 0x000fc60003f0f008 */
[----:B------:R1:W-:Y:S01]  /*7e90*/  STSM.16.M88.4 [R12], R144 ;  /* 0x000000900c007844 */ /* 0x0003e20000000200 */
[----:B------:R-:W-:Y:S01]  /*7ea0*/  BAR.SYNC.DEFER_BLOCKING 0x1, 0x100 ;  /* 0x0044000000007b1d */ /* 0x000fe20000010000 */
[----:B------:R-:W-:-:S07]  /*7eb0*/  UISETP.NE.AND.EX UP1, UPT, UR7, URZ, UPT, UP1 ;  /* 0x0000003f0700728c */ /* 0x000fce000bf25310 */
[----:B0-----:R-:W0:Y:S01]  /*7ec0*/  LDC R4, c[0x0][0xa88] ;  /* 0x0002a200ff047b82 */ /* 0x001e220000000800 */
[----:B------:R-:W-:-:S03]  /*7ed0*/  PLOP3.LUT P6, PT, PT, PT, UP1, 0x80, 0x0 ;  /* 0x000000000000781c */ /* 0x000fc60003fcf018 */
[----:B------:R-:W-:-:S04]  /*7ee0*/  @UP1 UIADD3 UR6, UP2, UR8, UR6, URZ ;  /* 0x0000000608061290 */ /* 0x000fc8000ff5e03f */
[----:B------:R-:W-:Y:S02]  /*7ef0*/  @UP1 UIADD3.X UR7, UR9, UR7, URZ, UP2, !UPT ;  /* 0x0000000709071290 */ /* 0x000fe400097fe43f */
[----:B------:R-:W-:-:S04]  /*7f00*/  MOV R14, UR6 ;  /* 0x00000006000e7c02 */ /* 0x000fc80008000f00 */
[----:B------:R-:W-:Y:S01]  /*7f10*/  IMAD.U32 R15, RZ, RZ, UR7 ;  /* 0x00000007ff0f7e24 */ /* 0x000fe2000f8e00ff */
[----:B------:R-:W2:Y:S01]  /*7f20*/  @P0 LDG.E R6, desc[UR38][R10.64] ;  /* 0x000000260a060981 */ /* 0x000ea2000c1e1900 */
[----:B------:R-:W-:-:S04]  /*7f30*/  IMAD R9, R18, 0x40, R2 ;  /* 0x0000004012097824 */ /* 0x000fc800078e0202 */
[----:B------:R-:W-:Y:S01]  /*7f40*/  IMAD.WIDE R134, R9, 0x2, R134 ;  /* 0x0000000209867825 */ /* 0x000fe200078e0286 */
[----:B0-----:R0:W5:Y:S02]  /*7f50*/  @P6 LDG.E R4, desc[UR38][R14.64] ;  /* 0x000000260e046981 */ /* 0x001164000c1e1900 */
[C---:B------:R-:W-:Y:S02]  /*7f60*/  IADD3 R9, P2, R134.reuse, 0x1000, RZ ;  /* 0x0000100086097810 */ /* 0x040fe40007f5e0ff */
[C---:B------:R-:W-:Y:S02]  /*7f70*/  IADD3 R29, P1, R134.reuse, 0x2000, RZ ;  /* 0x00002000861d7810 */ /* 0x040fe40007f3e0ff */
[----:B-1----:R-:W-:Y:S02]  /*7f80*/  P2R R12, PR, RZ, 0x4 ;  /* 0x00000004ff0c7803 */ /* 0x002fe40000000000 */
[C---:B------:R-:W-:Y:S02]  /*7f90*/  IADD3 R25, P2, R134.reuse, 0x3000, RZ ;  /* 0x0000300086197810 */ /* 0x040fe40007f5e0ff */
[----:B------:R-:W-:-:S02]  /*7fa0*/  IADD3 R41, P3, R134, 0x4000, RZ ;  /* 0x0000400086297810 */ /* 0x000fc40007f7e0ff */
[C---:B------:R-:W-:Y:S02]  /*7fb0*/  IADD3 R33, P4, R134.reuse, 0x5000, RZ ;  /* 0x0000500086217810 */ /* 0x040fe40007f9e0ff */
[----:B------:R-:W-:Y:S02]  /*7fc0*/  IADD3 R49, P5, R134, 0x6000, RZ ;  /* 0x0000600086317810 */ /* 0x000fe40007fbe0ff */
[----:B------:R-:W-:Y:S02]  /*7fd0*/  LOP3.LUT R8, R9, 0x380, RZ, 0xc0, !PT ;  /* 0x0000038009087812 */ /* 0x000fe400078ec0ff */
[----:B------:R-:W-:Y:S02]  /*7fe0*/  LOP3.LUT R28, R29, 0x380, RZ, 0xc0, !PT ;  /* 0x000003801d1c7812 */ /* 0x000fe400078ec0ff */
[----:B------:R-:W-:Y:S02]  /*7ff0*/  LOP3.LUT R24, R25, 0x380, RZ, 0xc0, !PT ;  /* 0x0000038019187812 */ /* 0x000fe400078ec0ff */
[----:B------:R-:W-:-:S02]  /*8000*/  LOP3.LUT R40, R41, 0x380, RZ, 0xc0, !PT ;  /* 0x0000038029287812 */ /* 0x000fc400078ec0ff */
[----:B------:R-:W-:Y:S02]  /*8010*/  LOP3.LUT R32, R33, 0x380, RZ, 0xc0, !PT ;  /* 0x0000038021207812 */ /* 0x000fe400078ec0ff */
[----:B------:R-:W-:Y:S01]  /*8020*/  LOP3.LUT R48, R49, 0x380, RZ, 0xc0, !PT ;  /* 0x0000038031307812 */ /* 0x000fe200078ec0ff */
[----:B------:R-:W-:Y:S01]  /*8030*/  UMOV UR4, URZ ;  /* 0x0000003f00047c82 */ /* 0x000fe20008000000 */
[----:B------:R-:W-:Y:S02]  /*8040*/  SHF.R.U64 R8, R8, 0x3, RZ ;  /* 0x0000000308087819 */ /* 0x000fe400000012ff */
[----:B------:R-:W-:Y:S02]  /*8050*/  SHF.R.U64 R28, R28, 0x3, RZ ;  /* 0x000000031c1c7819 */ /* 0x000fe400000012ff */
[----:B------:R-:W-:Y:S02]  /*8060*/  SHF.R.U64 R24, R24, 0x3, RZ ;  /* 0x0000000318187819 */ /* 0x000fe400000012ff */
[----:B------:R-:W-:-:S02]  /*8070*/  SHF.R.U64 R40, R40, 0x3, RZ ;  /* 0x0000000328287819 */ /* 0x000fc400000012ff */
[----:B------:R-:W-:Y:S02]  /*8080*/  SHF.R.U64 R32, R32, 0x3, RZ ;  /* 0x0000000320207819 */ /* 0x000fe400000012ff */
[----:B------:R-:W-:Y:S02]  /*8090*/  SHF.R.U64 R48, R48, 0x3, RZ ;  /* 0x0000000330307819 */ /* 0x000fe400000012ff */
[----:B------:R-:W-:Y:S02]  /*80a0*/  LOP3.LUT R8, R8, R9, RZ, 0x3c, !PT ;  /* 0x0000000908087212 */ /* 0x000fe400078e3cff */
[----:B------:R-:W-:Y:S02]  /*80b0*/  LOP3.LUT R28, R28, R29, RZ, 0x3c, !PT ;  /* 0x0000001d1c1c7212 */ /* 0x000fe400078e3cff */
[----:B------:R-:W-:Y:S02]  /*80c0*/  LOP3.LUT R24, R24, R25, RZ, 0x3c, !PT ;  /* 0x0000001918187212 */ /* 0x000fe400078e3cff */
[----:B------:R-:W-:-:S02]  /*80d0*/  LOP3.LUT R40, R40, R41, RZ, 0x3c, !PT ;  /* 0x0000002928287212 */ /* 0x000fc400078e3cff */
[----:B------:R-:W-:Y:S02]  /*80e0*/  LOP3.LUT R32, R32, R33, RZ, 0x3c, !PT ;  /* 0x0000002120207212 */ /* 0x000fe400078e3cff */
[----:B------:R-:W-:Y:S02]  /*80f0*/  LOP3.LUT R48, R48, R49, RZ, 0x3c, !PT ;  /* 0x0000003130307212 */ /* 0x000fe400078e3cff */
[----:B--2---:R-:W-:Y:S01]  /*8100*/  @P0 R2UR UR4, R6 ;  /* 0x00000000060402ca */ /* 0x004fe200000e0000 */
[----:B0-----:R-:W-:-:S14]  /*8110*/  @P6 BRA `(.L_x_289) ;  /* 0x0000000000106947 */ /* 0x001fdc0003800000 */
[----:B------:R-:W-:Y:S05]  /*8120*/  @!P0 BRA `(.L_x_289) ;  /* 0x00000000000c8947 */ /* 0x000fea0003800000 */
[----:B------:R-:W2:Y:S04]  /*8130*/  LDG.E R13, desc[UR38][R10.64] ;  /* 0x000000260a0d7981 */ /* 0x000ea8000c1e1900 */
[----:B-----5:R-:W2:Y:S02]  /*8140*/  LDG.E R4, desc[UR38][R10.64+0x4] ;  /* 0x000004260a047981 */ /* 0x020ea4000c1e1900 */
[----:B--2---:R-:W-:-:S07]  /*8150*/  IMAD.IADD R4, R4, 0x1, -R13 ;  /* 0x0000000104047824 */ /* 0x004fce00078e0a0d */
.L_x_289:
[----:B------:R-:W0:Y:S01]  /*8160*/  SHFL.IDX PT, R6, R188, RZ, 0x1f ;  /* 0x00001fffbc067589 */ /* 0x000e2200000e0000 */
[----:B------:R-:W-:Y:S01]  /*8170*/  ISETP.NE.AND P6, PT, R12, RZ, PT ;  /* 0x000000ff0c00720c */ /* 0x000fe20003fc5270 */
[--C-:B------:R-:W-:Y:S01]  /*8180*/  IMAD.X R25, RZ, RZ, R135.reuse, P2 ;  /* 0x000000ffff197224 */ /* 0x100fe200010e0687 */
[C---:B------:R-:W-:Y:S01]  /*8190*/  IADD3 R37, P0, R134.reuse, 0x7000, RZ ;  /* 0x0000700086257810 */ /* 0x040fe20007f1e0ff */
[--C-:B------:R-:W-:Y:S01]  /*81a0*/  IMAD.X R41, RZ, RZ, R135.reuse, P3 ;  /* 0x000000ffff297224 */ /* 0x100fe200018e0687 */
[----:B------:R-:W-:Y:S01]  /*81b0*/  IADD3.X R29, RZ, R135, RZ, P1, !PT ;  /* 0x00000087ff1d7210 */ /* 0x000fe20000ffe4ff */
[--C-:B------:R-:W-:Y:S01]  /*81c0*/  IMAD.X R9, RZ, RZ, R135.reuse, P6 ;  /* 0x000000ffff097224 */ /* 0x100fe200030e0687 */
[C---:B------:R-:W-:Y:S01]  /*81d0*/  IADD3 R53, P6, R134.reuse, 0x8000, RZ ;  /* 0x0000800086357810 */ /* 0x040fe20007fde0ff */
[----:B------:R-:W-:Y:S01]  /*81e0*/  IMAD.X R33, RZ, RZ, R135, P4 ;  /* 0x000000ffff217224 */ /* 0x000fe200020e0687 */
[----:B------:R-:W-:Y:S01]  /*81f0*/  IADD3 R45, P1, R134, 0x9000, RZ ;  /* 0x00009000862d7810 */ /* 0x000fe20007f3e0ff */
[----:B------:R-:W-:Y:S01]  /*8200*/  USHF.R.S32.HI UR9, URZ, 0x1f, UR4 ;  /* 0x0000001f3f097899 */ /* 0x000fe20008011404 */
[----:B------:R-:W-:Y:S01]  /*8210*/  LOP3.LUT R52, R53, 0x380, RZ, 0xc0, !PT ;  /* 0x0000038035347812 */ /* 0x000fe200078ec0ff */
[----:B------:R-:W-:Y:S01]  /*8220*/  USHF.R.S32.HI UR12, URZ, 0x1f, UR46 ;  /* 0x0000001f3f0c7899 */ /* 0x000fe2000801142e */
[----:B------:R-:W-:Y:S01]  /*8230*/  LOP3.LUT R36, R37, 0x380, RZ, 0xc0, !PT ;  /* 0x0000038025247812 */ /* 0x000fe200078ec0ff */
[----:B------:R-:W-:Y:S01]  /*8240*/  USEL UR44, UR44, URZ, !UP0 ;  /* 0x0000003f2c2c7287 */ /* 0x000fe2000c000000 */
[----:B------:R-:W-:Y:S01]  /*8250*/  LOP3.LUT R44, R45, 0x380, RZ, 0xc0, !PT ;  /* 0x000003802d2c7812 */ /* 0x000fe200078ec0ff */
[----:B------:R-:W-:Y:S01]  /*8260*/  USEL UR45, UR45, URZ, !UP0 ;  /* 0x0000003f2d2d7287 */ /* 0x000fe2000c000000 */
[----:B------:R-:W-:-:S02]  /*8270*/  SHF.R.U64 R52, R52, 0x3, RZ ;  /* 0x0000000334347819 */ /* 0x000fc400000012ff */
[----:B------:R-:W-:Y:S02]  /*8280*/  SHF.R.U64 R36, R36, 0x3, RZ ;  /* 0x0000000324247819 */ /* 0x000fe400000012ff */
[----:B------:R-:W-:Y:S02]  /*8290*/  SHF.R.U64 R44, R44, 0x3, RZ ;  /* 0x000000032c2c7819 */ /* 0x000fe400000012ff */
[----:B------:R-:W-:Y:S01]  /*82a0*/  LOP3.LUT R52, R52, R53, RZ, 0x3c, !PT ;  /* 0x0000003534347212 */ /* 0x000fe200078e3cff */
[--C-:B------:R-:W-:Y:S01]  /*82b0*/  IMAD.X R53, RZ, RZ, R135.reuse, P6 ;  /* 0x000000ffff357224 */ /* 0x100fe200030e0687 */
[----:B------:R-:W-:Y:S01]  /*82c0*/  LOP3.LUT R36, R36, R37, RZ, 0x3c, !PT ;  /* 0x0000002524247212 */ /* 0x000fe200078e3cff */
[--C-:B------:R-:W-:Y:S01]  /*82d0*/  IMAD.X R37, RZ, RZ, R135.reuse, P0 ;  /* 0x000000ffff257224 */ /* 0x100fe200000e0687 */
[----:B0-----:R-:W-:Y:S02]  /*82e0*/  ISETP.NE.AND P6, PT, R6, RZ, PT ;  /* 0x000000ff0600720c */ /* 0x001fe40003fc5270 */
[----:B------:R-:W-:Y:S01]  /*82f0*/  LOP3.LUT R44, R44, R45, RZ, 0x3c, !PT ;  /* 0x0000002d2c2c7212 */ /* 0x000fe200078e3cff */
[----:B------:R-:W-:Y:S01]  /*8300*/  IMAD.X R45, RZ, RZ, R135, P1 ;  /* 0x000000ffff2d7224 */ /* 0x000fe200008e0687 */
[----:B------:R-:W-:-:S02]  /*8310*/  IADD3.X R49, RZ, R135, RZ, P5, !PT ;  /* 0x00000087ff317210 */ /* 0x000fc40002ffe4ff */
[C---:B------:R-:W-:Y:S02]  /*8320*/  IADD3 R61, P2, R134.reuse, 0xa000, RZ ;  /* 0x0000a000863d7810 */ /* 0x040fe40007f5e0ff */
[C---:B------:R-:W-:Y:S02]  /*8330*/  IADD3 R57, P3, R134.reuse, 0xb000, RZ ;  /* 0x0000b00086397810 */ /* 0x040fe40007f7e0ff */
[C---:B------:R-:W-:Y:S02]  /*8340*/  IADD3 R69, P4, R134.reuse, 0xc000, RZ ;  /* 0x0000c00086457810 */ /* 0x040fe40007f9e0ff */
[C---:B------:R-:W-:Y:S02]  /*8350*/  IADD3 R65, P5, R134.reuse, 0xd000, RZ ;  /* 0x0000d00086417810 */ /* 0x040fe40007fbe0ff */
[C---:B------:R-:W-:Y:S02]  /*8360*/  IADD3 R77, P0, R134.reuse, 0xe000, RZ ;  /* 0x0000e000864d7810 */ /* 0x040fe40007f1e0ff */
[----:B------:R-:W-:-:S02]  /*8370*/  IADD3 R11, P1, R134, 0xf000, RZ ;  /* 0x0000f000860b7810 */ /* 0x000fc40007f3e0ff */
[----:B------:R-:W-:Y:S02]  /*8380*/  LOP3.LUT R60, R61, 0x380, RZ, 0xc0, !PT ;  /* 0x000003803d3c7812 */ /* 0x000fe400078ec0ff */
[----:B------:R-:W-:Y:S01]  /*8390*/  LOP3.LUT R56, R57, 0x380, RZ, 0xc0, !PT ;  /* 0x0000038039387812 */ /* 0x000fe200078ec0ff */
[----:B------:R-:W-:Y:S01]  /*83a0*/  IMAD.X R73, RZ, RZ, R135, P1 ;  /* 0x000000ffff497224 */ /* 0x000fe200008e0687 */
[----:B------:R-:W-:Y:S02]  /*83b0*/  LOP3.LUT R68, R69, 0x380, RZ, 0xc0, !PT ;  /* 0x0000038045447812 */ /* 0x000fe400078ec0ff */
[----:B------:R-:W-:Y:S02]  /*83c0*/  LOP3.LUT R64, R65, 0x380, RZ, 0xc0, !PT ;  /* 0x0000038041407812 */ /* 0x000fe400078ec0ff */
[----:B------:R-:W-:Y:S02]  /*83d0*/  LOP3.LUT R76, R77, 0x380, RZ, 0xc0, !PT ;  /* 0x000003804d4c7812 */ /* 0x000fe400078ec0ff */
[----:B------:R-:W-:-:S02]  /*83e0*/  LOP3.LUT R13, R134, 0x380, RZ, 0xc0, !PT ;  /* 0x00000380860d7812 */ /* 0x000fc400078ec0ff */
[----:B------:R-:W-:Y:S02]  /*83f0*/  LOP3.LUT R6, R11, 0x380, RZ, 0xc0, !PT ;  /* 0x000003800b067812 */ /* 0x000fe400078ec0ff */
[----:B------:R-:W-:Y:S02]  /*8400*/  SHF.R.U64 R60, R60, 0x3, RZ ;  /* 0x000000033c3c7819 */ /* 0x000fe400000012ff */
[----:B------:R-:W-:Y:S02]  /*8410*/  SHF.R.U64 R56, R56, 0x3, RZ ;  /* 0x0000000338387819 */ /* 0x000fe400000012ff */
[----:B------:R-:W-:Y:S02]  /*8420*/  SHF.R.U64 R68, R68, 0x3, RZ ;  /* 0x0000000344447819 */ /* 0x000fe400000012ff */
[----:B------:R-:W-:Y:S02]  /*8430*/  SHF.R.U64 R64, R64, 0x3, RZ ;  /* 0x0000000340407819 */ /* 0x000fe400000012ff */
[----:B------:R-:W-:-:S02]  /*8440*/  SHF.R.U64 R76, R76, 0x3, RZ ;  /* 0x000000034c4c7819 */ /* 0x000fc400000012ff */
[----:B------:R-:W-:Y:S02]  /*8450*/  SHF.R.U64 R13, R13, 0x3, RZ ;  /* 0x000000030d0d7819 */ /* 0x000fe400000012ff */
[----:B------:R-:W-:Y:S02]  /*8460*/  SHF.R.U64 R6, R6, 0x3, RZ ;  /* 0x0000000306067819 */ /* 0x000fe400000012ff */
[----:B------:R-:W-:Y:S02]  /*8470*/  LOP3.LUT R60, R60, R61, RZ, 0x3c, !PT ;  /* 0x0000003d3c3c7212 */ /* 0x000fe400078e3cff */
[----:B------:R-:W-:Y:S01]  /*8480*/  LOP3.LUT R56, R56, R57, RZ, 0x3c, !PT ;  /* 0x0000003938387212 */ /* 0x000fe200078e3cff */
[--C-:B------:R-:W-:Y:S01]  /*8490*/  IMAD.X R57, RZ, RZ, R135.reuse, P3 ;  /* 0x000000ffff397224 */ /* 0x100fe200018e0687 */
[----:B------:R-:W-:Y:S01]  /*84a0*/  LOP3.LUT R68, R68, R69, RZ, 0x3c, !PT ;  /* 0x0000004544447212 */ /* 0x000fe200078e3cff */
[--C-:B------:R-:W-:Y:S01]  /*84b0*/  IMAD.X R69, RZ, RZ, R135.reuse, P4 ;  /* 0x000000ffff457224 */ /* 0x100fe200020e0687 */
[----:B------:R-:W-:Y:S01]  /*84c0*/  LOP3.LUT R64, R64, R65, RZ, 0x3c, !PT ;  /* 0x0000004140407212 */ /* 0x000fe200078e3cff */
[----:B------:R-:W-:Y:S01]  /*84d0*/  IMAD.X R65, RZ, RZ, R135, P5 ;  /* 0x000000ffff417224 */ /* 0x000fe200028e0687 */
[----:B------:R-:W-:-:S02]  /*84e0*/  LOP3.LUT R76, R76, R77, RZ, 0x3c, !PT ;  /* 0x0000004d4c4c7212 */ /* 0x000fc400078e3cff */
[-C--:B------:R-:W-:Y:S02]  /*84f0*/  IADD3.X R61, RZ, R135.reuse, RZ, P2, !PT ;  /* 0x00000087ff3d7210 */ /* 0x080fe400017fe4ff */
[----:B------:R-:W-:Y:S02]  /*8500*/  IADD3.X R77, RZ, R135, RZ, P0, !PT ;  /* 0x00000087ff4d7210 */ /* 0x000fe400007fe4ff */
[----:B------:R-:W-:Y:S02]  /*8510*/  LOP3.LUT R134, R13, R134, RZ, 0x3c, !PT ;  /* 0x000000860d867212 */ /* 0x000fe400078e3cff */
[----:B------:R-:W-:Y:S01]  /*8520*/  LOP3.LUT R72, R6, R11, RZ, 0x3c, !PT ;  /* 0x0000000b06487212 */ /* 0x000fe200078e3cff */
[----:B------:R-:W-:Y:S06]  /*8530*/  @P6 BRA `(.L_x_290) ;  /* 0x0000000000686947 */ /* 0x000fec0003800000 */
[----:B------:R-:W-:Y:S01]  /*8540*/  ULDC.64 UR10, c[0x0][0xb70] ;  /* 0x0002dc00000a7ab9 */ /* 0x000fe20000000a00 */
[----:B------:R-:W-:Y:S01]  /*8550*/  UMOV UR6, UR4 ;  /* 0x0000000400067c82 */ /* 0x000fe20008000000 */
[----:B------:R-:W-:Y:S01]  /*8560*/  UIMAD UR8, UR12, UR10, URZ ;  /* 0x0000000a0c0872a4 */ /* 0x000fe2000f8e023f */
[----:B------:R-:W-:Y:S01]  /*8570*/  IMAD.MOV R6, RZ, RZ, -R22 ;  /* 0x000000ffff067224 */ /* 0x000fe200078e0a16 */
[----:B------:R-:W-:Y:S01]  /*8580*/  UMOV UR7, UR9 ;  /* 0x0000000900077c82 */ /* 0x000fe20008000000 */
[----:B------:R-:W-:Y:S01]  /*8590*/  IMAD R13, R187, 0x40, R16 ;  /* 0x00000040bb0d7824 */ /* 0x000fe200078e0210 */
[----:B------:R-:W-:Y:S02]  /*85a0*/  UIMAD.WIDE.U32 UR6, UR46, UR10, UR6 ;  /* 0x0000000a2e0672a5 */ /* 0x000fe4000f8e0006 */
[----:B------:R-:W-:Y:S01]  /*85b0*/  UIMAD UR8, UR46, UR11, UR8 ;  /* 0x0000000b2e0872a4 */ /* 0x000fe2000f8e0208 */
[----:B------:R-:W-:Y:S02]  /*85c0*/  ISETP.NE.AND P0, PT, R17, R6, PT ;  /* 0x000000061100720c */ /* 0x000fe40003f05270 */
[----:B------:R-:W-:Y:S01]  /*85d0*/  ULDC.64 UR10, c[0x0][0xb78] ;  /* 0x0002de00000a7ab9 */ /* 0x000fe20000000a00 */
[----:B------:R-:W-:Y:S01]  /*85e0*/  UIADD3 UR7, UR7, UR8, URZ ;  /* 0x0000000807077290 */ /* 0x000fe2000fffe03f */
[C---:B------:R-:W-:Y:S01]  /*85f0*/  IADD3 R11, R13.reuse, 0x8, RZ ;  /* 0x000000080d0b7810 */ /* 0x040fe20007ffe0ff */
[----:B------:R-:W-:Y:S01]  /*8600*/  UIMAD UR8, UR45, UR10, URZ ;  /* 0x0000000a2d0872a4 */ /* 0x000fe2000f8e023f */
[----:B------:R-:W-:Y:S01]  /*8610*/  SHF.R.S32.HI R6, RZ, 0x1f, R13 ;  /* 0x0000001fff067819 */ /* 0x000fe2000001140d */
[----:B------:R-:W-:Y:S01]  /*8620*/  UIMAD.WIDE.U32 UR6, UR44, UR10, UR6 ;  /* 0x0000000a2c0672a5 */ /* 0x000fe2000f8e0006 */
[-C--:B-----5:R-:W-:Y:S01]  /*8630*/  ISETP.GE.OR P1, PT, R13, R4.reuse, P0 ;  /* 0x000000040d00720c */ /* 0x0a0fe20000726670 */
[----:B------:R-:W-:Y:S01]  /*8640*/  UIMAD UR8, UR44, UR11, UR8 ;  /* 0x0000000b2c0872a4 */ /* 0x000fe2000f8e0208 */
[----:B------:R-:W-:-:S02]  /*8650*/  ISETP.GE.OR P0, PT, R11, R4, P0 ;  /* 0x000000040b00720c */ /* 0x000fc40000706670 */
[----:B------:R-:W-:Y:S01]  /*8660*/  ULDC.64 UR10, c[0x0][0xb40] ;  /* 0x0002d000000a7ab9 */ /* 0x000fe20000000a00 */
[----:B------:R-:W-:Y:S02]  /*8670*/  IADD3 R12, P2, R13, UR6, RZ ;  /* 0x000000060d0c7c10 */ /* 0x000fe4000ff5e0ff */
[----:B------:R-:W-:-:S05]  /*8680*/  IMAD.U32 R15, RZ, RZ, UR8 ;  /* 0x00000008ff0f7e24 */ /* 0x000fca000f8e00ff */
[----:B------:R-:W-:Y:S02]  /*8690*/  IADD3.X R11, R6, UR7, R15, P2, !PT ;  /* 0x00000007060b7c10 */ /* 0x000fe400097fe40f */
[----:B------:R-:W-:-:S04]  /*86a0*/  LEA R10, P2, R12, UR10, 0x2 ;  /* 0x0000000a0c0a7c11 */ /* 0x000fc8000f8410ff */
[----:B------:R-:W-:-:S05]  /*86b0*/  LEA.HI.X R11, R12, UR11, R11, 0x2, P2 ;  /* 0x0000000b0c0b7c11 */ /* 0x000fca00090f140b */
[----:B------:R0:W-:Y:S04]  /*86c0*/  @!P1 STG.E desc[UR38][R10.64], R3 ;  /* 0x000000030a009986 */ /* 0x0001e8000c101926 */
[----:B------:R0:W-:Y:S02]  /*86d0*/  @!P0 STG.E desc[UR38][R10.64+0x20], R0 ;  /* 0x000020000a008986 */ /* 0x0001e4000c101926 */
.L_x_290:
[C---:B------:R-:W-:Y:S01]  /*86e0*/  VIADD R6, R2.reuse, 0x40 ;  /* 0x0000004002067836 */ /* 0x040fe20000000000 */
[----:B------:R-:W-:Y:S01]  /*86f0*/  ULDC UR8, c[0x0][0xa8c] ;  /* 0x0002a30000087ab9 */ /* 0x000fe20000000800 */
[C---:B------:R-:W-:Y:S01]  /*8700*/  VIADD R86, R2.reuse, 0x80 ;  /* 0x0000008002567836 */ /* 0x040fe20000000000 */
[----:B------:R-:W-:Y:S01]  /*8710*/  IADD3 R87, R2, 0xc0, RZ ;  /* 0x000000c002577810 */ /* 0x000fe20007ffe0ff */
[----:B------:R-:W-:Y:S01]  /*8720*/  ULDC.64 UR10, c[0x0][0xaa0] ;  /* 0x0002a800000a7ab9 */ /* 0x000fe20000000a00 */
[----:B------:R-:W-:Y:S01]  /*8730*/  ISETP.GE.AND P1, PT, R6, UR8, PT ;  /* 0x0000000806007c0c */ /* 0x000fe2000bf26270 */
[----:B------:R1:W5:Y:S01]  /*8740*/  LD.E.128 R12, desc[UR38][R134.64] ;  /* 0x00000026860c7980 */ /* 0x000362000c101d00 */
[----:B------:R-:W-:Y:S02]  /*8750*/  ISETP.GE.AND P0, PT, R2, UR8, PT ;  /* 0x0000000802007c0c */ /* 0x000fe4000bf06270 */
[----:B0-----:R-:W-:Y:S01]  /*8760*/  SEL R3, RZ, 0xffffffff, P1 ;  /* 0xffffffffff037807 */ /* 0x001fe20000800000 */
[----:B------:R-:W5:Y:S01]  /*8770*/  LD.E.128 R8, desc[UR38][R8.64] ;  /* 0x0000002608087980 */ /* 0x000f62000c101d00 */
[----:B------:R-:W-:-:S03]  /*8780*/  SEL R0, RZ, 0x1, P0 ;  /* 0x00000001ff007807 */ /* 0x000fc60000000000 */
[----:B------:R-:W-:Y:S01]  /*8790*/  IMAD.SHL.U32 R3, R3, 0x2, RZ ;  /* 0x0000000203037824 */ /* 0x000fe200078e00ff */
[----:B------:R-:W-:Y:S01]  /*87a0*/  ISETP.GE.AND P0, PT, R86, UR8, PT ;  /* 0x0000000856007c0c */ /* 0x000fe2000bf06270 */
[----:B------:R-:W5:Y:S01]  /*87b0*/  LD.E.128 R28, desc[UR38][R28.64] ;  /* 0x000000261c1c7980 */ /* 0x000f62000c101d00 */
[----:B------:R-:W-:Y:S02]  /*87c0*/  ISETP.GE.AND P1, PT, R87, UR8, PT ;  /* 0x0000000857007c0c */ /* 0x000fe4000bf26270 */
[----:B------:R-:W-:Y:S01]  /*87d0*/  LOP3.LUT R0, R3, 0x2, R0, 0xe2, !PT ;  /* 0x0000000203007812 */ /* 0x000fe200078ee200 */
[----:B------:R-:W5:Y:S01]  /*87e0*/  LD.E.128 R24, desc[UR38][R24.64] ;  /* 0x0000002618187980 */ /* 0x000f62000c101d00 */
[----:B------:R-:W-:Y:S02]  /*87f0*/  SEL R3, RZ, 0x4, P0 ;  /* 0x00000004ff037807 */ /* 0x000fe40000000000 */
[----:B------:R-:W-:Y:S01]  /*8800*/  SEL R19, RZ, 0x8, P1 ;  /* 0x00000008ff137807 */ /* 0x000fe20000800000 */
[C---:B------:R-:W-:Y:S01]  /*8810*/  VIADD R20, R2.reuse, 0x180 ;  /* 0x0000018002147836 */ /* 0x040fe20000000000 */
[----:B------:R-:W-:Y:S01]  /*8820*/  UIMAD UR6, UR9, UR10, URZ ;  /* 0x0000000a090672a4 */ /* 0x000fe2000f8e023f */
[C---:B------:R-:W-:Y:S01]  /*8830*/  VIADD R88, R2.reuse, 0x100 ;  /* 0x0000010002587836 */ /* 0x040fe20000000000 */
[----:B------:R-:W-:Y:S01]  /*8840*/  LOP3.LUT R0, R19, R0, R3, 0xfe, !PT ;  /* 0x0000000013007212 */ /* 0x000fe200078efe03 */
[----:B------:R-:W-:Y:S01]  /*8850*/  IMAD.U32 R21, RZ, RZ, UR10 ;  /* 0x0000000aff157e24 */ /* 0x000fe2000f8e00ff */
[--C-:B------:R-:W-:Y:S01]  /*8860*/  SHF.R.S32.HI R3, RZ, 0x1f, R2.reuse ;  /* 0x0000001fff037819 */ /* 0x100fe20000011402 */
[----:B------:R-:W5:Y:S01]  /*8870*/  LD.E.128 R40, desc[UR38][R40.64] ;  /* 0x0000002628287980 */ /* 0x000f62000c101d00 */
[----:B------:R-:W-:Y:S01]  /*8880*/  IADD3 R90, R2, 0x140, RZ ;  /* 0x00000140025a7810 */ /* 0x000fe20007ffe0ff */
[----:B------:R-:W-:Y:S01]  /*8890*/  UIMAD UR6, UR4, UR11, UR6 ;  /* 0x0000000b040672a4 */ /* 0x000fe2000f8e0206 */
[----:B------:R-:W-:Y:S01]  /*88a0*/  ISETP.GE.AND P2, PT, R20, UR8, PT ;  /* 0x0000000814007c0c */ /* 0x000fe2000bf46270 */
[----:B------:R-:W-:Y:S01]  /*88b0*/  IMAD.WIDE.U32 R20, R21, UR4, R2 ;  /* 0x0000000415147c25 */ /* 0x000fe2000f8e0002 */
[----:B------:R-:W-:Y:S01]  /*88c0*/  ISETP.GE.AND P0, PT, R88, UR8, PT ;  /* 0x0000000858007c0c */ /* 0x000fe2000bf06270 */
[----:B------:R-:W-:Y:S01]  /*88d0*/  ULDC.64 UR10, c[0x0][0xae0] ;  /* 0x0002b800000a7ab9 */ /* 0x000fe20000000a00 */
[----:B------:R-:W-:Y:S01]  /*88e0*/  ISETP.GE.AND P1, PT, R90, UR8, PT ;  /* 0x000000085a007c0c */ /* 0x000fe2000bf26270 */
[----:B------:R-:W5:Y:S01]  /*88f0*/  LD.E.128 R32, desc[UR38][R32.64] ;  /* 0x0000002620207980 */ /* 0x000f62000c101d00 */
[----:B------:R-:W-:-:S02]  /*8900*/  UIMAD UR4, UR12, UR10, URZ ;  /* 0x0000000a0c0472a4 */ /* 0x000fc4000f8e023f */
[----:B------:R-:W-:Y:S01]  /*8910*/  MOV R81, UR10 ;  /* 0x0000000a00517c02 */ /* 0x000fe20008000f00 */
[----:B------:R-:W5:Y:S01]  /*8920*/  LD.E.128 R48, desc[UR38][R48.64] ;  /* 0x0000002630307980 */ /* 0x000f62000c101d00 */
[----:B------:R-:W-:-:S03]  /*8930*/  SEL R3, RZ, 0x10, P0 ;  /* 0x00000010ff037807 */ /* 0x000fc60000000000 */
[----:B------:R-:W5:Y:S01]  /*8940*/  LD.E.128 R36, desc[UR38][R36.64] ;  /* 0x0000002624247980 */ /* 0x000f62000c101d00 */
[----:B------:R-:W-:-:S03]  /*8950*/  SEL R19, RZ, 0x20, P1 ;  /* 0x00000020ff137807 */ /* 0x000fc60000800000 */
[----:B------:R-:W5:Y:S01]  /*8960*/  LD.E.128 R52, desc[UR38][R52.64] ;  /* 0x0000002634347980 */ /* 0x000f62000c101d00 */
[----:B------:R-:W-:-:S03]  /*8970*/  VIADD R21, R21, UR6 ;  /* 0x0000000615157c36 */ /* 0x000fc60008000000 */
[----:B------:R-:W5:Y:S04]  /*8980*/  LD.E.128 R44, desc[UR38][R44.64] ;  /* 0x000000262c2c7980 */ /* 0x000f68000c101d00 */
[----:B------:R-:W5:Y:S04]  /*8990*/  LD.E.128 R60, desc[UR38][R60.64] ;  /* 0x000000263c3c7980 */ /* 0x000f68000c101d00 */
[----:B------:R-:W5:Y:S04]  /*89a0*/  LD.E.128 R56, desc[UR38][R56.64] ;  /* 0x0000002638387980 */ /* 0x000f68000c101d00 */
[----:B------:R-:W5:Y:S04]  /*89b0*/  LD.E.128 R68, desc[UR38][R68.64] ;  /* 0x0000002644447980 */ /* 0x000f68000c101d00 */
[----:B------:R-:W5:Y:S04]  /*89c0*/  LD.E.128 R64, desc[UR38][R64.64] ;  /* 0x0000002640407980 */ /* 0x000f68000c101d00 */
[----:B------:R-:W5:Y:S04]  /*89d0*/  LD.E.128 R76, desc[UR38][R76.64] ;  /* 0x000000264c4c7980 */ /* 0x000f68000c101d00 */
[----:B------:R-:W5:Y:S01]  /*89e0*/  LD.E.128 R72, desc[UR38][R72.64] ;  /* 0x0000002648487980 */ /* 0x000f62000c101d00 */
[----:B------:R-:W-:Y:S01]  /*89f0*/  UIMAD UR6, UR46, UR11, UR4 ;  /* 0x0000000b2e0672a4 */ /* 0x000fe2000f8e0204 */
[----:B------:R-:W-:Y:S01]  /*8a00*/  LOP3.LUT R3, R19, R0, R3, 0xfe, !PT ;  /* 0x0000000013037212 */ /* 0x000fe200078efe03 */
[----:B------:R-:W-:Y:S01]  /*8a10*/  IMAD.WIDE.U32 R20, R81, UR46, R20 ;  /* 0x0000002e51147c25 */ /* 0x000fe2000f8e0014 */
[----:B------:R-:W-:Y:S01]  /*8a20*/  @!PT LDS RZ, [RZ] ;  /* 0x00000000fffff984 */ /* 0x000fe20000000800 */
[----:B------:R-:W-:Y:S01]  /*8a30*/  @!PT LDS RZ, [RZ] ;  /* 0x00000000fffff984 */ /* 0x000fe20000000800 */
[----:B------:R-:W-:Y:S01]  /*8a40*/  @!PT LDS RZ, [RZ] ;  /* 0x00000000fffff984 */ /* 0x000fe20000000800 */
[----:B------:R-:W-:Y:S01]  /*8a50*/  @!PT LDS RZ, [RZ] ;  /* 0x00000000fffff984 */ /* 0x000fe20000000800 */
[----:B------:R0:W-:Y:S06]  /*8a60*/  MEMBAR.ALL.CTA ;  /* 0x0000000000007992 */ /* 0x0001ec0000008000 */
[----:B0-----:R-:W0:Y:S01]  /*8a70*/  FENCE.VIEW.ASYNC.S ;  /* 0x00000000000073c6 */ /* 0x001e220000000000 */
[----:B------:R-:W-:Y:S01]  /*8a80*/  UIADD3 UR4, UR42, 0x28c20, URZ ;  /* 0x00028c202a047890 */ /* 0x000fe2000fffe03f */
[----:B------:R-:W-:Y:S01]  /*8a90*/  SEL R0, RZ, 0x40, P2 ;  /* 0x00000040ff007807 */ /* 0x000fe20001000000 */
[----:B-----5:R-:W-:Y:S01]  /*8aa0*/  IMAD R19, R187, -0x40, R4 ;  /* 0xffffffc0bb137824 */ /* 0x020fe200078e0204 */
[----:B------:R-:W-:Y:S01]  /*8ab0*/  BSSY B1, `(.L_x_291) ;  /* 0x000002f000017945 */ /* 0x000fe20003800000 */
[----:B------:R-:W-:Y:S01]  /*8ac0*/  VIADD R21, R21, UR6 ;  /* 0x0000000615157c36 */ /* 0x000fe20008000000 */
[----:B------:R-:W-:Y:S01]  /*8ad0*/  ULDC.64 UR6, c[0x0][0xae8] ;  /* 0x0002ba0000067ab9 */ /* 0x000fe20000000a00 */
[----:B------:R-:W-:Y:S01]  /*8ae0*/  VIADD R80, R2, 0x1c0 ;  /* 0x000001c002507836 */ /* 0x000fe20000000000 */
[C---:B------:R-:W-:Y:S01]  /*8af0*/  ISETP.GE.AND P2, PT, R18.reuse, R19, PT ;  /* 0x000000131200720c */ /* 0x040fe20003f46270 */
[----:B------:R-:W-:Y:S01]  /*8b00*/  IMAD.U32 R83, RZ, RZ, UR6 ;  /* 0x00000006ff537e24 */ /* 0x000fe2000f8e00ff */
[----:B------:R-:W-:Y:S01]  /*8b10*/  UIMAD UR6, UR45, UR6, URZ ;  /* 0x000000062d0672a4 */ /* 0x000fe2000f8e023f */
[----:B------:R-:W-:Y:S01]  /*8b20*/  VIADD R4, R18, 0x20 ;  /* 0x0000002012047836 */ /* 0x000fe20000000000 */
[----:B------:R-:W-:Y:S01]  /*8b30*/  UPRMT UR4, URZ, 0x654, UR4 ;  /* 0x000006543f047896 */ /* 0x000fe20008000004 */
[----:B------:R-:W-:Y:S01]  /*8b40*/  ISETP.GE.AND P1, PT, R80, UR8, PT ;  /* 0x0000000850007c0c */ /* 0x000fe2000bf26270 */
[----:B------:R-:W-:-:S02]  /*8b50*/  UIMAD UR6, UR44, UR7, UR6 ;  /* 0x000000072c0672a4 */ /* 0x000fc4000f8e0206 */
[----:B------:R-:W-:Y:S01]  /*8b60*/  IMAD.WIDE.U32 R82, R83, UR44, R20 ;  /* 0x0000002c53527c25 */ /* 0x000fe2000f8e0014 */
[----:B------:R-:W-:Y:S02]  /*8b70*/  ISETP.GE.AND P0, PT, R4, R19, PT ;  /* 0x000000130400720c */ /* 0x000fe40003f06270 */
[----:B------:R-:W-:Y:S02]  /*8b80*/  LOP3.LUT R0, R3, R0, RZ, 0xfc, !PT ;  /* 0x0000000003007212 */ /* 0x000fe400078efcff */
[--C-:B------:R-:W-:Y:S02]  /*8b90*/  SHF.R.S32.HI R19, RZ, 0x1f, R18.reuse ;  /* 0x0000001fff137819 */ /* 0x100fe40000011412 */
[----:B------:R-:W-:Y:S01]  /*8ba0*/  SEL R3, RZ, 0x80, P1 ;  /* 0x00000080ff037807 */ /* 0x000fe20000800000 */
[----:B0-----:R-:W-:Y:S01]  /*8bb0*/  SYNCS.ARRIVE.TRANS64.RED.A1T0 RZ, [UR4], RZ ;  /* 0x000000ffffff79a7 */ /* 0x001fe20008100404 */
[----:B------:R-:W-:Y:S01]  /*8bc0*/  IADD3 R89, R83, UR6, RZ ;  /* 0x0000000653597c10 */ /* 0x000fe2000fffe0ff */
[----:B------:R-:W-:Y:S01]  /*8bd0*/  IMAD.WIDE R80, R187, 0x40, R18 ;  /* 0x00000040bb507825 */ /* 0x000fe200078e0212 */
[----:B------:R-:W-:Y:S01]  /*8be0*/  LOP3.LUT R3, R0, R3, RZ, 0xfc, !PT ;  /* 0x0000000300037212 */ /* 0x000fe200078efcff */
[----:B-1----:R-:W-:Y:S06]  /*8bf0*/  @P2 BRA `(.L_x_292) ;  /* 0x0000000000682947 */ /* 0x002fec0003800000 */
[----:B------:R-:W-:Y:S01]  /*8c00*/  ULDC.64 UR6, c[0x0][0xad8] ;  /* 0x0002b60000067ab9 */ /* 0x000fe20000000a00 */
[----:B------:R-:W-:Y:S01]  /*8c10*/  IMAD.MOV.U32 R20, RZ, RZ, R82 ;  /* 0x000000ffff147224 */ /* 0x000fe200078e0052 */
[----:B------:R-:W-:Y:S01]  /*8c20*/  ISETP.GE.AND P2, PT, R2, UR8, PT ;  /* 0x0000000802007c0c */ /* 0x000fe2000bf46270 */
[----:B------:R-:W-:Y:S01]  /*8c30*/  IMAD R85, R81, UR6, RZ ;  /* 0x0000000651557c24 */ /* 0x000fe2000f8e02ff */
[----:B------:R-:W-:Y:S01]  /*8c40*/  ISETP.GE.AND P3, PT, R6, UR8, PT ;  /* 0x0000000806007c0c */ /* 0x000fe2000bf66270 */
[----:B------:R-:W-:Y:S01]  /*8c50*/  IMAD.MOV.U32 R21, RZ, RZ, R89 ;  /* 0x000000ffff157224 */ /* 0x000fe200078e0059 */
[----:B------:R-:W-:Y:S01]  /*8c60*/  ISETP.GE.AND P4, PT, R90, UR8, PT ;  /* 0x000000085a007c0c */ /* 0x000fe2000bf86270 */
[----:B------:R-:W-:Y:S01]  /*8c70*/  IMAD R85, R80, UR7, R85 ;  /* 0x0000000750557c24 */ /* 0x000fe2000f8e0255 */
[----:B------:R-:W-:Y:S01]  /*8c80*/  LOP3.LUT P5, RZ, R0, 0x40, RZ, 0xc0, !PT ;  /* 0x0000004000ff7812 */ /* 0x000fe200078ac0ff */
[----:B------:R-:W-:Y:S01]  /*8c90*/  IMAD.WIDE.U32 R20, R80, UR6, R20 ;  /* 0x0000000650147c25 */ /* 0x000fe2000f8e0014 */
[----:B------:R-:W-:Y:S01]  /*8ca0*/  ULDC.64 UR6, c[0x0][0xa80] ;  /* 0x0002a00000067ab9 */ /* 0x000fe20000000a00 */
[----:B------:R-:W-:-:S02]  /*8cb0*/  LOP3.LUT P6, RZ, R3, 0x80, RZ, 0xc0, !PT ;  /* 0x0000008003ff7812 */ /* 0x000fc400078cc0ff */
[----:B------:R-:W-:Y:S01]  /*8cc0*/  IMAD.IADD R21, R21, 0x1, R85 ;  /* 0x0000000115157824 */ /* 0x000fe200078e0255 */
[----:B------:R-:W-:-:S04]  /*8cd0*/  LEA R84, P1, R20, UR6, 0x1 ;  /* 0x0000000614547c11 */ /* 0x000fc8000f8208ff */
[----:B------:R-:W-:Y:S02]  /*8ce0*/  LEA.HI.X R85, R20, UR7, R21, 0x1, P1 ;  /* 0x0000000714557c11 */ /* 0x000fe400088f0c15 */
[----:B------:R-:W-:-:S03]  /*8cf0*/  ISETP.GE.AND P1, PT, R86, UR8, PT ;  /* 0x0000000856007c0c */ /* 0x000fc6000bf26270 */
[----:B------:R0:W-:Y:S01]  /*8d00*/  @!P2 STG.E.128 desc[UR38][R84.64], R12 ;  /* 0x0000000c5400a986 */ /* 0x0001e2000c101d26 */
[----:B------:R-:W-:-:S03]  /*8d10*/  ISETP.GE.AND P2, PT, R87, UR8, PT ;  /* 0x0000000857007c0c */ /* 0x000fc6000bf46270 */
[----:B------:R0:W-:Y:S01]  /*8d20*/  @!P3 STG.E.128 desc[UR38][R84.64+0x80], R28 ;  /* 0x0000801c5400b986 */ /* 0x0001e2000c101d26 */
[----:B------:R-:W-:-:S03]  /*8d30*/  ISETP.GE.AND P3, PT, R88, UR8, PT ;  /* 0x0000000858007c0c */ /* 0x000fc6000bf66270 */
[----:B------:R0:W-:Y:S04]  /*8d40*/  @!P4 STG.E.128 desc[UR38][R84.64+0x280], R60 ;  /* 0x0002803c5400c986 */ /* 0x0001e8000c101d26 */
[----:B------:R0:W-:Y:S04]  /*8d50*/  @!P1 STG.E.128 desc[UR38][R84.64+0x100], R40 ;  /* 0x0001002854009986 */ /* 0x0001e8000c101d26 */
[----:B------:R0:W-:Y:S04]  /*8d60*/  @!P2 STG.E.128 desc[UR38][R84.64+0x180], R48 ;  /* 0x000180305400a986 */ /* 0x0001e8000c101d26 */
[----:B------:R0:W-:Y:S04]  /*8d70*/  @!P3 STG.E.128 desc[UR38][R84.64+0x200], R52 ;  /* 0x000200345400b986 */ /* 0x0001e8000c101d26 */
[----:B------:R0:W-:Y:S04]  /*8d80*/  @P5 STG.E.128 desc[UR38][R84.64+0x300], R68 ;  /* 0x0003004454005986 */ /* 0x0001e8000c101d26 */
[----:B------:R0:W-:Y:S02]  /*8d90*/  @P6 STG.E.128 desc[UR38][R84.64+0x380], R76 ;  /* 0x0003804c54006986 */ /* 0x0001e4000c101d26 */
.L_x_292:
[----:B------:R-:W-:Y:S05]  /*8da0*/  BSYNC B1 ;  /* 0x0000000000017941 */ /* 0x000fea0003800000 */
.L_x_291:
[----:B------:R-:W-:Y:S05]  /*8db0*/  @P0 BRA `(.L_x_293) ;  /* 0x0000000c002c0947 */ /* 0x000fea0003800000 */
[----:B0-----:R-:W-:Y:S01]  /*8dc0*/  IADD3 R15, P0, R80, 0x20, RZ ;  /* 0x00000020500f7810 */ /* 0x001fe20007f1e0ff */
[----:B------:R-:W-:Y:S01]  /*8dd0*/  ULDC.64 UR6, c[0x0][0xad8] ;  /* 0x0002b60000067ab9 */ /* 0x000fe20000000a00 */
[----:B------:R-:W-:Y:S01]  /*8de0*/  IMAD.MOV.U32 R12, RZ, RZ, R82 ;  /* 0x000000ffff0c7224 */ /* 0x000fe200078e0052 */
[----:B------:R-:W-:Y:S01]  /*8df0*/  ISETP.GE.AND P4, PT, R6, UR8, PT ;  /* 0x0000000806007c0c */ /* 0x000fe2000bf86270 */
[----:B------:R-:W-:Y:S01]  /*8e00*/  IMAD.MOV.U32 R13, RZ, RZ, R89 ;  /* 0x000000ffff0d7224 */ /* 0x000fe200078e0059 */
[----:B------:R-:W-:Y:S02]  /*8e10*/  IADD3.X R80, RZ, R81, RZ, P0, !PT ;  /* 0x00000051ff507210 */ /* 0x000fe400007fe4ff */
[----:B------:R-:W-:Y:S01]  /*8e20*/  ISETP.GE.AND P3, PT, R86, UR8, PT ;  /* 0x0000000856007c0c */ /* 0x000fe2000bf66270 */
[----:B------:R-:W-:Y:S01]  /*8e30*/  IMAD.WIDE.U32 R12, R15, UR6, R12 ;  /* 0x000000060f0c7c25 */ /* 0x000fe2000f8e000c */
[----:B------:R-:W-:Y:S02]  /*8e40*/  ISETP.GE.AND P5, PT, R2, UR8, PT ;  /* 0x0000000802007c0c */ /* 0x000fe4000bfa6270 */
[----:B------:R-:W-:Y:S01]  /*8e50*/  ISETP.GE.AND P2, PT, R87, UR8, PT ;  /* 0x0000000857007c0c */ /* 0x000fe2000bf46270 */
[----:B------:R-:W-:Y:S01]  /*8e60*/  IMAD R80, R80, UR6, RZ ;  /* 0x0000000650507c24 */ /* 0x000fe2000f8e02ff */
[----:B------:R-:W-:-:S02]  /*8e70*/  ISETP.GE.AND P1, PT, R88, UR8, PT ;  /* 0x0000000858007c0c */ /* 0x000fc4000bf26270 */
[----:B------:R-:W-:Y:S01]  /*8e80*/  ISETP.GE.AND P0, PT, R90, UR8, PT ;  /* 0x000000085a007c0c */ /* 0x000fe2000bf06270 */
[----:B------:R-:W-:Y:S01]  /*8e90*/  IMAD R15, R15, UR7, R80 ;  /* 0x000000070f0f7c24 */ /* 0x000fe2000f8e0250 */
[----:B------:R-:W-:Y:S02]  /*8ea0*/  ULDC.64 UR6, c[0x0][0xa80] ;  /* 0x0002a00000067ab9 */ /* 0x000fe40000000a00 */
[----:B------:R-:W-:Y:S01]  /*8eb0*/  LEA R14, P6, R12, UR6, 0x1 ;  /* 0x000000060c0e7c11 */ /* 0x000fe2000f8c08ff */
[----:B------:R-:W-:-:S05]  /*8ec0*/  IMAD.IADD R13, R13, 0x1, R15 ;  /* 0x000000010d0d7824 */ /* 0x000fca00078e020f */
[----:B------:R-:W-:Y:S02]  /*8ed0*/  LEA.HI.X R15, R12, UR7, R13, 0x1, P6 ;  /* 0x000000070c0f7c11 */ /* 0x000fe4000b0f0c0d */
[----:B------:R-:W-:-:S03]  /*8ee0*/  LOP3.LUT P6, RZ, R0, 0x40, RZ, 0xc0, !PT ;  /* 0x0000004000ff7812 */ /* 0x000fc600078cc0ff */
[----:B------:R2:W-:Y:S04]  /*8ef0*/  @!P5 STG.E.128 desc[UR38][R14.64], R8 ;  /* 0x000000080e00d986 */ /* 0x0005e8000c101d26 */
[----:B------:R2:W-:Y:S04]  /*8f00*/  @!P4 STG.E.128 desc[UR38][R14.64+0x80], R24 ;  /* 0x000080180e00c986 */ /* 0x0005e8000c101d26 */
[----:B------:R2:W-:Y:S04]  /*8f10*/  @!P3 STG.E.128 desc[UR38][R14.64+0x100], R32 ;  /* 0x000100200e00b986 */ /* 0x0005e8000c101d26 */
[----:B------:R2:W-:Y:S04]  /*8f20*/  @!P2 STG.E.128 desc[UR38][R14.64+0x180], R36 ;  /* 0x000180240e00a986 */ /* 0x0005e8000c101d26 */
[----:B------:R2:W-:Y:S04]  /*8f30*/  @!P1 STG.E.128 desc[UR38][R14.64+0x200], R44 ;  /* 0x0002002c0e009986 */ /* 0x0005e8000c101d26 */
[----:B------:R2:W-:Y:S04]  /*8f40*/  @P6 STG.E.128 desc[UR38][R14.64+0x300], R64 ;  /* 0x000300400e006986 */ /* 0x0005e8000c101d26 */
[----:B------:R2:W-:Y:S01]  /*8f50*/  @!P0 STG.E.128 desc[UR38][R14.64+0x280], R56 ;  /* 0x000280380e008986 */ /* 0x0005e2000c101d26 */
[----:B------:R-:W-:-:S13]  /*8f60*/  LOP3.LUT P0, RZ, R3, 0x80, RZ, 0xc0, !PT ;  /* 0x0000008003ff7812 */ /* 0x000fda000780c0ff */
[----:B------:R-:W-:Y:S05]  /*8f70*/  @!P0 BRA `(.L_x_293) ;  /* 0x0000000800bc8947 */ /* 0x000fea0003800000 */
[----:B------:R3:W-:Y:S01]  /*8f80*/  STG.E.128 desc[UR38][R14.64+0x380], R72 ;  /* 0x000380480e007986 */ /* 0x0007e2000c101d26 */
[----:B------:R-:W-:Y:S05]  /*8f90*/  BRA `(.L_x_293) ;  /* 0x0000000800b47947 */ /* 0x000fea0003800000 */
.L_x_288:
[----:B------:R-:W-:Y:S01]  /*8fa0*/  ULDC.64 UR6, c[0x0][0xbd8] ;  /* 0x0002f60000067ab9 */ /* 0x000fe20000000a00 */
[----:B------:R-:W-:Y:S01]  /*8fb0*/  USHF.L.U32 UR8, UR44, 0x2, URZ ;  /* 0x000000022c087899 */ /* 0x000fe2000800063f */
[----:B------:R-:W-:Y:S01]  /*8fc0*/  IMAD.MOV.U32 R13, RZ, RZ, RZ ;  /* 0x000000ffff0d7224 */ /* 0x000fe200078e00ff */
[----:B------:R-:W-:Y:S02]  /*8fd0*/  UISETP.NE.U32.AND UP0, UPT, UR6, URZ, UPT ;  /* 0x0000003f0600728c */ /* 0x000fe4000bf05070 */
[----:B------:R-:W-:Y:S02]  /*8fe0*/  USHF.L.U64.HI UR9, UR44, 0x2, UR45 ;  /* 0x000000022c097899 */ /* 0x000fe4000801022d */
[----:B------:R-:W-:Y:S02]  /*8ff0*/  UISETP.NE.AND.EX UP0, UPT, UR7, URZ, UPT, UP0 ;  /* 0x0000003f0700728c */ /* 0x000fe4000bf05300 */
[----:B------:R-:W-:Y:S01]  /*9000*/  UIADD3 UR4, UP1, UR8, UR6, URZ ;  /* 0x0000000608047290 */ /* 0x000fe2000ff3e03f */
[----:B------:R-:W0:Y:S01]  /*9010*/  LDC R0, c[0x0][0xa88] ;  /* 0x0002a200ff007b82 */ /* 0x000e220000000800 */
[----:B------:R-:W-:Y:S01]  /*9020*/  VIADD R6, R2, 0x40 ;  /* 0x0000004002067836 */ /* 0x000fe20000000000 */
[----:B------:R-:W-:Y:S01]  /*9030*/  ULDC UR10, c[0x0][0xa8c] ;  /* 0x0002a300000a7ab9 */ /* 0x000fe20000000800 */
[----:B------:R-:W-:Y:S01]  /*9040*/  PLOP3.LUT P1, PT, PT, PT, UP0, 0x80, 0x0 ;  /* 0x000000000000781c */ /* 0x000fe20003f2f008 */
[----:B------:R-:W-:Y:S01]  /*9050*/  UIADD3.X UR6, UR9, UR7, URZ, UP1, !UPT ;  /* 0x0000000709067290 */ /* 0x000fe20008ffe43f */
[----:B------:R-:W-:-:S05]  /*9060*/  MOV R8, UR4 ;  /* 0x0000000400087c02 */ /* 0x000fca0008000f00 */
[----:B------:R-:W-:Y:S01]  /*9070*/  IMAD.U32 R9, RZ, RZ, UR6 ;  /* 0x00000006ff097e24 */ /* 0x000fe2000f8e00ff */
[----:B------:R-:W-:-:S05]  /*9080*/  ULDC.64 UR6, c[0x0][0xbe0] ;  /* 0x0002f80000067ab9 */ /* 0x000fca0000000a00 */
[----:B------:R-:W5:Y:S01]  /*9090*/  @P1 LDG.E R13, desc[UR38][R8.64] ;  /* 0x00000026080d1981 */ /* 0x000f62000c1e1900 */
[----:B------:R-:W-:-:S04]  /*90a0*/  UISETP.NE.U32.AND UP1, UPT, UR6, URZ, UPT ;  /* 0x0000003f0600728c */ /* 0x000fc8000bf25070 */
[----:B------:R-:W-:Y:S01]  /*90b0*/  UISETP.NE.AND.EX UP1, UPT, UR7, URZ, UPT, UP1 ;  /* 0x0000003f0700728c */ /* 0x000fe2000bf25310 */
[----:B------:R-:W-:-:S05]  /*90c0*/  ISETP.GE.AND P3, PT, R6, UR10, PT ;  /* 0x0000000a06007c0c */ /* 0x000fca000bf66270 */
[----:B------:R-:W-:-:S05]  /*90d0*/  PLOP3.LUT P2, PT, PT, PT, UP1, 0x80, 0x0 ;  /* 0x000000000000781c */ /* 0x000fca0003f4f018 */
[----:B------:R-:W-:Y:S01]  /*90e0*/  @UP1 UIADD3 UR6, UP2, UR8, UR6, URZ ;  /* 0x0000000608061290 */ /* 0x000fe2000ff5e03f */
[----:B------:R-:W-:-:S03]  /*90f0*/  SEL R4, RZ, 0xffffffff, P3 ;  /* 0xffffffffff047807 */ /* 0x000fc60001800000 */
[----:B------:R-:W-:Y:S01]  /*9100*/  @UP1 UIADD3.X UR7, UR9, UR7, URZ, UP2, !UPT ;  /* 0x0000000709071290 */ /* 0x000fe200097fe43f */
[C---:B------:R-:W-:Y:S01]  /*9110*/  VIADD R14, R2.reuse, 0x80 ;  /* 0x00000080020e7836 */ /* 0x040fe20000000000 */
[C---:B------:R-:W-:Y:S01]  /*9120*/  ISETP.GE.AND P0, PT, R2.reuse, UR10, PT ;  /* 0x0000000a02007c0c */ /* 0x040fe2000bf06270 */
[----:B------:R-:W-:Y:S01]  /*9130*/  IMAD.U32 R10, RZ, RZ, UR6 ;  /* 0x00000006ff0a7e24 */ /* 0x000fe2000f8e00ff */
[----:B------:R-:W-:Y:S01]  /*9140*/  IADD3 R20, R2, 0xc0, RZ ;  /* 0x000000c002147810 */ /* 0x000fe20007ffe0ff */
[----:B------:R-:W-:Y:S01]  /*9150*/  IMAD.SHL.U32 R4, R4, 0x2, RZ ;  /* 0x0000000204047824 */ /* 0x000fe200078e00ff */
[----:B------:R-:W-:Y:S02]  /*9160*/  MOV R11, UR7 ;  /* 0x00000007000b7c02 */ /* 0x000fe40008000f00 */
[----:B------:R-:W-:Y:S02]  /*9170*/  SEL R3, RZ, 0x1, P0 ;  /* 0x00000001ff037807 */ /* 0x000fe40000000000 */
[----:B------:R-:W-:Y:S01]  /*9180*/  ISETP.GE.AND P4, PT, R14, UR10, PT ;  /* 0x0000000a0e007c0c */ /* 0x000fe2000bf86270 */
[----:B------:R-:W-:Y:S01]  /*9190*/  VIADD R12, R2, 0x180 ;  /* 0x00000180020c7836 */ /* 0x000fe20000000000 */
[----:B------:R-:W-:Y:S01]  /*91a0*/  ISETP.GE.AND P5, PT, R20, UR10, PT ;  /* 0x0000000a14007c0c */ /* 0x000fe2000bfa6270 */
[----:B0-----:R0:W5:Y:S01]  /*91b0*/  @P2 LDG.E R0, desc[UR38][R10.64] ;  /* 0x000000260a002981 */ /* 0x001162000c1e1900 */
[----:B------:R-:W-:-:S02]  /*91c0*/  LOP3.LUT R3, R4, 0x2, R3, 0xe2, !PT ;  /* 0x0000000204037812 */ /* 0x000fc400078ee203 */
[----:B------:R-:W-:Y:S02]  /*91d0*/  SEL R4, RZ, 0x4, P4 ;  /* 0x00000004ff047807 */ /* 0x000fe40002000000 */
[----:B------:R-:W-:Y:S02]  /*91e0*/  ISETP.GE.AND P0, PT, R12, UR10, PT ;  /* 0x0000000a0c007c0c */ /* 0x000fe4000bf06270 */
[----:B------:R-:W-:Y:S02]  /*91f0*/  ISETP.GE.AND P3, PT, R190, 0x40, PT ;  /* 0x00000040be00780c */ /* 0x000fe40003f66270 */
[----:B0-----:R-:W-:-:S04]  /*9200*/  SEL R10, RZ, 0x8, P5 ;  /* 0x00000008ff0a7807 */ /* 0x001fc80002800000 */
[----:B------:R-:W-:Y:S01]  /*9210*/  LOP3.LUT R12, R10, R3, R4, 0xfe, !PT ;  /* 0x000000030a0c7212 */ /* 0x000fe200078efe04 */
[----:B------:R-:W-:Y:S06]  /*9220*/  @P2 BRA `(.L_x_294) ;  /* 0x0000000000102947 */ /* 0x000fec0003800000 */
[----:B------:R-:W-:Y:S05]  /*9230*/  @!P1 BRA `(.L_x_294) ;  /* 0x00000000000c9947 */ /* 0x000fea0003800000 */
[----:B------:R-:W2:Y:S04]  /*9240*/  LDG.E R3, desc[UR38][R8.64] ;  /* 0x0000002608037981 */ /* 0x000ea8000c1e1900 */
[----:B-----5:R-:W2:Y:S02]  /*9250*/  LDG.E R0, desc[UR38][R8.64+0x4] ;  /* 0x0000042608007981 */ /* 0x020ea4000c1e1900 */
[----:B--2---:R-:W-:-:S07]  /*9260*/  IMAD.IADD R0, R0, 0x1, -R3 ;  /* 0x0000000100007824 */ /* 0x004fce00078e0a03 */
.L_x_294:
[----:B------:R-:W-:Y:S01]  /*9270*/  USHF.R.S32.HI UR7, URZ, 0x1f, UR46 ;  /* 0x0000001f3f077899 */ /* 0x000fe2000801142e */
[----:B------:R-:W-:Y:S01]  /*9280*/  BSSY B1, `(.L_x_295) ;  /* 0x0000020000017945 */ /* 0x000fe20003800000 */
[----:B------:R-:W-:Y:S01]  /*9290*/  USEL UR44, UR44, URZ, !UP0 ;  /* 0x0000003f2c2c7287 */ /* 0x000fe2000c000000 */
[C---:B------:R-:W-:Y:S01]  /*92a0*/  VIADD R26, R2.reuse, 0x100 ;  /* 0x00000100021a7836 */ /* 0x040fe20000000000 */
[----:B------:R-:W-:Y:S01]  /*92b0*/  USEL UR45, UR45, URZ, !UP0 ;  /* 0x0000003f2d2d7287 */ /* 0x000fe2000c000000 */
[----:B------:R-:W-:Y:S02]  /*92c0*/  IADD3 R27, R2, 0x140, RZ ;  /* 0x00000140021b7810 */ /* 0x000fe40007ffe0ff */
[----:B------:R-:W-:Y:S02]  /*92d0*/  SHF.R.S32.HI R15, RZ, 0x1f, R2 ;  /* 0x0000001fff0f7819 */ /* 0x000fe40000011402 */
[----:B-----5:R-:W-:Y:S01]  /*92e0*/  SHF.R.S32.HI R4, RZ, 0x1f, R13 ;  /* 0x0000001fff047819 */ /* 0x020fe2000001140d */
[----:B------:R-:W-:Y:S06]  /*92f0*/  @P3 BRA `(.L_x_296) ;  /* 0x0000000000603947 */ /* 0x000fec0003800000 */
[----:B------:R-:W0:Y:S02]  /*9300*/  S2R R3, SR_TID.X ;  /* 0x0000000000037919 */ /* 0x000e240000002100 */
[----:B0-----:R-:W-:-:S04]  /*9310*/  IMAD R3, R187, 0x40, R3 ;  /* 0x00000040bb037824 */ /* 0x001fc800078e0203 */
[----:B------:R-:W-:-:S05]  /*9320*/  VIADD R3, R3, 0xffffff80 ;  /* 0xffffff8003037836 */ /* 0x000fca0000000000 */
[----:B------:R-:W-:-:S13]  /*9330*/  ISETP.GE.AND P1, PT, R3, R0, PT ;  /* 0x000000000300720c */ /* 0x000fda0003f26270 */
[----:B------:R-:W-:Y:S05]  /*9340*/  @P1 BRA `(.L_x_296) ;  /* 0x00000000004c1947 */ /* 0x000fea0003800000 */
[C---:B------:R-:W-:Y:S01]  /*9350*/  IADD3 R8, P1, R3.reuse, R13, RZ ;  /* 0x0000000d03087210 */ /* 0x040fe20007f3e0ff */
[----:B------:R-:W-:Y:S02]  /*9360*/  ULDC.64 UR8, c[0x0][0xb70] ;  /* 0x0002dc0000087ab9 */ /* 0x000fe40000000a00 */
[----:B------:R-:W-:Y:S01]  /*9370*/  UIMAD UR4, UR7, UR8, URZ ;  /* 0x00000008070472a4 */ /* 0x000fe2000f8e023f */
[----:B------:R-:W-:Y:S01]  /*9380*/  LEA.HI.X.SX32 R9, R3, R4, 0x1, P1 ;  /* 0x0000000403097211 */ /* 0x000fe200008f0eff */
[----:B------:R-:W-:Y:S02]  /*9390*/  IMAD.U32 R3, RZ, RZ, UR8 ;  /* 0x00000008ff037e24 */ /* 0x000fe4000f8e00ff */
[----:B------:R-:W-:Y:S02]  /*93a0*/  UIMAD UR4, UR46, UR9, UR4 ;  /* 0x000000092e0472a4 */ /* 0x000fe4000f8e0204 */
[----:B------:R-:W-:Y:S01]  /*93b0*/  IMAD.WIDE.U32 R8, R3, UR46, R8 ;  /* 0x0000002e03087c25 */ /* 0x000fe2000f8e0008 */
[----:B------:R-:W-:-:S02]  /*93c0*/  ULDC.64 UR8, c[0x0][0xb78] ;  /* 0x0002de0000087ab9 */ /* 0x000fc40000000a00 */
[----:B------:R-:W-:Y:S02]  /*93d0*/  UIMAD UR6, UR45, UR8, URZ ;  /* 0x000000082d0672a4 */ /* 0x000fe4000f8e023f */
[----:B------:R-:W-:Y:S01]  /*93e0*/  IMAD.U32 R3, RZ, RZ, UR8 ;  /* 0x00000008ff037e24 */ /* 0x000fe2000f8e00ff */
[----:B------:R-:W-:Y:S01]  /*93f0*/  IADD3 R9, R9, UR4, RZ ;  /* 0x0000000409097c10 */ /* 0x000fe2000fffe0ff */
[----:B------:R-:W-:Y:S02]  /*9400*/  UIMAD UR6, UR44, UR9, UR6 ;  /* 0x000000092c0672a4 */ /* 0x000fe4000f8e0206 */
[----:B------:R-:W-:Y:S01]  /*9410*/  IMAD.WIDE.U32 R8, R3, UR44, R8 ;  /* 0x0000002c03087c25 */ /* 0x000fe2000f8e0008 */
[----:B------:R-:W-:-:S03]  /*9420*/  ULDC.64 UR8, c[0x0][0xb40] ;  /* 0x0002d00000087ab9 */ /* 0x000fc60000000a00 */
[----:B------:R-:W-:Y:S01]  /*9430*/  VIADD R3, R9, UR6 ;  /* 0x0000000609037c36 */ /* 0x000fe20008000000 */
[----:B------:R-:W-:-:S04]  /*9440*/  LEA R10, P1, R8, UR8, 0x2 ;  /* 0x00000008080a7c11 */ /* 0x000fc8000f8210ff */
[----:B------:R-:W-:Y:S01]  /*9450*/  LEA.HI.X R11, R8, UR9, R3, 0x2, P1 ;  /* 0x00000009080b7c11 */ /* 0x000fe200088f1403 */
[----:B------:R-:W-:-:S05]  /*9460*/  IMAD.MOV.U32 R3, RZ, RZ, -0x800000 ;  /* 0xff800000ff037424 */ /* 0x000fca00078e00ff */
[----:B------:R0:W-:Y:S03]  /*9470*/  STG.E desc[UR38][R10.64], R3 ;  /* 0x000000030a007986 */ /* 0x0001e6000c101926 */
.L_x_296:
[----:B------:R-:W-:Y:S05]  /*9480*/  BSYNC B1 ;  /* 0x0000000000017941 */ /* 0x000fea0003800000 */
.L_x_295:
[----:B------:R-:W-:Y:S01]  /*9490*/  ULDC.64 UR8, c[0x0][0xaa0] ;  /* 0x0002a80000087ab9 */ /* 0x000fe20000000a00 */
[----:B0-----:R-:W-:Y:S01]  /*94a0*/  MOV R3, R15 ;  /* 0x0000000f00037202 */ /* 0x001fe20000000f00 */
[----:B------:R-:W-:Y:S01]  /*94b0*/  IMAD R4, R4, UR8, RZ ;  /* 0x0000000804047c24 */ /* 0x000fe2000f8e02ff */
[----:B------:R-:W-:Y:S01]  /*94c0*/  ISETP.GE.AND P1, PT, R26, UR10, PT ;  /* 0x0000000a1a007c0c */ /* 0x000fe2000bf26270 */
[----:B------:R-:W-:Y:S01]  /*94d0*/  VIADD R10, R2, 0x1c0 ;  /* 0x000001c0020a7836 */ /* 0x000fe20000000000 */
[----:B------:R-:W-:Y:S01]  /*94e0*/  ISETP.GE.AND P2, PT, R27, UR10, PT ;  /* 0x0000000a1b007c0c */ /* 0x000fe2000bf46270 */
[C---:B------:R-:W-:Y:S01]  /*94f0*/  IMAD.WIDE.U32 R8, R13.reuse, UR8, R2 ;  /* 0x000000080d087c25 */ /* 0x040fe2000f8e0002 */
[----:B------:R-:W-:Y:S01]  /*9500*/  SEL R3, RZ, 0x10, P1 ;  /* 0x00000010ff037807 */ /* 0x000fe20000800000 */
[----:B------:R-:W-:Y:S02]  /*9510*/  BSSY B1, `(.L_x_297) ;  /* 0x0000038000017945 */ /* 0x000fe40003800000 */
[----:B------:R-:W-:Y:S01]  /*9520*/  IMAD R13, R13, UR9, R4 ;  /* 0x000000090d0d7c24 */ /* 0x000fe2000f8e0204 */
[----:B------:R-:W-:Y:S01]  /*9530*/  ULDC.64 UR8, c[0x0][0xae0] ;  /* 0x0002b80000087ab9 */ /* 0x000fe20000000a00 */
[----:B------:R-:W-:Y:S01]  /*9540*/  SEL R4, RZ, 0x20, P2 ;  /* 0x00000020ff047807 */ /* 0x000fe20001000000 */
[----:B------:R-:W-:Y:S01]  /*9550*/  UIMAD UR4, UR7, UR8, URZ ;  /* 0x00000008070472a4 */ /* 0x000fe2000f8e023f */
[----:B------:R-:W-:Y:S01]  /*9560*/  IMAD.IADD R9, R9, 0x1, R13 ;  /* 0x0000000109097824 */ /* 0x000fe200078e020d */
[----:B------:R-:W-:Y:S01]  /*9570*/  ISETP.GE.AND P2, PT, R10, UR10, PT ;  /* 0x0000000a0a007c0c */ /* 0x000fe2000bf46270 */
[----:B------:R-:W-:Y:S01]  /*9580*/  IMAD.U32 R13, RZ, RZ, UR8 ;  /* 0x00000008ff0d7e24 */ /* 0x000fe2000f8e00ff */
[----:B------:R-:W-:Y:S01]  /*9590*/  LOP3.LUT R11, R4, R12, R3, 0xfe, !PT ;  /* 0x0000000c040b7212 */ /* 0x000fe200078efe03 */
[----:B------:R-:W-:Y:S01]  /*95a0*/  UIMAD UR4, UR46, UR9, UR4 ;  /* 0x000000092e0472a4 */ /* 0x000fe2000f8e0204 */
[----:B------:R-:W-:Y:S01]  /*95b0*/  IMAD R3, R187, -0x40, R0 ;  /* 0xffffffc0bb037824 */ /* 0x000fe200078e0200 */
[----:B------:R-:W-:Y:S01]  /*95c0*/  SEL R4, RZ, 0x40, P0 ;  /* 0x00000040ff047807 */ /* 0x000fe20000000000 */
[----:B------:R-:W-:Y:S01]  /*95d0*/  IMAD.WIDE.U32 R8, R13, UR46, R8 ;  /* 0x0000002e0d087c25 */ /* 0x000fe2000f8e0008 */
[----:B------:R-:W-:Y:S01]  /*95e0*/  ULDC.64 UR6, c[0x0][0xae8] ;  /* 0x0002ba0000067ab9 */ /* 0x000fe20000000a00 */
[----:B------:R-:W-:-:S02]  /*95f0*/  IADD3 R0, R18, 0x20, RZ ;  /* 0x0000002012007810 */ /* 0x000fc40007ffe0ff */
[-C--:B------:R-:W-:Y:S01]  /*9600*/  ISETP.GE.AND P1, PT, R18, R3.reuse, PT ;  /* 0x000000031200720c */ /* 0x080fe20003f26270 */
[----:B------:R-:W-:Y:S01]  /*9610*/  VIADD R9, R9, UR4 ;  /* 0x0000000409097c36 */ /* 0x000fe20008000000 */
[----:B------:R-:W-:Y:S01]  /*9620*/  LOP3.LUT R21, R11, R4, RZ, 0xfc, !PT ;  /* 0x000000040b157212 */ /* 0x000fe200078efcff */
[----:B------:R-:W-:Y:S02]  /*9630*/  UIMAD UR4, UR45, UR6, URZ ;  /* 0x000000062d0472a4 */ /* 0x000fe4000f8e023f */
[----:B------:R-:W-:Y:S01]  /*9640*/  IMAD.U32 R11, RZ, RZ, UR6 ;  /* 0x00000006ff0b7e24 */ /* 0x000fe2000f8e00ff */
[----:B------:R-:W-:Y:S01]  /*9650*/  ISETP.GE.AND P0, PT, R0, R3, PT ;  /* 0x000000030000720c */ /* 0x000fe20003f06270 */
[----:B------:R-:W-:Y:S01]  /*9660*/  IMAD.MOV.U32 R12, RZ, RZ, R18 ;  /* 0x000000ffff0c7224 */ /* 0x000fe200078e0012 */
[----:B------:R-:W-:Y:S02]  /*9670*/  UIMAD UR4, UR44, UR7, UR4 ;  /* 0x000000072c0472a4 */ /* 0x000fe4000f8e0204 */
[----:B------:R-:W-:Y:S01]  /*9680*/  IMAD.WIDE.U32 R10, R11, UR44, R8 ;  /* 0x0000002c0b0a7c25 */ /* 0x000fe2000f8e0008 */
[----:B------:R-:W-:-:S02]  /*9690*/  SHF.R.S32.HI R13, RZ, 0x1f, R18 ;  /* 0x0000001fff0d7819 */ /* 0x000fc40000011412 */
[----:B------:R-:W-:Y:S02]  /*96a0*/  SEL R0, RZ, 0x80, P2 ;  /* 0x00000080ff007807 */ /* 0x000fe40001000000 */
[----:B------:R-:W-:Y:S01]  /*96b0*/  IADD3 R15, R11, UR4, RZ ;  /* 0x000000040b0f7c10 */ /* 0x000fe2000fffe0ff */
[----:B------:R-:W-:Y:S01]  /*96c0*/  IMAD.WIDE R12, R187, 0x40, R12 ;  /* 0x00000040bb0c7825 */ /* 0x000fe200078e020c */
[----:B------:R-:W-:Y:S01]  /*96d0*/  LOP3.LUT R0, R21, R0, RZ, 0xfc, !PT ;  /* 0x0000000015007212 */ /* 0x000fe200078efcff */
[----:B------:R-:W-:Y:S06]  /*96e0*/  @P1 BRA `(.L_x_298) ;  /* 0x0000000000681947 */ /* 0x000fec0003800000 */
        /* <DEDUP_REMOVED lines=8> */
[----:B------:R-:W-:Y:S01]  /*9770*/  ISETP.GE.AND P3, PT, R26, UR10, PT ;  /* 0x0000000a1a007c0c */ /* 0x000fe2000bf66270 */
[----:B------:R-:W-:Y:S01]  /*9780*/  IMAD.WIDE.U32 R8, R12, UR6, R8 ;  /* 0x000000060c087c25 */ /* 0x000fe2000f8e0008 */
[----:B------:R-:W-:Y:S01]  /*9790*/  ULDC.64 UR6, c[0x0][0xa80] ;  /* 0x0002a00000067ab9 */ /* 0x000fe20000000a00 */
[----:B------:R-:W-:-:S02]  /*97a0*/  ISETP.GE.AND P2, PT, R27, UR10, PT ;  /* 0x0000000a1b007c0c */ /* 0x000fc4000bf46270 */
[----:B------:R-:W-:Y:S01]  /*97b0*/  IMAD.IADD R3, R9, 0x1, R3 ;  /* 0x0000000109037824 */ /* 0x000fe200078e0203 */
[----:B------:R-:W-:-:S04]  /*97c0*/  LEA R24, P1, R8, UR6, 0x1 ;  /* 0x0000000608187c11 */ /* 0x000fc8000f8208ff */
[----:B------:R-:W-:Y:S02]  /*97d0*/  LEA.HI.X R25, R8, UR7, R3, 0x1, P1 ;  /* 0x0000000708197c11 */ /* 0x000fe400088f0c03 */
[----:B------:R-:W-:-:S03]  /*97e0*/  ISETP.GE.AND P1, PT, R14, UR10, PT ;  /* 0x0000000a0e007c0c */ /* 0x000fc6000bf26270 */
[----:B------:R0:W-:Y:S01]  /*97f0*/  @!P6 STG.E.128 desc[UR38][R24.64], RZ ;  /* 0x000000ff1800e986 */ /* 0x0001e2000c101d26 */
[----:B------:R-:W-:-:S03]  /*9800*/  LOP3.LUT P6, RZ, R21, 0x40, RZ, 0xc0, !PT ;  /* 0x0000004015ff7812 */ /* 0x000fc600078cc0ff */
[----:B------:R0:W-:Y:S01]  /*9810*/  @!P5 STG.E.128 desc[UR38][R24.64+0x80], RZ ;  /* 0x000080ff1800d986 */ /* 0x0001e2000c101d26 */
[----:B------:R-:W-:-:S03]  /*9820*/  LOP3.LUT P5, RZ, R0, 0x80, RZ, 0xc0, !PT ;  /* 0x0000008000ff7812 */ /* 0x000fc600078ac0ff */
[----:B------:R0:W-:Y:S04]  /*9830*/  @!P4 STG.E.128 desc[UR38][R24.64+0x180], RZ ;  /* 0x000180ff1800c986 */ /* 0x0001e8000c101d26 */
[----:B------:R0:W-:Y:S04]  /*9840*/  @!P1 STG.E.128 desc[UR38][R24.64+0x100], RZ ;  /* 0x000100ff18009986 */ /* 0x0001e8000c101d26 */
[----:B------:R0:W-:Y:S04]  /*9850*/  @!P3 STG.E.128 desc[UR38][R24.64+0x200], RZ ;  /* 0x000200ff1800b986 */ /* 0x0001e8000c101d26 */
[----:B------:R0:W-:Y:S04]  /*9860*/  @!P2 STG.E.128 desc[UR38][R24.64+0x280], RZ ;  /* 0x000280ff1800a986 */ /* 0x0001e8000c101d26 */
[----:B------:R0:W-:Y:S04]  /*9870*/  @P6 STG.E.128 desc[UR38][R24.64+0x300], RZ ;  /* 0x000300ff18006986 */ /* 0x0001e8000c101d26 */
[----:B------:R0:W-:Y:S02]  /*9880*/  @P5 STG.E.128 desc[UR38][R24.64+0x380], RZ ;  /* 0x000380ff18005986 */ /* 0x0001e4000c101d26 */
.L_x_298:
[----:B------:R-:W-:Y:S05]  /*9890*/  BSYNC B1 ;  /* 0x0000000000017941 */ /* 0x000fea0003800000 */
.L_x_297:
[----:B------:R-:W-:Y:S05]  /*98a0*/  @P0 BRA `(.L_x_293) ;  /* 0x0000000000700947 */ /* 0x000fea0003800000 */
[----:B------:R-:W-:Y:S01]  /*98b0*/  IADD3 R3, P0, R12, 0x20, RZ ;  /* 0x000000200c037810 */ /* 0x000fe20007f1e0ff */
        /* <DEDUP_REMOVED lines=11> */
[----:B------:R-:W-:Y:S01]  /*9970*/  LOP3.LUT P4, RZ, R21, 0x40, RZ, 0xc0, !PT ;  /* 0x0000004015ff7812 */ /* 0x000fe2000788c0ff */
[----:B------:R-:W-:Y:S01]  /*9980*/  IMAD R3, R3, UR7, R12 ;  /* 0x0000000703037c24 */ /* 0x000fe2000f8e020c */
[----:B------:R-:W-:Y:S02]  /*9990*/  ULDC.64 UR6, c[0x0][0xa80] ;  /* 0x0002a00000067ab9 */ /* 0x000fe40000000a00 */
[----:B------:R-:W-:Y:S01]  /*99a0*/  LEA R10, P3, R8, UR6, 0x1 ;  /* 0x00000006080a7c11 */ /* 0x000fe2000f8608ff */
[----:B------:R-:W-:-:S05]  /*99b0*/  IMAD.IADD R3, R9, 0x1, R3 ;  /* 0x0000000109037824 */ /* 0x000fca00078e0203 */
[----:B------:R-:W-:Y:S02]  /*99c0*/  LEA.HI.X R11, R8, UR7, R3, 0x1, P3 ;  /* 0x00000007080b7c11 */ /* 0x000fe400098f0c03 */
[----:B------:R-:W-:-:S03]  /*99d0*/  ISETP.GE.AND P3, PT, R2, UR10, PT ;  /* 0x0000000a02007c0c */ /* 0x000fc6000bf66270 */
[----:B------:R1:W-:Y:S01]  /*99e0*/  @!P0 STG.E.128 desc[UR38][R10.64+0x80], RZ ;  /* 0x000080ff0a008986 */ /* 0x0003e2000c101d26 */
[----:B------:R-:W-:-:S03]  /*99f0*/  LOP3.LUT P0, RZ, R0, 0x80, RZ, 0xc0, !PT ;  /* 0x0000008000ff7812 */ /* 0x000fc6000780c0ff */
[----:B------:R1:W-:Y:S04]  /*9a00*/  @!P1 STG.E.128 desc[UR38][R10.64+0x100], RZ ;  /* 0x000100ff0a009986 */ /* 0x0003e8000c101d26 */
[----:B------:R1:W-:Y:S04]  /*9a10*/  @!P2 STG.E.128 desc[UR38][R10.64+0x180], RZ ;  /* 0x000180ff0a00a986 */ /* 0x0003e8000c101d26 */
[----:B------:R1:W-:Y:S04]  /*9a20*/  @!P6 STG.E.128 desc[UR38][R10.64+0x200], RZ ;  /* 0x000200ff0a00e986 */ /* 0x0003e8000c101d26 */
[----:B------:R1:W-:Y:S04]  /*9a30*/  @!P5 STG.E.128 desc[UR38][R10.64+0x280], RZ ;  /* 0x000280ff0a00d986 */ /* 0x0003e8000c101d26 */
[----:B------:R1:W-:Y:S04]  /*9a40*/  @P4 STG.E.128 desc[UR38][R10.64+0x300], RZ ;  /* 0x000300ff0a004986 */ /* 0x0003e8000c101d26 */
[----:B------:R1:W-:Y:S04]  /*9a50*/  @!P3 STG.E.128 desc[UR38][R10.64], RZ ;  /* 0x000000ff0a00b986 */ /* 0x0003e8000c101d26 */
[----:B------:R1:W-:Y:S02]  /*9a60*/  @P0 STG.E.128 desc[UR38][R10.64+0x380], RZ ;  /* 0x000380ff0a000986 */ /* 0x0003e4000c101d26 */
.L_x_293:
[----:B------:R-:W-:Y:S05]  /*9a70*/  BSYNC B0 ;  /* 0x0000000000007941 */ /* 0x000fea0003800000 */
.L_x_287:
[----:B------:R-:W-:Y:S02]  /*9a80*/  ULDC UR4, c[0x0][0xc14] ;  /* 0x0003050000047ab9 */ /* 0x000fe40000000800 */
[----:B------:R-:W-:-:S13]  /*9a90*/  ISETP.GE.AND P0, PT, R7, UR4, PT ;  /* 0x0000000407007c0c */ /* 0x000fda000bf06270 */
[----:B------:R-:W-:Y:S05]  /*9aa0*/  @!P0 BRA `(.L_x_299) ;  /* 0xffffff7400208947 */ /* 0x000fea000383ffff */
[----:B------:R-:W-:Y:S05]  /*9ab0*/  EXIT ;  /* 0x000000000000794d */ /* 0x000fea0003800000 */
.L_x_254:
[----:B------:R-:W-:-:S08]  /*9ac0*/  NOP ;  /* 0x0000000000007918 */ /* 0x000fd00000000000 */
[----:B------:R-:W0:-:S00]  /*9ad0*/  USETMAXREG.DEALLOC.CTAPOOL 0x18 ;  /* 0x00000018000079c8 */ /* 0x000e0000080e0500 */
[----:B0-----:R-:W-:-:S06]  /*9ae0*/  LOP3.LUT R0, R0, 0x3, RZ, 0xc0, !PT ;  /* 0x0000000300007812 */ /* 0x001fcc00078ec0ff */
[----:B------:R-:W0:Y:S02]  /*9af0*/  SHFL.IDX PT, R0, R0, RZ, 0x1f ;  /* 0x00001fff00007589 */ /* 0x000e2400000e0000 */
[----:B0-----:R-:W-:-:S13]  /*9b00*/  ISETP.NE.AND P0, PT, R0, RZ, PT ;  /* 0x000000ff0000720c */ /* 0x001fda0003f05270 */
[----:B------:R-:W-:Y:S05]  /*9b10*/  @P0 EXIT ;  /* 0x000000000000094d */ /* 0x000fea0003800000 */
[----:B------:R-:W0:Y:S01]  /*9b20*/  S2R R2, SR_TID.X ;  /* 0x0000000000027919 */ /* 0x000e220000002100 */
[----:B------:R-:W-:Y:S01]  /*9b30*/  LOP3.LUT R4, R4, 0xffffffdf, RZ, 0xc0, !PT ;  /* 0xffffffdf04047812 */ /* 0x000fe200078ec0ff */
[----:B------:R-:W-:Y:S01]  /*9b40*/  ULDC UR5, c[0x0][0xc14] ;  /* 0x0003050000057ab9 */ /* 0x000fe20000000800 */
[----:B------:R-:W-:Y:S01]  /*9b50*/  MOV R0, RZ ;  /* 0x000000ff00007202 */ /* 0x000fe20000000f00 */
[----:B------:R-:W1:Y:S01]  /*9b60*/  S2UR UR6, SR_CTAID.X ;  /* 0x00000000000679c3 */ /* 0x000e620000002500 */
[----:B------:R-:W-:Y:S01]  /*9b70*/  ULDC UR4, c[0x0][0xc10] ;  /* 0x0003040000047ab9 */ /* 0x000fe20000000800 */
[----:B0-----:R-:W-:-:S04]  /*9b80*/  LOP3.LUT R8, R2, 0x1f, RZ, 0xc0, !PT ;  /* 0x0000001f02087812 */ /* 0x001fc800078ec0ff */
[----:B------:R-:W-:-:S13]  /*9b90*/  ISETP.NE.AND P0, PT, R8, 0x1f, PT ;  /* 0x0000001f0800780c */ /* 0x000fda0003f05270 */
[----:B------:R-:W-:Y:S02]  /*9ba0*/  @P0 LOP3.LUT R4, R4, 0x20, RZ, 0xfc, !PT ;  /* 0x0000002004040812 */ /* 0x000fe400078efcff */
[----:B------:R-:W-:-:S13]  /*9bb0*/  ISETP.GE.OR P0, PT, R8, UR5, !P0 ;  /* 0x0000000508007c0c */ /* 0x000fda000c706670 */
[----:B------:R-:W0:Y:S02]  /*9bc0*/  @!P0 LDC.64 R2, c[0x0][0xc58] ;  /* 0x00031600ff028b82 */ /* 0x000e240000000a00 */
[----:B0-----:R-:W-:-:S05]  /*9bd0*/  @!P0 IMAD.WIDE.U32 R2, R8, 0x4, R2 ;  /* 0x0000000408028825 */ /* 0x001fca00078e0002 */
[----:B------:R-:W2:Y:S01]  /*9be0*/  @!P0 LDG.E R0, desc[UR38][R2.64] ;  /* 0x0000002602008981 */ /* 0x000ea2000c1e1900 */
[C---:B------:R-:W-:Y:S01]  /*9bf0*/  ISETP.NE.AND P1, PT, R8.reuse, RZ, PT ;  /* 0x000000ff0800720c */ /* 0x040fe20003f25270 */
[----:B------:R-:W-:Y:S01]  /*9c00*/  IMAD.MOV.U32 R16, RZ, RZ, RZ ;  /* 0x000000ffff107224 */ /* 0x000fe200078e00ff */
[----:B------:R-:W-:Y:S01]  /*9c10*/  ISETP.GE.U32.AND P0, PT, R8, 0x2, PT ;  /* 0x000000020800780c */ /* 0x000fe20003f06070 */
[----:B------:R-:W-:Y:S01]  /*9c20*/  IMAD.MOV.U32 R19, RZ, RZ, RZ ;  /* 0x000000ffff137224 */ /* 0x000fe200078e00ff */
[----:B------:R-:W-:-:S09]  /*9c30*/  LOP3.LUT R4, R4, 0xfffffffe, RZ, 0xc0, !PT ;  /* 0xfffffffe04047812 */ /* 0x000fd200078ec0ff */
[----:B------:R-:W-:-:S04]  /*9c40*/  @P1 LOP3.LUT R4, R4, 0x1, RZ, 0xfc, !PT ;  /* 0x0000000104041812 */ /* 0x000fc800078efcff */
[----:B------:R-:W-:-:S04]  /*9c50*/  LOP3.LUT R4, R4, 0xffffffef, RZ, 0xc0, !PT ;  /* 0xffffffef04047812 */ /* 0x000fc800078ec0ff */
[----:B------:R-:W-:-:S04]  /*9c60*/  @P0 LOP3.LUT R4, R4, 0x10, RZ, 0xfc, !PT ;  /* 0x0000001004040812 */ /* 0x000fc800078efcff */
[----:B------:R-:W-:Y:S01]  /*9c70*/  LOP3.LUT R4, R4, 0xfffffff7, RZ, 0xc0, !PT ;  /* 0xfffffff704047812 */ /* 0x000fe200078ec0ff */
[----:B--2---:R-:W0:Y:S02]  /*9c80*/  SHFL.UP PT, R5, R0, 0x1, RZ ;  /* 0x0420000000057989 */ /* 0x004e2400000e00ff */
[----:B0-----:R-:W-:-:S05]  /*9c90*/  SEL R5, R5, RZ, P1 ;  /* 0x000000ff05057207 */ /* 0x001fca0000800000 */
[----:B------:R-:W-:-:S05]  /*9ca0*/  IMAD.IADD R5, R0, 0x1, R5 ;  /* 0x0000000100057824 */ /* 0x000fca00078e0205 */
[----:B------:R-:W0:Y:S02]  /*9cb0*/  SHFL.UP PT, R6, R5, 0x2, RZ ;  /* 0x0440000005067989 */ /* 0x000e2400000e00ff */
[----:B0-----:R-:W-:Y:S02]  /*9cc0*/  SEL R6, R6, RZ, P0 ;  /* 0x000000ff06067207 */ /* 0x001fe40000000000 */
[----:B------:R-:W-:-:S03]  /*9cd0*/  ISETP.GE.U32.AND P0, PT, R8, 0x4, PT ;  /* 0x000000040800780c */ /* 0x000fc60003f06070 */
[----:B------:R-:W-:-:S05]  /*9ce0*/  IMAD.IADD R6, R5, 0x1, R6 ;  /* 0x0000000105067824 */ /* 0x000fca00078e0206 */
[----:B------:R-:W0:Y:S05]  /*9cf0*/  SHFL.UP PT, R7, R6, 0x4, RZ ;  /* 0x0480000006077989 */ /* 0x000e2a00000e00ff */
[----:B------:R-:W-:-:S04]  /*9d00*/  @P0 LOP3.LUT R4, R4, 0x8, RZ, 0xfc, !PT ;  /* 0x0000000804040812 */ /* 0x000fc800078efcff */
[----:B------:R-:W-:Y:S02]  /*9d10*/  LOP3.LUT R4, R4, 0xfffffffb, RZ, 0xc0, !PT ;  /* 0xfffffffb04047812 */ /* 0x000fe400078ec0ff */
[----:B0-----:R-:W-:Y:S02]  /*9d20*/  SEL R7, R7, RZ, P0 ;  /* 0x000000ff07077207 */ /* 0x001fe40000000000 */
[----:B------:R-:W-:-:S03]  /*9d30*/  ISETP.GE.U32.AND P0, PT, R8, 0x8, PT ;  /* 0x000000080800780c */ /* 0x000fc60003f06070 */
[----:B------:R-:W-:-:S05]  /*9d40*/  IMAD.IADD R7, R6, 0x1, R7 ;  /* 0x0000000106077824 */ /* 0x000fca00078e0207 */
[----:B------:R-:W0:Y:S05]  /*9d50*/  SHFL.UP PT, R2, R7, 0x8, RZ ;  /* 0x0500000007027989 */ /* 0x000e2a00000e00ff */
[----:B------:R-:W-:-:S04]  /*9d60*/  @P0 LOP3.LUT R4, R4, 0x4, RZ, 0xfc, !PT ;  /* 0x0000000404040812 */ /* 0x000fc800078efcff */
[----:B------:R-:W-:Y:S02]  /*9d70*/  LOP3.LUT R4, R4, 0xfffffffd, RZ, 0xc0, !PT ;  /* 0xfffffffd04047812 */ /* 0x000fe400078ec0ff */
[----:B0-----:R-:W-:Y:S02]  /*9d80*/  SEL R2, R2, RZ, P0 ;  /* 0x000000ff02027207 */ /* 0x001fe40000000000 */
[----:B------:R-:W-:Y:S02]  /*9d90*/  ISETP.GE.U32.AND P0, PT, R8, 0x10, PT ;  /* 0x000000100800780c */ /* 0x000fe40003f06070 */
[----:B------:R-:W-:-:S05]  /*9da0*/  IADD3 R3, R7, R2, RZ ;  /* 0x0000000207037210 */ /* 0x000fca0007ffe0ff */
[----:B------:R-:W0:Y:S06]  /*9db0*/  SHFL.UP PT, R2, R3, 0x10, RZ ;  /* 0x0600000003027989 */ /* 0x000e2c00000e00ff */
[----:B------:R-:W-:Y:S02]  /*9dc0*/  @P0 LOP3.LUT R4, R4, 0x2, RZ, 0xfc, !PT ;  /* 0x0000000204040812 */ /* 0x000fe400078efcff */
[----:B0-----:R-:W-:-:S05]  /*9dd0*/  SEL R2, R2, RZ, P0 ;  /* 0x000000ff02027207 */ /* 0x001fca0000000000 */
[----:B------:R-:W-:-:S05]  /*9de0*/  IMAD.IADD R2, R3, 0x1, R2 ;  /* 0x0000000103027824 */ /* 0x000fca00078e0202 */
[----:B------:R-:W0:Y:S02]  /*9df0*/  SHFL.IDX PT, R5, R2, 0x1f, 0x1f ;  /* 0x03e01f0002057f89 */ /* 0x000e2400000e0000 */
[----:B0-----:R-:W-:-:S05]  /*9e00*/  IMAD R5, R5, UR4, RZ ;  /* 0x0000000405057c24 */ /* 0x001fca000f8e02ff */
[----:B-1----:R-:W-:Y:S02]  /*9e10*/  ISETP.GT.AND P0, PT, R5, UR6, PT ;  /* 0x0000000605007c0c */ /* 0x002fe4000bf04270 */
[----:B------:R-:W-:-:S11]  /*9e20*/  MOV R6, R5 ;  /* 0x0000000500067202 */ /* 0x000fd60000000f00 */
[----:B------:R-:W-:Y:S05]  /*9e30*/  @P0 BRA `(.L_x_300) ;  /* 0x0000000000c00947 */ /* 0x000fea0003800000 */
[----:B------:R-:W-:Y:S01]  /*9e40*/  IMAD.MOV.U32 R5, RZ, RZ, R6 ;  /* 0x000000ffff057224 */ /* 0x000fe200078e0006 */
[----:B------:R-:W-:Y:S01]  /*9e50*/  ULDC UR5, c[0x0][0xc14] ;  /* 0x0003050000057ab9 */ /* 0x000fe20000000800 */
[----:B------:R-:W-:Y:S01]  /*9e60*/  IMAD.MOV.U32 R19, RZ, RZ, RZ ;  /* 0x000000ffff137224 */ /* 0x000fe200078e00ff */
[----:B------:R-:W-:Y:S01]  /*9e70*/  ULDC UR7, c[0x0][0xc14] ;  /* 0x0003050000077ab9 */ /* 0x000fe20000000800 */
[----:B------:R-:W-:-:S05]  /*9e80*/  ULDC UR4, c[0x0][0xc10] ;  /* 0x0003040000047ab9 */ /* 0x000fca0000000800 */
.L_x_304:
[----:B------:R-:W-:Y:S01]  /*9e90*/  VIADD R0, R19, 0x1f ;  /* 0x0000001f13007836 */ /* 0x000fe20000000000 */
[----:B------:R-:W-:-:S04]  /*9ea0*/  MOV R19, UR7 ;  /* 0x0000000700137c02 */ /* 0x000fc80008000f00 */
[----:B------:R-:W-:-:S13]  /*9eb0*/  ISETP.GE.AND P0, PT, R0, UR5, PT ;  /* 0x0000000500007c0c */ /* 0x000fda000bf06270 */
[----:B------:R-:W-:Y:S05]  /*9ec0*/  @P0 BRA `(.L_x_301) ;  /* 0x0000000400400947 */ /* 0x000fea0003800000 */
[----:B------:R-:W0:Y:S01]  /*9ed0*/  S2R R2, SR_TID.X ;  /* 0x0000000000027919 */ /* 0x000e220000002100 */
[----:B------:R-:W-:Y:S01]  /*9ee0*/  IMAD.MOV.U32 R19, RZ, RZ, R0 ;  /* 0x000000ffff137224 */ /* 0x000fe200078e0000 */
[----:B------:R-:W-:Y:S01]  /*9ef0*/  BSSY B0, `(.L_x_302) ;  /* 0x000000a000007945 */ /* 0x000fe20003800000 */
[----:B------:R-:W-:Y:S01]  /*9f00*/  IMAD.MOV.U32 R0, RZ, RZ, RZ ;  /* 0x000000ffff007224 */ /* 0x000fe200078e00ff */
[----:B0-----:R-:W-:-:S04]  /*9f10*/  LOP3.LUT R8, R2, 0x1f, RZ, 0xc0, !PT ;  /* 0x0000001f02087812 */ /* 0x001fc800078ec0ff */
[C---:B------:R-:W-:Y:S01]  /*9f20*/  ISETP.NE.AND P1, PT, R8.reuse, 0x1f, PT ;  /* 0x0000001f0800780c */ /* 0x040fe20003f25270 */
[----:B------:R-:W-:-:S05]  /*9f30*/  IMAD.IADD R7, R8, 0x1, R19 ;  /* 0x0000000108077824 */ /* 0x000fca00078e0213 */
[----:B------:R-:W-:-:S13]  /*9f40*/  ISETP.GE.OR P0, PT, R7, UR5, !P1 ;  /* 0x0000000507007c0c */ /* 0x000fda000cf06670 */
[----:B------:R-:W-:Y:S05]  /*9f50*/  @P0 BRA `(.L_x_303) ;  /* 0x00000000000c0947 */ /* 0x000fea0003800000 */
[----:B------:R-:W0:Y:S02]  /*9f60*/  LDC.64 R2, c[0x0][0xc58] ;  /* 0x00031600ff027b82 */ /* 0x000e240000000a00 */
[----:B0-----:R-:W-:-:S05]  /*9f70*/  IMAD.WIDE R2, R7, 0x4, R2 ;  /* 0x0000000407027825 */ /* 0x001fca00078e0202 */
[----:B------:R0:W5:Y:S02]  /*9f80*/  LDG.E R0, desc[UR38][R2.64] ;  /* 0x0000002602007981 */ /* 0x000164000c1e1900 */
.L_x_303:
[----:B------:R-:W-:Y:S05]  /*9f90*/  BSYNC B0 ;  /* 0x0000000000007941 */ /* 0x000fea0003800000 */
.L_x_302:
[----:B0----5:R-:W0:Y:S01]  /*9fa0*/  SHFL.UP PT, R2, R0, 0x1, RZ ;  /* 0x0420000000027989 */ /* 0x021e2200000e00ff */
[C---:B------:R-:W-:Y:S02]  /*9fb0*/  ISETP.NE.AND P0, PT, R8.reuse, RZ, PT ;  /* 0x000000ff0800720c */ /* 0x040fe40003f05270 */
[----:B------:R-:W-:Y:S02]  /*9fc0*/  ISETP.GE.U32.AND P1, PT, R8, 0x2, PT ;  /* 0x000000020800780c */ /* 0x000fe40003f26070 */
[----:B0-----:R-:W-:Y:S02]  /*9fd0*/  SEL R3, R2, RZ, P0 ;  /* 0x000000ff02037207 */ /* 0x001fe40000000000 */
[----:B------:R-:W-:Y:S02]  /*9fe0*/  ISETP.GE.U32.AND P0, PT, R8, 0x4, PT ;  /* 0x000000040800780c */ /* 0x000fe40003f06070 */
[----:B------:R-:W-:-:S05]  /*9ff0*/  IADD3 R3, R0, R3, RZ ;  /* 0x0000000300037210 */ /* 0x000fca0007ffe0ff */
[----:B------:R-:W0:Y:S02]  /*a000*/  SHFL.UP PT, R2, R3, 0x2, RZ ;  /* 0x0440000003027989 */ /* 0x000e2400000e00ff */
[----:B0-----:R-:W-:Y:S02]  /*a010*/  SEL R2, R2, RZ, P1 ;  /* 0x000000ff02027207 */ /* 0x001fe40000800000 */
[----:B------:R-:W-:-:S03]  /*a020*/  ISETP.GE.U32.AND P1, PT, R8, 0x8, PT ;  /* 0x000000080800780c */ /* 0x000fc60003f26070 */
[----:B------:R-:W-:-:S05]  /*a030*/  IMAD.IADD R2, R3, 0x1, R2 ;  /* 0x0000000103027824 */ /* 0x000fca00078e0202 */
[----:B------:R-:W0:Y:S02]  /*a040*/  SHFL.UP PT, R6, R2, 0x4, RZ ;  /* 0x0480000002067989 */ /* 0x000e2400000e00ff */
[----:B0-----:R-:W-:Y:S02]  /*a050*/  SEL R7, R6, RZ, P0 ;  /* 0x000000ff06077207 */ /* 0x001fe40000000000 */
[----:B------:R-:W-:-:S03]  /*a060*/  ISETP.GE.U32.AND P0, PT, R8, 0x10, PT ;  /* 0x000000100800780c */ /* 0x000fc60003f06070 */
[----:B------:R-:W-:-:S05]  /*a070*/  IMAD.IADD R7, R2, 0x1, R7 ;  /* 0x0000000102077824 */ /* 0x000fca00078e0207 */
[----:B------:R-:W0:Y:S02]  /*a080*/  SHFL.UP PT, R6, R7, 0x8, RZ ;  /* 0x0500000007067989 */ /* 0x000e2400000e00ff */
[----:B0-----:R-:W-:-:S05]  /*a090*/  SEL R6, R6, RZ, P1 ;  /* 0x000000ff06067207 */ /* 0x001fca0000800000 */
[----:B------:R-:W-:-:S05]  /*a0a0*/  IMAD.IADD R6, R7, 0x1, R6 ;  /* 0x0000000107067824 */ /* 0x000fca00078e0206 */
[----:B------:R-:W0:Y:S02]  /*a0b0*/  SHFL.UP PT, R8, R6, 0x10, RZ ;  /* 0x0600000006087989 */ /* 0x000e2400000e00ff */
[----:B0-----:R-:W-:-:S04]  /*a0c0*/  SEL R9, R8, RZ, P0 ;  /* 0x000000ff08097207 */ /* 0x001fc80000000000 */
[----:B------:R-:W-:-:S05]  /*a0d0*/  IADD3 R9, R6, R9, RZ ;  /* 0x0000000906097210 */ /* 0x000fca0007ffe0ff */
[----:B------:R-:W0:Y:S02]  /*a0e0*/  SHFL.IDX PT, R3, R9, 0x1f, 0x1f ;  /* 0x03e01f0009037f89 */ /* 0x000e2400000e0000 */
[----:B0-----:R-:W-:-:S04]  /*a0f0*/  IMAD R6, R3, UR4, RZ ;  /* 0x0000000403067c24 */ /* 0x001fc8000f8e02ff */
[----:B------:R-:W-:-:S05]  /*a100*/  IMAD.IADD R5, R6, 0x1, R5 ;  /* 0x0000000106057824 */ /* 0x000fca00078e0205 */
[----:B------:R-:W-:-:S13]  /*a110*/  ISETP.GT.AND P0, PT, R5, UR6, PT ;  /* 0x0000000605007c0c */ /* 0x000fda000bf04270 */
[----:B------:R-:W-:Y:S05]  /*a120*/  @!P0 BRA `(.L_x_304) ;  /* 0xfffffffc00588947 */ /* 0x000fea000383ffff */
[----:B------:R-:W-:-:S07]  /*a130*/  IMAD.MOV.U32 R2, RZ, RZ, R9 ;  /* 0x000000ffff027224 */ /* 0x000fce00078e0009 */
.L_x_300:
[----:B------:R-:W-:-:S04]  /*a140*/  IMAD.IADD R7, R5, 0x1, -R6 ;  /* 0x0000000105077824 */ /* 0x000fc800078e0a06 */
[----:B------:R-:W-:-:S05]  /*a150*/  IMAD R3, R2, UR4, R7 ;  /* 0x0000000402037c24 */ /* 0x000fca000f8e0207 */
[----:B------:R-:W-:-:S13]  /*a160*/  ISETP.GT.AND P0, PT, R3, UR6, PT ;  /* 0x0000000603007c0c */ /* 0x000fda000bf04270 */
[----:B------:R-:W-:-:S04]  /*a170*/  VOTE.ANY R8, PT, !P0 ;  /* 0x0000000000087806 */ /* 0x000fc800040e0100 */
[----:B------:R-:W0:Y:S01]  /*a180*/  POPC R5, R8 ;  /* 0x0000000800057309 */ /* 0x000e220000000000 */
[----:B------:R-:W-:Y:S01]  /*a190*/  ISETP.NE.AND P0, PT, R8, RZ, PT ;  /* 0x000000ff0800720c */ /* 0x000fe20003f05270 */
[----:B0-----:R-:W0:Y:S02]  /*a1a0*/  SHFL.IDX PT, R0, R0, R5, 0x1f ;  /* 0x00001f0500007589 */ /* 0x001e2400000e0000 */
[----:B0-----:R-:W-:-:S04]  /*a1b0*/  IABS R6, R0 ;  /* 0x0000000000067213 */ /* 0x001fc80000000000 */
[----:B------:R-:W0:Y:S08]  /*a1c0*/  I2F.RP R9, R6 ;  /* 0x0000000600097306 */ /* 0x000e300000209400 */
[----:B0-----:R-:W0:Y:S02]  /*a1d0*/  MUFU.RCP R9, R9 ;  /* 0x0000000900097308 */ /* 0x001e240000001000 */
[----:B0-----:R-:W-:-:S06]  /*a1e0*/  IADD3 R3, R9, 0xffffffe, RZ ;  /* 0x0ffffffe09037810 */ /* 0x001fcc0007ffe0ff */
[----:B------:R-:W0:Y:S02]  /*a1f0*/  F2I.FTZ.U32.TRUNC.NTZ R3, R3 ;  /* 0x0000000300037305 */ /* 0x000e24000021f000 */
[----:B0-----:R-:W-:Y:S01]  /*a200*/  IMAD.MOV R11, RZ, RZ, -R3 ;  /* 0x000000ffff0b7224 */ /* 0x001fe200078e0a03 */
[----:B------:R-:W-:Y:S06]  /*a210*/  @!P0 BRA `(.L_x_305) ;  /* 0x0000000000088947 */ /* 0x000fec0003800000 */
[----:B------:R-:W-:-:S05]  /*a220*/  VIADD R9, R5, 0xffffffff ;  /* 0xffffffff05097836 */ /* 0x000fca0000000000 */
[----:B------:R0:W1:Y:S02]  /*a230*/  SHFL.IDX PT, R16, R2, R9, 0x1f ;  /* 0x00001f0902107589 */ /* 0x00006400000e0000 */
.L_x_305:
[----:B-1----:R-:W-:Y:S02]  /*a240*/  IMAD R16, R16, UR4, R7 ;  /* 0x0000000410107c24 */ /* 0x002fe4000f8e0207 */
[----:B------:R-:W-:Y:S02]  /*a250*/  IMAD R7, R11, R6, RZ ;  /* 0x000000060b077224 */ /* 0x000fe400078e02ff */
[----:B0-----:R-:W-:Y:S01]  /*a260*/  IMAD.MOV.U32 R2, RZ, RZ, RZ ;  /* 0x000000ffff027224 */ /* 0x001fe200078e00ff */
[----:B------:R-:W-:Y:S01]  /*a270*/  IADD3 R9, -R16, UR6, RZ ;  /* 0x0000000610097c10 */ /* 0x000fe2000fffe1ff */
[----:B------:R-:W-:Y:S02]  /*a280*/  IMAD.IADD R19, R5, 0x1, R19 ;  /* 0x0000000105137824 */ /* 0x000fe400078e0213 */
[----:B------:R-:W-:Y:S01]  /*a290*/  IMAD.HI.U32 R2, R3, R7, R2 ;  /* 0x0000000703027227 */ /* 0x000fe200078e0002 */
[----:B------:R-:W-:Y:S02]  /*a2a0*/  IABS R7, R0 ;  /* 0x0000000000077213 */ /* 0x000fe40000000000 */
[----:B------:R-:W-:-:S02]  /*a2b0*/  IABS R3, R9 ;  /* 0x0000000900037213 */ /* 0x000fc40000000000 */
[----:B------:R-:W-:-:S03]  /*a2c0*/  IADD3 R7, RZ, -R7, RZ ;  /* 0x80000007ff077210 */ /* 0x000fc60007ffe0ff */
[----:B------:R-:W-:-:S04]  /*a2d0*/  IMAD.HI.U32 R2, R2, R3, RZ ;  /* 0x0000000302027227 */ /* 0x000fc800078e00ff */
[----:B------:R-:W-:-:S05]  /*a2e0*/  IMAD R3, R2, R7, R3 ;  /* 0x0000000702037224 */ /* 0x000fca00078e0203 */
[----:B------:R-:W-:-:S13]  /*a2f0*/  ISETP.GT.U32.AND P0, PT, R6, R3, PT ;  /* 0x000000030600720c */ /* 0x000fda0003f04070 */
[----:B------:R-:W-:Y:S02]  /*a300*/  @!P0 IMAD.IADD R3, R3, 0x1, -R6 ;  /* 0x0000000103038824 */ /* 0x000fe400078e0a06 */
[----:B------:R-:W-:-:S03]  /*a310*/  @!P0 VIADD R2, R2, 0x1 ;  /* 0x0000000102028836 */ /* 0x000fc60000000000 */
[----:B------:R-:W-:Y:S02]  /*a320*/  ISETP.GE.U32.AND P0, PT, R3, R6, PT ;  /* 0x000000060300720c */ /* 0x000fe40003f06070 */
[----:B------:R-:W-:-:S11]  /*a330*/  LOP3.LUT R3, R9, R0, RZ, 0x3c, !PT ;  /* 0x0000000009037212 */ /* 0x000fd600078e3cff */
[----:B------:R-:W-:Y:S01]  /*a340*/  @P0 VIADD R2, R2, 0x1 ;  /* 0x0000000102020836 */ /* 0x000fe20000000000 */
[----:B------:R-:W-:-:S13]  /*a350*/  ISETP.GE.AND P0, PT, R3, RZ, PT ;  /* 0x000000ff0300720c */ /* 0x000fda0003f06270 */
[----:B------:R-:W-:Y:S02]  /*a360*/  @!P0 IADD3 R2, -R2, RZ, RZ ;  /* 0x000000ff02028210 */ /* 0x000fe40007ffe1ff */
[----:B------:R-:W-:-:S13]  /*a370*/  ISETP.NE.AND P0, PT, R0, RZ, PT ;  /* 0x000000ff0000720c */ /* 0x000fda0003f05270 */
[----:B------:R-:W-:-:S05]  /*a380*/  @!P0 LOP3.LUT R2, RZ, R0, RZ, 0x33, !PT ;  /* 0x00000000ff028212 */ /* 0x000fca00078e33ff */
[--C-:B------:R-:W-:Y:S02]  /*a390*/  IMAD.MOV R17, RZ, RZ, -R2.reuse ;  /* 0x000000ffff117224 */ /* 0x100fe400078e0a02 */
[----:B------:R-:W-:Y:S02]  /*a3a0*/  IMAD.MOV.U32 R18, RZ, RZ, R2 ;  /* 0x000000ffff127224 */ /* 0x000fe400078e0002 */
[----:B------:R-:W-:Y:S01]  /*a3b0*/  IMAD R17, R0, R17, R9 ;  /* 0x0000001100117224 */ /* 0x000fe200078e0209 */
[----:B------:R-:W-:Y:S06]  /*a3c0*/  BRA `(.L_x_306) ;  /* 0x00000000000c7947 */ /* 0x000fec0003800000 */
.L_x_301:
[----:B------:R-:W-:Y:S01]  /*a3d0*/  MOV R17, RZ ;  /* 0x000000ff00117202 */ /* 0x000fe20000000f00 */
[----:B------:R-:W-:Y:S02]  /*a3e0*/  IMAD.U32 R16, RZ, RZ, UR6 ;  /* 0x00000006ff107e24 */ /* 0x000fe4000f8e00ff */
[----:B------:R-:W-:-:S07]  /*a3f0*/  IMAD.MOV.U32 R18, RZ, RZ, RZ ;  /* 0x000000ffff127224 */ /* 0x000fce00078e00ff */
.L_x_306:
[----:B------:R-:W0:Y:S01]  /*a400*/  S2R R0, SR_TID.X ;  /* 0x0000000000007919 */ /* 0x000e220000002100 */
[----:B------:R-:W-:Y:S01]  /*a410*/  STL [R1+0x24], RZ ;  /* 0x000024ff01007387 */ /* 0x000fe20000100800 */
[----:B0-----:R-:W-:-:S04]  /*a420*/  LOP3.LUT R0, R0, 0x1f, RZ, 0xc0, !PT ;  /* 0x0000001f00007812 */ /* 0x001fc800078ec0ff */
[----:B------:R-:W-:-:S13]  /*a430*/  ISETP.NE.AND P0, PT, R0, RZ, PT ;  /* 0x000000ff0000720c */ /* 0x000fda0003f05270 */
[----:B------:R-:W0:Y:S01]  /*a440*/  @!P0 S2R R3, SR_CgaCtaId ;  /* 0x0000000000038919 */ /* 0x000e220000008800 */
[----:B------:R-:W-:-:S04]  /*a450*/  @!P0 MOV R0, 0x400 ;  /* 0x0000040000008802 */ /* 0x000fc80000000f00 */
[----:B0-----:R-:W-:-:S05]  /*a460*/  @!P0 LEA R0, R3, R0, 0x18 ;  /* 0x0000000003008211 */ /* 0x001fca00078ec0ff */
[----:B------:R0:W-:Y:S01]  /*a470*/  @!P0 STS.128 [R0+0x28cd0], R16 ;  /* 0x028cd01000008388 */ /* 0x0001e20000000c00 */
[----:B------:R-:W-:Y:S06]  /*a480*/  BAR.ARV 0x5, 0x120 ;  /* 0x0144800000007b1d */ /* 0x000fec0000002000 */
[----:B------:R-:W-:Y:S01]  /*a490*/  ISETP.GE.AND P0, PT, R19, UR5, PT ;  /* 0x0000000513007c0c */ /* 0x000fe2000bf06270 */
[----:B0-----:R-:W-:-:S05]  /*a4a0*/  IMAD.MOV.U32 R0, RZ, RZ, 0x1 ;  /* 0x00000001ff007424 */ /* 0x001fca00078e00ff */
[----:B------:R0:W-:Y:S04]  /*a4b0*/  STL [R1+0x4], R0 ;  /* 0x0000040001007387 */ /* 0x0001e80000100800 */
[----:B------:R0:W-:Y:S03]  /*a4c0*/  STL [R1], RZ ;  /* 0x000000ff01007387 */ /* 0x0001e60000100800 */
[----:B------:R-:W-:Y:S05]  /*a4d0*/  @P0 BRA `(.L_x_307) ;  /* 0x0000003c00780947 */ /* 0x000fea0003800000 */
[----:B0-----:R-:W-:Y:S01]  /*a4e0*/  MOV R0, 0x1 ;  /* 0x0000000100007802 */ /* 0x001fe20000000f00 */
[----:B------:R0:W-:Y:S01]  /*a4f0*/  STL [R1], RZ ;  /* 0x000000ff01007387 */ /* 0x0001e20000100800 */
[----:B------:R-:W-:Y:S01]  /*a500*/  ULDC UR37, c[0x0][0xc] ;  /* 0x0000030000257ab9 */ /* 0x000fe20000000800 */
[----:B------:R-:W-:Y:S02]  /*a510*/  ULDC.64 UR40, c[0x0][0x198] ;  /* 0x0000660000287ab9 */ /* 0x000fe40000000a00 */
[----:B------:R0:W-:Y:S04]  /*a520*/  STL [R1+0x4], R0 ;  /* 0x0000040001007387 */ /* 0x0001e80000100800 */
[----:B------:R0:W-:Y:S02]  /*a530*/  STL [R1+0x24], RZ ;  /* 0x000024ff01007387 */ /* 0x0001e40000100800 */
.L_x_370:
[----:B-12---:R-:W1:Y:S02]  /*a540*/  LDC.64 R2, c[0x0][0xc60] ;  /* 0x00031800ff027b82 */ /* 0x006e640000000a00 */
[----:B-1----:R-:W-:-:S05]  /*a550*/  IMAD.WIDE R2, R19, 0x4, R2 ;  /* 0x0000000413027825 */ /* 0x002fca00078e0202 */
[----:B------:R-:W2:Y:S01]  /*a560*/  LDG.E R5, desc[UR38][R2.64] ;  /* 0x0000002602057981 */ /* 0x000ea2000c1e1900 */
[----:B------:R-:W-:Y:S05]  /*a570*/  YIELD ;  /* 0x0000000000007946 */ /* 0x000fea0003800000 */
[----:B------:R-:W-:Y:S01]  /*a580*/  ULDC.64 UR4, c[0x0][0xa28] ;  /* 0x00028a0000047ab9 */ /* 0x000fe20000000a00 */
[----:B0-----:R-:W-:Y:S01]  /*a590*/  IMAD.MOV.U32 R0, RZ, RZ, RZ ;  /* 0x000000ffff007224 */ /* 0x001fe200078e00ff */
[----:B------:R-:W-:-:S04]  /*a5a0*/  ISETP.NE.U32.AND P0, PT, RZ, UR4, PT ;  /* 0x00000004ff007c0c */ /* 0x000fc8000bf05070 */
[----:B------:R-:W-:Y:S01]  /*a5b0*/  ISETP.NE.AND.EX P0, PT, RZ, UR5, PT, P0 ;  /* 0x00000005ff007c0c */ /* 0x000fe2000bf05300 */
[----:B------:R-:W-:Y:S01]  /*a5c0*/  IMAD.MOV.U32 R6, RZ, RZ, RZ ;  /* 0x000000ffff067224 */ /* 0x000fe200078e00ff */
[----:B--2---:R-:W-:Y:S01]  /*a5d0*/  SHF.R.S32.HI R4, RZ, 0x1f, R5 ;  /* 0x0000001fff047819 */ /* 0x004fe20000011405 */
[----:B------:R-:W-:-:S10]  /*a5e0*/  IMAD.SHL.U32 R7, R5, 0x4, RZ ;  /* 0x0000000405077824 */ /* 0x000fd400078e00ff */
[C---:B------:R-:W-:Y:S01]  /*a5f0*/  @P0 LEA R2, P1, R5.reuse, UR4, 0x2 ;  /* 0x0000000405020c11 */ /* 0x040fe2000f8210ff */
[----:B------:R-:W-:Y:S03]  /*a600*/  STL [R1+0x10], R5 ;  /* 0x0000100501007387 */ /* 0x000fe60000100800 */
[----:B------:R-:W-:Y:S01]  /*a610*/  @P0 LEA.HI.X R3, R5, UR5, R4, 0x2, P1 ;  /* 0x0000000505030c11 */ /* 0x000fe200088f1404 */
[----:B------:R-:W-:-:S04]  /*a620*/  ULDC.64 UR4, c[0x0][0xa00] ;  /* 0x0002800000047ab9 */ /* 0x000fc80000000a00 */
[----:B------:R0:W5:Y:S01]  /*a630*/  @P0 LDG.E R0, desc[UR38][R2.64] ;  /* 0x0000002602000981 */ /* 0x000162000c1e1900 */
[----:B------:R-:W-:-:S04]  /*a640*/  ISETP.NE.U32.AND P0, PT, RZ, UR4, PT ;  /* 0x00000004ff007c0c */ /* 0x000fc8000bf05070 */
[----:B------:R-:W-:-:S13]  /*a650*/  ISETP.NE.AND.EX P0, PT, RZ, UR5, PT, P0 ;  /* 0x00000005ff007c0c */ /* 0x000fda000bf05300 */
[----:B0-----:R-:W-:-:S04]  /*a660*/  @P0 LEA R2, P1, R5, UR4, 0x2 ;  /* 0x0000000405020c11 */ /* 0x001fc8000f8210ff */
[----:B------:R-:W-:Y:S01]  /*a670*/  @P0 LEA.HI.X R3, R5, UR5, R4, 0x2, P1 ;  /* 0x0000000505030c11 */ /* 0x000fe200088f1404 */
[----:B------:R-:W-:-:S04]  /*a680*/  ULDC.64 UR4, c[0x0][0xa20] ;  /* 0x0002880000047ab9 */ /* 0x000fc80000000a00 */
[----:B------:R-:W2:Y:S01]  /*a690*/  @P0 LDG.E R6, desc[UR38][R2.64] ;  /* 0x0000002602060981 */ /* 0x000ea2000c1e1900 */
[----:B------:R-:W-:-:S04]  /*a6a0*/  ISETP.NE.U32.AND P0, PT, RZ, UR4, PT ;  /* 0x00000004ff007c0c */ /* 0x000fc8000bf05070 */
[----:B------:R-:W-:Y:S01]  /*a6b0*/  ISETP.NE.AND.EX P0, PT, RZ, UR5, PT, P0 ;  /* 0x00000005ff007c0c */ /* 0x000fe2000bf05300 */
[----:B--2---:R0:W-:Y:S04]  /*a6c0*/  STL [R1+0x2c], R6 ;  /* 0x00002c0601007387 */ /* 0x0041e80000100800 */
[----:B------:R1:W-:Y:S01]  /*a6d0*/  STL [R1+0x18], R7 ;  /* 0x0000180701007387 */ /* 0x0003e20000100800 */
[----:B0-----:R-:W-:-:S07]  /*a6e0*/  SHF.L.U64.HI R6, R5, 0x2, R4 ;  /* 0x0000000205067819 */ /* 0x001fce0000010204 */
[C---:B------:R-:W-:Y:S01]  /*a6f0*/  @P0 IADD3 R4, P1, R7.reuse, UR4, RZ ;  /* 0x0000000407040c10 */ /* 0x040fe2000ff3e0ff */
[----:B------:R0:W-:Y:S03]  /*a700*/  STL [R1+0x1c], R6 ;  /* 0x00001c0601007387 */ /* 0x0001e60000100800 */
[C---:B------:R-:W-:Y:S01]  /*a710*/  @P0 IADD3.X R5, R6.reuse, UR5, RZ, P1, !PT ;  /* 0x0000000506050c10 */ /* 0x040fe20008ffe4ff */
[----:B------:R-:W-:Y:S02]  /*a720*/  ULDC.64 UR4, c[0x0][0xa08] ;  /* 0x0002820000047ab9 */ /* 0x000fe40000000a00 */
[----:B------:R-:W-:Y:S02]  /*a730*/  IADD3 R2, P1, R7, UR4, RZ ;  /* 0x0000000407027c10 */ /* 0x000fe4000ff3e0ff */
[----:B-1----:R-:W-:Y:S02]  /*a740*/  MOV R7, RZ ;  /* 0x000000ff00077202 */ /* 0x002fe40000000f00 */
[----:B------:R-:W-:-:S02]  /*a750*/  IADD3.X R3, R6, UR5, RZ, P1, !PT ;  /* 0x0000000506037c10 */ /* 0x000fc40008ffe4ff */
[----:B------:R-:W-:-:S04]  /*a760*/  ISETP.NE.U32.AND P1, PT, RZ, UR4, PT ;  /* 0x00000004ff007c0c */ /* 0x000fc8000bf25070 */
[----:B------:R-:W-:Y:S01]  /*a770*/  ISETP.NE.AND.EX P1, PT, RZ, UR5, PT, P1 ;  /* 0x00000005ff007c0c */ /* 0x000fe2000bf25310 */
[----:B------:R-:W-:Y:S02]  /*a780*/  ULDC.64 UR4, c[0x0][0x3f8] ;  /* 0x0000fe0000047ab9 */ /* 0x000fe40000000a00 */
[----:B------:R-:W-:-:S03]  /*a790*/  UISETP.NE.U32.AND UP0, UPT, UR4, URZ, UPT ;  /* 0x0000003f0400728c */ /* 0x000fc6000bf05070 */
[----:B------:R-:W-:Y:S01]  /*a7a0*/  ULDC UR4, c[0x0][0x404] ;  /* 0x0001010000047ab9 */ /* 0x000fe20000000800 */
[----:B------:R-:W-:-:S03]  /*a7b0*/  UISETP.NE.AND.EX UP0, UPT, UR5, URZ, UPT, UP0 ;  /* 0x0000003f0500728c */ /* 0x000fc6000bf05300 */
[----:B------:R-:W-:Y:S01]  /*a7c0*/  ULDC UR5, c[0x0][0x2e0] ;  /* 0x0000b80000057ab9 */ /* 0x000fe20000000800 */
[----:B------:R-:W-:Y:S02]  /*a7d0*/  USEL UR4, UR4, 0x1, UP0 ;  /* 0x0000000104047887 */ /* 0x000fe40008000000 */
[----:B------:R1:W5:Y:S02]  /*a7e0*/  @P1 LDG.E R7, desc[UR38][R2.64] ;  /* 0x0000002602071981 */ /* 0x000364000c1e1900 */
[----:B------:R-:W-:-:S06]  /*a7f0*/  UIMAD UR4, UR4, UR5, URZ ;  /* 0x00000005040472a4 */ /* 0x000fcc000f8e023f */
[----:B0-----:R-:W-:-:S06]  /*a800*/  IMAD.U32 R6, RZ, RZ, UR4 ;  /* 0x00000004ff067e24 */ /* 0x001fcc000f8e00ff */
[----:B------:R1:W5:Y:S01]  /*a810*/  @P0 LDG.E R6, desc[UR38][R4.64] ;  /* 0x0000002604060981 */ /* 0x000362000c1e1900 */
[----:B------:R-:W-:Y:S05]  /*a820*/  @P0 BRA `(.L_x_308) ;  /* 0x0000000000100947 */ /* 0x000fea0003800000 */
[----:B------:R-:W-:Y:S05]  /*a830*/  @!P1 BRA `(.L_x_308) ;  /* 0x00000000000c9947 */ /* 0x000fea0003800000 */
[----:B-1----:R-:W2:Y:S04]  /*a840*/  LDG.E R5, desc[UR38][R2.64] ;  /* 0x0000002602057981 */ /* 0x002ea8000c1e1900 */
[----:B-----5:R-:W2:Y:S02]  /*a850*/  LDG.E R6, desc[UR38][R2.64+0x4] ;  /* 0x0000042602067981 */ /* 0x020ea4000c1e1900 */
[----:B--2---:R-:W-:-:S07]  /*a860*/  IMAD.IADD R6, R6, 0x1, -R5 ;  /* 0x0000000106067824 */ /* 0x004fce00078e0a05 */
.L_x_308:
[----:B-1---5:R-:W-:Y:S01]  /*a870*/  IADD3 R2, -R0, R6, RZ ;  /* 0x0000000600027210 */ /* 0x022fe20007ffe1ff */
[----:B------:R-:W-:Y:S01]  /*a880*/  IMAD.IADD R3, R7, 0x1, R0 ;  /* 0x0000000107037824 */ /* 0x000fe200078e0200 */
[----:B------:R-:W-:Y:S02]  /*a890*/  BSSY B6, `(.L_x_309) ;  /* 0x0000305000067945 */ /* 0x000fe40003800000 */
[C---:B------:R-:W-:Y:S01]  /*a8a0*/  ISETP.GT.AND P0, PT, R2.reuse, RZ, PT ;  /* 0x000000ff0200720c */ /* 0x040fe20003f04270 */
[----:B------:R-:W-:Y:S01]  /*a8b0*/  VIADD R0, R2, 0x3f ;  /* 0x0000003f02007836 */ /* 0x000fe20000000000 */
[----:B------:R-:W-:Y:S04]  /*a8c0*/  STL [R1+0x20], R2 ;  /* 0x0000200201007387 */ /* 0x000fe80000100800 */
[----:B------:R0:W-:Y:S02]  /*a8d0*/  STL [R1+0x8], R3 ;  /* 0x0000080301007387 */ /* 0x0001e40000100800 */
[----:B0-----:R-:W-:-:S04]  /*a8e0*/  SHF.R.S32.HI R3, RZ, 0x1f, R0 ;  /* 0x0000001fff037819 */ /* 0x001fc80000011400 */
[----:B------:R-:W-:-:S04]  /*a8f0*/  LEA.HI R3, R3, R0, RZ, 0x6 ;  /* 0x0000000003037211 */ /* 0x000fc800078f30ff */
[----:B------:R-:W-:-:S05]  /*a900*/  SHF.R.S32.HI R0, RZ, 0x6, R3 ;  /* 0x00000006ff007819 */ /* 0x000fca0000011403 */
[----:B------:R0:W-:Y:S01]  /*a910*/  STL [R1+0x14], R0 ;  /* 0x0000140001007387 */ /* 0x0001e20000100800 */
[----:B------:R-:W-:Y:S05]  /*a920*/  @P0 BRA `(.L_x_310) ;  /* 0x0000000000440947 */ /* 0x000fea0003800000 */
[----:B------:R-:W1:Y:S02]  /*a930*/  S2R R2, SR_TID.X ;  /* 0x0000000000027919 */ /* 0x000e640000002100 */
[----:B-1----:R-:W-:-:S04]  /*a940*/  LOP3.LUT R2, R2, 0x1f, RZ, 0xc0, !PT ;  /* 0x0000001f02027812 */ /* 0x002fc800078ec0ff */
[----:B------:R-:W-:-:S13]  /*a950*/  ISETP.NE.AND P1, PT, R2, RZ, PT ;  /* 0x000000ff0200720c */ /* 0x000fda0003f25270 */
[----:B------:R-:W-:Y:S05]  /*a960*/  @P1 BRA `(.L_x_311) ;  /* 0x0000002c00dc1947 */ /* 0x000fea0003800000 */
[----:B------:R-:W1:Y:S01]  /*a970*/  S2R R7, SR_LANEID ;  /* 0x0000000000077919 */ /* 0x000e620000000000 */
[----:B------:R-:W-:Y:S01]  /*a980*/  VOTEU.ANY UR4, UPT, PT ;  /* 0x0000000000047886 */ /* 0x000fe200038e0100 */
[----:B------:R-:W2:Y:S01]  /*a990*/  LDC.64 R2, c[0x0][0xc38] ;  /* 0x00030e00ff027b82 */ /* 0x000ea20000000a00 */
[----:B0-----:R-:W1:Y:S08]  /*a9a0*/  FLO.U32 R0, UR4 ;  /* 0x0000000400007d00 */ /* 0x001e7000080e0000 */
[----:B------:R-:W2:Y:S01]  /*a9b0*/  POPC R5, UR4 ;  /* 0x0000000400057d09 */ /* 0x000ea20008000000 */
[----:B-1----:R-:W-:-:S13]  /*a9c0*/  ISETP.EQ.U32.AND P0, PT, R0, R7, PT ;  /* 0x000000070000720c */ /* 0x002fda0003f02070 */
[----:B--2---:R-:W2:Y:S01]  /*a9d0*/  @P0 ATOMG.E.ADD.STRONG.GPU PT, R3, desc[UR38][R2.64], R5 ;  /* 0x00000005020309a8 */ /* 0x004ea200081ee1e6 */
[----:B------:R-:W0:Y:S02]  /*a9e0*/  S2R R4, SR_LTMASK ;  /* 0x0000000000047919 */ /* 0x000e240000003900 */
[----:B0-----:R-:W-:-:S04]  /*a9f0*/  LOP3.LUT R4, R4, UR4, RZ, 0xc0, !PT ;  /* 0x0000000404047c12 */ /* 0x001fc8000f8ec0ff */
[----:B------:R-:W0:Y:S01]  /*aa00*/  POPC R7, R4 ;  /* 0x0000000400077309 */ /* 0x000e220000000000 */
[----:B--2---:R-:W0:Y:S02]  /*aa10*/  SHFL.IDX PT, R0, R3, R0, 0x1f ;  /* 0x00001f0003007589 */ /* 0x004e2400000e0000 */
[----:B0-----:R-:W-:Y:S01]  /*aa20*/  IADD3 R16, R0, UR37, R7 ;  /* 0x0000002500107c10 */ /* 0x001fe2000fffe007 */
[----:B------:R-:W-:Y:S06]  /*aa30*/  BRA `(.L_x_311) ;  /* 0x0000002c00a87947 */ /* 0x000fec0003800000 */
.L_x_310:
[----:B------:R-:W1:Y:S01]  /*aa40*/  S2R R3, SR_CgaCtaId ;  /* 0x0000000000037919 */ /* 0x000e620000008800 */
[----:B0-----:R-:W-:-:S04]  /*aa50*/  MOV R0, 0x400 ;  /* 0x0000040000007802 */ /* 0x001fc80000000f00 */
[----:B-1----:R-:W-:-:S05]  /*aa60*/  LEA R2, R3, R0, 0x18 ;  /* 0x0000000003027211 */ /* 0x002fca00078ec0ff */
[----:B------:R0:W-:Y:S01]  /*aa70*/  STL [R1+0xc], R2 ;  /* 0x00000c0201007387 */ /* 0x0001e20000100800 */
[----:B------:R-:W-:-:S05]  /*aa80*/  VIADD R0, R2, 0x22400 ;  /* 0x0002240002007836 */ /* 0x000fca0000000000 */
[----:B------:R-:W-:-:S13]  /*aa90*/  LOP3.LUT P0, RZ, R0, 0x3ff, RZ, 0xc0, !PT ;  /* 0x000003ff00ff7812 */ /* 0x000fda000780c0ff */
[----:B0-----:R-:W-:Y:S05]  /*aaa0*/  @!P0 BRA `(.L_x_312) ;  /* 0x0000000000408947 */ /* 0x001fea0003800000 */
[----:B------:R-:W-:Y:S01]  /*aab0*/  MOV R2, 0x0 ;  /* 0x0000000000027802 */ /* 0x000fe20000000f00 */
[----:B------:R-:W-:Y:S01]  /*aac0*/  ULDC.64 UR6, c[0x4][0x88] ;  /* 0x0100220000067ab9 */ /* 0x000fe20000000a00 */
[----:B------:R-:W-:Y:S01]  /*aad0*/  ULDC.64 UR8, c[0x4][0x90] ;  /* 0x0100240000087ab9 */ /* 0x000fe20000000a00 */
[----:B------:R-:W-:Y:S01]  /*aae0*/  ULDC.64 UR4, c[0x4][0x8] ;  /* 0x0100020000047ab9 */ /* 0x000fe20000000a00 */
[----:B------:R-:W-:Y:S01]  /*aaf0*/  IMAD.U32 R4, RZ, RZ, UR6 ;  /* 0x00000006ff047e24 */ /* 0x000fe2000f8e00ff */
[----:B------:R-:W-:Y:S01]  /*ab00*/  MOV R5, UR7 ;  /* 0x0000000700057c02 */ /* 0x000fe20008000f00 */
[----:B------:R-:W0:Y:S01]  /*ab10*/  LDC.64 R2, c[0x4][R2] ;  /* 0x0100000002027b82 */ /* 0x000e220000000a00 */
[----:B------:R-:W-:Y:S01]  /*ab20*/  IMAD.U32 R6, RZ, RZ, UR8 ;  /* 0x00000008ff067e24 */ /* 0x000fe2000f8e00ff */
[----:B------:R-:W-:Y:S01]  /*ab30*/  MOV R11, UR5 ;  /* 0x00000005000b7c02 */ /* 0x000fe20008000f00 */
[----:B------:R-:W-:Y:S02]  /*ab40*/  IMAD.U32 R7, RZ, RZ, UR9 ;  /* 0x00000009ff077e24 */ /* 0x000fe4000f8e00ff */
[----:B------:R-:W-:-:S02]  /*ab50*/  IMAD.U32 R10, RZ, RZ, UR4 ;  /* 0x00000004ff0a7e24 */ /* 0x000fc4000f8e00ff */
[----:B------:R-:W-:Y:S02]  /*ab60*/  IMAD.MOV.U32 R8, RZ, RZ, 0x70 ;  /* 0x00000070ff087424 */ /* 0x000fe400078e00ff */
[----:B------:R-:W-:Y:S02]  /*ab70*/  IMAD.MOV.U32 R12, RZ, RZ, 0x1 ;  /* 0x00000001ff0c7424 */ /* 0x000fe400078e00ff */
[----:B------:R-:W-:-:S07]  /*ab80*/  IMAD.MOV.U32 R13, RZ, RZ, RZ ;  /* 0x000000ffff0d7224 */ /* 0x000fce00078e00ff */
[----:B------:R-:W-:-:S07]  /*ab90*/  LEPC R20, `(.L_x_312) ;  /* 0x000000001014794e */ /* 0x000fce0000000000 */
[----:B0-----:R-:W-:Y:S05]  /*aba0*/  CALL.ABS.NOINC R2 ;  /* 0x0000000002007343 */ /* 0x001fea0003c00000 */
.L_x_312:
[----:B------:R-:W2:Y:S02]  /*abb0*/  LDL R2, [R1+0xc] ;  /* 0x00000c0001027983 */ /* 0x000ea40000100800 */
[----:B--2---:R-:W-:-:S04]  /*abc0*/  IADD3 R0, R2, 0x400, RZ ;  /* 0x0000040002007810 */ /* 0x004fc80007ffe0ff */
[----:B------:R-:W-:-:S13]  /*abd0*/  LOP3.LUT P0, RZ, R0, 0x3ff, RZ, 0xc0, !PT ;  /* 0x000003ff00ff7812 */ /* 0x000fda000780c0ff */
[----:B------:R-:W-:Y:S05]  /*abe0*/  @!P0 BRA `(.L_x_313) ;  /* 0x0000000000808947 */ /* 0x000fea0003800000 */
[----:B------:R-:W-:Y:S01]  /*abf0*/  MOV R0, 0x0 ;  /* 0x0000000000007802 */ /* 0x000fe20000000f00 */
[----:B------:R-:W-:Y:S01]  /*ac00*/  ULDC.64 UR6, c[0x4][0x88] ;  /* 0x0100220000067ab9 */ /* 0x000fe20000000a00 */
[----:B------:R-:W-:Y:S01]  /*ac10*/  ULDC.64 UR8, c[0x4][0x90] ;  /* 0x0100240000087ab9 */ /* 0x000fe20000000a00 */
[----:B------:R-:W-:Y:S01]  /*ac20*/  ULDC.64 UR4, c[0x4][0x10] ;  /* 0x0100040000047ab9 */ /* 0x000fe20000000a00 */
[----:B------:R0:W1:Y:S01]  /*ac30*/  LDC.64 R2, c[0x4][R0] ;  /* 0x0100000000027b82 */ /* 0x0000620000000a00 */
[----:B------:R-:W-:Y:S01]  /*ac40*/  IMAD.U32 R4, RZ, RZ, UR6 ;  /* 0x00000006ff047e24 */ /* 0x000fe2000f8e00ff */
[----:B------:R-:W-:Y:S01]  /*ac50*/  MOV R7, UR9 ;  /* 0x0000000900077c02 */ /* 0x000fe20008000f00 */
[----:B------:R-:W-:Y:S01]  /*ac60*/  IMAD.U32 R5, RZ, RZ, UR7 ;  /* 0x00000007ff057e24 */ /* 0x000fe2000f8e00ff */
[----:B------:R-:W-:Y:S01]  /*ac70*/  MOV R12, 0x1 ;  /* 0x00000001000c7802 */ /* 0x000fe20000000f00 */
[----:B------:R-:W-:Y:S02]  /*ac80*/  IMAD.U32 R6, RZ, RZ, UR8 ;  /* 0x00000008ff067e24 */ /* 0x000fe4000f8e00ff */
[----:B------:R-:W-:-:S02]  /*ac90*/  IMAD.U32 R10, RZ, RZ, UR4 ;  /* 0x00000004ff0a7e24 */ /* 0x000fc4000f8e00ff */
[----:B------:R-:W-:Y:S02]  /*aca0*/  IMAD.U32 R11, RZ, RZ, UR5 ;  /* 0x00000005ff0b7e24 */ /* 0x000fe4000f8e00ff */
[----:B------:R-:W-:Y:S02]  /*acb0*/  IMAD.MOV.U32 R8, RZ, RZ, 0x70 ;  /* 0x00000070ff087424 */ /* 0x000fe400078e00ff */
[----:B0-----:R-:W-:-:S07]  /*acc0*/  IMAD.MOV.U32 R13, RZ, RZ, RZ ;  /* 0x000000ffff0d7224 */ /* 0x001fce00078e00ff */
[----:B------:R-:W-:-:S07]  /*acd0*/  LEPC R20, `(.L_x_314) ;  /* 0x000000001014794e */ /* 0x000fce0000000000 */
[----:B-1----:R-:W-:Y:S05]  /*ace0*/  CALL.ABS.NOINC R2 ;  /* 0x0000000002007343 */ /* 0x002fea0003c00000 */
.L_x_314:
        /* <DEDUP_REMOVED lines=8> */
[----:B------:R-:W-:Y:S01]  /*ad70*/  MOV R8, 0x70 ;  /* 0x0000007000087802 */ /* 0x000fe20000000f00 */
[----:B------:R-:W-:Y:S02]  /*ad80*/  IMAD.U32 R7, RZ, RZ, UR9 ;  /* 0x00000009ff077e24 */ /* 0x000fe4000f8e00ff */
[----:B------:R-:W-:-:S02]  /*ad90*/  IMAD.U32 R10, RZ, RZ, UR4 ;  /* 0x00000004ff0a7e24 */ /* 0x000fc4000f8e00ff */
[----:B------:R-:W-:Y:S02]  /*ada0*/  IMAD.U32 R11, RZ, RZ, UR5 ;  /* 0x00000005ff0b7e24 */ /* 0x000fe4000f8e00ff */
[----:B------:R-:W-:Y:S02]  /*adb0*/  IMAD.MOV.U32 R12, RZ, RZ, 0x1 ;  /* 0x00000001ff0c7424 */ /* 0x000fe400078e00ff */
[----:B------:R-:W-:-:S07]  /*adc0*/  IMAD.MOV.U32 R13, RZ, RZ, RZ ;  /* 0x000000ffff0d7224 */ /* 0x000fce00078e00ff */
[----:B------:R-:W-:-:S07]  /*add0*/  LEPC R20, `(.L_x_313) ;  /* 0x000000001014794e */ /* 0x000fce0000000000 */
[----:B0-----:R-:W-:Y:S05]  /*ade0*/  CALL.ABS.NOINC R2 ;  /* 0x0000000002007343 */ /* 0x001fea0003c00000 */
.L_x_313:
[----:B------:R-:W2:Y:S01]  /*adf0*/  LDL.LU R2, [R1+0x18] ;  /* 0x0000180001027983 */ /* 0x000ea20000300800 */
[----:B------:R-:W-:-:S03]  /*ae00*/  ULDC.64 UR4, c[0x0][0x9f8] ;  /* 0x00027e0000047ab9 */ /* 0x000fc60000000a00 */
[----:B------:R-:W3:Y:S04]  /*ae10*/  LDL.LU R0, [R1+0x1c] ;  /* 0x00001c0001007983 */ /* 0x000ee80000300800 */
[----:B------:R-:W4:Y:S04]  /*ae20*/  LDL.LU R4, [R1+0x2c] ;  /* 0x00002c0001047983 */ /* 0x000f280000300800 */
[----:B------:R-:W4:Y:S01]  /*ae30*/  LDL.LU R7, [R1+0x10] ;  /* 0x0000100001077983 */ /* 0x000f220000300800 */
[----:B------:R-:W-:-:S04]  /*ae40*/  ISETP.NE.U32.AND P0, PT, RZ, UR4, PT ;  /* 0x00000004ff007c0c */ /* 0x000fc8000bf05070 */
[----:B------:R-:W-:Y:S01]  /*ae50*/  ISETP.NE.AND.EX P0, PT, RZ, UR5, PT, P0 ;  /* 0x00000005ff007c0c */ /* 0x000fe2000bf05300 */
[----:B------:R-:W0:Y:S02]  /*ae60*/  S2R R8, SR_TID.X ;  /* 0x0000000000087919 */ /* 0x000e240000002100 */
[----:B0-----:R-:W-:-:S04]  /*ae70*/  LOP3.LUT R8, R8, 0x1f, RZ, 0xc0, !PT ;  /* 0x0000001f08087812 */ /* 0x001fc800078ec0ff */
[----:B------:R-:W-:-:S13]  /*ae80*/  ISETP.NE.AND P6, PT, R8, RZ, PT ;  /* 0x000000ff0800720c */ /* 0x000fda0003fc5270 */
[----:B------:R-:W-:-:S05]  /*ae90*/  VOTEU.ALL UP1, P6 ;  /* 0x00000000003f7886 */ /* 0x000fca0003020000 */
[----:B------:R-:W-:-:S04]  /*aea0*/  @!UP1 UIADD3 UR8, UP0, UR40, 0x270, URZ ;  /* 0x0000027028089890 */ /* 0x000fc8000ff1e03f */
[----:B------:R-:W-:-:S03]  /*aeb0*/  @!UP1 UIADD3.X UR9, URZ, UR41, URZ, UP0, !UPT ;  /* 0x000000293f099290 */ /* 0x000fc600087fe43f */
[----:B------:R-:W-:Y:S01]  /*aec0*/  VOTEU.ALL UP0, P6 ;  /* 0x00000000003f7886 */ /* 0x000fe20003000000 */
[----:B--2---:R-:W-:-:S04]  /*aed0*/  @P0 IADD3 R2, P1, R2, UR4, RZ ;  /* 0x0000000402020c10 */ /* 0x004fc8000ff3e0ff */
[----:B---3--:R-:W-:Y:S01]  /*aee0*/  @P0 IADD3.X R3, R0, UR5, RZ, P1, !PT ;  /* 0x0000000500030c10 */ /* 0x008fe20008ffe4ff */
[----:B------:R-:W-:Y:S01]  /*aef0*/  ULDC.64 UR4, c[0x0][0xa00] ;  /* 0x0002800000047ab9 */ /* 0x000fe20000000a00 */
[----:B----4-:R-:W-:Y:S02]  /*af00*/  LEA R17, R17, R4, 0x6 ;  /* 0x0000000411117211 */ /* 0x010fe400078e30ff */
[----:B------:R-:W0:Y:S01]  /*af10*/  LDC R4, c[0x0][0x428] ;  /* 0x00010a00ff047b82 */ /* 0x000e220000000800 */
[----:B------:R-:W-:-:S06]  /*af20*/  IMAD.MOV.U32 R0, RZ, RZ, R7 ;  /* 0x000000ffff007224 */ /* 0x000fcc00078e0007 */
[----:B------:R1:W5:Y:S01]  /*af30*/  @P0 LDG.E R0, desc[UR38][R2.64] ;  /* 0x0000002602000981 */ /* 0x000362000c1e1900 */
[----:B------:R-:W-:Y:S02]  /*af40*/  PLOP3.LUT P1, PT, P6, PT, PT, 0x8, 0x0 ;  /* 0x000000000000781c */ /* 0x000fe4000372e170 */
[----:B0-----:R-:W-:Y:S01]  /*af50*/  ISETP.NE.AND P0, PT, R4, 0x1, PT ;  /* 0x000000010400780c */ /* 0x001fe20003f05270 */
[----:B------:R-:W-:-:S12]  /*af60*/  IMAD.MOV.U32 R4, RZ, RZ, R18 ;  /* 0x000000ffff047224 */ /* 0x000fd800078e0012 */
[----:B------:R-:W0:Y:S08]  /*af70*/  @P0 LDC R5, c[0x0][0x42c] ;  /* 0x00010b00ff050b82 */ /* 0x000e300000000800 */
[----:B------:R-:W2:Y:S01]  /*af80*/  @P0 LDC R6, c[0x0][0x430] ;  /* 0x00010c00ff060b82 */ /* 0x000ea20000000800 */
[----:B0-----:R-:W-:-:S05]  /*af90*/  @P0 IMAD.HI.U32 R5, R18, R5, RZ ;  /* 0x0000000512050227 */ /* 0x001fca00078e00ff */
[----:B--2---:R-:W-:Y:S02]  /*afa0*/  @P0 SHF.R.U32.HI R4, RZ, R6, R5 ;  /* 0x00000006ff040219 */ /* 0x004fe40000011605 */
[----:B------:R-:W-:-:S04]  /*afb0*/  ISETP.NE.U32.AND P0, PT, RZ, UR4, PT ;  /* 0x00000004ff007c0c */ /* 0x000fc8000bf05070 */
[----:B------:R-:W-:-:S04]  /*afc0*/  ISETP.NE.AND.EX P0, PT, RZ, UR5, PT, P0 ;  /* 0x00000005ff007c0c */ /* 0x000fc8000bf05300 */
[----:B-1----:R-:W-:-:S09]  /*afd0*/  SEL R6, R7, RZ, !P0 ;  /* 0x000000ff07067207 */ /* 0x002fd20004000000 */
.L_x_315:
[----:B------:R-:W-:Y:S02]  /*afe0*/  PLOP3.LUT P0, PT, P0, P1, PT, 0xa2, 0x0 ;  /* 0x000000000000781c */ /* 0x000fe40000703472 */
[----:B------:R-:W-:Y:S01]  /*aff0*/  @P1 R2UR P0, UR7, R6 ;  /* 0x00000000060712ca */ /* 0x000fe20000000000 */
[----:B------:R-:W-:-:S07]  /*b000*/  UMOV UR4, URZ ;  /* 0x0000003f00047c82 */ /* 0x000fce0008000000 */
[----:B------:R-:W-:Y:S02]  /*b010*/  PLOP3.LUT P0, PT, P0, P1, PT, 0xa2, 0x0 ;  /* 0x000000000000781c */ /* 0x000fe40000703472 */
[----:B------:R-:W-:-:S08]  /*b020*/  @P1 R2UR.OR P0, UR6, R18 ;  /* 0x00000000120612ca */ /* 0x000fd00000100000 */
[----:B------:R-:W-:Y:S02]  /*b030*/  PLOP3.LUT P0, PT, P0, P1, PT, 0xa2, 0x0 ;  /* 0x000000000000781c */ /* 0x000fe40000703472 */
[----:B------:R-:W-:-:S08]  /*b040*/  @P1 R2UR.OR P0, UR5, R17 ;  /* 0x00000000110512ca */ /* 0x000fd00000100000 */
[----:B------:R-:W-:-:S05]  /*b050*/  @P1 PLOP3.LUT P1, PT, P0, PT, PT, 0x80, 0x0 ;  /* 0x000000000000181c */ /* 0x000fca000072f070 */
[----:B------:R0:W-:Y:S08]  /*b060*/  @!UP0 UTMAPF.L2.4D [UR4], [UR8] ;  /* 0x00000004080085b8 */ /* 0x0001f00008018000 */
[----:B0-----:R-:W-:Y:S05]  /*b070*/  @P1 BRA.U.ANY `(.L_x_315) ;  /* 0xfffffffd00d81947 */ /* 0x001fea000393ffff */
[----:B------:R-:W0:Y:S01]  /*b080*/  LDC.64 R2, c[0x0][0x3f8] ;  /* 0x0000fe00ff027b82 */ /* 0x000e220000000a00 */
[----:B------:R-:W-:Y:S02]  /*b090*/  ULDC.64 UR4, c[0x0][0xa08] ;  /* 0x0002820000047ab9 */ /* 0x000fe40000000a00 */
[----:B0-----:R-:W-:Y:S01]  /*b0a0*/  LOP3.LUT P0, RZ, R2, UR4, RZ, 0xfc, !PT ;  /* 0x0000000402ff7c12 */ /* 0x001fe2000f80fcff */
[----:B------:R-:W-:-:S03]  /*b0b0*/  UMOV UR4, 0xffffffff ;  /* 0xffffffff00047882 */ /* 0x000fc60000000000 */
[----:B------:R-:W-:-:S04]  /*b0c0*/  LOP3.LUT P0, RZ, R3, UR5, RZ, 0xfc, P0 ;  /* 0x0000000503ff7c12 */ /* 0x000fc8000800fcff */
[----:B-----5:R-:W-:Y:S01]  /*b0d0*/  SEL R7, R0, RZ, !P0 ;  /* 0x000000ff00077207 */ /* 0x020fe20004000000 */
[----:B------:R-:W-:Y:S08]  /*b0e0*/  BRA.DIV UR4, `(.L_x_316) ;  /* 0x0000003a04047947 */ /* 0x000ff0000b800000 */
.L_x_387:
[----:B------:R-:W2:Y:S01]  /*b0f0*/  LDL R8, [R1+0x14] ;  /* 0x0000140001087983 */ /* 0x000ea20000100800 */
[----:B------:R-:W-:Y:S01]  /*b100*/  UMOV UR4, 0xffffffff ;  /* 0xffffffff00047882 */ /* 0x000fe20000000000 */
[----:B------:R-:W-:Y:S01]  /*b110*/  SHF.R.S32.HI R5, RZ, 0x1f, R0 ;  /* 0x0000001fff057819 */ /* 0x000fe20000011400 */
[----:B--2---:R-:W-:Y:S01]  /*b120*/  VIADD R9, R8, 0xffffffff ;  /* 0xffffffff08097836 */ /* 0x004fe20000000000 */
[----:B------:R-:W-:Y:S06]  /*b130*/  BRA.DIV UR4, `(.L_x_317) ;  /* 0x0000003a04247947 */ /* 0x000fec000b800000 */
[----:B------:R-:W-:-:S13]  /*b140*/  ELECT P6, URZ, PT ;  /* 0x00000000003f782f */ /* 0x000fda00038c0000 */
.L_x_390:
[----:B------:R-:W-:Y:S05]  /*b150*/  @!P6 BRA `(.L_x_318) ;  /* 0x000000040008e947 */ /* 0x000fea0003800000 */
[----:B------:R0:W-:Y:S01]  /*b160*/  STL [R1+0x28], R9 ;  /* 0x0000280901007387 */ /* 0x0001e20000100800 */
[----:B------:R-:W-:-:S04]  /*b170*/  ISETP.NE.U32.AND P0, PT, R2, RZ, PT ;  /* 0x000000ff0200720c */ /* 0x000fc80003f05070 */
[----:B------:R-:W-:-:S13]  /*b180*/  ISETP.NE.AND.EX P0, PT, R3, RZ, PT, P0 ;  /* 0x000000ff0300720c */ /* 0x000fda0003f05300 */
[----:B0-----:R-:W-:Y:S05]  /*b190*/  @!P0 BRA `(.L_x_319) ;  /* 0x00000000004c8947 */ /* 0x001fea0003800000 */
[----:B------:R-:W0:Y:S01]  /*b1a0*/  LDC R12, c[0x0][0x41c] ;  /* 0x00010700ff0c7b82 */ /* 0x000e220000000800 */
[----:B------:R-:W-:Y:S01]  /*b1b0*/  IMAD.MOV.U32 R7, RZ, RZ, R9 ;  /* 0x000000ffff077224 */ /* 0x000fe200078e0009 */
[----:B------:R-:W-:Y:S01]  /*b1c0*/  ULDC.64 UR4, c[0x0][0x408] ;  /* 0x0001020000047ab9 */ /* 0x000fe20000000a00 */
[----:B0-----:R-:W-:-:S13]  /*b1d0*/  ISETP.NE.AND P0, PT, R12, 0x1, PT ;  /* 0x000000010c00780c */ /* 0x001fda0003f05270 */
[----:B------:R-:W0:Y:S02]  /*b1e0*/  @P0 LDC.64 R10, c[0x0][0x420] ;  /* 0x00010800ff0a0b82 */ /* 0x000e240000000a00 */
[----:B0-----:R-:W-:-:S05]  /*b1f0*/  @P0 IMAD.HI.U32 R10, R9, R10, RZ ;  /* 0x0000000a090a0227 */ /* 0x001fca00078e00ff */
[----:B------:R-:W-:-:S04]  /*b200*/  @P0 SHF.R.U32.HI R7, RZ, R11, R10 ;  /* 0x0000000bff070219 */ /* 0x000fc8000001160a */
[----:B------:R-:W-:Y:S01]  /*b210*/  IADD3 R8, -R7, RZ, RZ ;  /* 0x000000ff07087210 */ /* 0x000fe20007ffe1ff */
[----:B------:R-:W-:-:S04]  /*b220*/  IMAD.MOV.U32 R10, RZ, RZ, R7 ;  /* 0x000000ffff0a7224 */ /* 0x000fc800078e0007 */
[----:B------:R-:W-:Y:S02]  /*b230*/  IMAD R11, R12, R8, R9 ;  /* 0x000000080c0b7224 */ /* 0x000fe400078e0209 */
[----:B------:R-:W-:-:S03]  /*b240*/  IMAD R8, R5, UR4, RZ ;  /* 0x0000000405087c24 */ /* 0x000fc6000f8e02ff */
[----:B------:R0:W-:Y:S01]  /*b250*/  STL [R1+0x28], R11 ;  /* 0x0000280b01007387 */ /* 0x0001e20000100800 */
[----:B------:R-:W-:Y:S01]  /*b260*/  IMAD R8, R0, UR5, R8 ;  /* 0x0000000500087c24 */ /* 0x000fe2000f8e0208 */
[----:B0-----:R-:W-:-:S03]  /*b270*/  SHF.R.S32.HI R11, RZ, 0x1f, R7 ;  /* 0x0000001fff0b7819 */ /* 0x001fc60000011407 */
[----:B------:R-:W-:-:S04]  /*b280*/  IMAD.WIDE.U32 R10, R0, UR4, R10 ;  /* 0x00000004000a7c25 */ /* 0x000fc8000f8e000a */
[----:B------:R-:W-:Y:S01]  /*b290*/  IMAD.IADD R7, R11, 0x1, R8 ;  /* 0x000000010b077824 */ /* 0x000fe200078e0208 */
[----:B------:R-:W-:-:S04]  /*b2a0*/  LEA R12, P0, R10, R2, 0x2 ;  /* 0x000000020a0c7211 */ /* 0x000fc800078010ff */
[----:B------:R-:W-:-:S05]  /*b2b0*/  LEA.HI.X R13, R10, R3, R7, 0x2, P0 ;  /* 0x000000030a0d7211 */ /* 0x000fca00000f1407 */
[----:B------:R0:W5:Y:S04]  /*b2c0*/  LDG.E R7, desc[UR38][R12.64] ;  /* 0x000000260c077981 */ /* 0x000168000c1e1900 */
.L_x_319:
[----:B------:R-:W2:Y:S01]  /*b2d0*/  LDL R8, [R1] ;  /* 0x0000000001087983 */ /* 0x000ea20000100800 */
[----:B------:R-:W-:-:S03]  /*b2e0*/  MOV R11, 0x400 ;  /* 0x00000400000b7802 */ /* 0x000fc60000000f00 */
[----:B------:R-:W3:Y:S01]  /*b2f0*/  LDL R10, [R1+0x4] ;  /* 0x00000400010a7983 */ /* 0x000ee20000100800 */
[----:B0-----:R-:W0:Y:S02]  /*b300*/  S2R R12, SR_CgaCtaId ;  /* 0x00000000000c7919 */ /* 0x001e240000008800 */
[----:B0-----:R-:W-:-:S05]  /*b310*/  LEA R11, R12, R11, 0x18 ;  /* 0x0000000b0c0b7211 */ /* 0x001fca00078ec0ff */
[----:B--2---:R-:W-:Y:S01]  /*b320*/  IMAD R8, R8, 0x8, R11 ;  /* 0x0000000808087824 */ /* 0x004fe200078e020b */
[----:B---3--:R-:W-:-:S04]  /*b330*/  SHF.L.U32 R10, R10, 0x1f, RZ ;  /* 0x0000001f0a0a7819 */ /* 0x008fc800000006ff */
[----:B------:R-:W0:Y:S02]  /*b340*/  SYNCS.PHASECHK.TRANS64.TRYWAIT P0, [R8+URZ+0x28c40], R10 ;  /* 0x028c400a080075a7 */ /* 0x000e24000800017f */
[----:B0-----:R-:W-:Y:S05]  /*b350*/  @!P0 BRA `(.L_x_320) ;  /* 0x0000003400bc8947 */ /* 0x001fea0003800000 */
.L_x_391:
[----:B------:R-:W1:Y:S02]  /*b360*/  S2R R11, SR_TID.X ;  /* 0x00000000000b7919 */ /* 0x000e640000002100 */
[----:B-1----:R-:W-:-:S04]  /*b370*/  LOP3.LUT R11, R11, 0x7f, RZ, 0xc0, !PT ;  /* 0x0000007f0b0b7812 */ /* 0x002fc800078ec0ff */
[----:B------:R-:W-:-:S13]  /*b380*/  ISETP.NE.AND P0, PT, R11, RZ, PT ;  /* 0x000000ff0b00720c */ /* 0x000fda0003f05270 */
[----:B------:R-:W-:Y:S05]  /*b390*/  @P0 BRA `(.L_x_321) ;  /* 0x00000000001c0947 */ /* 0x000fea0003800000 */
[----:B------:R-:W1:Y:S01]  /*b3a0*/  S2R R11, SR_TID.X ;  /* 0x00000000000b7919 */ /* 0x000e620000002100 */
[----:B0-----:R-:W-:-:S04]  /*b3b0*/  MOV R10, 0x2000 ;  /* 0x00002000000a7802 */ /* 0x001fc80000000f00 */
[----:B------:R2:W-:Y:S01]  /*b3c0*/  SYNCS.ARRIVE.TRANS64 RZ, [R8+URZ+0x28c30], R10 ;  /* 0x028c300a08ff79a7 */ /* 0x0005e2000800003f */
[----:B-1----:R-:W-:-:S04]  /*b3d0*/  LOP3.LUT R11, R11, 0x1f, RZ, 0xc0, !PT ;  /* 0x0000001f0b0b7812 */ /* 0x002fc800078ec0ff */
[----:B------:R-:W-:-:S13]  /*b3e0*/  ISETP.NE.AND P1, PT, R11, RZ, PT ;  /* 0x000000ff0b00720c */ /* 0x000fda0003f25270 */
[----:B--2---:R-:W-:Y:S05]  /*b3f0*/  @!P1 BRA `(.L_x_321) ;  /* 0x0000000000049947 */ /* 0x004fea0003800000 */
[----:B------:R-:W-:Y:S01]  /*b400*/  BPT.TRAP 0x1 ;  /* 0x000000040000795c */ /* 0x000fe20000300000 */
.L_x_321:
[----:B------:R-:W2:Y:S04]  /*b410*/  LDL R11, [R1] ;  /* 0x00000000010b7983 */ /* 0x000ea80000100800 */
[----:B------:R-:W3:Y:S04]  /*b420*/  LDL R14, [R1+0x28] ;  /* 0x00002800010e7983 */ /* 0x000ee80000100800 */
[----:B0-----:R-:W4:Y:S01]  /*b430*/  LDL R10, [R1+0x8] ;  /* 0x00000800010a7983 */ /* 0x001f220000100800 */
[----:B------:R-:W0:Y:S01]  /*b440*/  S2R R13, SR_CgaCtaId ;  /* 0x00000000000d7919 */ /* 0x000e220000008800 */
[----:B------:R-:W-:-:S02]  /*b450*/  MOV R12, 0x400 ;  /* 0x00000400000c7802 */ /* 0x000fc40000000f00 */
[----:B------:R-:W-:Y:S01]  /*b460*/  R2UR UR9, R8 ;  /* 0x00000000080972ca */ /* 0x000fe200000e0000 */
[----:B------:R-:W-:Y:S01]  /*b470*/  UIADD3 UR6, UP0, UR40, 0x370, URZ ;  /* 0x0000037028067890 */ /* 0x000fe2000ff1e03f */
[----:B------:R-:W-:Y:S02]  /*b480*/  R2UR UR12, R4 ;  /* 0x00000000040c72ca */ /* 0x000fe400000e0000 */
[----:B-----5:R-:W-:Y:S01]  /*b490*/  R2UR UR13, R7 ;  /* 0x00000000070d72ca */ /* 0x020fe200000e0000 */
[----:B------:R-:W-:Y:S01]  /*b4a0*/  UIADD3.X UR7, URZ, UR41, URZ, UP0, !UPT ;  /* 0x000000293f077290 */ /* 0x000fe200087fe43f */
[----:B0-----:R-:W-:-:S07]  /*b4b0*/  LEA R12, R13, R12, 0x18 ;  /* 0x0000000c0d0c7211 */ /* 0x001fce00078ec0ff */
[----:B------:R-:W-:Y:S01]  /*b4c0*/  UIADD3 UR9, UR9, 0x28c30, URZ ;  /* 0x00028c3009097890 */ /* 0x000fe2000fffe03f */
[----:B------:R-:W-:Y:S01]  /*b4d0*/  UMOV UR5, 0x14f00000 ;  /* 0x14f0000000057882 */ /* 0x000fe20000000000 */
[----:B------:R-:W-:Y:S01]  /*b4e0*/  UMOV UR10, URZ ;  /* 0x0000003f000a7c82 */ /* 0x000fe20008000000 */
[----:B--2---:R-:W-:Y:S01]  /*b4f0*/  IMAD R8, R11, 0x2000, R12 ;  /* 0x000020000b087824 */ /* 0x004fe200078e020c */
[----:B---3--:R-:W-:-:S04]  /*b500*/  R2UR UR11, R14 ;  /* 0x000000000e0b72ca */ /* 0x008fc800000e0000 */
[----:B------:R-:W-:Y:S02]  /*b510*/  R2UR UR8, R8 ;  /* 0x00000000080872ca */ /* 0x000fe400000e0000 */
[----:B----4-:R-:W-:-:S11]  /*b520*/  R2UR UR4, R10 ;  /* 0x000000000a0472ca */ /* 0x010fd600000e0000 */
[----:B------:R-:W-:Y:S02]  /*b530*/  UIADD3 UR8, UR8, 0x22400, URZ ;  /* 0x0002240008087890 */ /* 0x000fe4000fffe03f */
[----:B------:R-:W-:-:S03]  /*b540*/  ULEA UR11, UR11, UR4, 0x6 ;  /* 0x000000040b0b7291 */ /* 0x000fc6000f8e303f */
[----:B------:R-:W-:-:S06]  /*b550*/  UMOV UR4, 0x0 ;  /* 0x0000000000047882 */ /* 0x000fcc0000000000 */
[----:B------:R0:W-:Y:S02]  /*b560*/  UTMALDG.4D [UR8], [UR6], desc[UR4] ;  /* 0x00000408060075b4 */ /* 0x0001e40008019000 */
[----:B0-----:R-:W-:Y:S01]  /*b570*/  NOP ;  /* 0x0000000000007918 */ /* 0x001fe20000000000 */
.L_x_318:
[----:B------:R-:W2:Y:S01]  /*b580*/  LDL.LU R12, [R1+0x24] ;  /* 0x00002400010c7983 */ /* 0x000ea20000300800 */
[----:B------:R-:W-:Y:S01]  /*b590*/  MOV R10, 0x400 ;  /* 0x00000400000a7802 */ /* 0x000fe20000000f00 */
[----:B------:R-:W-:Y:S05]  /*b5a0*/  WARPSYNC.ALL ;  /* 0x0000000000007948 */ /* 0x000fea0003800000 */
[----:B------:R-:W0:Y:S01]  /*b5b0*/  S2R R11, SR_CgaCtaId ;  /* 0x00000000000b7919 */ /* 0x000e220000008800 */
[----:B------:R-:W-:-:S13]  /*b5c0*/  ELECT P0, URZ, PT ;  /* 0x00000000003f782f */ /* 0x000fda0003800000 */
[----:B------:R-:W-:Y:S01]  /*b5d0*/  @P0 R2UR UR13, R6 ;  /* 0x00000000060d02ca */ /* 0x000fe200000e0000 */
[----:B------:R-:W-:Y:S01]  /*b5e0*/  UIADD3 UR4, UP0, UR40, 0x270, URZ ;  /* 0x0000027028047890 */ /* 0x000fe2000ff1e03f */
[----:B------:R-:W-:Y:S01]  /*b5f0*/  @P0 R2UR UR12, R18 ;  /* 0x00000000120c02ca */ /* 0x000fe200000e0000 */
[----:B------:R-:W-:Y:S01]  /*b600*/  UMOV UR6, 0x0 ;  /* 0x0000000000067882 */ /* 0x000fe20000000000 */
[----:B------:R-:W-:Y:S01]  /*b610*/  @P0 R2UR UR11, R17 ;  /* 0x00000000110b02ca */ /* 0x000fe200000e0000 */
[----:B------:R-:W-:Y:S01]  /*b620*/  UIADD3.X UR5, URZ, UR41, URZ, UP0, !UPT ;  /* 0x000000293f057290 */ /* 0x000fe200087fe43f */
[----:B------:R-:W-:Y:S01]  /*b630*/  BSSY B0, `(.L_x_322) ;  /* 0x0000013000007945 */ /* 0x000fe20003800000 */
[----:B------:R-:W-:Y:S01]  /*b640*/  UMOV UR7, 0x12f00000 ;  /* 0x12f0000000077882 */ /* 0x000fe20000000000 */
[----:B------:R-:W-:Y:S01]  /*b650*/  UMOV UR10, URZ ;  /* 0x0000003f000a7c82 */ /* 0x000fe20008000000 */
[----:B------:R-:W-:Y:S01]  /*b660*/  @P0 IMAD.MOV.U32 R8, RZ, RZ, 0x2000 ;  /* 0x00002000ff080424 */ /* 0x000fe200078e00ff */
[----:B0-----:R-:W-:Y:S01]  /*b670*/  LEA R10, R11, R10, 0x18 ;  /* 0x0000000a0b0a7211 */ /* 0x001fe200078ec0ff */
[----:B------:R-:W-:Y:S03]  /*b680*/  BAR.SYNC.DEFER_BLOCKING 0x8, 0xa0 ;  /* 0x0202800000007b1d */ /* 0x000fe60000010000 */
[----:B------:R-:W-:-:S13]  /*b690*/  R2UR UR9, R10 ;  /* 0x000000000a0972ca */ /* 0x000fda00000e0000 */
[----:B------:R-:W-:Y:S02]  /*b6a0*/  UIADD3 UR8, UR9, 0x20400, URZ ;  /* 0x0002040009087890 */ /* 0x000fe4000fffe03f */
[----:B------:R-:W-:Y:S01]  /*b6b0*/  UIADD3 UR9, UR9, 0x28c00, URZ ;  /* 0x00028c0009097890 */ /* 0x000fe2000fffe03f */
[----:B------:R0:W-:Y:S08]  /*b6c0*/  @P0 SYNCS.ARRIVE.TRANS64 RZ, [R10+URZ+0x28c00], R8 ;  /* 0x028c00080aff09a7 */ /* 0x0001f0000800003f */
[----:B------:R0:W-:Y:S01]  /*b6d0*/  UTMALDG.4D [UR8], [UR4], desc[UR6] ;  /* 0x00000608040075b4 */ /* 0x0001e20008019000 */
[----:B--2---:R-:W-:-:S05]  /*b6e0*/  VIADD R12, R12, 0x1 ;  /* 0x000000010c0c7836 */ /* 0x004fca0000000000 */
[----:B------:R-:W-:Y:S01]  /*b6f0*/  LEA.HI R6, R12, R12, RZ, 0x1 ;  /* 0x0000000c0c067211 */ /* 0x000fe200078f08ff */
[----:B------:R0:W-:Y:S03]  /*b700*/  STL [R1+0x24], R12 ;  /* 0x0000240c01007387 */ /* 0x0001e60000100800 */
[----:B------:R-:W-:-:S04]  /*b710*/  LOP3.LUT R6, R6, 0xfffffffe, RZ, 0xc0, !PT ;  /* 0xfffffffe06067812 */ /* 0x000fc800078ec0ff */
[----:B------:R-:W-:-:S04]  /*b720*/  IADD3 R6, R12, -R6, RZ ;  /* 0x800000060c067210 */ /* 0x000fc80007ffe0ff */
[----:B------:R-:W-:-:S04]  /*b730*/  SHF.L.U32 R6, R6, 0x1f, RZ ;  /* 0x0000001f06067819 */ /* 0x000fc800000006ff */
[----:B------:R-:W1:Y:S02]  /*b740*/  SYNCS.PHASECHK.TRANS64.TRYWAIT P0, [R10+URZ+0x28c20], R6 ;  /* 0x028c20060a0075a7 */ /* 0x000e64000800017f */
[----:B01----:R-:W-:Y:S05]  /*b750*/  @!P0 BRA `(.L_x_323) ;  /* 0x0000003000d08947 */ /* 0x003fea0003800000 */
.L_x_392:
[----:B------:R-:W-:Y:S05]  /*b760*/  BSYNC B0 ;  /* 0x0000000000007941 */ /* 0x000fea0003800000 */
.L_x_322:
[----:B------:R-:W-:Y:S04]  /*b770*/  BSSY B0, `(.L_x_324) ;  /* 0x0000050000007945 */ /* 0x000fe80003800000 */
[----:B------:R-:W-:Y:S05]  /*b780*/  @!P6 BRA `(.L_x_325) ;  /* 0x000000040038e947 */ /* 0x000fea0003800000 */
[----:B0-----:R-:W2:Y:S01]  /*b790*/  LDL R8, [R1] ;  /* 0x0000000001087983 */ /* 0x001ea20000100800 */
[----:B------:R-:W-:-:S03]  /*b7a0*/  MOV R11, 0x400 ;  /* 0x00000400000b7802 */ /* 0x000fc60000000f00 */
[----:B------:R-:W3:Y:S01]  /*b7b0*/  LDL R10, [R1+0x4] ;  /* 0x00000400010a7983 */ /* 0x000ee20000100800 */
[----:B------:R-:W0:Y:S02]  /*b7c0*/  S2R R12, SR_CgaCtaId ;  /* 0x00000000000c7919 */ /* 0x000e240000008800 */
[----:B0-----:R-:W-:-:S05]  /*b7d0*/  LEA R11, R12, R11, 0x18 ;  /* 0x0000000b0c0b7211 */ /* 0x001fca00078ec0ff */
[----:B--2---:R-:W-:Y:S01]  /*b7e0*/  IMAD R8, R8, 0x8, R11 ;  /* 0x0000000808087824 */ /* 0x004fe200078e020b */
[----:B---3--:R-:W-:-:S04]  /*b7f0*/  SHF.L.U32 R6, R10, 0x1f, RZ ;  /* 0x0000001f0a067819 */ /* 0x008fc800000006ff */
[----:B------:R-:W0:Y:S02]  /*b800*/  SYNCS.PHASECHK.TRANS64.TRYWAIT P0, [R8+URZ+0x28c60], R6 ;  /* 0x028c6006080075a7 */ /* 0x000e24000800017f */
[----:B0-----:R-:W-:Y:S05]  /*b810*/  @!P0 BRA `(.L_x_326) ;  /* 0x0000003000c08947 */ /* 0x001fea0003800000 */
.L_x_393:
[----:B------:R-:W1:Y:S02]  /*b820*/  S2R R10, SR_TID.X ;  /* 0x00000000000a7919 */ /* 0x000e640000002100 */
[----:B-1----:R-:W-:-:S04]  /*b830*/  LOP3.LUT R10, R10, 0x7f, RZ, 0xc0, !PT ;  /* 0x0000007f0a0a7812 */ /* 0x002fc800078ec0ff */
[----:B------:R-:W-:-:S13]  /*b840*/  ISETP.NE.AND P0, PT, R10, RZ, PT ;  /* 0x000000ff0a00720c */ /* 0x000fda0003f05270 */
[----:B------:R-:W-:Y:S05]  /*b850*/  @P0 BRA `(.L_x_327) ;  /* 0x00000000001c0947 */ /* 0x000fea0003800000 */
[----:B------:R-:W1:Y:S01]  /*b860*/  S2R R10, SR_TID.X ;  /* 0x00000000000a7919 */ /* 0x000e620000002100 */
[----:B0-----:R-:W-:-:S04]  /*b870*/  IMAD.MOV.U32 R6, RZ, RZ, 0x10000 ;  /* 0x00010000ff067424 */ /* 0x001fc800078e00ff */
[----:B------:R2:W-:Y:S01]  /*b880*/  SYNCS.ARRIVE.TRANS64 RZ, [R8+URZ+0x28c50], R6 ;  /* 0x028c500608ff79a7 */ /* 0x0005e2000800003f */
[----:B-1----:R-:W-:-:S04]  /*b890*/  LOP3.LUT R10, R10, 0x1f, RZ, 0xc0, !PT ;  /* 0x0000001f0a0a7812 */ /* 0x002fc800078ec0ff */
[----:B------:R-:W-:-:S13]  /*b8a0*/  ISETP.NE.AND P1, PT, R10, RZ, PT ;  /* 0x000000ff0a00720c */ /* 0x000fda0003f25270 */
[----:B--2---:R-:W-:Y:S05]  /*b8b0*/  @!P1 BRA `(.L_x_327) ;  /* 0x0000000000049947 */ /* 0x004fea0003800000 */
[----:B------:R-:W-:Y:S01]  /*b8c0*/  BPT.TRAP 0x1 ;  /* 0x000000040000795c */ /* 0x000fe20000300000 */
.L_x_327:
[----:B0-----:R-:W2:Y:S04]  /*b8d0*/  LDL R6, [R1] ;  /* 0x0000000001067983 */ /* 0x001ea80000100800 */
[----:B------:R-:W3:Y:S04]  /*b8e0*/  LDL R13, [R1+0x28] ;  /* 0x00002800010d7983 */ /* 0x000ee80000100800 */
[----:B------:R-:W4:Y:S01]  /*b8f0*/  LDL R10, [R1+0x8] ;  /* 0x00000800010a7983 */ /* 0x000f220000100800 */
[----:B------:R-:W0:Y:S01]  /*b900*/  S2R R12, SR_CgaCtaId ;  /* 0x00000000000c7919 */ /* 0x000e220000008800 */
[----:B------:R-:W-:-:S02]  /*b910*/  MOV R11, 0x400 ;  /* 0x00000400000b7802 */ /* 0x000fc40000000f00 */
[----:B------:R-:W-:Y:S01]  /*b920*/  R2UR UR9, R8 ;  /* 0x00000000080972ca */ /* 0x000fe200000e0000 */
[----:B------:R-:W-:Y:S01]  /*b930*/  UIADD3 UR4, UP0, UR40, 0x470, URZ ;  /* 0x0000047028047890 */ /* 0x000fe2000ff1e03f */
[----:B------:R-:W-:Y:S02]  /*b940*/  R2UR UR12, R4 ;  /* 0x00000000040c72ca */ /* 0x000fe400000e0000 */
[----:B------:R-:W-:Y:S02]  /*b950*/  R2UR UR13, R7 ;  /* 0x00000000070d72ca */ /* 0x000fe400000e0000 */
[----:B0-----:R-:W-:-:S07]  /*b960*/  LEA R11, R12, R11, 0x18 ;  /* 0x0000000b0c0b7211 */ /* 0x001fce00078ec0ff */
[----:B------:R-:W-:Y:S01]  /*b970*/  UIADD3 UR9, UR9, 0x28c50, URZ ;  /* 0x00028c5009097890 */ /* 0x000fe2000fffe03f */
[----:B------:R-:W-:Y:S01]  /*b980*/  UMOV UR10, URZ ;  /* 0x0000003f000a7c82 */ /* 0x000fe20008000000 */
[----:B------:R-:W-:Y:S01]  /*b990*/  UMOV UR6, 0x0 ;  /* 0x0000000000067882 */ /* 0x000fe20000000000 */
[----:B------:R-:W-:Y:S01]  /*b9a0*/  UMOV UR7, 0x14f00000 ;  /* 0x14f0000000077882 */ /* 0x000fe20000000000 */
[----:B------:R-:W-:Y:S01]  /*b9b0*/  UMOV UR16, 0x40 ;  /* 0x0000004000107882 */ /* 0x000fe20000000000 */
[----:B------:R-:W-:Y:S01]  /*b9c0*/  UMOV UR18, 0x80 ;  /* 0x0000008000127882 */ /* 0x000fe20000000000 */
[----:B------:R-:W-:Y:S01]  /*b9d0*/  UMOV UR20, 0xc0 ;  /* 0x000000c000147882 */ /* 0x000fe20000000000 */
[----:B------:R-:W-:Y:S01]  /*b9e0*/  UMOV UR21, 0x100 ;  /* 0x0000010000157882 */ /* 0x000fe20000000000 */
[----:B------:R-:W-:Y:S01]  /*b9f0*/  UMOV UR22, 0x140 ;  /* 0x0000014000167882 */ /* 0x000fe20000000000 */
[----:B--2---:R-:W-:Y:S01]  /*ba00*/  IMAD R6, R6, 0x10000, R11 ;  /* 0x0001000006067824 */ /* 0x004fe200078e020b */
[----:B---3--:R-:W-:-:S04]  /*ba10*/  R2UR UR11, R13 ;  /* 0x000000000d0b72ca */ /* 0x008fc800000e0000 */
[----:B------:R-:W-:Y:S02]  /*ba20*/  R2UR UR14, R6 ;  /* 0x00000000060e72ca */ /* 0x000fe400000e0000 */
[----:B----4-:R-:W-:-:S11]  /*ba30*/  R2UR UR5, R10 ;  /* 0x000000000a0572ca */ /* 0x010fd600000e0000 */
[----:B------:R-:W-:Y:S02]  /*ba40*/  UIADD3 UR8, UR14, 0x400, URZ ;  /* 0x000004000e087890 */ /* 0x000fe4000fffe03f */
[----:B------:R-:W-:Y:S02]  /*ba50*/  ULEA UR11, UR11, UR5, 0x6 ;  /* 0x000000050b0b7291 */ /* 0x000fe4000f8e303f */
[----:B------:R-:W-:Y:S02]  /*ba60*/  UIADD3.X UR5, URZ, UR41, URZ, UP0, !UPT ;  /* 0x000000293f057290 */ /* 0x000fe400087fe43f */
[----:B------:R-:W-:Y:S02]  /*ba70*/  UIADD3 UR15, UR14, 0x2400, URZ ;  /* 0x000024000e0f7890 */ /* 0x000fe4000fffe03f */
[----:B------:R-:W-:Y:S02]  /*ba80*/  UIADD3 UR17, UR14, 0x4400, URZ ;  /* 0x000044000e117890 */ /* 0x000fe4000fffe03f */
[----:B------:R-:W-:-:S03]  /*ba90*/  UIADD3 UR19, UR14, 0x6400, URZ ;  /* 0x000064000e137890 */ /* 0x000fc6000fffe03f */
[----:B------:R0:W-:Y:S02]  /*baa0*/  UTMALDG.4D [UR8], [UR4], desc[UR6] ;  /* 0x00000608040075b4 */ /* 0x0001e40008019000 */
[----:B0-----:R-:W-:Y:S01]  /*bab0*/  UMOV UR8, UR15 ;  /* 0x0000000f00087c82 */ /* 0x001fe20008000000 */
[----:B------:R-:W-:Y:S01]  /*bac0*/  UMOV UR10, UR16 ;  /* 0x00000010000a7c82 */ /* 0x000fe20008000000 */
[----:B------:R-:W-:Y:S01]  /*bad0*/  UIADD3 UR15, UR14, 0x8400, URZ ;  /* 0x000084000e0f7890 */ /* 0x000fe2000fffe03f */
[----:B------:R0:W-:Y:S01]  /*bae0*/  UTMALDG.4D [UR8], [UR4], desc[UR6] ;  /* 0x00000608040075b4 */ /* 0x0001e20008019000 */
[----:B------:R-:W-:Y:S01]  /*baf0*/  UIADD3 UR16, UR14, 0xa400, URZ ;  /* 0x0000a4000e107890 */ /* 0x000fe2000fffe03f */
[----:B0-----:R-:W-:Y:S01]  /*bb00*/  UMOV UR8, UR17 ;  /* 0x0000001100087c82 */ /* 0x001fe20008000000 */
[----:B------:R-:W-:Y:S02]  /*bb10*/  UMOV UR10, UR18 ;  /* 0x00000012000a7c82 */ /* 0x000fe40008000000 */
[----:B------:R0:W-:Y:S01]  /*bb20*/  UTMALDG.4D [UR8], [UR4], desc[UR6] ;  /* 0x00000608040075b4 */ /* 0x0001e20008019000 */
[----:B------:R-:W-:Y:S01]  /*bb30*/  UIADD3 UR17, UR14, 0xc400, URZ ;  /* 0x0000c4000e117890 */ /* 0x000fe2000fffe03f */
[----:B0-----:R-:W-:Y:S01]  /*bb40*/  UMOV UR8, UR19 ;  /* 0x0000001300087c82 */ /* 0x001fe20008000000 */
[----:B------:R-:W-:-:S02]  /*bb50*/  UMOV UR10, UR20 ;  /* 0x00000014000a7c82 */ /* 0x000fc40008000000 */
[----:B------:R0:W-:Y:S02]  /*bb60*/  UTMALDG.4D [UR8], [UR4], desc[UR6] ;  /* 0x00000608040075b4 */ /* 0x0001e40008019000 */
[----:B0-----:R-:W-:Y:S01]  /*bb70*/  UMOV UR8, UR15 ;  /* 0x0000000f00087c82 */ /* 0x001fe20008000000 */
[----:B------:R-:W-:Y:S01]  /*bb80*/  UMOV UR10, UR21 ;  /* 0x00000015000a7c82 */ /* 0x000fe20008000000 */
[----:B------:R-:W-:Y:S01]  /*bb90*/  UIADD3 UR15, UR14, 0xe400, URZ ;  /* 0x0000e4000e0f7890 */ /* 0x000fe2000fffe03f */
[----:B------:R0:W-:Y:S02]  /*bba0*/  UTMALDG.4D [UR8], [UR4], desc[UR6] ;  /* 0x00000608040075b4 */ /* 0x0001e40008019000 */
[----:B------:R-:W-:Y:S01]  /*bbb0*/  UMOV UR14, 0x180 ;  /* 0x00000180000e7882 */ /* 0x000fe20000000000 */
[----:B0-----:R-:W-:Y:S01]  /*bbc0*/  UMOV UR8, UR16 ;  /* 0x0000001000087c82 */ /* 0x001fe20008000000 */
[----:B------:R-:W-:Y:S02]  /*bbd0*/  UMOV UR10, UR22 ;  /* 0x00000016000a7c82 */ /* 0x000fe40008000000 */
[----:B------:R0:W-:Y:S02]  /*bbe0*/  UTMALDG.4D [UR8], [UR4], desc[UR6] ;  /* 0x00000608040075b4 */ /* 0x0001e40008019000 */
[----:B0-----:R-:W-:Y:S01]  /*bbf0*/  UMOV UR8, UR17 ;  /* 0x0000001100087c82 */ /* 0x001fe20008000000 */
[----:B------:R-:W-:Y:S01]  /*bc00*/  UMOV UR10, UR14 ;  /* 0x0000000e000a7c82 */ /* 0x000fe20008000000 */
[----:B------:R-:W-:Y:S01]  /*bc10*/  UMOV UR14, 0x1c0 ;  /* 0x000001c0000e7882 */ /* 0x000fe20000000000 */
[----:B------:R0:W-:Y:S02]  /*bc20*/  UTMALDG.4D [UR8], [UR4], desc[UR6] ;  /* 0x00000608040075b4 */ /* 0x0001e40008019000 */
[----:B0-----:R-:W-:Y:S01]  /*bc30*/  UMOV UR8, UR15 ;  /* 0x0000000f00087c82 */ /* 0x001fe20008000000 */
[----:B------:R-:W-:-:S02]  /*bc40*/  UMOV UR10, UR14 ;  /* 0x0000000e000a7c82 */ /* 0x000fc40008000000 */
[----:B------:R1:W-:Y:S02]  /*bc50*/  UTMALDG.4D [UR8], [UR4], desc[UR6] ;  /* 0x00000608040075b4 */ /* 0x0003e40008019000 */
[----:B-1----:R-:W-:Y:S01]  /*bc60*/  NOP ;  /* 0x0000000000007918 */ /* 0x002fe20000000000 */
.L_x_325:
[----:B------:R-:W-:Y:S05]  /*bc70*/  BSYNC B0 ;  /* 0x0000000000007941 */ /* 0x000fea0003800000 */
.L_x_324:
[----:B0-----:R-:W2:Y:S01]  /*bc80*/  LDL.LU R6, [R1+0x20] ;  /* 0x0000200001067983 */ /* 0x001ea20000300800 */
[----:B------:R-:W-:Y:S01]  /*bc90*/  BSSY B0, `(.L_x_328) ;  /* 0x00001a9000007945 */ /* 0x000fe20003800000 */
[----:B--2---:R-:W-:-:S13]  /*bca0*/  ISETP.GE.AND P0, PT, R6, 0x41, PT ;  /* 0x000000410600780c */ /* 0x004fda0003f06270 */
[----:B------:R-:W-:Y:S05]  /*bcb0*/  @!P0 BRA `(.L_x_329) ;  /* 0x0000001800988947 */ /* 0x000fea0003800000 */
[----:B------:R-:W2:Y:S01]  /*bcc0*/  LDL R8, [R1+0x14] ;  /* 0x0000140001087983 */ /* 0x000ea20000100800 */
[----:B------:R-:W-:Y:S01]  /*bcd0*/  IMAD.MOV.U32 R6, RZ, RZ, 0x1 ;  /* 0x00000001ff067424 */ /* 0x000fe200078e00ff */
[----:B------:R-:W-:Y:S01]  /*bce0*/  BSSY B1, `(.L_x_330) ;  /* 0x0000091000017945 */ /* 0x000fe20003800000 */
[----:B--2---:R-:W-:-:S04]  /*bcf0*/  IADD3 R11, -R8, RZ, RZ ;  /* 0x000000ff080b7210 */ /* 0x004fc80007ffe1ff */
[----:B------:R-:W-:-:S05]  /*bd00*/  VIADDMNMX R11, R11, R6, 0xffffffff, !PT ;  /* 0xffffffff0b0b7446 */ /* 0x000fca0007800106 */
[C---:B------:R-:W-:Y:S02]  /*bd10*/  IMAD.IADD R6, R8.reuse, 0x1, R11 ;  /* 0x0000000108067824 */ /* 0x040fe400078e020b */
[----:B------:R-:W-:-:S03]  /*bd20*/  VIADD R8, R8, 0xfffffffe ;  /* 0xfffffffe08087836 */ /* 0x000fc60000000000 */
[----:B------:R-:W-:-:S04]  /*bd30*/  LOP3.LUT R6, R6, 0x1, RZ, 0xc0, !PT ;  /* 0x0000000106067812 */ /* 0x000fc800078ec0ff */
[----:B------:R-:W-:-:S13]  /*bd40*/  ISETP.NE.U32.AND P0, PT, R6, 0x1, PT ;  /* 0x000000010600780c */ /* 0x000fda0003f05070 */
[----:B------:R-:W-:Y:S05]  /*bd50*/  @P0 BRA `(.L_x_331) ;  /* 0x0000000800240947 */ /* 0x000fea0003800000 */
[----:B------:R-:W2:Y:S04]  /*bd60*/  LDL.LU R10, [R1] ;  /* 0x00000000010a7983 */ /* 0x000ea80000300800 */
[----:B------:R-:W3:Y:S01]  /*bd70*/  LDL.LU R14, [R1+0x4] ;  /* 0x00000400010e7983 */ /* 0x000ee20000300800 */
[----:B------:R-:W-:Y:S01]  /*bd80*/  BSSY B2, `(.L_x_332) ;  /* 0x0000084000027945 */ /* 0x000fe20003800000 */
[----:B--2---:R-:W-:-:S04]  /*bd90*/  IADD3 R10, R10, 0x1, RZ ;  /* 0x000000010a0a7810 */ /* 0x004fc80007ffe0ff */
[----:B------:R-:W-:-:S04]  /*bda0*/  ISETP.NE.AND P0, PT, R10, 0x2, PT ;  /* 0x000000020a00780c */ /* 0x000fc80003f05270 */
[----:B------:R-:W-:Y:S02]  /*bdb0*/  SEL R6, RZ, 0x1, P0 ;  /* 0x00000001ff067807 */ /* 0x000fe40000000000 */
[----:B------:R-:W-:Y:S02]  /*bdc0*/  SEL R15, R10, RZ, P0 ;  /* 0x000000ff0a0f7207 */ /* 0x000fe40000000000 */
[----:B---3--:R-:W-:-:S05]  /*bdd0*/  LOP3.LUT R14, R14, R6, RZ, 0x3c, !PT ;  /* 0x000000060e0e7212 */ /* 0x008fca00078e3cff */
[----:B------:R0:W-:Y:S04]  /*bde0*/  STL [R1+0x4], R14 ;  /* 0x0000040e01007387 */ /* 0x0001e80000100800 */
[----:B------:R0:W-:Y:S01]  /*bdf0*/  STL [R1], R15 ;  /* 0x0000000f01007387 */ /* 0x0001e20000100800 */
[----:B------:R-:W-:Y:S05]  /*be00*/  @!P6 BRA `(.L_x_333) ;  /* 0x0000000400ece947 */ /* 0x000fea0003800000 */
[----:B------:R-:W-:-:S04]  /*be10*/  ISETP.NE.U32.AND P0, PT, R2, RZ, PT ;  /* 0x000000ff0200720c */ /* 0x000fc80003f05070 */
[----:B------:R-:W-:-:S13]  /*be20*/  ISETP.NE.AND.EX P0, PT, R3, RZ, PT, P0 ;  /* 0x000000ff0300720c */ /* 0x000fda0003f05300 */
[----:B------:R-:W-:Y:S05]  /*be30*/  @!P0 BRA `(.L_x_334) ;  /* 0x0000000000488947 */ /* 0x000fea0003800000 */
[----:B------:R-:W1:Y:S01]  /*be40*/  LDC R13, c[0x0][0x41c] ;  /* 0x00010700ff0d7b82 */ /* 0x000e620000000800 */
[----:B------:R-:W-:Y:S01]  /*be50*/  IMAD.MOV.U32 R10, RZ, RZ, R8 ;  /* 0x000000ffff0a7224 */ /* 0x000fe200078e0008 */
[----:B------:R-:W-:Y:S01]  /*be60*/  ULDC.64 UR4, c[0x0][0x408] ;  /* 0x0001020000047ab9 */ /* 0x000fe20000000a00 */
[----:B-1----:R-:W-:-:S13]  /*be70*/  ISETP.NE.AND P0, PT, R13, 0x1, PT ;  /* 0x000000010d00780c */ /* 0x002fda0003f05270 */
[----:B------:R-:W1:Y:S02]  /*be80*/  @P0 LDC.64 R6, c[0x0][0x420] ;  /* 0x00010800ff060b82 */ /* 0x000e640000000a00 */
[----:B-1----:R-:W-:-:S05]  /*be90*/  @P0 IMAD.HI.U32 R6, R8, R6, RZ ;  /* 0x0000000608060227 */ /* 0x002fca00078e00ff */
[----:B------:R-:W-:Y:S01]  /*bea0*/  @P0 SHF.R.U32.HI R10, RZ, R7, R6 ;  /* 0x00000007ff0a0219 */ /* 0x000fe20000011606 */
[----:B------:R-:W-:-:S03]  /*beb0*/  IMAD R6, R5, UR4, RZ ;  /* 0x0000000405067c24 */ /* 0x000fc6000f8e02ff */
[----:B------:R-:W-:Y:S01]  /*bec0*/  SHF.R.S32.HI R7, RZ, 0x1f, R10 ;  /* 0x0000001fff077819 */ /* 0x000fe2000001140a */
[----:B------:R-:W-:Y:S02]  /*bed0*/  IMAD R12, R0, UR5, R6 ;  /* 0x00000005000c7c24 */ /* 0x000fe4000f8e0206 */
[----:B------:R-:W-:-:S04]  /*bee0*/  IMAD.MOV.U32 R6, RZ, RZ, R10 ;  /* 0x000000ffff067224 */ /* 0x000fc800078e000a */
[----:B------:R-:W-:-:S04]  /*bef0*/  IMAD.WIDE.U32 R6, R0, UR4, R6 ;  /* 0x0000000400067c25 */ /* 0x000fc8000f8e0006 */
[----:B------:R-:W-:Y:S01]  /*bf00*/  IMAD.IADD R12, R12, 0x1, R7 ;  /* 0x000000010c0c7824 */ /* 0x000fe200078e0207 */
[----:B------:R-:W-:-:S04]  /*bf10*/  LEA R2, P0, R6, R2, 0x2 ;  /* 0x0000000206027211 */ /* 0x000fc800078010ff */
[----:B------:R-:W-:Y:S02]  /*bf20*/  LEA.HI.X R3, R6, R3, R12, 0x2, P0 ;  /* 0x0000000306037211 */ /* 0x000fe400000f140c */
[----:B------:R-:W-:-:S03]  /*bf30*/  IADD3 R6, -R10, RZ, RZ ;  /* 0x000000ff0a067210 */ /* 0x000fc60007ffe1ff */
[----:B------:R1:W5:Y:S02]  /*bf40*/  LDG.E R7, desc[UR38][R2.64] ;  /* 0x0000002602077981 */ /* 0x000364000c1e1900 */
[----:B------:R-:W-:-:S07]  /*bf50*/  IMAD R8, R13, R6, R8 ;  /* 0x000000060d087224 */ /* 0x000fce00078e0208 */
.L_x_334:
[----:B-1----:R-:W1:Y:S01]  /*bf60*/  S2R R3, SR_CgaCtaId ;  /* 0x0000000000037919 */ /* 0x002e620000008800 */
[----:B------:R-:W-:Y:S02]  /*bf70*/  MOV R2, 0x400 ;  /* 0x0000040000027802 */ /* 0x000fe40000000f00 */
[----:B------:R-:W-:Y:S02]  /*bf80*/  SHF.L.U32 R6, R14, 0x1f, RZ ;  /* 0x0000001f0e067819 */ /* 0x000fe400000006ff */
[----:B-1----:R-:W-:-:S05]  /*bf90*/  LEA R2, R3, R2, 0x18 ;  /* 0x0000000203027211 */ /* 0x002fca00078ec0ff */
[----:B------:R-:W-:-:S04]  /*bfa0*/  IMAD R3, R15, 0x8, R2 ;  /* 0x000000080f037824 */ /* 0x000fc800078e0202 */
[----:B------:R-:W1:Y:S02]  /*bfb0*/  SYNCS.PHASECHK.TRANS64.TRYWAIT P0, [R3+URZ+0x28c40], R6 ;  /* 0x028c4006030075a7 */ /* 0x000e64000800017f */
[----:B-1----:R-:W-:Y:S05]  /*bfc0*/  @!P0 BRA `(.L_x_335) ;  /* 0x0000002800e88947 */ /* 0x002fea0003800000 */
.L_x_394:
[----:B------:R-:W2:Y:S02]  /*bfd0*/  S2R R2, SR_TID.X ;  /* 0x0000000000027919 */ /* 0x000ea40000002100 */
[----:B--2---:R-:W-:-:S04]  /*bfe0*/  LOP3.LUT R2, R2, 0x7f, RZ, 0xc0, !PT ;  /* 0x0000007f02027812 */ /* 0x004fc800078ec0ff */
[----:B------:R-:W-:-:S13]  /*bff0*/  ISETP.NE.AND P1, PT, R2, RZ, PT ;  /* 0x000000ff0200720c */ /* 0x000fda0003f25270 */
[----:B------:R-:W-:Y:S05]  /*c000*/  @P1 BRA `(.L_x_336) ;  /* 0x00000000001c1947 */ /* 0x000fea0003800000 */
[----:B------:R-:W2:Y:S02]  /*c010*/  S2R R2, SR_TID.X ;  /* 0x0000000000027919 */ /* 0x000ea40000002100 */
[----:B--2---:R-:W-:-:S04]  /*c020*/  LOP3.LUT R2, R2, 0x1f, RZ, 0xc0, !PT ;  /* 0x0000001f02027812 */ /* 0x004fc800078ec0ff */
[----:B------:R-:W-:Y:S01]  /*c030*/  ISETP.NE.AND P0, PT, R2, RZ, PT ;  /* 0x000000ff0200720c */ /* 0x000fe20003f05270 */
[----:B------:R-:W-:-:S04]  /*c040*/  IMAD.MOV.U32 R2, RZ, RZ, 0x2000 ;  /* 0x00002000ff027424 */ /* 0x000fc800078e00ff */
[----:B------:R2:W-:Y:S08]  /*c050*/  SYNCS.ARRIVE.TRANS64 RZ, [R3+URZ+0x28c30], R2 ;  /* 0x028c300203ff79a7 */ /* 0x0005f0000800003f */
[----:B------:R-:W-:Y:S05]  /*c060*/  @!P0 BRA `(.L_x_336) ;  /* 0x0000000000048947 */ /* 0x000fea0003800000 */
[----:B------:R-:W-:Y:S01]  /*c070*/  BPT.TRAP 0x1 ;  /* 0x000000040000795c */ /* 0x000fe20000300000 */
.L_x_336:
[----:B--2---:R-:W2:Y:S01]  /*c080*/  LDL R2, [R1] ;  /* 0x0000000001027983 */ /* 0x004ea20000100800 */
[----:B------:R-:W-:-:S03]  /*c090*/  MOV R12, 0x400 ;  /* 0x00000400000c7802 */ /* 0x000fc60000000f00 */
[----:B------:R-:W3:Y:S01]  /*c0a0*/  LDL R10, [R1+0x8] ;  /* 0x00000800010a7983 */ /* 0x000ee20000100800 */
[----:B------:R-:W4:Y:S01]  /*c0b0*/  S2R R13, SR_CgaCtaId ;  /* 0x00000000000d7919 */ /* 0x000f220000008800 */
[----:B------:R-:W-:Y:S01]  /*c0c0*/  R2UR UR9, R3 ;  /* 0x00000000030972ca */ /* 0x000fe200000e0000 */
[----:B------:R-:W-:Y:S01]  /*c0d0*/  UIADD3 UR4, UP0, UR40, 0x370, URZ ;  /* 0x0000037028047890 */ /* 0x000fe2000ff1e03f */
[----:B------:R-:W-:Y:S02]  /*c0e0*/  R2UR UR12, R4 ;  /* 0x00000000040c72ca */ /* 0x000fe400000e0000 */
[----:B-----5:R-:W-:Y:S01]  /*c0f0*/  R2UR UR13, R7 ;  /* 0x00000000070d72ca */ /* 0x020fe200000e0000 */
[----:B------:R-:W-:Y:S01]  /*c100*/  UIADD3.X UR5, URZ, UR41, URZ, UP0, !UPT ;  /* 0x000000293f057290 */ /* 0x000fe200087fe43f */
[----:B----4-:R-:W-:-:S07]  /*c110*/  LEA R12, R13, R12, 0x18 ;  /* 0x0000000c0d0c7211 */ /* 0x010fce00078ec0ff */
[----:B------:R-:W-:Y:S01]  /*c120*/  UIADD3 UR9, UR9, 0x28c30, URZ ;  /* 0x00028c3009097890 */ /* 0x000fe2000fffe03f */
[----:B------:R-:W-:Y:S01]  /*c130*/  UMOV UR6, 0x0 ;  /* 0x0000000000067882 */ /* 0x000fe20000000000 */
[----:B------:R-:W-:Y:S01]  /*c140*/  UMOV UR7, 0x14f00000 ;  /* 0x14f0000000077882 */ /* 0x000fe20000000000 */
[----:B------:R-:W-:Y:S01]  /*c150*/  UMOV UR10, URZ ;  /* 0x0000003f000a7c82 */ /* 0x000fe20008000000 */
[----:B--2---:R-:W-:-:S05]  /*c160*/  IMAD R2, R2, 0x2000, R12 ;  /* 0x0000200002027824 */ /* 0x004fca00078e020c */
[----:B------:R-:W-:Y:S02]  /*c170*/  R2UR UR8, R2 ;  /* 0x00000000020872ca */ /* 0x000fe400000e0000 */
[----:B---3--:R-:W-:-:S04]  /*c180*/  LEA R8, R8, R10, 0x6 ;  /* 0x0000000a08087211 */ /* 0x008fc800078e30ff */
[----:B------:R-:W-:-:S07]  /*c190*/  R2UR UR11, R8 ;  /* 0x00000000080b72ca */ /* 0x000fce00000e0000 */
[----:B------:R-:W-:-:S09]  /*c1a0*/  UIADD3 UR8, UR8, 0x22400, URZ ;  /* 0x0002240008087890 */ /* 0x000fd2000fffe03f */
[----:B------:R2:W-:Y:S01]  /*c1b0*/  UTMALDG.4D [UR8], [UR4], desc[UR6] ;  /* 0x00000608040075b4 */ /* 0x0005e20008019000 */
[----:B------:R-:W3:Y:S02]  /*c1c0*/  SYNCS.PHASECHK.TRANS64.TRYWAIT P0, [R3+URZ+0x28c60], R6 ;  /* 0x028c6006030075a7 */ /* 0x000ee4000800017f */
[----:B--23--:R-:W-:Y:S05]  /*c1d0*/  @!P0 BRA `(.L_x_337) ;  /* 0x0000002800788947 */ /* 0x00cfea0003800000 */
.L_x_395:
[----:B------:R-:W-:Y:S05]  /*c1e0*/  @P1 BRA `(.L_x_338) ;  /* 0x00000000001c1947 */ /* 0x000fea0003800000 */
[----:B------:R-:W3:Y:S02]  /*c1f0*/  S2R R2, SR_TID.X ;  /* 0x0000000000027919 */ /* 0x000ee40000002100 */
[----:B---3--:R-:W-:-:S04]  /*c200*/  LOP3.LUT R2, R2, 0x1f, RZ, 0xc0, !PT ;  /* 0x0000001f02027812 */ /* 0x008fc800078ec0ff */
[----:B------:R-:W-:Y:S01]  /*c210*/  ISETP.NE.AND P0, PT, R2, RZ, PT ;  /* 0x000000ff0200720c */ /* 0x000fe20003f05270 */
[----:B------:R-:W-:-:S04]  /*c220*/  IMAD.MOV.U32 R2, RZ, RZ, 0x10000 ;  /* 0x00010000ff027424 */ /* 0x000fc800078e00ff */
[----:B------:R3:W-:Y:S08]  /*c230*/  SYNCS.ARRIVE.TRANS64 RZ, [R3+URZ+0x28c50], R2 ;  /* 0x028c500203ff79a7 */ /* 0x0007f0000800003f */
[----:B------:R-:W-:Y:S05]  /*c240*/  @!P0 BRA `(.L_x_338) ;  /* 0x0000000000048947 */ /* 0x000fea0003800000 */
[----:B------:R-:W-:Y:S01]  /*c250*/  BPT.TRAP 0x1 ;  /* 0x000000040000795c */ /* 0x000fe20000300000 */
.L_x_338:
[----:B---3--:R-:W3:Y:S01]  /*c260*/  LDL R2, [R1] ;  /* 0x0000000001027983 */ /* 0x008ee20000100800 */
[----:B-12---:R-:W-:Y:S01]  /*c270*/  MOV R6, 0x400 ;  /* 0x0000040000067802 */ /* 0x006fe20000000f00 */
[----:B------:R-:W1:Y:S01]  /*c280*/  S2R R10, SR_CgaCtaId ;  /* 0x00000000000a7919 */ /* 0x000e620000008800 */
[----:B------:R-:W-:Y:S01]  /*c290*/  R2UR UR9, R3 ;  /* 0x00000000030972ca */ /* 0x000fe200000e0000 */
[----:B------:R-:W-:Y:S01]  /*c2a0*/  UIADD3 UR4, UP0, UR40, 0x470, URZ ;  /* 0x0000047028047890 */ /* 0x000fe2000ff1e03f */
[----:B------:R-:W-:Y:S02]  /*c2b0*/  R2UR UR11, R8 ;  /* 0x00000000080b72ca */ /* 0x000fe400000e0000 */
[----:B------:R-:W-:Y:S02]  /*c2c0*/  R2UR UR12, R4 ;  /* 0x00000000040c72ca */ /* 0x000fe400000e0000 */
[----:B------:R-:W-:Y:S01]  /*c2d0*/  R2UR UR13, R7 ;  /* 0x00000000070d72ca */ /* 0x000fe200000e0000 */
[----:B------:R-:W-:Y:S01]  /*c2e0*/  UIADD3.X UR5, URZ, UR41, URZ, UP0, !UPT ;  /* 0x000000293f057290 */ /* 0x000fe200087fe43f */
[----:B-1----:R-:W-:-:S05]  /*c2f0*/  LEA R6, R10, R6, 0x18 ;  /* 0x000000060a067211 */ /* 0x002fca00078ec0ff */
        /* <DEDUP_REMOVED lines=9> */
[----:B---3--:R-:W-:-:S05]  /*c390*/  IMAD R2, R2, 0x10000, R6 ;  /* 0x0001000002027824 */ /* 0x008fca00078e0206 */
        /* <DEDUP_REMOVED lines=9> */
[----:B------:R1:W-:Y:S01]  /*c430*/  UTMALDG.4D [UR8], [UR4], desc[UR6] ;  /* 0x00000608040075b4 */ /* 0x0003e20008019000 */
[----:B------:R-:W-:Y:S01]  /*c440*/  UIADD3 UR16, UR14, 0xa400, URZ ;  /* 0x0000a4000e107890 */ /* 0x000fe2000fffe03f */
[----:B-1----:R-:W-:Y:S01]  /*c450*/  UMOV UR8, UR17 ;  /* 0x0000001100087c82 */ /* 0x002fe20008000000 */
[----:B------:R-:W-:Y:S02]  /*c460*/  UMOV UR10, UR18 ;  /* 0x00000012000a7c82 */ /* 0x000fe40008000000 */
[----:B------:R1:W-:Y:S01]  /*c470*/  UTMALDG.4D [UR8], [UR4], desc[UR6] ;  /* 0x00000608040075b4 */ /* 0x0003e20008019000 */
[----:B------:R-:W-:Y:S01]  /*c480*/  UIADD3 UR17, UR14, 0xc400, URZ ;  /* 0x0000c4000e117890 */ /* 0x000fe2000fffe03f */
[----:B-1----:R-:W-:Y:S01]  /*c490*/  UMOV UR8, UR19 ;  /* 0x0000001300087c82 */ /* 0x002fe20008000000 */
[----:B------:R-:W-:-:S02]  /*c4a0*/  UMOV UR10, UR20 ;  /* 0x00000014000a7c82 */ /* 0x000fc40008000000 */
[----:B------:R1:W-:Y:S02]  /*c4b0*/  UTMALDG.4D [UR8], [UR4], desc[UR6] ;  /* 0x00000608040075b4 */ /* 0x0003e40008019000 */
[----:B-1----:R-:W-:Y:S01]  /*c4c0*/  UMOV UR8, UR15 ;  /* 0x0000000f00087c82 */ /* 0x002fe20008000000 */
[----:B------:R-:W-:Y:S01]  /*c4d0*/  UMOV UR10, UR21 ;  /* 0x00000015000a7c82 */ /* 0x000fe20008000000 */
[----:B------:R-:W-:Y:S01]  /*c4e0*/  UIADD3 UR15, UR14, 0xe400, URZ ;  /* 0x0000e4000e0f7890 */ /* 0x000fe2000fffe03f */
[----:B------:R1:W-:Y:S02]  /*c4f0*/  UTMALDG.4D [UR8], [UR4], desc[UR6] ;  /* 0x00000608040075b4 */ /* 0x0003e40008019000 */
[----:B------:R-:W-:Y:S01]  /*c500*/  UMOV UR14, 0x180 ;  /* 0x00000180000e7882 */ /* 0x000fe20000000000 */
[----:B-1----:R-:W-:Y:S01]  /*c510*/  UMOV UR8, UR16 ;  /* 0x0000001000087c82 */ /* 0x002fe20008000000 */
[----:B------:R-:W-:Y:S02]  /*c520*/  UMOV UR10, UR22 ;  /* 0x00000016000a7c82 */ /* 0x000fe40008000000 */
[----:B------:R1:W-:Y:S02]  /*c530*/  UTMALDG.4D [UR8], [UR4], desc[UR6] ;  /* 0x00000608040075b4 */ /* 0x0003e40008019000 */
[----:B-1----:R-:W-:Y:S01]  /*c540*/  UMOV UR8, UR17 ;  /* 0x0000001100087c82 */ /* 0x002fe20008000000 */
[----:B------:R-:W-:Y:S01]  /*c550*/  UMOV UR10, UR14 ;  /* 0x0000000e000a7c82 */ /* 0x000fe20008000000 */
[----:B------:R-:W-:Y:S01]  /*c560*/  UMOV UR14, 0x1c0 ;  /* 0x000001c0000e7882 */ /* 0x000fe20000000000 */
[----:B------:R1:W-:Y:S02]  /*c570*/  UTMALDG.4D [UR8], [UR4], desc[UR6] ;  /* 0x00000608040075b4 */ /* 0x0003e40008019000 */
[----:B-1----:R-:W-:Y:S01]  /*c580*/  UMOV UR8, UR15 ;  /* 0x0000000f00087c82 */ /* 0x002fe20008000000 */
[----:B------:R-:W-:-:S02]  /*c590*/  UMOV UR10, UR14 ;  /* 0x0000000e000a7c82 */ /* 0x000fc40008000000 */
[----:B------:R1:W-:Y:S02]  /*c5a0*/  UTMALDG.4D [UR8], [UR4], desc[UR6] ;  /* 0x00000608040075b4 */ /* 0x0003e40008019000 */
[----:B-1----:R-:W-:Y:S01]  /*c5b0*/  NOP ;  /* 0x0000000000007918 */ /* 0x002fe20000000000 */
.L_x_333:
[----:B------:R-:W-:Y:S05]  /*c5c0*/  BSYNC B2 ;  /* 0x0000000000027941 */ /* 0x000fea0003800000 */
.L_x_332:
[----:B------:R-:W2:Y:S02]  /*c5d0*/  LDL.LU R2, [R1+0x14] ;  /* 0x0000140001027983 */ /* 0x000ea40000300800 */
[----:B--2---:R-:W-:-:S07]  /*c5e0*/  VIADD R8, R2, 0xfffffffd ;  /* 0xfffffffd02087836 */ /* 0x004fce0000000000 */
.L_x_331:
[----:B------:R-:W-:Y:S05]  /*c5f0*/  BSYNC B1 ;  /* 0x0000000000017941 */ /* 0x000fea0003800000 */
.L_x_330:
[----:B------:R-:W-:-:S04]  /*c600*/  IADD3 R2, -R11, RZ, RZ ;  /* 0x000000ff0b027210 */ /* 0x000fc80007ffe1ff */
[----:B------:R-:W-:-:S13]  /*c610*/  ISETP.NE.AND P0, PT, R9, R2, PT ;  /* 0x000000020900720c */ /* 0x000fda0003f05270 */
[----:B------:R-:W-:Y:S05]  /*c620*/  @!P0 BRA `(.L_x_329) ;  /* 0x00000010003c8947 */ /* 0x000fea0003800000 */
.L_x_353:
[----:B------:R-:W2:Y:S04]  /*c630*/  LDL.LU R3, [R1] ;  /* 0x0000000001037983 */ /* 0x000ea80000300800 */
[----:B------:R-:W3:Y:S01]  /*c640*/  LDL.LU R2, [R1+0x4] ;  /* 0x0000040001027983 */ /* 0x000ee20000300800 */
[----:B------:R-:W-:Y:S05]  /*c650*/  YIELD ;  /* 0x0000000000007946 */ /* 0x000fea0003800000 */
[----:B------:R-:W-:Y:S01]  /*c660*/  BSSY B1, `(.L_x_339) ;  /* 0x0000081000017945 */ /* 0x000fe20003800000 */
[----:B--2---:R-:W-:-:S05]  /*c670*/  VIADD R9, R3, 0x1 ;  /* 0x0000000103097836 */ /* 0x004fca0000000000 */
[----:B------:R-:W-:-:S04]  /*c680*/  ISETP.NE.AND P0, PT, R9, 0x2, PT ;  /* 0x000000020900780c */ /* 0x000fc80003f05270 */
[----:B------:R-:W-:Y:S02]  /*c690*/  SEL R10, RZ, 0x1, P0 ;  /* 0x00000001ff0a7807 */ /* 0x000fe40000000000 */
[----:B------:R-:W-:Y:S02]  /*c6a0*/  SEL R9, R9, RZ, P0 ;  /* 0x000000ff09097207 */ /* 0x000fe40000000000 */
[----:B---3--:R-:W-:Y:S01]  /*c6b0*/  LOP3.LUT R10, R2, R10, RZ, 0x3c, !PT ;  /* 0x0000000a020a7212 */ /* 0x008fe200078e3cff */
[----:B-1----:R-:W-:Y:S06]  /*c6c0*/  @!P6 BRA `(.L_x_340) ;  /* 0x0000000400e8e947 */ /* 0x002fec0003800000 */
[----:B------:R-:W-:Y:S01]  /*c6d0*/  ULDC.64 UR4, c[0x0][0x3f8] ;  /* 0x0000fe0000047ab9 */ /* 0x000fe20000000a00 */
[----:B------:R-:W-:Y:S01]  /*c6e0*/  IMAD.MOV.U32 R11, RZ, RZ, R8 ;  /* 0x000000ffff0b7224 */ /* 0x000fe200078e0008 */
[----:B------:R-:W-:-:S04]  /*c6f0*/  ISETP.NE.U32.AND P0, PT, RZ, UR4, PT ;  /* 0x00000004ff007c0c */ /* 0x000fc8000bf05070 */
[----:B------:R-:W-:-:S13]  /*c700*/  ISETP.NE.AND.EX P0, PT, RZ, UR5, PT, P0 ;  /* 0x00000005ff007c0c */ /* 0x000fda000bf05300 */
[----:B------:R-:W-:Y:S05]  /*c710*/  @!P0 BRA `(.L_x_341) ;  /* 0x0000000000448947 */ /* 0x000fea0003800000 */
[----:B------:R-:W1:Y:S01]  /*c720*/  LDC R7, c[0x0][0x41c] ;  /* 0x00010700ff077b82 */ /* 0x000e620000000800 */
[----:B------:R-:W-:Y:S01]  /*c730*/  ULDC.64 UR6, c[0x0][0x408] ;  /* 0x0001020000067ab9 */ /* 0x000fe20000000a00 */
[----:B-1----:R-:W-:-:S13]  /*c740*/  ISETP.NE.AND P0, PT, R7, 0x1, PT ;  /* 0x000000010700780c */ /* 0x002fda0003f05270 */
[----:B------:R-:W1:Y:S02]  /*c750*/  @P0 LDC.64 R2, c[0x0][0x420] ;  /* 0x00010800ff020b82 */ /* 0x000e640000000a00 */
[----:B-1----:R-:W-:-:S04]  /*c760*/  @P0 IMAD.HI.U32 R6, R8, R2, RZ ;  /* 0x0000000208060227 */ /* 0x002fc800078e00ff */
[----:B------:R-:W-:Y:S01]  /*c770*/  IMAD.MOV.U32 R2, RZ, RZ, R8 ;  /* 0x000000ffff027224 */ /* 0x000fe200078e0008 */
[----:B------:R-:W-:-:S04]  /*c780*/  @P0 SHF.R.U32.HI R2, RZ, R3, R6 ;  /* 0x00000003ff020219 */ /* 0x000fc80000011606 */
[----:B------:R-:W-:Y:S02]  /*c790*/  IADD3 R11, -R2, RZ, RZ ;  /* 0x000000ff020b7210 */ /* 0x000fe40007ffe1ff */
[----:B------:R-:W-:-:S03]  /*c7a0*/  SHF.R.S32.HI R3, RZ, 0x1f, R2 ;  /* 0x0000001fff037819 */ /* 0x000fc60000011402 */
[----:B------:R-:W-:Y:S02]  /*c7b0*/  IMAD R11, R7, R11, R8 ;  /* 0x0000000b070b7224 */ /* 0x000fe400078e0208 */
[----:B------:R-:W-:Y:S02]  /*c7c0*/  IMAD R7, R5, UR6, RZ ;  /* 0x0000000605077c24 */ /* 0x000fe4000f8e02ff */
[----:B------:R-:W-:-:S04]  /*c7d0*/  IMAD.WIDE.U32 R2, R0, UR6, R2 ;  /* 0x0000000600027c25 */ /* 0x000fc8000f8e0002 */
[----:B------:R-:W-:Y:S01]  /*c7e0*/  IMAD R7, R0, UR7, R7 ;  /* 0x0000000700077c24 */ /* 0x000fe2000f8e0207 */
[----:B------:R-:W-:-:S03]  /*c7f0*/  LEA R6, P0, R2, UR4, 0x2 ;  /* 0x0000000402067c11 */ /* 0x000fc6000f8010ff */
[----:B------:R-:W-:-:S05]  /*c800*/  IMAD.IADD R7, R7, 0x1, R3 ;  /* 0x0000000107077824 */ /* 0x000fca00078e0203 */
[----:B------:R-:W-:-:S06]  /*c810*/  LEA.HI.X R7, R2, UR5, R7, 0x2, P0 ;  /* 0x0000000502077c11 */ /* 0x000fcc00080f1407 */
[----:B------:R1:W5:Y:S02]  /*c820*/  LDG.E R7, desc[UR38][R6.64] ;  /* 0x0000002606077981 */ /* 0x000364000c1e1900 */
.L_x_341:
[----:B------:R-:W2:Y:S01]  /*c830*/  S2R R3, SR_CgaCtaId ;  /* 0x0000000000037919 */ /* 0x000ea20000008800 */
[----:B------:R-:W-:-:S04]  /*c840*/  MOV R2, 0x400 ;  /* 0x0000040000027802 */ /* 0x000fc80000000f00 */
[----:B--2---:R-:W-:Y:S02]  /*c850*/  LEA R2, R3, R2, 0x18 ;  /* 0x0000000203027211 */ /* 0x004fe400078ec0ff */
[----:B------:R-:W-:-:S03]  /*c860*/  SHF.L.U32 R3, R10, 0x1f, RZ ;  /* 0x0000001f0a037819 */ /* 0x000fc600000006ff */
[----:B------:R-:W-:-:S04]  /*c870*/  IMAD R2, R9, 0x8, R2 ;  /* 0x0000000809027824 */ /* 0x000fc800078e0202 */
[----:B------:R-:W2:Y:S02]  /*c880*/  SYNCS.PHASECHK.TRANS64.TRYWAIT P0, [R2+URZ+0x28c40], R3 ;  /* 0x028c4003020075a7 */ /* 0x000ea4000800017f */
[----:B--2---:R-:W-:Y:S05]  /*c890*/  @!P0 BRA `(.L_x_342) ;  /* 0x0000002000dc8947 */ /* 0x004fea0003800000 */
.L_x_396:
[----:B-1----:R-:W1:Y:S02]  /*c8a0*/  S2R R6, SR_TID.X ;  /* 0x0000000000067919 */ /* 0x002e640000002100 */
[----:B-1----:R-:W-:-:S04]  /*c8b0*/  LOP3.LUT R6, R6, 0x7f, RZ, 0xc0, !PT ;  /* 0x0000007f06067812 */ /* 0x002fc800078ec0ff */
[----:B------:R-:W-:-:S13]  /*c8c0*/  ISETP.NE.AND P0, PT, R6, RZ, PT ;  /* 0x000000ff0600720c */ /* 0x000fda0003f05270 */
[----:B------:R-:W-:Y:S05]  /*c8d0*/  @P0 BRA `(.L_x_343) ;  /* 0x00000000001c0947 */ /* 0x000fea0003800000 */
[----:B------:R-:W1:Y:S01]  /*c8e0*/  S2R R6, SR_TID.X ;  /* 0x0000000000067919 */ /* 0x000e620000002100 */
[----:B------:R-:W-:-:S04]  /*c8f0*/  IMAD.MOV.U32 R13, RZ, RZ, 0x2000 ;  /* 0x00002000ff0d7424 */ /* 0x000fc800078e00ff */
[----:B------:R3:W-:Y:S01]  /*c900*/  SYNCS.ARRIVE.TRANS64 RZ, [R2+URZ+0x28c30], R13 ;  /* 0x028c300d02ff79a7 */ /* 0x0007e2000800003f */
[----:B-1----:R-:W-:-:S04]  /*c910*/  LOP3.LUT R6, R6, 0x1f, RZ, 0xc0, !PT ;  /* 0x0000001f06067812 */ /* 0x002fc800078ec0ff */
[----:B------:R-:W-:-:S13]  /*c920*/  ISETP.NE.AND P1, PT, R6, RZ, PT ;  /* 0x000000ff0600720c */ /* 0x000fda0003f25270 */
[----:B---3--:R-:W-:Y:S05]  /*c930*/  @!P1 BRA `(.L_x_343) ;  /* 0x0000000000049947 */ /* 0x008fea0003800000 */
[----:B------:R-:W-:Y:S01]  /*c940*/  BPT.TRAP 0x1 ;  /* 0x000000040000795c */ /* 0x000fe20000300000 */
.L_x_343:
[----:B------:R-:W3:Y:S01]  /*c950*/  LDL R12, [R1+0x8] ;  /* 0x00000800010c7983 */ /* 0x000ee20000100800 */
[----:B------:R-:W-:Y:S01]  /*c960*/  MOV R6, 0x400 ;  /* 0x0000040000067802 */ /* 0x000fe20000000f00 */
[----:B------:R-:W1:Y:S01]  /*c970*/  S2R R13, SR_CgaCtaId ;  /* 0x00000000000d7919 */ /* 0x000e620000008800 */
[----:B------:R-:W-:Y:S01]  /*c980*/  R2UR UR9, R2 ;  /* 0x00000000020972ca */ /* 0x000fe200000e0000 */
[----:B------:R-:W-:Y:S01]  /*c990*/  UIADD3 UR4, UP0, UR40, 0x370, URZ ;  /* 0x0000037028047890 */ /* 0x000fe2000ff1e03f */
[----:B------:R-:W-:Y:S02]  /*c9a0*/  R2UR UR12, R4 ;  /* 0x00000000040c72ca */ /* 0x000fe400000e0000 */
[----:B-----5:R-:W-:Y:S01]  /*c9b0*/  R2UR UR13, R7 ;  /* 0x00000000070d72ca */ /* 0x020fe200000e0000 */
[----:B------:R-:W-:Y:S01]  /*c9c0*/  UIADD3.X UR5, URZ, UR41, URZ, UP0, !UPT ;  /* 0x000000293f057290 */ /* 0x000fe200087fe43f */
[----:B-1----:R-:W-:-:S04]  /*c9d0*/  LEA R6, R13, R6, 0x18 ;  /* 0x000000060d067211 */ /* 0x002fc800078ec0ff */
[----:B------:R-:W-:-:S04]  /*c9e0*/  LEA R6, R9, R6, 0xd ;  /* 0x0000000609067211 */ /* 0x000fc800078e68ff */
[----:B------:R-:W-:Y:S01]  /*c9f0*/  R2UR UR8, R6 ;  /* 0x00000000060872ca */ /* 0x000fe200000e0000 */
[----:B------:R-:W-:Y:S01]  /*ca00*/  UIADD3 UR9, UR9, 0x28c30, URZ ;  /* 0x00028c3009097890 */ /* 0x000fe2000fffe03f */
[----:B------:R-:W-:Y:S01]  /*ca10*/  UMOV UR6, 0x0 ;  /* 0x0000000000067882 */ /* 0x000fe20000000000 */
[----:B------:R-:W-:Y:S01]  /*ca20*/  UMOV UR7, 0x14f00000 ;  /* 0x14f0000000077882 */ /* 0x000fe20000000000 */
[----:B------:R-:W-:-:S09]  /*ca30*/  UMOV UR10, URZ ;  /* 0x0000003f000a7c82 */ /* 0x000fd20008000000 */
[----:B------:R-:W-:Y:S01]  /*ca40*/  UIADD3 UR8, UR8, 0x22400, URZ ;  /* 0x0002240008087890 */ /* 0x000fe2000fffe03f */
[----:B---3--:R-:W-:-:S05]  /*ca50*/  IMAD R6, R11, 0x40, R12 ;  /* 0x000000400b067824 */ /* 0x008fca00078e020c */
[----:B------:R-:W-:-:S13]  /*ca60*/  R2UR UR11, R6 ;  /* 0x00000000060b72ca */ /* 0x000fda00000e0000 */
[----:B------:R1:W-:Y:S01]  /*ca70*/  UTMALDG.4D [UR8], [UR4], desc[UR6] ;  /* 0x00000608040075b4 */ /* 0x0003e20008019000 */
[----:B------:R-:W3:Y:S02]  /*ca80*/  SYNCS.PHASECHK.TRANS64.TRYWAIT P1, [R2+URZ+0x28c60], R3 ;  /* 0x028c6003020075a7 */ /* 0x000ee4000802017f */
[----:B-1-3--:R-:W-:Y:S05]  /*ca90*/  @!P1 BRA `(.L_x_344) ;  /* 0x0000002000709947 */ /* 0x00afea0003800000 */
.L_x_397:
        /* <DEDUP_REMOVED lines=8> */
.L_x_345:
        /* <DEDUP_REMOVED lines=53> */
.L_x_340:
[----:B------:R-:W-:Y:S05]  /*ce70*/  BSYNC B1 ;  /* 0x0000000000017941 */ /* 0x000fea0003800000 */
.L_x_339:
[----:B------:R-:W-:Y:S01]  /*ce80*/  IADD3 R9, R9, 0x1, RZ ;  /* 0x0000000109097810 */ /* 0x000fe20007ffe0ff */
[----:B------:R-:W-:Y:S03]  /*ce90*/  BSSY B1, `(.L_x_346) ;  /* 0x0000084000017945 */ /* 0x000fe60003800000 */
[----:B------:R-:W-:-:S04]  /*cea0*/  ISETP.NE.AND P0, PT, R9, 0x2, PT ;  /* 0x000000020900780c */ /* 0x000fc80003f05270 */
[----:B------:R-:W-:Y:S02]  /*ceb0*/  SEL R3, RZ, 0x1, P0 ;  /* 0x00000001ff037807 */ /* 0x000fe40000000000 */
[----:B------:R-:W-:Y:S02]  /*cec0*/  SEL R12, R9, RZ, P0 ;  /* 0x000000ff090c7207 */ /* 0x000fe40000000000 */
[----:B------:R-:W-:-:S05]  /*ced0*/  LOP3.LUT R11, R10, R3, RZ, 0x3c, !PT ;  /* 0x000000030a0b7212 */ /* 0x000fca00078e3cff */
[----:B------:R1:W-:Y:S04]  /*cee0*/  STL [R1+0x4], R11 ;  /* 0x0000040b01007387 */ /* 0x0003e80000100800 */
[----:B------:R1:W-:Y:S01]  /*cef0*/  STL [R1], R12 ;  /* 0x0000000c01007387 */ /* 0x0003e20000100800 */
[----:B------:R-:W-:Y:S05]  /*cf00*/  @!P6 BRA `(.L_x_347) ;  /* 0x0000000400f0e947 */ /* 0x000fea0003800000 */
[----:B------:R-:W-:Y:S01]  /*cf10*/  ULDC.64 UR4, c[0x0][0x3f8] ;  /* 0x0000fe0000047ab9 */ /* 0x000fe20000000a00 */
[----:B------:R-:W-:Y:S01]  /*cf20*/  VIADD R9, R8, 0xffffffff ;  /* 0xffffffff08097836 */ /* 0x000fe20000000000 */
[----:B------:R-:W-:-:S04]  /*cf30*/  ISETP.NE.U32.AND P0, PT, RZ, UR4, PT ;  /* 0x00000004ff007c0c */ /* 0x000fc8000bf05070 */
[----:B------:R-:W-:-:S13]  /*cf40*/  ISETP.NE.AND.EX P0, PT, RZ, UR5, PT, P0 ;  /* 0x00000005ff007c0c */ /* 0x000fda000bf05300 */
[----:B------:R-:W-:Y:S05]  /*cf50*/  @!P0 BRA `(.L_x_348) ;  /* 0x0000000000448947 */ /* 0x000fea0003800000 */
[----:B------:R-:W2:Y:S01]  /*cf60*/  LDC R6, c[0x0][0x41c] ;  /* 0x00010700ff067b82 */ /* 0x000ea20000000800 */
[----:B------:R-:W-:Y:S02]  /*cf70*/  ULDC.64 UR6, c[0x0][0x408] ;  /* 0x0001020000067ab9 */ /* 0x000fe40000000a00 */
[----:B------:R-:W-:-:S04]  /*cf80*/  IMAD R7, R5, UR6, RZ ;  /* 0x0000000605077c24 */ /* 0x000fc8000f8e02ff */
[----:B------:R-:W-:Y:S01]  /*cf90*/  IMAD R7, R0, UR7, R7 ;  /* 0x0000000700077c24 */ /* 0x000fe2000f8e0207 */
[----:B--2---:R-:W-:-:S13]  /*cfa0*/  ISETP.NE.AND P0, PT, R6, 0x1, PT ;  /* 0x000000010600780c */ /* 0x004fda0003f05270 */
[----:B------:R-:W2:Y:S02]  /*cfb0*/  @P0 LDC.64 R2, c[0x0][0x420] ;  /* 0x00010800ff020b82 */ /* 0x000ea40000000a00 */
[----:B--2---:R-:W-:-:S04]  /*cfc0*/  @P0 IMAD.HI.U32 R10, R9, R2, RZ ;  /* 0x00000002090a0227 */ /* 0x004fc800078e00ff */
[----:B------:R-:W-:Y:S01]  /*cfd0*/  IMAD.MOV.U32 R2, RZ, RZ, R9 ;  /* 0x000000ffff027224 */ /* 0x000fe200078e0009 */
[----:B------:R-:W-:-:S05]  /*cfe0*/  @P0 SHF.R.U32.HI R2, RZ, R3, R10 ;  /* 0x00000003ff020219 */ /* 0x000fca000001160a */
[----:B------:R-:W-:-:S04]  /*cff0*/  IMAD.MOV R3, RZ, RZ, -R2 ;  /* 0x000000ffff037224 */ /* 0x000fc800078e0a02 */
[----:B------:R-:W-:Y:S01]  /*d000*/  IMAD R9, R6, R3, R9 ;  /* 0x0000000306097224 */ /* 0x000fe200078e0209 */
[----:B------:R-:W-:-:S03]  /*d010*/  SHF.R.S32.HI R3, RZ, 0x1f, R2 ;  /* 0x0000001fff037819 */ /* 0x000fc60000011402 */
[----:B------:R-:W-:-:S05]  /*d020*/  IMAD.WIDE.U32 R2, R0, UR6, R2 ;  /* 0x0000000600027c25 */ /* 0x000fca000f8e0002 */
[----:B------:R-:W-:Y:S02]  /*d030*/  IADD3 R7, R7, R3, RZ ;  /* 0x0000000307077210 */ /* 0x000fe40007ffe0ff */
[----:B------:R-:W-:-:S04]  /*d040*/  LEA R6, P0, R2, UR4, 0x2 ;  /* 0x0000000402067c11 */ /* 0x000fc8000f8010ff */
[----:B------:R-:W-:-:S06]  /*d050*/  LEA.HI.X R7, R2, UR5, R7, 0x2, P0 ;  /* 0x0000000502077c11 */ /* 0x000fcc00080f1407 */
[----:B------:R2:W5:Y:S03]  /*d060*/  LDG.E R7, desc[UR38][R6.64] ;  /* 0x0000002606077981 */ /* 0x000566000c1e1900 */
.L_x_348:
[----:B------:R-:W3:Y:S01]  /*d070*/  S2R R3, SR_CgaCtaId ;  /* 0x0000000000037919 */ /* 0x000ee20000008800 */
[----:B------:R-:W-:-:S04]  /*d080*/  MOV R2, 0x400 ;  /* 0x0000040000027802 */ /* 0x000fc80000000f00 */
[----:B---3--:R-:W-:Y:S02]  /*d090*/  LEA R2, R3, R2, 0x18 ;  /* 0x0000000203027211 */ /* 0x008fe400078ec0ff */
[----:B------:R-:W-:-:S03]  /*d0a0*/  SHF.L.U32 R3, R11, 0x1f, RZ ;  /* 0x0000001f0b037819 */ /* 0x000fc600000006ff */
[----:B------:R-:W-:-:S04]  /*d0b0*/  IMAD R2, R12, 0x8, R2 ;  /* 0x000000080c027824 */ /* 0x000fc800078e0202 */
[----:B------:R-:W3:Y:S02]  /*d0c0*/  SYNCS.PHASECHK.TRANS64.TRYWAIT P0, [R2+URZ+0x28c40], R3 ;  /* 0x028c4003020075a7 */ /* 0x000ee4000800017f */
[----:B---3--:R-:W-:Y:S05]  /*d0d0*/  @!P0 BRA `(.L_x_349) ;  /* 0x0000001800f48947 */ /* 0x008fea0003800000 */
.L_x_398:
[----:B--2---:R-:W2:Y:S02]  /*d0e0*/  S2R R6, SR_TID.X ;  /* 0x0000000000067919 */ /* 0x004ea40000002100 */
[----:B--2---:R-:W-:-:S04]  /*d0f0*/  LOP3.LUT R6, R6, 0x7f, RZ, 0xc0, !PT ;  /* 0x0000007f06067812 */ /* 0x004fc800078ec0ff */
[----:B------:R-:W-:-:S13]  /*d100*/  ISETP.NE.AND P0, PT, R6, RZ, PT ;  /* 0x000000ff0600720c */ /* 0x000fda0003f05270 */
[----:B------:R-:W-:Y:S05]  /*d110*/  @P0 BRA `(.L_x_350) ;  /* 0x00000000001c0947 */ /* 0x000fea0003800000 */
[----:B------:R-:W2:Y:S01]  /*d120*/  S2R R6, SR_TID.X ;  /* 0x0000000000067919 */ /* 0x000ea20000002100 */
[----:B-1----:R-:W-:-:S04]  /*d130*/  IMAD.MOV.U32 R11, RZ, RZ, 0x2000 ;  /* 0x00002000ff0b7424 */ /* 0x002fc800078e00ff */
[----:B------:R4:W-:Y:S01]  /*d140*/  SYNCS.ARRIVE.TRANS64 RZ, [R2+URZ+0x28c30], R11 ;  /* 0x028c300b02ff79a7 */ /* 0x0009e2000800003f */
[----:B--2---:R-:W-:-:S04]  /*d150*/  LOP3.LUT R6, R6, 0x1f, RZ, 0xc0, !PT ;  /* 0x0000001f06067812 */ /* 0x004fc800078ec0ff */
[----:B------:R-:W-:-:S13]  /*d160*/  ISETP.NE.AND P1, PT, R6, RZ, PT ;  /* 0x000000ff0600720c */ /* 0x000fda0003f25270 */
[----:B----4-:R-:W-:Y:S05]  /*d170*/  @!P1 BRA `(.L_x_350) ;  /* 0x0000000000049947 */ /* 0x010fea0003800000 */
[----:B------:R-:W-:Y:S01]  /*d180*/  BPT.TRAP 0x1 ;  /* 0x000000040000795c */ /* 0x000fe20000300000 */
.L_x_350:
[----:B------:R-:W2:Y:S01]  /*d190*/  LDL R6, [R1] ;  /* 0x0000000001067983 */ /* 0x000ea20000100800 */
[----:B-1----:R-:W-:-:S03]  /*d1a0*/  MOV R11, 0x400 ;  /* 0x00000400000b7802 */ /* 0x002fc60000000f00 */
[----:B------:R-:W4:Y:S01]  /*d1b0*/  LDL R10, [R1+0x8] ;  /* 0x00000800010a7983 */ /* 0x000f220000100800 */
[----:B------:R-:W1:Y:S01]  /*d1c0*/  S2R R12, SR_CgaCtaId ;  /* 0x00000000000c7919 */ /* 0x000e620000008800 */
[----:B------:R-:W-:Y:S01]  /*d1d0*/  R2UR UR9, R2 ;  /* 0x00000000020972ca */ /* 0x000fe200000e0000 */
[----:B------:R-:W-:Y:S01]  /*d1e0*/  UIADD3 UR4, UP0, UR40, 0x370, URZ ;  /* 0x0000037028047890 */ /* 0x000fe2000ff1e03f */
[----:B------:R-:W-:Y:S02]  /*d1f0*/  R2UR UR12, R4 ;  /* 0x00000000040c72ca */ /* 0x000fe400000e0000 */
[----:B-----5:R-:W-:Y:S01]  /*d200*/  R2UR UR13, R7 ;  /* 0x00000000070d72ca */ /* 0x020fe200000e0000 */
[----:B------:R-:W-:Y:S01]  /*d210*/  UIADD3.X UR5, URZ, UR41, URZ, UP0, !UPT ;  /* 0x000000293f057290 */ /* 0x000fe200087fe43f */
[----:B-1----:R-:W-:-:S07]  /*d220*/  LEA R11, R12, R11, 0x18 ;  /* 0x0000000b0c0b7211 */ /* 0x002fce00078ec0ff */
[----:B------:R-:W-:Y:S01]  /*d230*/  UIADD3 UR9, UR9, 0x28c30, URZ ;  /* 0x00028c3009097890 */ /* 0x000fe2000fffe03f */
[----:B------:R-:W-:Y:S01]  /*d240*/  UMOV UR6, 0x0 ;  /* 0x0000000000067882 */ /* 0x000fe20000000000 */
[----:B------:R-:W-:Y:S01]  /*d250*/  UMOV UR7, 0x14f00000 ;  /* 0x14f0000000077882 */ /* 0x000fe20000000000 */
[----:B------:R-:W-:Y:S01]  /*d260*/  UMOV UR10, URZ ;  /* 0x0000003f000a7c82 */ /* 0x000fe20008000000 */
[----:B--2---:R-:W-:-:S05]  /*d270*/  IMAD R6, R6, 0x2000, R11 ;  /* 0x0000200006067824 */ /* 0x004fca00078e020b */
[----:B------:R-:W-:Y:S02]  /*d280*/  R2UR UR8, R6 ;  /* 0x00000000060872ca */ /* 0x000fe400000e0000 */
[----:B----4-:R-:W-:-:S04]  /*d290*/  LEA R9, R9, R10, 0x6 ;  /* 0x0000000a09097211 */ /* 0x010fc800078e30ff */
[----:B------:R-:W-:-:S07]  /*d2a0*/  R2UR UR11, R9 ;  /* 0x00000000090b72ca */ /* 0x000fce00000e0000 */
[----:B------:R-:W-:-:S09]  /*d2b0*/  UIADD3 UR8, UR8, 0x22400, URZ ;  /* 0x0002240008087890 */ /* 0x000fd2000fffe03f */
[----:B------:R1:W-:Y:S01]  /*d2c0*/  UTMALDG.4D [UR8], [UR4], desc[UR6] ;  /* 0x00000608040075b4 */ /* 0x0003e20008019000 */
[----:B------:R-:W2:Y:S02]  /*d2d0*/  SYNCS.PHASECHK.TRANS64.TRYWAIT P1, [R2+URZ+0x28c60], R3 ;  /* 0x028c6003020075a7 */ /* 0x000ea4000802017f */
[----:B-12---:R-:W-:Y:S05]  /*d2e0*/  @!P1 BRA `(.L_x_351) ;  /* 0x0000001800849947 */ /* 0x006fea0003800000 */
.L_x_399:
[----:B------:R-:W-:Y:S05]  /*d2f0*/  @P0 BRA `(.L_x_352) ;  /* 0x00000000001c0947 */ /* 0x000fea0003800000 */
[----:B------:R-:W2:Y:S01]  /*d300*/  S2R R6, SR_TID.X ;  /* 0x0000000000067919 */ /* 0x000ea20000002100 */
[----:B-1-3--:R-:W-:-:S04]  /*d310*/  IMAD.MOV.U32 R3, RZ, RZ, 0x10000 ;  /* 0x00010000ff037424 */ /* 0x00afc800078e00ff */
[----:B------:R4:W-:Y:S01]  /*d320*/  SYNCS.ARRIVE.TRANS64 RZ, [R2+URZ+0x28c50], R3 ;  /* 0x028c500302ff79a7 */ /* 0x0009e2000800003f */
[----:B--2---:R-:W-:-:S04]  /*d330*/  LOP3.LUT R6, R6, 0x1f, RZ, 0xc0, !PT ;  /* 0x0000001f06067812 */ /* 0x004fc800078ec0ff */
[----:B------:R-:W-:-:S13]  /*d340*/  ISETP.NE.AND P1, PT, R6, RZ, PT ;  /* 0x000000ff0600720c */ /* 0x000fda0003f25270 */
[----:B----4-:R-:W-:Y:S05]  /*d350*/  @!P1 BRA `(.L_x_352) ;  /* 0x0000000000049947 */ /* 0x010fea0003800000 */
[----:B------:R-:W-:Y:S01]  /*d360*/  BPT.TRAP 0x1 ;  /* 0x000000040000795c */ /* 0x000fe20000300000 */
.L_x_352:
[----:B-1-3--:R-:W2:Y:S01]  /*d370*/  LDL R3, [R1] ;  /* 0x0000000001037983 */ /* 0x00aea20000100800 */
[----:B------:R-:W-:Y:S01]  /*d380*/  MOV R6, 0x400 ;  /* 0x0000040000067802 */ /* 0x000fe20000000f00 */
        /* <DEDUP_REMOVED lines=17> */
[----:B--2---:R-:W-:-:S05]  /*d4a0*/  IMAD R2, R3, 0x10000, R6 ;  /* 0x0001000003027824 */ /* 0x004fca00078e0206 */
        /* <DEDUP_REMOVED lines=33> */
[----:B--2---:R-:W-:Y:S01]  /*d6c0*/  NOP ;  /* 0x0000000000007918 */ /* 0x004fe20000000000 */
.L_x_347:
[----:B------:R-:W-:Y:S05]  /*d6d0*/  BSYNC B1 ;  /* 0x0000000000017941 */ /* 0x000fea0003800000 */
.L_x_346:
[C---:B------:R-:W-:Y:S01]  /*d6e0*/  ISETP.GT.AND P0, PT, R8.reuse, 0x1, PT ;  /* 0x000000010800780c */ /* 0x040fe20003f04270 */
[----:B------:R-:W-:-:S05]  /*d6f0*/  VIADD R2, R8, 0xfffffffe ;  /* 0xfffffffe08027836 */ /* 0x000fca0000000000 */
[----:B------:R-:W-:-:S07]  /*d700*/  MOV R8, R2 ;  /* 0x0000000200087202 */ /* 0x000fce0000000f00 */
[----:B------:R-:W-:Y:S05]  /*d710*/  @P0 BRA `(.L_x_353) ;  /* 0xffffffec00c40947 */ /* 0x000fea000383ffff */
.L_x_329:
[----:B------:R-:W-:Y:S05]  /*d720*/  BSYNC B0 ;  /* 0x0000000000007941 */ /* 0x000fea0003800000 */
.L_x_328:
[----:B------:R-:W2:Y:S01]  /*d730*/  LDL.LU R3, [R1] ;  /* 0x0000000001037983 */ /* 0x000ea20000300800 */
[----:B------:R-:W-:Y:S01]  /*d740*/  BSSY B0, `(.L_x_354) ;  /* 0x0000016000007945 */ /* 0x000fe20003800000 */
[----:B------:R-:W3:Y:S02]  /*d750*/  S2R R2, SR_TID.X ;  /* 0x0000000000027919 */ /* 0x000ee40000002100 */
[----:B---3--:R-:W-:-:S04]  /*d760*/  LOP3.LUT R2, R2, 0x1f, RZ, 0xc0, !PT ;  /* 0x0000001f02027812 */ /* 0x008fc800078ec0ff */
[----:B------:R-:W-:Y:S01]  /*d770*/  ISETP.NE.AND P1, PT, R2, RZ, PT ;  /* 0x000000ff0200720c */ /* 0x000fe20003f25270 */
[----:B--2---:R-:W-:-:S05]  /*d780*/  VIADD R0, R3, 0x1 ;  /* 0x0000000103007836 */ /* 0x004fca0000000000 */
[----:B------:R-:W-:-:S04]  /*d790*/  ISETP.NE.AND P0, PT, R0, 0x2, PT ;  /* 0x000000020000780c */ /* 0x000fc80003f05270 */
[----:B------:R-:W-:Y:S02]  /*d7a0*/  SEL R2, R0, RZ, P0 ;  /* 0x000000ff00027207 */ /* 0x000fe40000000000 */
[----:B------:R-:W-:-:S03]  /*d7b0*/  SEL R0, RZ, 0x1, P0 ;  /* 0x00000001ff007807 */ /* 0x000fc60000000000 */
[----:B------:R2:W-:Y:S01]  /*d7c0*/  STL [R1], R2 ;  /* 0x0000000201007387 */ /* 0x0005e20000100800 */
[----:B------:R-:W-:Y:S05]  /*d7d0*/  @P1 BRA `(.L_x_355) ;  /* 0x0000000000301947 */ /* 0x000fea0003800000 */
[----:B------:R-:W3:Y:S01]  /*d7e0*/  S2R R7, SR_LANEID ;  /* 0x0000000000077919 */ /* 0x000ee20000000000 */
[----:B------:R-:W-:Y:S01]  /*d7f0*/  VOTEU.ANY UR4, UPT, PT ;  /* 0x0000000000047886 */ /* 0x000fe200038e0100 */
[----:B--2---:R-:W2:Y:S01]  /*d800*/  LDC.64 R2, c[0x0][0xc38] ;  /* 0x00030e00ff027b82 */ /* 0x004ea20000000a00 */
[----:B------:R-:W3:Y:S08]  /*d810*/  FLO.U32 R4, UR4 ;  /* 0x0000000400047d00 */ /* 0x000ef000080e0000 */
[----:B------:R-:W2:Y:S01]  /*d820*/  POPC R5, UR4 ;  /* 0x0000000400057d09 */ /* 0x000ea20008000000 */
[----:B---3--:R-:W-:-:S13]  /*d830*/  ISETP.EQ.U32.AND P0, PT, R4, R7, PT ;  /* 0x000000070400720c */ /* 0x008fda0003f02070 */
[----:B--2---:R-:W2:Y:S01]  /*d840*/  @P0 ATOMG.E.ADD.STRONG.GPU PT, R3, desc[UR38][R2.64], R5 ;  /* 0x00000005020309a8 */ /* 0x004ea200081ee1e6 */
[----:B------:R-:W3:Y:S02]  /*d850*/  S2R R6, SR_LTMASK ;  /* 0x0000000000067919 */ /* 0x000ee40000003900 */
[----:B---3--:R-:W-:-:S04]  /*d860*/  LOP3.LUT R6, R6, UR4, RZ, 0xc0, !PT ;  /* 0x0000000406067c12 */ /* 0x008fc8000f8ec0ff */
[----:B------:R-:W3:Y:S01]  /*d870*/  POPC R7, R6 ;  /* 0x0000000600077309 */ /* 0x000ee20000000000 */
[----:B--2---:R-:W3:Y:S02]  /*d880*/  SHFL.IDX PT, R4, R3, R4, 0x1f ;  /* 0x00001f0403047589 */ /* 0x004ee400000e0000 */
[----:B---3--:R-:W-:-:S07]  /*d890*/  IADD3 R16, R4, UR37, R7 ;  /* 0x0000002504107c10 */ /* 0x008fce000fffe007 */
.L_x_355:
[----:B------:R-:W-:Y:S05]  /*d8a0*/  BSYNC B0 ;  /* 0x0000000000007941 */ /* 0x000fea0003800000 */
.L_x_354:
[----:B--2---:R-:W2:Y:S02]  /*d8b0*/  LDL.LU R2, [R1+0x4] ;  /* 0x0000040001027983 */ /* 0x004ea40000300800 */
[----:B--2---:R-:W-:-:S05]  /*d8c0*/  LOP3.LUT R2, R2, R0, RZ, 0x3c, !PT ;  /* 0x0000000002027212 */ /* 0x004fca00078e3cff */
[----:B------:R2:W-:Y:S02]  /*d8d0*/  STL [R1+0x4], R2 ;  /* 0x0000040201007387 */ /* 0x0005e40000100800 */
.L_x_311:
[----:B------:R-:W-:Y:S05]  /*d8e0*/  BSYNC B6 ;  /* 0x0000000000067941 */ /* 0x000fea0003800000 */
.L_x_309:
[----:B------:R-:W-:-:S03]  /*d8f0*/  UMOV UR4, 0xffffffff ;  /* 0xffffffff00047882 */ /* 0x000fc60000000000 */
[----:B------:R-:W-:Y:S05]  /*d900*/  BRA.DIV UR4, `(.L_x_356) ;  /* 0x0000001604107947 */ /* 0x000fea000b800000 */
[----:B------:R3:W4:Y:S04]  /*d910*/  SHFL.IDX PT, R4, R16, RZ, 0x1f ;  /* 0x00001fff10047589 */ /* 0x00072800000e0000 */
[----:B------:R3:W0:Y:S02]  /*d920*/  SHFL.IDX PT, R5, R16, 0x1, 0x1f ;  /* 0x00201f0010057f89 */ /* 0x00062400000e0000 */
.L_x_403:
[----:B0-----:R-:W0:Y:S01]  /*d930*/  S2R R0, SR_TID.X ;  /* 0x0000000000007919 */ /* 0x001e220000002100 */
[----:B------:R-:W-:Y:S01]  /*d940*/  ULDC UR4, c[0x0][0xc14] ;  /* 0x0003050000047ab9 */ /* 0x000fe20000000800 */
[----:B------:R-:W-:Y:S01]  /*d950*/  BSSY B0, `(.L_x_357) ;  /* 0x000000b000007945 */ /* 0x000fe20003800000 */
[----:B------:R-:W-:Y:S02]  /*d960*/  MOV R3, RZ ;  /* 0x000000ff00037202 */ /* 0x000fe40000000f00 */
[----:B0-----:R-:W-:Y:S01]  /*d970*/  LOP3.LUT R8, R0, 0x1f, RZ, 0xc0, !PT ;  /* 0x0000001f00087812 */ /* 0x001fe200078ec0ff */
[----:B------:R-:W-:-:S03]  /*d980*/  IMAD.U32 R0, RZ, RZ, UR4 ;  /* 0x00000004ff007e24 */ /* 0x000fc6000f8e00ff */
[C---:B------:R-:W-:Y:S01]  /*d990*/  ISETP.NE.AND P0, PT, R8.reuse, 0x1f, PT ;  /* 0x0000001f0800780c */ /* 0x040fe20003f05270 */
[----:B------:R-:W-:-:S05]  /*d9a0*/  IMAD.IADD R7, R8, 0x1, R19 ;  /* 0x0000000108077824 */ /* 0x000fca00078e0213 */
[----:B------:R-:W-:-:S13]  /*d9b0*/  ISETP.GE.OR P0, PT, R7, R0, !P0 ;  /* 0x000000000700720c */ /* 0x000fda0004706670 */
[----:B------:R-:W-:Y:S05]  /*d9c0*/  @P0 BRA `(.L_x_358) ;  /* 0x00000000000c0947 */ /* 0x000fea0003800000 */
[----:B--2---:R-:W0:Y:S02]  /*d9d0*/  LDC.64 R2, c[0x0][0xc58] ;  /* 0x00031600ff027b82 */ /* 0x004e240000000a00 */
[----:B0-----:R-:W-:-:S06]  /*d9e0*/  IMAD.WIDE R2, R7, 0x4, R2 ;  /* 0x0000000407027825 */ /* 0x001fcc00078e0202 */
[----:B------:R0:W5:Y:S02]  /*d9f0*/  LDG.E R3, desc[UR38][R2.64] ;  /* 0x0000002602037981 */ /* 0x000164000c1e1900 */
.L_x_358:
[----:B------:R-:W-:Y:S05]  /*da00*/  BSYNC B0 ;  /* 0x0000000000007941 */ /* 0x000fea0003800000 */
.L_x_357:
[----:B------:R-:W-:-:S03]  /*da10*/  UMOV UR4, 0xffffffff ;  /* 0xffffffff00047882 */ /* 0x000fc60000000000 */
[----:B------:R-:W-:Y:S05]  /*da20*/  BRA.DIV UR4, `(.L_x_359) ;  /* 0x0000001604147947 */ /* 0x000fea000b800000 */
[----:B-----5:R-:W0:Y:S01]  /*da30*/  SHFL.UP PT, R14, R3, 0x1, RZ ;  /* 0x04200000030e7989 */ /* 0x020e2200000e00ff */
[C---:B------:R-:W-:Y:S02]  /*da40*/  ISETP.NE.AND P0, PT, R8.reuse, RZ, PT ;  /* 0x000000ff0800720c */ /* 0x040fe40003f05270 */
[----:B------:R-:W-:Y:S02]  /*da50*/  ISETP.GE.U32.AND P1, PT, R8, 0x2, PT ;  /* 0x000000020800780c */ /* 0x000fe40003f26070 */
[----:B0-----:R-:W-:Y:S02]  /*da60*/  SEL R14, R14, RZ, P0 ;  /* 0x000000ff0e0e7207 */ /* 0x001fe40000000000 */
[----:B------:R-:W-:-:S03]  /*da70*/  ISETP.GE.U32.AND P0, PT, R8, 0x4, PT ;  /* 0x000000040800780c */ /* 0x000fc60003f06070 */
[----:B------:R-:W-:-:S05]  /*da80*/  IMAD.IADD R13, R3, 0x1, R14 ;  /* 0x00000001030d7824 */ /* 0x000fca00078e020e */
[----:B------:R-:W2:Y:S02]  /*da90*/  SHFL.UP PT, R14, R13, 0x2, RZ ;  /* 0x044000000d0e7989 */ /* 0x000ea400000e00ff */
[----:B--2---:R-:W-:Y:S02]  /*daa0*/  SEL R2, R14, RZ, P1 ;  /* 0x000000ff0e027207 */ /* 0x004fe40000800000 */
[----:B------:R-:W-:-:S03]  /*dab0*/  ISETP.GE.U32.AND P1, PT, R8, 0x8, PT ;  /* 0x000000080800780c */ /* 0x000fc60003f26070 */
[----:B------:R-:W-:-:S05]  /*dac0*/  IMAD.IADD R2, R13, 0x1, R2 ;  /* 0x000000010d027824 */ /* 0x000fca00078e0202 */
[----:B------:R-:W0:Y:S02]  /*dad0*/  SHFL.UP PT, R14, R2, 0x4, RZ ;  /* 0x04800000020e7989 */ /* 0x000e2400000e00ff */
[----:B0-----:R-:W-:Y:S02]  /*dae0*/  SEL R7, R14, RZ, P0 ;  /* 0x000000ff0e077207 */ /* 0x001fe40000000000 */
[----:B------:R-:W-:-:S03]  /*daf0*/  ISETP.GE.U32.AND P0, PT, R8, 0x10, PT ;  /* 0x000000100800780c */ /* 0x000fc60003f06070 */
[----:B------:R-:W-:-:S05]  /*db00*/  IMAD.IADD R6, R2, 0x1, R7 ;  /* 0x0000000102067824 */ /* 0x000fca00078e0207 */
[----:B------:R-:W0:Y:S02]  /*db10*/  SHFL.UP PT, R14, R6, 0x8, RZ ;  /* 0x05000000060e7989 */ /* 0x000e2400000e00ff */
[----:B0-----:R-:W-:-:S04]  /*db20*/  SEL R7, R14, RZ, P1 ;  /* 0x000000ff0e077207 */ /* 0x001fc80000800000 */
[----:B------:R-:W-:-:S05]  /*db30*/  IADD3 R7, R6, R7, RZ ;  /* 0x0000000706077210 */ /* 0x000fca0007ffe0ff */
[----:B------:R-:W0:Y:S02]  /*db40*/  SHFL.UP PT, R14, R7, 0x10, RZ ;  /* 0x06000000070e7989 */ /* 0x000e2400000e00ff */
[----:B0-----:R-:W-:-:S05]  /*db50*/  SEL R14, R14, RZ, P0 ;  /* 0x000000ff0e0e7207 */ /* 0x001fca0000000000 */
[----:B------:R-:W-:-:S05]  /*db60*/  IMAD.IADD R2, R7, 0x1, R14 ;  /* 0x0000000107027824 */ /* 0x000fca00078e020e */
[----:B------:R0:W2:Y:S02]  /*db70*/  SHFL.IDX PT, R14, R2, 0x1f, 0x1f ;  /* 0x03e01f00020e7f89 */ /* 0x0000a400000e0000 */
.L_x_411:
[----:B------:R-:W-:Y:S02]  /*db80*/  ULDC UR4, c[0x0][0xc10] ;  /* 0x0003040000047ab9 */ /* 0x000fe40000000800 */
[----:B---3--:R-:W-:-:S04]  /*db90*/  IMAD.U32 R16, RZ, RZ, UR4 ;  /* 0x00000004ff107e24 */ /* 0x008fc8000f8e00ff */
[----:B--2---:R-:W-:-:S04]  /*dba0*/  IMAD R6, R14, R16, RZ ;  /* 0x000000100e067224 */ /* 0x004fc800078e02ff */
[----:B------:R-:W-:-:S05]  /*dbb0*/  IMAD.IADD R5, R5, 0x1, R6 ;  /* 0x0000000105057824 */ /* 0x000fca00078e0206 */
[----:B----4-:R-:W-:-:S13]  /*dbc0*/  ISETP.GT.AND P0, PT, R5, R4, PT ;  /* 0x000000040500720c */ /* 0x010fda0003f04270 */
[----:B------:R-:W-:Y:S05]  /*dbd0*/  @P0 BRA `(.L_x_360) ;  /* 0x0000000000b40947 */ /* 0x000fea0003800000 */
[----:B------:R-:W2:Y:S02]  /*dbe0*/  LDC R0, c[0x0][0xc14] ;  /* 0x00030500ff007b82 */ /* 0x000ea40000000800 */
.L_x_365:
[----:B------:R-:W-:-:S04]  /*dbf0*/  IADD3 R19, R19, 0x1f, RZ ;  /* 0x0000001f13137810 */ /* 0x000fc80007ffe0ff */
[----:B--2---:R-:W-:-:S13]  /*dc00*/  ISETP.GE.AND P0, PT, R19, R0, PT ;  /* 0x000000001300720c */ /* 0x004fda0003f06270 */
[----:B------:R-:W-:Y:S05]  /*dc10*/  @P0 BRA `(.L_x_361) ;  /* 0x00000004005c0947 */ /* 0x000fea0003800000 */
[----:B0-----:R-:W0:Y:S01]  /*dc20*/  S2R R2, SR_TID.X ;  /* 0x0000000000027919 */ /* 0x001e220000002100 */
[----:B------:R-:W-:Y:S01]  /*dc30*/  BSSY B0, `(.L_x_362) ;  /* 0x000000a000007945 */ /* 0x000fe20003800000 */
[----:B------:R-:W-:Y:S01]  /*dc40*/  IMAD.MOV.U32 R3, RZ, RZ, RZ ;  /* 0x000000ffff037224 */ /* 0x000fe200078e00ff */
[----:B0-----:R-:W-:-:S04]  /*dc50*/  LOP3.LUT R8, R2, 0x1f, RZ, 0xc0, !PT ;  /* 0x0000001f02087812 */ /* 0x001fc800078ec0ff */
[C---:B------:R-:W-:Y:S01]  /*dc60*/  ISETP.NE.AND P1, PT, R8.reuse, 0x1f, PT ;  /* 0x0000001f0800780c */ /* 0x040fe20003f25270 */
[----:B------:R-:W-:-:S05]  /*dc70*/  IMAD.IADD R7, R8, 0x1, R19 ;  /* 0x0000000108077824 */ /* 0x000fca00078e0213 */
[----:B------:R-:W-:-:S13]  /*dc80*/  ISETP.GE.OR P0, PT, R7, R0, !P1 ;  /* 0x000000000700720c */ /* 0x000fda0004f06670 */
[----:B------:R-:W-:Y:S05]  /*dc90*/  @P0 BRA `(.L_x_363) ;  /* 0x00000000000c0947 */ /* 0x000fea0003800000 */
[----:B------:R-:W0:Y:S02]  /*dca0*/  LDC.64 R2, c[0x0][0xc58] ;  /* 0x00031600ff027b82 */ /* 0x000e240000000a00 */
[----:B0-----:R-:W-:-:S06]  /*dcb0*/  IMAD.WIDE R2, R7, 0x4, R2 ;  /* 0x0000000407027825 */ /* 0x001fcc00078e0202 */
[----:B------:R0:W5:Y:S02]  /*dcc0*/  LDG.E R3, desc[UR38][R2.64] ;  /* 0x0000002602037981 */ /* 0x000164000c1e1900 */
.L_x_363:
[----:B------:R-:W-:Y:S05]  /*dcd0*/  BSYNC B0 ;  /* 0x0000000000007941 */ /* 0x000fea0003800000 */
.L_x_362:
[----:B------:R-:W-:-:S03]  /*dce0*/  UMOV UR4, 0xffffffff ;  /* 0xffffffff00047882 */ /* 0x000fc60000000000 */
[----:B------:R-:W-:Y:S05]  /*dcf0*/  BRA.DIV UR4, `(.L_x_364) ;  /* 0x0000001604307947 */ /* 0x000fea000b800000 */
[----:B-----5:R-:W2:Y:S01]  /*dd00*/  SHFL.UP PT, R14, R3, 0x1, RZ ;  /* 0x04200000030e7989 */ /* 0x020ea200000e00ff */
[C---:B------:R-:W-:Y:S02]  /*dd10*/  ISETP.NE.AND P0, PT, R8.reuse, RZ, PT ;  /* 0x000000ff0800720c */ /* 0x040fe40003f05270 */
[----:B------:R-:W-:Y:S02]  /*dd20*/  ISETP.GE.U32.AND P1, PT, R8, 0x2, PT ;  /* 0x000000020800780c */ /* 0x000fe40003f26070 */
[----:B--2---:R-:W-:Y:S02]  /*dd30*/  SEL R14, R14, RZ, P0 ;  /* 0x000000ff0e0e7207 */ /* 0x004fe40000000000 */
[----:B------:R-:W-:-:S03]  /*dd40*/  ISETP.GE.U32.AND P0, PT, R8, 0x4, PT ;  /* 0x000000040800780c */ /* 0x000fc60003f06070 */
[----:B------:R-:W-:-:S05]  /*dd50*/  IMAD.IADD R13, R3, 0x1, R14 ;  /* 0x00000001030d7824 */ /* 0x000fca00078e020e */
[----:B------:R-:W0:Y:S02]  /*dd60*/  SHFL.UP PT, R14, R13, 0x2, RZ ;  /* 0x044000000d0e7989 */ /* 0x000e2400000e00ff */
        /* <DEDUP_REMOVED lines=11> */
[----:B0-----:R-:W-:-:S05]  /*de20*/  SEL R14, R14, RZ, P0 ;  /* 0x000000ff0e0e7207 */ /* 0x001fca0000000000 */
[----:B------:R-:W-:-:S05]  /*de30*/  IMAD.IADD R2, R7, 0x1, R14 ;  /* 0x0000000107027824 */ /* 0x000fca00078e020e */
[----:B------:R0:W2:Y:S02]  /*de40*/  SHFL.IDX PT, R14, R2, 0x1f, 0x1f ;  /* 0x03e01f00020e7f89 */ /* 0x0000a400000e0000 */
.L_x_419:
[----:B------:R-:W-:Y:S02]  /*de50*/  ULDC UR4, c[0x0][0xc10] ;  /* 0x0003040000047ab9 */ /* 0x000fe40000000800 */
[----:B------:R-:W-:-:S05]  /*de60*/  MOV R16, UR4 ;  /* 0x0000000400107c02 */ /* 0x000fca0008000f00 */
[----:B--2---:R-:W-:-:S04]  /*de70*/  IMAD R6, R14, R16, RZ ;  /* 0x000000100e067224 */ /* 0x004fc800078e02ff */
[----:B------:R-:W-:-:S05]  /*de80*/  IMAD.IADD R5, R6, 0x1, R5 ;  /* 0x0000000106057824 */ /* 0x000fca00078e0205 */
[----:B------:R-:W-:-:S13]  /*de90*/  ISETP.GT.AND P0, PT, R5, R4, PT ;  /* 0x000000040500720c */ /* 0x000fda0003f04270 */
[----:B------:R-:W-:Y:S05]  /*dea0*/  @!P0 BRA `(.L_x_365) ;  /* 0xfffffffc00508947 */ /* 0x000fea000383ffff */
.L_x_360:
[----:B------:R-:W-:Y:S01]  /*deb0*/  IMAD.IADD R6, R5, 0x1, -R6 ;  /* 0x0000000105067824 */ /* 0x000fe200078e0a06 */
[----:B------:R-:W-:-:S03]  /*dec0*/  UMOV UR4, 0xffffffff ;  /* 0xffffffff00047882 */ /* 0x000fc60000000000 */
[----:B------:R-:W-:-:S05]  /*ded0*/  IMAD R5, R2, R16, R6 ;  /* 0x0000001002057224 */ /* 0x000fca00078e0206 */
[----:B------:R-:W-:Y:S01]  /*dee0*/  ISETP.GT.AND P6, PT, R5, R4, PT ;  /* 0x000000040500720c */ /* 0x000fe20003fc4270 */
[----:B------:R-:W-:-:S12]  /*def0*/  BRA.DIV UR4, `(.L_x_366) ;  /* 0x0000001604807947 */ /* 0x000fd8000b800000 */
[----:B------:R-:W-:-:S04]  /*df00*/  VOTE.ANY R7, PT, !P6 ;  /* 0x0000000000077806 */ /* 0x000fc800070e0100 */
[----:B------:R-:W2:Y:S02]  /*df10*/  POPC R5, R7 ;  /* 0x0000000700057309 */ /* 0x000ea40000000000 */
[----:B--2---:R2:W3:Y:S02]  /*df20*/  SHFL.IDX PT, R17, R3, R5, 0x1f ;  /* 0x00001f0503117589 */ /* 0x0044e400000e0000 */
.L_x_423:
[----:B------:R-:W-:Y:S01]  /*df30*/  ISETP.NE.AND P0, PT, R7, RZ, PT ;  /* 0x000000ff0700720c */ /* 0x000fe20003f05270 */
[----:B------:R-:W-:-:S12]  /*df40*/  IMAD.MOV.U32 R14, RZ, RZ, RZ ;  /* 0x000000ffff0e7224 */ /* 0x000fd800078e00ff */
[----:B------:R-:W-:Y:S05]  /*df50*/  @!P0 BRA `(.L_x_367) ;  /* 0x0000000000108947 */ /* 0x000fea0003800000 */
[----:B------:R-:W-:Y:S01]  /*df60*/  UMOV UR4, 0xffffffff ;  /* 0xffffffff00047882 */ /* 0x000fe20000000000 */
[----:B-1----:R-:W-:Y:S02]  /*df70*/  IADD3 R12, R5, -0x1, RZ ;  /* 0xffffffff050c7810 */ /* 0x002fe40007ffe0ff */
[----:B------:R-:W-:Y:S05]  /*df80*/  BRA.DIV UR4, `(.L_x_368) ;  /* 0x0000001604a47947 */ /* 0x000fea000b800000 */
[----:B------:R4:W1:Y:S02]  /*df90*/  SHFL.IDX PT, R14, R2, R12, 0x1f ;  /* 0x00001f0c020e7589 */ /* 0x00086400000e0000 */
.L_x_367:
[----:B---3--:R-:W-:Y:S01]  /*dfa0*/  IABS R7, R17 ;  /* 0x0000001100077213 */ /* 0x008fe20000000000 */
[----:B-1----:R-:W-:Y:S02]  /*dfb0*/  IMAD R16, R14, R16, R6 ;  /* 0x000000100e107224 */ /* 0x002fe400078e0206 */
[----:B------:R-:W-:Y:S01]  /*dfc0*/  IMAD.IADD R19, R5, 0x1, R19 ;  /* 0x0000000105137824 */ /* 0x000fe200078e0213 */
[----:B------:R-:W1:Y:S08]  /*dfd0*/  I2F.RP R8, R7 ;  /* 0x0000000700087306 */ /* 0x000e700000209400 */
[----:B-1----:R-:W2:Y:S02]  /*dfe0*/  MUFU.RCP R8, R8 ;  /* 0x0000000800087308 */ /* 0x002ea40000001000 */
[----:B--2---:R-:W-:-:S06]  /*dff0*/  VIADD R3, R8, 0xffffffe ;  /* 0x0ffffffe08037836 */ /* 0x004fcc0000000000 */
[----:B------:R-:W0:Y:S02]  /*e000*/  F2I.FTZ.U32.TRUNC.NTZ R3, R3 ;  /* 0x0000000300037305 */ /* 0x000e24000021f000 */
[----:B0---4-:R-:W-:-:S04]  /*e010*/  IMAD.MOV R2, RZ, RZ, -R3 ;  /* 0x000000ffff027224 */ /* 0x011fc800078e0a03 */
[----:B------:R-:W-:Y:S02]  /*e020*/  IMAD R9, R2, R7, RZ ;  /* 0x0000000702097224 */ /* 0x000fe400078e02ff */
[----:B------:R-:W-:-:S04]  /*e030*/  IMAD.MOV.U32 R2, RZ, RZ, RZ ;  /* 0x000000ffff027224 */ /* 0x000fc800078e00ff */
[----:B------:R-:W-:Y:S01]  /*e040*/  IMAD.HI.U32 R6, R3, R9, R2 ;  /* 0x0000000903067227 */ /* 0x000fe200078e0002 */
[----:B------:R-:W-:Y:S02]  /*e050*/  IADD3 R2, R4, -R16, RZ ;  /* 0x8000001004027210 */ /* 0x000fe40007ffe0ff */
[----:B------:R-:W-:Y:S02]  /*e060*/  IABS R4, R17 ;  /* 0x0000001100047213 */ /* 0x000fe40000000000 */
[----:B------:R-:W-:-:S03]  /*e070*/  IABS R3, R2 ;  /* 0x0000000200037213 */ /* 0x000fc60000000000 */
[----:B------:R-:W-:Y:S02]  /*e080*/  IMAD.MOV R4, RZ, RZ, -R4 ;  /* 0x000000ffff047224 */ /* 0x000fe400078e0a04 */
[----:B------:R-:W-:-:S04]  /*e090*/  IMAD.HI.U32 R6, R6, R3, RZ ;  /* 0x0000000306067227 */ /* 0x000fc800078e00ff */
[----:B------:R-:W-:Y:S01]  /*e0a0*/  IMAD R4, R6, R4, R3 ;  /* 0x0000000406047224 */ /* 0x000fe200078e0203 */
[----:B------:R-:W-:-:S04]  /*e0b0*/  LOP3.LUT R3, R2, R17, RZ, 0x3c, !PT ;  /* 0x0000001102037212 */ /* 0x000fc800078e3cff */
[----:B------:R-:W-:-:S13]  /*e0c0*/  ISETP.GT.U32.AND P0, PT, R7, R4, PT ;  /* 0x000000040700720c */ /* 0x000fda0003f04070 */
[----:B------:R-:W-:Y:S02]  /*e0d0*/  @!P0 IMAD.IADD R4, R4, 0x1, -R7 ;  /* 0x0000000104048824 */ /* 0x000fe400078e0a07 */
[----:B------:R-:W-:-:S03]  /*e0e0*/  @!P0 VIADD R6, R6, 0x1 ;  /* 0x0000000106068836 */ /* 0x000fc60000000000 */
[----:B------:R-:W-:-:S13]  /*e0f0*/  ISETP.GE.U32.AND P0, PT, R4, R7, PT ;  /* 0x000000070400720c */ /* 0x000fda0003f06070 */
[----:B------:R-:W-:Y:S02]  /*e100*/  @P0 IADD3 R6, R6, 0x1, RZ ;  /* 0x0000000106060810 */ /* 0x000fe40007ffe0ff */
[----:B------:R-:W-:-:S13]  /*e110*/  ISETP.GE.AND P0, PT, R3, RZ, PT ;  /* 0x000000ff0300720c */ /* 0x000fda0003f06270 */
[----:B------:R-:W-:Y:S01]  /*e120*/  @!P0 IMAD.MOV R6, RZ, RZ, -R6 ;  /* 0x000000ffff068224 */ /* 0x000fe200078e0a06 */
[----:B------:R-:W-:-:S13]  /*e130*/  ISETP.NE.AND P0, PT, R17, RZ, PT ;  /* 0x000000ff1100720c */ /* 0x000fda0003f05270 */
[----:B------:R-:W-:-:S04]  /*e140*/  @!P0 LOP3.LUT R6, RZ, R17, RZ, 0x33, !PT ;  /* 0x00000011ff068212 */ /* 0x000fc800078e33ff */
[----:B------:R-:W-:Y:S01]  /*e150*/  MOV R18, R6 ;  /* 0x0000000600127202 */ /* 0x000fe20000000f00 */
[----:B------:R-:W-:-:S04]  /*e160*/  IMAD.MOV R3, RZ, RZ, -R6 ;  /* 0x000000ffff037224 */ /* 0x000fc800078e0a06 */
[----:B------:R-:W-:Y:S01]  /*e170*/  IMAD R17, R17, R3, R2 ;  /* 0x0000000311117224 */ /* 0x000fe200078e0202 */
[----:B------:R-:W-:Y:S06]  /*e180*/  BRA `(.L_x_369) ;  /* 0x00000000001c7947 */ /* 0x000fec0003800000 */
.L_x_361:
[----:B------:R-:W-:Y:S01]  /*e190*/  UMOV UR4, URZ ;  /* 0x0000003f00047c82 */ /* 0x000fe20008000000 */
[----:B------:R-:W-:Y:S01]  /*e1a0*/  UMOV UR5, URZ ;  /* 0x0000003f00057c82 */ /* 0x000fe20008000000 */
[----:B------:R-:W-:Y:S01]  /*e1b0*/  ULDC UR6, c[0x0][0xc14] ;  /* 0x0003050000067ab9 */ /* 0x000fe20000000800 */
[----:B------:R-:W-:Y:S01]  /*e1c0*/  IMAD.MOV.U32 R16, RZ, RZ, R4 ;  /* 0x000000ffff107224 */ /* 0x000fe200078e0004 */
[----:B------:R-:W-:Y:S01]  /*e1d0*/  MOV R19, UR6 ;  /* 0x0000000600137c02 */ /* 0x000fe20008000f00 */
[----:B------:R-:W-:Y:S02]  /*e1e0*/  IMAD.U32 R17, RZ, RZ, UR4 ;  /* 0x00000004ff117e24 */ /* 0x000fe4000f8e00ff */
[----:B------:R-:W-:-:S07]  /*e1f0*/  IMAD.U32 R18, RZ, RZ, UR5 ;  /* 0x00000005ff127e24 */ /* 0x000fce000f8e00ff */
.L_x_369:
[----:B0-----:R-:W0:Y:S01]  /*e200*/  S2R R2, SR_TID.X ;  /* 0x0000000000027919 */ /* 0x001e220000002100 */
[----:B------:R-:W-:Y:S05]  /*e210*/  WARPSYNC.ALL ;  /* 0x0000000000007948 */ /* 0x000fea0003800000 */
[----:B------:R-:W-:Y:S01]  /*e220*/  BAR.SYNC.DEFER_BLOCKING 0x4, 0x120 ;  /* 0x0104800000007b1d */ /* 0x000fe20000010000 */
[----:B0-----:R-:W-:-:S04]  /*e230*/  LOP3.LUT R2, R2, 0x1f, RZ, 0xc0, !PT ;  /* 0x0000001f02027812 */ /* 0x001fc800078ec0ff */
[----:B------:R-:W-:-:S13]  /*e240*/  ISETP.NE.AND P0, PT, R2, RZ, PT ;  /* 0x000000ff0200720c */ /* 0x000fda0003f05270 */
[----:B------:R-:W0:Y:S01]  /*e250*/  @!P0 S2R R3, SR_CgaCtaId ;  /* 0x0000000000038919 */ /* 0x000e220000008800 */
[----:B------:R-:W-:-:S04]  /*e260*/  @!P0 MOV R2, 0x400 ;  /* 0x0000040000028802 */ /* 0x000fc80000000f00 */
[----:B0-----:R-:W-:-:S05]  /*e270*/  @!P0 LEA R2, R3, R2, 0x18 ;  /* 0x0000000203028211 */ /* 0x001fca00078ec0ff */
[----:B------:R2:W-:Y:S01]  /*e280*/  @!P0 STS.128 [R2+0x28cd0], R16 ;  /* 0x028cd01002008388 */ /* 0x0005e20000000c00 */
[----:B------:R-:W-:Y:S06]  /*e290*/  BAR.ARV 0x5, 0x120 ;  /* 0x0144800000007b1d */ /* 0x000fec0000002000 */
[----:B------:R-:W-:-:S13]  /*e2a0*/  ISETP.GE.AND P0, PT, R19, R0, PT ;  /* 0x000000001300720c */ /* 0x000fda0003f06270 */
[----:B------:R-:W-:Y:S05]  /*e2b0*/  @!P0 BRA `(.L_x_370) ;  /* 0xffffffc000a08947 */ /* 0x000fea000383ffff */
.L_x_307:
[----:B0-----:R-:W3:Y:S01]  /*e2c0*/  LDL.LU R0, [R1+0x24] ;  /* 0x0000240001007983 */ /* 0x001ee20000300800 */
[----:B------:R-:W-:Y:S01]  /*e2d0*/  BSSY B0, `(.L_x_371) ;  /* 0x000000b000007945 */ /* 0x000fe20003800000 */
[----:B------:R-:W0:Y:S01]  /*e2e0*/  S2R R5, SR_CgaCtaId ;  /* 0x0000000000057919 */ /* 0x000e220000008800 */
[----:B---3--:R-:W-:-:S05]  /*e2f0*/  VIADD R0, R0, 0x1 ;  /* 0x0000000100007836 */ /* 0x008fca0000000000 */
[----:B--2---:R-:W-:-:S04]  /*e300*/  LEA.HI R2, R0, R0, RZ, 0x1 ;  /* 0x0000000000027211 */ /* 0x004fc800078f08ff */
[----:B------:R-:W-:-:S05]  /*e310*/  LOP3.LUT R3, R2, 0xfffffffe, RZ, 0xc0, !PT ;  /* 0xfffffffe02037812 */ /* 0x000fca00078ec0ff */
[----:B------:R-:W-:Y:S01]  /*e320*/  IMAD.IADD R3, R0, 0x1, -R3 ;  /* 0x0000000100037824 */ /* 0x000fe200078e0a03 */
[----:B------:R-:W-:-:S04]  /*e330*/  MOV R0, 0x400 ;  /* 0x0000040000007802 */ /* 0x000fc80000000f00 */
[----:B0-----:R-:W-:Y:S02]  /*e340*/  LEA R0, R5, R0, 0x18 ;  /* 0x0000000005007211 */ /* 0x001fe400078ec0ff */
[----:B------:R-:W-:-:S04]  /*e350*/  SHF.L.U32 R3, R3, 0x1f, RZ ;  /* 0x0000001f03037819 */ /* 0x000fc800000006ff */
[----:B------:R-:W0:Y:S02]  /*e360*/  SYNCS.PHASECHK.TRANS64.TRYWAIT P0, [R0+URZ+0x28c20], R3 ;  /* 0x028c2003000075a7 */ /* 0x000e24000800017f */
[----:B0-----:R-:W-:Y:S05]  /*e370*/  @!P0 BRA `(.L_x_372) ;  /* 0x0000001000cc8947 */ /* 0x001fea0003800000 */
.L_x_426:
[----:B------:R-:W-:Y:S05]  /*e380*/  BSYNC B0 ;  /* 0x0000000000007941 */ /* 0x000fea0003800000 */
.L_x_371:
[----:B------:R-:W-:-:S03]  /*e390*/  UMOV UR4, 0xffffffff ;  /* 0xffffffff00047882 */ /* 0x000fc60000000000 */
[----:B------:R-:W-:Y:S05]  /*e3a0*/  BRA.DIV UR4, `(.L_x_373) ;  /* 0x0000001204d47947 */ /* 0x000fea000b800000 */
[----:B------:R-:W2:Y:S02]  /*e3b0*/  S2R R2, SR_TID.X ;  /* 0x0000000000027919 */ /* 0x000ea40000002100 */
[----:B--2---:R-:W-:-:S04]  /*e3c0*/  SHF.R.U32.HI R2, RZ, 0x5, R2 ;  /* 0x00000005ff027819 */ /* 0x004fc80000011602 */
[----:B------:R-:W-:-:S05]  /*e3d0*/  LOP3.LUT R2, R2, 0x3, RZ, 0xc0, !PT ;  /* 0x0000000302027812 */ /* 0x000fca00078ec0ff */
[----:B------:R2:W3:Y:S02]  /*e3e0*/  SHFL.IDX PT, R14, R2, RZ, 0x1f ;  /* 0x00001fff020e7589 */ /* 0x0004e400000e0000 */
.L_x_429:
[----:B---3--:R-:W-:Y:S01]  /*e3f0*/  ISETP.NE.AND P0, PT, R14, RZ, PT ;  /* 0x000000ff0e00720c */ /* 0x008fe20003f05270 */
[----:B------:R-:W-:-:S12]  /*e400*/  BSSY B0, `(.L_x_374) ;  /* 0x0000027000007945 */ /* 0x000fd80003800000 */
[----:B------:R-:W-:Y:S05]  /*e410*/  @P0 BRA `(.L_x_375) ;  /* 0x0000000000940947 */ /* 0x000fea0003800000 */
[----:B------:R-:W-:-:S03]  /*e420*/  UMOV UR4, 0xffffffff ;  /* 0xffffffff00047882 */ /* 0x000fc60000000000 */
[----:B------:R-:W-:Y:S05]  /*e430*/  BRA.DIV UR4, `(.L_x_376) ;  /* 0x0000001204e47947 */ /* 0x000fea000b800000 */
[----:B------:R-:W-:-:S13]  /*e440*/  ELECT P6, URZ, PT ;  /* 0x00000000003f782f */ /* 0x000fda00038c0000 */
.L_x_432:
[----:B------:R-:W-:Y:S05]  /*e450*/  @!P6 BRA `(.L_x_375) ;  /* 0x000000000084e947 */ /* 0x000fea0003800000 */
[----:B------:R-:W-:-:S06]  /*e460*/  ULOP3.LUT UR4, UR36, 0x2, URZ, 0xfc, !UPT ;  /* 0x0000000224047892 */ /* 0x000fcc000f8efc3f */
[----:B--2---:R-:W-:-:S05]  /*e470*/  IMAD.U32 R2, RZ, RZ, UR4 ;  /* 0x00000004ff027e24 */ /* 0x004fca000f8e00ff */
[----:B------:R-:W-:-:S13]  /*e480*/  ISETP.NE.AND P2, PT, R2, 0x3, PT ;  /* 0x000000030200780c */ /* 0x000fda0003f45270 */
[----:B------:R-:W-:Y:S05]  /*e490*/  @!P2 BRA `(.L_x_377) ;  /* 0x000000000004a947 */ /* 0x000fea0003800000 */
[----:B------:R-:W-:Y:S01]  /*e4a0*/  BPT.TRAP 0x1 ;  /* 0x000000040000795c */ /* 0x000fe20000300000 */
.L_x_377:
[----:B0-----:R-:W2:Y:S04]  /*e4b0*/  LDL R3, [R1] ;  /* 0x0000000001037983 */ /* 0x001ea80000100800 */
[----:B------:R-:W3:Y:S01]  /*e4c0*/  LDL.LU R7, [R1+0x4] ;  /* 0x0000040001077983 */ /* 0x000ee20000300800 */
[----:B------:R-:W-:-:S05]  /*e4d0*/  IADD3 R2, R0, 0x28c40, RZ ;  /* 0x00028c4000027810 */ /* 0x000fca0007ffe0ff */
[C---:B--2---:R-:W-:Y:S02]  /*e4e0*/  IMAD R6, R3.reuse, 0x8, R2 ;  /* 0x0000000803067824 */ /* 0x044fe400078e0202 */
[----:B------:R-:W-:Y:S01]  /*e4f0*/  VIADD R3, R3, 0x1 ;  /* 0x0000000103037836 */ /* 0x000fe20000000000 */
[----:B---3--:R-:W-:-:S04]  /*e500*/  SHF.L.U32 R5, R7, 0x1f, RZ ;  /* 0x0000001f07057819 */ /* 0x008fc800000006ff */
[C---:B------:R-:W-:Y:S01]  /*e510*/  ISETP.NE.AND P1, PT, R3.reuse, 0x2, PT ;  /* 0x000000020300780c */ /* 0x040fe20003f25270 */
[----:B------:R-:W0:Y:S03]  /*e520*/  SYNCS.PHASECHK.TRANS64.TRYWAIT P0, [R6+URZ], R5 ;  /* 0x00000005060075a7 */ /* 0x000e26000800017f */
[----:B------:R-:W-:Y:S02]  /*e530*/  SEL R4, RZ, 0x1, P1 ;  /* 0x00000001ff047807 */ /* 0x000fe40000800000 */
[----:B------:R-:W-:Y:S02]  /*e540*/  SEL R3, R3, RZ, P1 ;  /* 0x000000ff03037207 */ /* 0x000fe40000800000 */
[----:B------:R-:W-:-:S03]  /*e550*/  LOP3.LUT R4, R7, R4, RZ, 0x3c, !PT ;  /* 0x0000000407047212 */ /* 0x000fc600078e3cff */
[----:B------:R-:W-:Y:S01]  /*e560*/  IMAD R7, R3, 0x8, R2 ;  /* 0x0000000803077824 */ /* 0x000fe200078e0202 */
[----:B------:R-:W-:Y:S01]  /*e570*/  SHF.L.U32 R2, R4, 0x1f, RZ ;  /* 0x0000001f04027819 */ /* 0x000fe200000006ff */
[----:B0-----:R-:W-:Y:S06]  /*e580*/  @!P0 BRA `(.L_x_378) ;  /* 0x0000001000b08947 */ /* 0x001fec0003800000 */
.L_x_433:
[----:B------:R-:W2:Y:S02]  /*e590*/  SYNCS.PHASECHK.TRANS64.TRYWAIT P0, [R7+URZ], R2 ;  /* 0x00000002070075a7 */ /* 0x000ea4000800017f */
[----:B--2---:R-:W-:Y:S05]  /*e5a0*/  @!P0 BRA `(.L_x_379) ;  /* 0x0000001000bc8947 */ /* 0x004fea0003800000 */
.L_x_434:
[----:B------:R-:W-:Y:S05]  /*e5b0*/  @!P2 BRA `(.L_x_380) ;  /* 0x000000000004a947 */ /* 0x000fea0003800000 */
[----:B------:R-:W-:Y:S01]  /*e5c0*/  BPT.TRAP 0x1 ;  /* 0x000000040000795c */ /* 0x000fe20000300000 */
.L_x_380:
[----:B------:R-:W3:Y:S01]  /*e5d0*/  LDL.LU R4, [R1] ;  /* 0x0000000001047983 */ /* 0x000ee20000300800 */
[----:B------:R-:W-:-:S05]  /*e5e0*/  IADD3 R0, R0, 0x28c60, RZ ;  /* 0x00028c6000007810 */ /* 0x000fca0007ffe0ff */
[----:B---3--:R-:W-:-:S04]  /*e5f0*/  IMAD R4, R4, 0x8, R0 ;  /* 0x0000000804047824 */ /* 0x008fc800078e0200 */
[----:B------:R-:W3:Y:S02]  /*e600*/  SYNCS.PHASECHK.TRANS64.TRYWAIT P0, [R4+URZ], R5 ;  /* 0x00000005040075a7 */ /* 0x000ee4000800017f */
[----:B---3--:R-:W-:Y:S05]  /*e610*/  @!P0 BRA `(.L_x_381) ;  /* 0x0000001000b48947 */ /* 0x008fea0003800000 */
.L_x_435:
[----:B------:R-:W-:-:S07]  /*e620*/  IMAD R3, R3, 0x8, R0 ;  /* 0x0000000803037824 */ /* 0x000fce00078e0200 */
.L_x_382:
[----:B----4-:R4:W0:Y:S02]  /*e630*/  SYNCS.PHASECHK.TRANS64.TRYWAIT P0, [R3+URZ], R2 ;  /* 0x00000002030075a7 */ /* 0x010824000800017f */
[----:B0-----:R-:W-:Y:S05]  /*e640*/  @!P0 NANOSLEEP.SYNCS 0x989680 ;  /* 0x009896800000895d */ /* 0x001fea0003900000 */
[----:B------:R-:W0:Y:S02]  /*e650*/  @!P0 SYNCS.PHASECHK.TRANS64 P0, [R3+URZ], R2 ;  /* 0x00000002030085a7 */ /* 0x000e24000800007f */
[----:B0-----:R-:W-:Y:S05]  /*e660*/  @!P0 BRA `(.L_x_382) ;  /* 0xfffffffc00f08947 */ /* 0x001fea000383ffff */
.L_x_375:
[----:B------:R-:W-:Y:S05]  /*e670*/  BSYNC B0 ;  /* 0x0000000000007941 */ /* 0x000fea0003800000 */
.L_x_374:
[----:B------:R-:W-:Y:S05]  /*e680*/  EXIT ;  /* 0x000000000000794d */ /* 0x000fea0003800000 */
.L_x_260:
[----:B0-----:R-:W-:-:S04]  /*e690*/  IMAD.U32 R3, RZ, RZ, UR16 ;  /* 0x00000010ff037e24 */ /* 0x001fc8000f8e00ff */
[----:B------:R0:W1:Y:S03]  /*e6a0*/  SYNCS.PHASECHK.TRANS64.TRYWAIT P0, [R3+URZ+0x28c50], R0 ;  /* 0x028c5000030075a7 */ /* 0x000066000800017f */
[----:B-1----:R-:W-:Y:S05]  /*e6b0*/  @!P0 NANOSLEEP.SYNCS 0x989680 ;  /* 0x009896800000895d */ /* 0x002fea0003900000 */
[----:B------:R-:W1:Y:S02]  /*e6c0*/  @!P0 SYNCS.PHASECHK.TRANS64 P0, [R3+URZ+0x28c50], R0 ;  /* 0x028c5000030085a7 */ /* 0x000e64000800007f */
[----:B-1----:R-:W-:Y:S05]  /*e6d0*/  @!P0 BRA `(.L_x_260) ;  /* 0xfffffffc00ec8947 */ /* 0x002fea000383ffff */
[----:B------:R-:W-:Y:S05]  /*e6e0*/  BRA `(.L_x_383) ;  /* 0xffffff3000507947 */ /* 0x000fea000383ffff */
.L_x_265:
[----:B-1----:R-:W-:-:S04]  /*e6f0*/  MOV R3, UR6 ;  /* 0x0000000600037c02 */ /* 0x002fc80008000f00 */
[----:B------:R1:W2:Y:S03]  /*e700*/  SYNCS.PHASECHK.TRANS64.TRYWAIT P0, [R3+URZ+0x28c50], R0 ;  /* 0x028c5000030075a7 */ /* 0x0002a6000800017f */
[----:B--2---:R-:W-:Y:S05]  /*e710*/  @!P0 NANOSLEEP.SYNCS 0x989680 ;  /* 0x009896800000895d */ /* 0x004fea0003900000 */
[----:B------:R-:W2:Y:S02]  /*e720*/  @!P0 SYNCS.PHASECHK.TRANS64 P0, [R3+URZ+0x28c50], R0 ;  /* 0x028c5000030085a7 */ /* 0x000ea4000800007f */
[----:B--2---:R-:W-:Y:S05]  /*e730*/  @!P0 BRA `(.L_x_265) ;  /* 0xfffffffc00ec8947 */ /* 0x004fea000383ffff */
[----:B------:R-:W-:Y:S05]  /*e740*/  BRA `(.L_x_264) ;  /* 0xffffff3c005c7947 */ /* 0x000fea000383ffff */
.L_x_268:
[----:B0-----:R-:W-:-:S04]  /*e750*/  IMAD.U32 R3, RZ, RZ, UR42 ;  /* 0x0000002aff037e24 */ /* 0x001fc8000f8e00ff */
[----:B------:R0:W1:Y:S03]  /*e760*/  SYNCS.PHASECHK.TRANS64.TRYWAIT P1, [R3+URZ+0x28c00], R0 ;  /* 0x028c0000030075a7 */ /* 0x000066000802017f */
[----:B-1----:R-:W-:Y:S05]  /*e770*/  @!P1 NANOSLEEP.SYNCS 0x989680 ;  /* 0x009896800000995d */ /* 0x002fea0003900000 */
[----:B------:R-:W1:Y:S02]  /*e780*/  @!P1 SYNCS.PHASECHK.TRANS64 P1, [R3+URZ+0x28c00], R0 ;  /* 0x028c0000030095a7 */ /* 0x000e64000802007f */
[----:B-1----:R-:W-:Y:S05]  /*e790*/  @!P1 BRA `(.L_x_268) ;  /* 0xfffffffc00ec9947 */ /* 0x002fea000383ffff */
[----:B------:R-:W-:Y:S05]  /*e7a0*/  BRA `(.L_x_384) ;  /* 0xffffff4800bc7947 */ /* 0x000fea000383ffff */
.L_x_272:
[----:B--2---:R2:W3:Y:S02]  /*e7b0*/  SYNCS.PHASECHK.TRANS64.TRYWAIT P1, [R7+URZ+0x28c30], R8 ;  /* 0x028c3008070075a7 */ /* 0x0044e4000802017f */
[----:B---3--:R-:W-:Y:S05]  /*e7c0*/  @!P1 NANOSLEEP.SYNCS 0x989680 ;  /* 0x009896800000995d */ /* 0x008fea0003900000 */
[----:B------:R-:W3:Y:S02]  /*e7d0*/  @!P1 SYNCS.PHASECHK.TRANS64 P1, [R7+URZ+0x28c30], R8 ;  /* 0x028c3008070095a7 */ /* 0x000ee4000802007f */
[----:B---3--:R-:W-:Y:S05]  /*e7e0*/  @!P1 BRA `(.L_x_272) ;  /* 0xfffffffc00f09947 */ /* 0x008fea000383ffff */
[----:B------:R-:W-:Y:S05]  /*e7f0*/  BRA `(.L_x_271) ;  /* 0xffffff4800d87947 */ /* 0x000fea000383ffff */
.L_x_276:
[----:B----4-:R4:W0:Y:S02]  /*e800*/  SYNCS.PHASECHK.TRANS64.TRYWAIT P2, [R7+URZ+0x28c50], R8 ;  /* 0x028c5008070075a7 */ /* 0x010824000804017f */
[----:B0-----:R-:W-:Y:S05]  /*e810*/  @!P2 NANOSLEEP.SYNCS 0x989680 ;  /* 0x009896800000a95d */ /* 0x001fea0003900000 */
[----:B------:R-:W0:Y:S02]  /*e820*/  @!P2 SYNCS.PHASECHK.TRANS64 P2, [R7+URZ+0x28c50], R8 ;  /* 0x028c50080700a5a7 */ /* 0x000e24000804007f */
[----:B0-----:R-:W-:Y:S05]  /*e830*/  @!P2 BRA `(.L_x_276) ;  /* 0xfffffffc00f0a947 */ /* 0x001fea000383ffff */
[----:B------:R-:W-:Y:S05]  /*e840*/  BRA `(.L_x_275) ;  /* 0xffffff5c00ec7947 */ /* 0x000fea000383ffff */
.L_x_281:
[----:B--2---:R-:W-:-:S04]  /*e850*/  IMAD.U32 R5, RZ, RZ, UR23 ;  /* 0x00000017ff057e24 */ /* 0x004fc8000f8e00ff */
[----:B------:R2:W3:Y:S03]  /*e860*/  SYNCS.PHASECHK.TRANS64.TRYWAIT P3, [R5+URZ+0x28c30], R8 ;  /* 0x028c3008050075a7 */ /* 0x0004e6000806017f */
[----:B---3--:R-:W-:Y:S05]  /*e870*/  @!P3 NANOSLEEP.SYNCS 0x989680 ;  /* 0x009896800000b95d */ /* 0x008fea0003900000 */
[----:B------:R-:W3:Y:S02]  /*e880*/  @!P3 SYNCS.PHASECHK.TRANS64 P3, [R5+URZ+0x28c30], R8 ;  /* 0x028c30080500b5a7 */ /* 0x000ee4000806007f */
[----:B---3--:R-:W-:Y:S05]  /*e890*/  @!P3 BRA `(.L_x_281) ;  /* 0xfffffffc00ecb947 */ /* 0x008fea000383ffff */
[----:B------:R-:W-:Y:S05]  /*e8a0*/  BRA `(.L_x_280) ;  /* 0xffffff6000c47947 */ /* 0x000fea000383ffff */
.L_x_285:
[----:B-1----:R1:W3:Y:S02]  /*e8b0*/  SYNCS.PHASECHK.TRANS64.TRYWAIT P3, [R169+URZ+0x28c50], R8 ;  /* 0x028c5008a90075a7 */ /* 0x0022e4000806017f */
[----:B---3--:R-:W-:Y:S05]  /*e8c0*/  @!P3 NANOSLEEP.SYNCS 0x989680 ;  /* 0x009896800000b95d */ /* 0x008fea0003900000 */
[----:B------:R-:W3:Y:S02]  /*e8d0*/  @!P3 SYNCS.PHASECHK.TRANS64 P3, [R169+URZ+0x28c50], R8 ;  /* 0x028c5008a900b5a7 */ /* 0x000ee4000806007f */
[----:B---3--:R-:W-:Y:S05]  /*e8e0*/  @!P3 BRA `(.L_x_285) ;  /* 0xfffffffc00f0b947 */ /* 0x008fea000383ffff */
[----:B------:R-:W-:Y:S05]  /*e8f0*/  BRA `(.L_x_284) ;  /* 0xffffff7800f87947 */ /* 0x000fea000383ffff */
.L_x_316:
[----:B------:R-:W0:Y:S01]  /*e900*/  S2R R5, SR_TID.X ;  /* 0x0000000000057919 */ /* 0x000e220000002100 */
[----:B------:R-:W-:Y:S01]  /*e910*/  BSSY B0, `(.L_x_385) ;  /* 0x000000a000007945 */ /* 0x000fe20003800000 */
[----:B------:R-:W-:Y:S01]  /*e920*/  MOV R12, RZ ;  /* 0x000000ff000c7202 */ /* 0x000fe20000000f00 */
[----:B------:R-:W-:Y:S02]  /*e930*/  IMAD.MOV.U32 R11, RZ, RZ, 0x1f ;  /* 0x0000001fff0b7424 */ /* 0x000fe400078e00ff */
[----:B------:R-:W-:Y:S01]  /*e940*/  IMAD.MOV.U32 R15, RZ, RZ, -0x1 ;  /* 0xffffffffff0f7424 */ /* 0x000fe200078e00ff */
[----:B0-----:R-:W-:-:S04]  /*e950*/  SHF.R.U32.HI R5, RZ, 0x5, R5 ;  /* 0x00000005ff057819 */ /* 0x001fc80000011605 */
[----:B------:R-:W-:-:S05]  /*e960*/  LOP3.LUT R5, R5, 0x3, RZ, 0xc0, !PT ;  /* 0x0000000305057812 */ /* 0x000fca00078ec0ff */
[----:B------:R-:W-:-:S07]  /*e970*/  IMAD.MOV.U32 R13, RZ, RZ, R5 ;  /* 0x000000ffff0d7224 */ /* 0x000fce00078e0005 */
[----:B------:R-:W-:Y:S05]  /*e980*/  WARPSYNC.COLLECTIVE R15, `(.L_x_386) ;  /* 0x000000000f087348 */ /* 0x000fea0003c00000 */
[----:B------:R0:W1:Y:S02]  /*e990*/  SHFL.IDX P6, R14, R13, R12, R11 ;  /* 0x0000000c0d0e7389 */ /* 0x00006400000c000b */
[----:B01----:R-:W-:Y:S01]  /*e9a0*/  ENDCOLLECTIVE ;  /* 0x000000000000791b */ /* 0x003fe20003800000 */
.L_x_386:
[----:B------:R-:W-:Y:S05]  /*e9b0*/  BSYNC B0 ;  /* 0x0000000000007941 */ /* 0x000fea0003800000 */
.L_x_385:
[----:B------:R-:W-:Y:S05]  /*e9c0*/  BRA `(.L_x_387) ;  /* 0xffffffc400c87947 */ /* 0x000fea000383ffff */
.L_x_317:
[----:B------:R-:W-:Y:S01]  /*e9d0*/  BSSY B0, `(.L_x_388) ;  /* 0x0000006000007945 */ /* 0x000fe20003800000 */
[----:B------:R-:W-:-:S07]  /*e9e0*/  IMAD.MOV.U32 R15, RZ, RZ, -0x1 ;  /* 0xffffffffff0f7424 */ /* 0x000fce00078e00ff */
[----:B------:R-:W-:Y:S05]  /*e9f0*/  WARPSYNC.COLLECTIVE R15, `(.L_x_389) ;  /* 0x000000000f0c7348 */ /* 0x000fea0003c00000 */
[----:B------:R-:W-:Y:S02]  /*ea00*/  ELECT P6, UR62, PT ;  /* 0x00000000003e782f */ /* 0x000fe400038c0000 */
[----:B------:R-:W-:Y:S01]  /*ea10*/  MOV R14, UR62 ;  /* 0x0000003e000e7c02 */ /* 0x000fe20008000f00 */
[----:B------:R-:W-:Y:S10]  /*ea20*/  ENDCOLLECTIVE ;  /* 0x000000000000791b */ /* 0x000ff40003800000 */
.L_x_389:
[----:B------:R-:W-:Y:S05]  /*ea30*/  BSYNC B0 ;  /* 0x0000000000007941 */ /* 0x000fea0003800000 */
.L_x_388:
[----:B------:R-:W-:Y:S05]  /*ea40*/  BRA `(.L_x_390) ;  /* 0xffffffc400c07947 */ /* 0x000fea000383ffff */
.L_x_320:
[----:B0-----:R0:W1:Y:S02]  /*ea50*/  SYNCS.PHASECHK.TRANS64.TRYWAIT P0, [R8+URZ+0x28c40], R10 ;  /* 0x028c400a080075a7 */ /* 0x001064000800017f */
[----:B-1----:R-:W-:Y:S05]  /*ea60*/  @!P0 NANOSLEEP.SYNCS 0x989680 ;  /* 0x009896800000895d */ /* 0x002fea0003900000 */
[----:B------:R-:W1:Y:S02]  /*ea70*/  @!P0 SYNCS.PHASECHK.TRANS64 P0, [R8+URZ+0x28c40], R10 ;  /* 0x028c400a080085a7 */ /* 0x000e64000800007f */
[----:B-1----:R-:W-:Y:S05]  /*ea80*/  @!P0 BRA `(.L_x_320) ;  /* 0xfffffffc00f08947 */ /* 0x002fea000383ffff */
[----:B------:R-:W-:Y:S05]  /*ea90*/  BRA `(.L_x_391) ;  /* 0xffffffc800307947 */ /* 0x000fea000383ffff */
.L_x_323:
[----:B0-----:R-:W0:Y:S01]  /*eaa0*/  S2R R10, SR_CgaCtaId ;  /* 0x00000000000a7919 */ /* 0x001e220000008800 */
[----:B------:R-:W-:-:S04]  /*eab0*/  MOV R8, 0x400 ;  /* 0x0000040000087802 */ /* 0x000fc80000000f00 */
[----:B0-----:R-:W-:-:S04]  /*eac0*/  LEA R8, R10, R8, 0x18 ;  /* 0x000000080a087211 */ /* 0x001fc800078ec0ff */
[----:B------:R0:W1:Y:S03]  /*ead0*/  SYNCS.PHASECHK.TRANS64.TRYWAIT P0, [R8+URZ+0x28c20], R6 ;  /* 0x028c2006080075a7 */ /* 0x000066000800017f */
[----:B-1----:R-:W-:Y:S05]  /*eae0*/  @!P0 NANOSLEEP.SYNCS 0x989680 ;  /* 0x009896800000895d */ /* 0x002fea0003900000 */
[----:B------:R-:W1:Y:S02]  /*eaf0*/  @!P0 SYNCS.PHASECHK.TRANS64 P0, [R8+URZ+0x28c20], R6 ;  /* 0x028c2006080085a7 */ /* 0x000e64000800007f */
[----:B-1----:R-:W-:Y:S05]  /*eb00*/  @!P0 BRA `(.L_x_323) ;  /* 0xfffffffc00e48947 */ /* 0x002fea000383ffff */
[----:B------:R-:W-:Y:S05]  /*eb10*/  BRA `(.L_x_392) ;  /* 0xffffffcc00107947 */ /* 0x000fea000383ffff */
.L_x_326:
[----:B0-----:R0:W1:Y:S02]  /*eb20*/  SYNCS.PHASECHK.TRANS64.TRYWAIT P0, [R8+URZ+0x28c60], R6 ;  /* 0x028c6006080075a7 */ /* 0x001064000800017f */
[----:B-1----:R-:W-:Y:S05]  /*eb30*/  @!P0 NANOSLEEP.SYNCS 0x989680 ;  /* 0x009896800000895d */ /* 0x002fea0003900000 */
[----:B------:R-:W1:Y:S02]  /*eb40*/  @!P0 SYNCS.PHASECHK.TRANS64 P0, [R8+URZ+0x28c60], R6 ;  /* 0x028c6006080085a7 */ /* 0x000e64000800007f */
[----:B-1----:R-:W-:Y:S05]  /*eb50*/  @!P0 BRA `(.L_x_326) ;  /* 0xfffffffc00f08947 */ /* 0x002fea000383ffff */
[----:B------:R-:W-:Y:S05]  /*eb60*/  BRA `(.L_x_393) ;  /* 0xffffffcc002c7947 */ /* 0x000fea000383ffff */
.L_x_335:
[----:B-1----:R1:W2:Y:S02]  /*eb70*/  SYNCS.PHASECHK.TRANS64.TRYWAIT P0, [R3+URZ+0x28c40], R6 ;  /* 0x028c4006030075a7 */ /* 0x0022a4000800017f */
[----:B--2---:R-:W-:Y:S05]  /*eb80*/  @!P0 NANOSLEEP.SYNCS 0x989680 ;  /* 0x009896800000895d */ /* 0x004fea0003900000 */
[----:B------:R-:W2:Y:S02]  /*eb90*/  @!P0 SYNCS.PHASECHK.TRANS64 P0, [R3+URZ+0x28c40], R6 ;  /* 0x028c4006030085a7 */ /* 0x000ea4000800007f */
[----:B--2---:R-:W-:Y:S05]  /*eba0*/  @!P0 BRA `(.L_x_335) ;  /* 0xfffffffc00f08947 */ /* 0x004fea000383ffff */
[----:B------:R-:W-:Y:S05]  /*ebb0*/  BRA `(.L_x_394) ;  /* 0xffffffd400047947 */ /* 0x000fea000383ffff */
.L_x_337:
[----:B--2---:R2:W3:Y:S02]  /*ebc0*/  SYNCS.PHASECHK.TRANS64.TRYWAIT P0, [R3+URZ+0x28c60], R6 ;  /* 0x028c6006030075a7 */ /* 0x0044e4000800017f */
[----:B---3--:R-:W-:Y:S05]  /*ebd0*/  @!P0 NANOSLEEP.SYNCS 0x989680 ;  /* 0x009896800000895d */ /* 0x008fea0003900000 */
[----:B------:R-:W3:Y:S02]  /*ebe0*/  @!P0 SYNCS.PHASECHK.TRANS64 P0, [R3+URZ+0x28c60], R6 ;  /* 0x028c6006030085a7 */ /* 0x000ee4000800007f */
[----:B---3--:R-:W-:Y:S05]  /*ebf0*/  @!P0 BRA `(.L_x_337) ;  /* 0xfffffffc00f08947 */ /* 0x008fea000383ffff */
[----:B------:R-:W-:Y:S05]  /*ec00*/  BRA `(.L_x_395) ;  /* 0xffffffd400747947 */ /* 0x000fea000383ffff */
.L_x_342:
[----:B--2---:R2:W3:Y:S02]  /*ec10*/  SYNCS.PHASECHK.TRANS64.TRYWAIT P0, [R2+URZ+0x28c40], R3 ;  /* 0x028c4003020075a7 */ /* 0x0044e4000800017f */
[----:B---3--:R-:W-:Y:S05]  /*ec20*/  @!P0 NANOSLEEP.SYNCS 0x989680 ;  /* 0x009896800000895d */ /* 0x008fea0003900000 */
[----:B------:R-:W3:Y:S02]  /*ec30*/  @!P0 SYNCS.PHASECHK.TRANS64 P0, [R2+URZ+0x28c40], R3 ;  /* 0x028c4003020085a7 */ /* 0x000ee4000800007f */
[----:B---3--:R-:W-:Y:S05]  /*ec40*/  @!P0 BRA `(.L_x_342) ;  /* 0xfffffffc00f08947 */ /* 0x008fea000383ffff */
[----:B------:R-:W-:Y:S05]  /*ec50*/  BRA `(.L_x_396) ;  /* 0xffffffdc00107947 */ /* 0x000fea000383ffff */
.L_x_344:
[----:B-1----:R1:W3:Y:S02]  /*ec60*/  SYNCS.PHASECHK.TRANS64.TRYWAIT P1, [R2+URZ+0x28c60], R3 ;  /* 0x028c6003020075a7 */ /* 0x0022e4000802017f */
[----:B---3--:R-:W-:Y:S05]  /*ec70*/  @!P1 NANOSLEEP.SYNCS 0x989680 ;  /* 0x009896800000995d */ /* 0x008fea0003900000 */
[----:B------:R-:W3:Y:S02]  /*ec80*/  @!P1 SYNCS.PHASECHK.TRANS64 P1, [R2+URZ+0x28c60], R3 ;  /* 0x028c6003020095a7 */ /* 0x000ee4000802007f */
[----:B---3--:R-:W-:Y:S05]  /*ec90*/  @!P1 BRA `(.L_x_344) ;  /* 0xfffffffc00f09947 */ /* 0x008fea000383ffff */
[----:B------:R-:W-:Y:S05]  /*eca0*/  BRA `(.L_x_397) ;  /* 0xffffffdc007c7947 */ /* 0x000fea000383ffff */
.L_x_349:
[----:B---3--:R3:W4:Y:S02]  /*ecb0*/  SYNCS.PHASECHK.TRANS64.TRYWAIT P0, [R2+URZ+0x28c40], R3 ;  /* 0x028c4003020075a7 */ /* 0x008724000800017f */
[----:B----4-:R-:W-:Y:S05]  /*ecc0*/  @!P0 NANOSLEEP.SYNCS 0x989680 ;  /* 0x009896800000895d */ /* 0x010fea0003900000 */
[----:B------:R-:W4:Y:S02]  /*ecd0*/  @!P0 SYNCS.PHASECHK.TRANS64 P0, [R2+URZ+0x28c40], R3 ;  /* 0x028c4003020085a7 */ /* 0x000f24000800007f */
[----:B----4-:R-:W-:Y:S05]  /*ece0*/  @!P0 BRA `(.L_x_349) ;  /* 0xfffffffc00f08947 */ /* 0x010fea000383ffff */
[----:B------:R-:W-:Y:S05]  /*ecf0*/  BRA `(.L_x_398) ;  /* 0xffffffe000f87947 */ /* 0x000fea000383ffff */
.L_x_351:
[----:B-1----:R1:W2:Y:S02]  /*ed00*/  SYNCS.PHASECHK.TRANS64.TRYWAIT P1, [R2+URZ+0x28c60], R3 ;  /* 0x028c6003020075a7 */ /* 0x0022a4000802017f */
[----:B--2---:R-:W-:Y:S05]  /*ed10*/  @!P1 NANOSLEEP.SYNCS 0x989680 ;  /* 0x009896800000995d */ /* 0x004fea0003900000 */
[----:B------:R-:W2:Y:S02]  /*ed20*/  @!P1 SYNCS.PHASECHK.TRANS64 P1, [R2+URZ+0x28c60], R3 ;  /* 0x028c6003020095a7 */ /* 0x000ea4000802007f */
[----:B--2---:R-:W-:Y:S05]  /*ed30*/  @!P1 BRA `(.L_x_351) ;  /* 0xfffffffc00f09947 */ /* 0x004fea000383ffff */
[----:B------:R-:W-:Y:S05]  /*ed40*/  BRA `(.L_x_399) ;  /* 0xffffffe400687947 */ /* 0x000fea000383ffff */
.L_x_356:
[----:B------:R-:W-:Y:S01]  /*ed50*/  BSSY B0, `(.L_x_400) ;  /* 0x0000008000007945 */ /* 0x000fe20003800000 */
[----:B------:R-:W-:Y:S01]  /*ed60*/  MOV R13, R16 ;  /* 0x00000010000d7202 */ /* 0x000fe20000000f00 */
[----:B-1----:R-:W-:Y:S02]  /*ed70*/  IMAD.MOV.U32 R12, RZ, RZ, RZ ;  /* 0x000000ffff0c7224 */ /* 0x002fe400078e00ff */
[----:B------:R-:W-:Y:S02]  /*ed80*/  IMAD.MOV.U32 R11, RZ, RZ, 0x1f ;  /* 0x0000001fff0b7424 */ /* 0x000fe400078e00ff */
[----:B0-----:R-:W-:-:S07]  /*ed90*/  IMAD.MOV.U32 R15, RZ, RZ, -0x1 ;  /* 0xffffffffff0f7424 */ /* 0x001fce00078e00ff */
[----:B--2---:R-:W-:Y:S05]  /*eda0*/  WARPSYNC.COLLECTIVE R15, `(.L_x_401) ;  /* 0x000000000f087348 */ /* 0x004fea0003c00000 */
[----:B------:R0:W1:Y:S02]  /*edb0*/  SHFL.IDX P6, R14, R13, R12, R11 ;  /* 0x0000000c0d0e7389 */ /* 0x00006400000c000b */
[----:B012---:R-:W-:Y:S01]  /*edc0*/  ENDCOLLECTIVE ;  /* 0x000000000000791b */ /* 0x007fe20003800000 */
.L_x_401:
[----:B------:R-:W-:Y:S05]  /*edd0*/  BSYNC B0 ;  /* 0x0000000000007941 */ /* 0x000fea0003800000 */
.L_x_400:
[----:B------:R-:W-:Y:S01]  /*ede0*/  IMAD.MOV.U32 R13, RZ, RZ, R16 ;  /* 0x000000ffff0d7224 */ /* 0x000fe200078e0010 */
[----:B------:R-:W-:Y:S01]  /*edf0*/  MOV R15, 0xffffffff ;  /* 0xffffffff000f7802 */ /* 0x000fe20000000f00 */
[----:B------:R-:W-:Y:S01]  /*ee00*/  IMAD.MOV.U32 R12, RZ, RZ, 0x1 ;  /* 0x00000001ff0c7424 */ /* 0x000fe200078e00ff */
[----:B------:R-:W-:Y:S01]  /*ee10*/  MOV R4, R14 ;  /* 0x0000000e00047202 */ /* 0x000fe20000000f00 */
[----:B------:R-:W-:-:S07]  /*ee20*/  IMAD.MOV.U32 R11, RZ, RZ, 0x1f ;  /* 0x0000001fff0b7424 */ /* 0x000fce00078e00ff */
[----:B------:R-:W-:Y:S05]  /*ee30*/  WARPSYNC.COLLECTIVE R15, `(.L_x_402) ;  /* 0x000000000f087348 */ /* 0x000fea0003c00000 */
[----:B------:R0:W1:Y:S02]  /*ee40*/  SHFL.IDX P6, R14, R13, R12, R11 ;  /* 0x0000000c0d0e7389 */ /* 0x00006400000c000b */
[----:B01----:R-:W-:Y:S01]  /*ee50*/  ENDCOLLECTIVE ;  /* 0x000000000000791b */ /* 0x003fe20003800000 */
.L_x_402:
[----:B------:R-:W-:Y:S01]  /*ee60*/  IMAD.MOV.U32 R5, RZ, RZ, R14 ;  /* 0x000000ffff057224 */ /* 0x000fe200078e000e */
[----:B------:R-:W-:Y:S06]  /*ee70*/  BRA `(.L_x_403) ;  /* 0xffffffe800ac7947 */ /* 0x000fec000383ffff */
.L_x_359:
[----:B------:R-:W-:Y:S01]  /*ee80*/  BSSY B0, `(.L_x_404) ;  /* 0x0000008000007945 */ /* 0x000fe20003800000 */
[----:B-----5:R-:W-:Y:S01]  /*ee90*/  IMAD.MOV.U32 R13, RZ, RZ, R3 ;  /* 0x000000ffff0d7224 */ /* 0x020fe200078e0003 */
[----:B-1----:R-:W-:Y:S01]  /*eea0*/  MOV R11, RZ ;  /* 0x000000ff000b7202 */ /* 0x002fe20000000f00 */
[----:B------:R-:W-:Y:S02]  /*eeb0*/  IMAD.MOV.U32 R12, RZ, RZ, 0x1 ;  /* 0x00000001ff0c7424 */ /* 0x000fe400078e00ff */
[----:B------:R-:W-:-:S07]  /*eec0*/  IMAD.MOV.U32 R15, RZ, RZ, -0x1 ;  /* 0xffffffffff0f7424 */ /* 0x000fce00078e00ff */
[----:B0-234-:R-:W-:Y:S05]  /*eed0*/  WARPSYNC.COLLECTIVE R15, `(.L_x_405) ;  /* 0x000000000f087348 */ /* 0x01dfea0003c00000 */
[----:B------:R1:W0:Y:S02]  /*eee0*/  SHFL.UP P6, R14, R13, R12, R11 ;  /* 0x0400000c0d0e7389 */ /* 0x00022400000c000b */
[----:B01234-:R-:W-:Y:S01]  /*eef0*/  ENDCOLLECTIVE ;  /* 0x000000000000791b */ /* 0x01ffe20003800000 */
.L_x_405:
[----:B------:R-:W-:Y:S05]  /*ef00*/  BSYNC B0 ;  /* 0x0000000000007941 */ /* 0x000fea0003800000 */
.L_x_404:
[----:B------:R-:W-:Y:S01]  /*ef10*/  ISETP.NE.AND P0, PT, R8, RZ, PT ;  /* 0x000000ff0800720c */ /* 0x000fe20003f05270 */
[----:B------:R-:W-:Y:S01]  /*ef20*/  IMAD.MOV.U32 R12, RZ, RZ, 0x2 ;  /* 0x00000002ff0c7424 */ /* 0x000fe200078e00ff */
[----:B------:R-:W-:Y:S01]  /*ef30*/  MOV R11, RZ ;  /* 0x000000ff000b7202 */ /* 0x000fe20000000f00 */
[----:B------:R-:W-:Y:S01]  /*ef40*/  IMAD.MOV.U32 R15, RZ, RZ, -0x1 ;  /* 0xffffffffff0f7424 */ /* 0x000fe200078e00ff */
[----:B------:R-:W-:Y:S02]  /*ef50*/  SEL R14, R14, RZ, P0 ;  /* 0x000000ff0e0e7207 */ /* 0x000fe40000000000 */
[----:B------:R-:W-:-:S03]  /*ef60*/  ISETP.GE.U32.AND P0, PT, R8, 0x2, PT ;  /* 0x000000020800780c */ /* 0x000fc60003f06070 */
[----:B------:R-:W-:-:S10]  /*ef70*/  IMAD.IADD R13, R3, 0x1, R14 ;  /* 0x00000001030d7824 */ /* 0x000fd400078e020e */
[----:B------:R-:W-:Y:S05]  /*ef80*/  WARPSYNC.COLLECTIVE R15, `(.L_x_406) ;  /* 0x000000000f087348 */ /* 0x000fea0003c00000 */
[----:B------:R0:W1:Y:S02]  /*ef90*/  SHFL.UP P6, R14, R13, R12, R11 ;  /* 0x0400000c0d0e7389 */ /* 0x00006400000c000b */
[----:B01----:R-:W-:Y:S01]  /*efa0*/  ENDCOLLECTIVE ;  /* 0x000000000000791b */ /* 0x003fe20003800000 */
.L_x_406:
[----:B------:R-:W-:Y:S02]  /*efb0*/  MOV R12, 0x4 ;  /* 0x00000004000c7802 */ /* 0x000fe40000000f00 */
[----:B------:R-:W-:Y:S02]  /*efc0*/  SEL R2, R14, RZ, P0 ;  /* 0x000000ff0e027207 */ /* 0x000fe40000000000 */
[----:B------:R-:W-:-:S03]  /*efd0*/  ISETP.GE.U32.AND P0, PT, R8, 0x4, PT ;  /* 0x000000040800780c */ /* 0x000fc60003f06070 */
[----:B------:R-:W-:-:S04]  /*efe0*/  IMAD.IADD R2, R13, 0x1, R2 ;  /* 0x000000010d027824 */ /* 0x000fc800078e0202 */
[----:B------:R-:W-:-:S07]  /*eff0*/  IMAD.MOV.U32 R13, RZ, RZ, R2 ;  /* 0x000000ffff0d7224 */ /* 0x000fce00078e0002 */
[----:B------:R-:W-:Y:S05]  /*f000*/  WARPSYNC.COLLECTIVE R15, `(.L_x_407) ;  /* 0x000000000f087348 */ /* 0x000fea0003c00000 */
[----:B------:R0:W1:Y:S02]  /*f010*/  SHFL.UP P6, R14, R13, R12, R11 ;  /* 0x0400000c0d0e7389 */ /* 0x00006400000c000b */
[----:B01----:R-:W-:Y:S01]  /*f020*/  ENDCOLLECTIVE ;  /* 0x000000000000791b */ /* 0x003fe20003800000 */
.L_x_407:
[----:B------:R-:W-:Y:S01]  /*f030*/  IMAD.MOV.U32 R12, RZ, RZ, 0x8 ;  /* 0x00000008ff0c7424 */ /* 0x000fe200078e00ff */
[----:B------:R-:W-:Y:S02]  /*f040*/  SEL R7, R14, RZ, P0 ;  /* 0x000000ff0e077207 */ /* 0x000fe40000000000 */
[----:B------:R-:W-:-:S03]  /*f050*/  ISETP.GE.U32.AND P0, PT, R8, 0x8, PT ;  /* 0x000000080800780c */ /* 0x000fc60003f06070 */
[----:B------:R-:W-:-:S04]  /*f060*/  IMAD.IADD R6, R2, 0x1, R7 ;  /* 0x0000000102067824 */ /* 0x000fc800078e0207 */
[----:B------:R-:W-:-:S07]  /*f070*/  IMAD.MOV.U32 R13, RZ, RZ, R6 ;  /* 0x000000ffff0d7224 */ /* 0x000fce00078e0006 */
[----:B------:R-:W-:Y:S05]  /*f080*/  WARPSYNC.COLLECTIVE R15, `(.L_x_408) ;  /* 0x000000000f087348 */ /* 0x000fea0003c00000 */
[----:B------:R0:W1:Y:S02]  /*f090*/  SHFL.UP P6, R14, R13, R12, R11 ;  /* 0x0400000c0d0e7389 */ /* 0x00006400000c000b */
[----:B01----:R-:W-:Y:S01]  /*f0a0*/  ENDCOLLECTIVE ;  /* 0x000000000000791b */ /* 0x003fe20003800000 */
.L_x_408:
[----:B------:R-:W-:Y:S01]  /*f0b0*/  IMAD.MOV.U32 R12, RZ, RZ, 0x10 ;  /* 0x00000010ff0c7424 */ /* 0x000fe200078e00ff */
[----:B------:R-:W-:Y:S02]  /*f0c0*/  SEL R7, R14, RZ, P0 ;  /* 0x000000ff0e077207 */ /* 0x000fe40000000000 */
[----:B------:R-:W-:Y:S02]  /*f0d0*/  ISETP.GE.U32.AND P0, PT, R8, 0x10, PT ;  /* 0x000000100800780c */ /* 0x000fe40003f06070 */
[----:B------:R-:W-:-:S05]  /*f0e0*/  IADD3 R7, R6, R7, RZ ;  /* 0x0000000706077210 */ /* 0x000fca0007ffe0ff */
[----:B------:R-:W-:-:S07]  /*f0f0*/  IMAD.MOV.U32 R13, RZ, RZ, R7 ;  /* 0x000000ffff0d7224 */ /* 0x000fce00078e0007 */
[----:B------:R-:W-:Y:S05]  /*f100*/  WARPSYNC.COLLECTIVE R15, `(.L_x_409) ;  /* 0x000000000f087348 */ /* 0x000fea0003c00000 */
[----:B------:R0:W1:Y:S02]  /*f110*/  SHFL.UP P6, R14, R13, R12, R11 ;  /* 0x0400000c0d0e7389 */ /* 0x00006400000c000b */
[----:B01----:R-:W-:Y:S01]  /*f120*/  ENDCOLLECTIVE ;  /* 0x000000000000791b */ /* 0x003fe20003800000 */
.L_x_409:
[----:B------:R-:W-:Y:S02]  /*f130*/  IMAD.MOV.U32 R12, RZ, RZ, 0x1f ;  /* 0x0000001fff0c7424 */ /* 0x000fe400078e00ff */
[----:B------:R-:W-:Y:S01]  /*f140*/  IMAD.MOV.U32 R11, RZ, RZ, 0x1f ;  /* 0x0000001fff0b7424 */ /* 0x000fe200078e00ff */
[----:B------:R-:W-:-:S05]  /*f150*/  SEL R2, R14, RZ, P0 ;  /* 0x000000ff0e027207 */ /* 0x000fca0000000000 */
[----:B------:R-:W-:-:S05]  /*f160*/  IMAD.IADD R2, R7, 0x1, R2 ;  /* 0x0000000107027824 */ /* 0x000fca00078e0202 */
[----:B------:R-:W-:-:S07]  /*f170*/  MOV R13, R2 ;  /* 0x00000002000d7202 */ /* 0x000fce0000000f00 */
[----:B------:R-:W-:Y:S05]  /*f180*/  WARPSYNC.COLLECTIVE R15, `(.L_x_410) ;  /* 0x000000000f087348 */ /* 0x000fea0003c00000 */
[----:B------:R0:W1:Y:S02]  /*f190*/  SHFL.IDX P6, R14, R13, R12, R11 ;  /* 0x0000000c0d0e7389 */ /* 0x00006400000c000b */
[----:B01----:R-:W-:Y:S01]  /*f1a0*/  ENDCOLLECTIVE ;  /* 0x000000000000791b */ /* 0x003fe20003800000 */
.L_x_410:
[----:B------:R-:W-:Y:S05]  /*f1b0*/  BRA `(.L_x_411) ;  /* 0xffffffe800707947 */ /* 0x000fea000383ffff */
.L_x_364:
[----:B------:R-:W-:Y:S01]  /*f1c0*/  BSSY B0, `(.L_x_412) ;  /* 0x0000008000007945 */ /* 0x000fe20003800000 */
[----:B-----5:R-:W-:Y:S01]  /*f1d0*/  IMAD.MOV.U32 R13, RZ, RZ, R3 ;  /* 0x000000ffff0d7224 */ /* 0x020fe200078e0003 */
[----:B-1----:R-:W-:Y:S01]  /*f1e0*/  MOV R12, 0x1 ;  /* 0x00000001000c7802 */ /* 0x002fe20000000f00 */
[----:B------:R-:W-:Y:S02]  /*f1f0*/  IMAD.MOV.U32 R11, RZ, RZ, RZ ;  /* 0x000000ffff0b7224 */ /* 0x000fe400078e00ff */
[----:B------:R-:W-:-:S07]  /*f200*/  IMAD.MOV.U32 R15, RZ, RZ, -0x1 ;  /* 0xffffffffff0f7424 */ /* 0x000fce00078e00ff */
[----:B0-----:R-:W-:Y:S05]  /*f210*/  WARPSYNC.COLLECTIVE R15, `(.L_x_413) ;  /* 0x000000000f087348 */ /* 0x001fea0003c00000 */
[----:B------:R1:W2:Y:S02]  /*f220*/  SHFL.UP P6, R14, R13, R12, R11 ;  /* 0x0400000c0d0e7389 */ /* 0x0002a400000c000b */
[----:B012---:R-:W-:Y:S01]  /*f230*/  ENDCOLLECTIVE ;  /* 0x000000000000791b */ /* 0x007fe20003800000 */
.L_x_413:
[----:B------:R-:W-:Y:S05]  /*f240*/  BSYNC B0 ;  /* 0x0000000000007941 */ /* 0x000fea0003800000 */
.L_x_412:
[----:B------:R-:W-:Y:S01]  /*f250*/  ISETP.NE.AND P0, PT, R8, RZ, PT ;  /* 0x000000ff0800720c */ /* 0x000fe20003f05270 */
[----:B------:R-:W-:Y:S01]  /*f260*/  IMAD.MOV.U32 R11, RZ, RZ, RZ ;  /* 0x000000ffff0b7224 */ /* 0x000fe200078e00ff */
[----:B------:R-:W-:Y:S01]  /*f270*/  MOV R12, 0x2 ;  /* 0x00000002000c7802 */ /* 0x000fe20000000f00 */
[----:B------:R-:W-:Y:S01]  /*f280*/  IMAD.MOV.U32 R15, RZ, RZ, -0x1 ;  /* 0xffffffffff0f7424 */ /* 0x000fe200078e00ff */
[----:B------:R-:W-:Y:S02]  /*f290*/  SEL R14, R14, RZ, P0 ;  /* 0x000000ff0e0e7207 */ /* 0x000fe40000000000 */
[----:B------:R-:W-:-:S03]  /*f2a0*/  ISETP.GE.U32.AND P0, PT, R8, 0x2, PT ;  /* 0x000000020800780c */ /* 0x000fc60003f06070 */
[----:B------:R-:W-:-:S10]  /*f2b0*/  IMAD.IADD R13, R3, 0x1, R14 ;  /* 0x00000001030d7824 */ /* 0x000fd400078e020e */
[----:B------:R-:W-:Y:S05]  /*f2c0*/  WARPSYNC.COLLECTIVE R15, `(.L_x_414) ;  /* 0x000000000f087348 */ /* 0x000fea0003c00000 */
[----:B------:R0:W1:Y:S02]  /*f2d0*/  SHFL.UP P6, R14, R13, R12, R11 ;  /* 0x0400000c0d0e7389 */ /* 0x00006400000c000b */
[----:B01----:R-:W-:Y:S01]  /*f2e0*/  ENDCOLLECTIVE ;  /* 0x000000000000791b */ /* 0x003fe20003800000 */
.L_x_414:
[----:B------:R-:W-:Y:S01]  /*f2f0*/  IMAD.MOV.U32 R12, RZ, RZ, 0x4 ;  /* 0x00000004ff0c7424 */ /* 0x000fe200078e00ff */
[----:B------:R-:W-:Y:S02]  /*f300*/  SEL R2, R14, RZ, P0 ;  /* 0x000000ff0e027207 */ /* 0x000fe40000000000 */
[----:B------:R-:W-:-:S03]  /*f310*/  ISETP.GE.U32.AND P0, PT, R8, 0x4, PT ;  /* 0x000000040800780c */ /* 0x000fc60003f06070 */
[----:B------:R-:W-:-:S05]  /*f320*/  IMAD.IADD R2, R13, 0x1, R2 ;  /* 0x000000010d027824 */ /* 0x000fca00078e0202 */
[----:B------:R-:W-:-:S07]  /*f330*/  MOV R13, R2 ;  /* 0x00000002000d7202 */ /* 0x000fce0000000f00 */
[----:B------:R-:W-:Y:S05]  /*f340*/  WARPSYNC.COLLECTIVE R15, `(.L_x_415) ;  /* 0x000000000f087348 */ /* 0x000fea0003c00000 */
[----:B------:R0:W1:Y:S02]  /*f350*/  SHFL.UP P6, R14, R13, R12, R11 ;  /* 0x0400000c0d0e7389 */ /* 0x00006400000c000b */
[----:B01----:R-:W-:Y:S01]  /*f360*/  ENDCOLLECTIVE ;  /* 0x000000000000791b */ /* 0x003fe20003800000 */
.L_x_415:
        /* <DEDUP_REMOVED lines=8> */
.L_x_416:
        /* <DEDUP_REMOVED lines=8> */
.L_x_417:
[----:B------:R-:W-:Y:S02]  /*f470*/  IMAD.MOV.U32 R12, RZ, RZ, 0x1f ;  /* 0x0000001fff0c7424 */ /* 0x000fe400078e00ff */
[----:B------:R-:W-:Y:S01]  /*f480*/  IMAD.MOV.U32 R11, RZ, RZ, 0x1f ;  /* 0x0000001fff0b7424 */ /* 0x000fe200078e00ff */
[----:B------:R-:W-:-:S04]  /*f490*/  SEL R2, R14, RZ, P0 ;  /* 0x000000ff0e027207 */ /* 0x000fc80000000000 */
[----:B------:R-:W-:-:S05]  /*f4a0*/  IADD3 R2, R7, R2, RZ ;  /* 0x0000000207027210 */ /* 0x000fca0007ffe0ff */
[----:B------:R-:W-:-:S07]  /*f4b0*/  IMAD.MOV.U32 R13, RZ, RZ, R2 ;  /* 0x000000ffff0d7224 */ /* 0x000fce00078e0002 */
[----:B------:R-:W-:Y:S05]  /*f4c0*/  WARPSYNC.COLLECTIVE R15, `(.L_x_418) ;  /* 0x000000000f087348 */ /* 0x000fea0003c00000 */
[----:B------:R0:W1:Y:S02]  /*f4d0*/  SHFL.IDX P6, R14, R13, R12, R11 ;  /* 0x0000000c0d0e7389 */ /* 0x00006400000c000b */
[----:B01----:R-:W-:Y:S01]  /*f4e0*/  ENDCOLLECTIVE ;  /* 0x000000000000791b */ /* 0x003fe20003800000 */
.L_x_418:
[----:B------:R-:W-:Y:S05]  /*f4f0*/  BRA `(.L_x_419) ;  /* 0xffffffe800547947 */ /* 0x000fea000383ffff */
.L_x_366:
[----:B------:R-:W-:Y:S01]  /*f500*/  BSSY B0, `(.L_x_420) ;  /* 0x0000006000007945 */ /* 0x000fe20003800000 */
[----:B------:R-:W-:Y:S02]  /*f510*/  PLOP3.LUT P6, PT, P6, PT, PT, 0x8, 0x0 ;  /* 0x000000000000781c */ /* 0x000fe400037ce170 */
[----:B------:R-:W-:-:S11]  /*f520*/  MOV R15, 0xffffffff ;  /* 0xffffffff000f7802 */ /* 0x000fd60000000f00 */
[----:B01----:R-:W-:Y:S05]  /*f530*/  WARPSYNC.COLLECTIVE R15, `(.L_x_421) ;  /* 0x000000000f087348 */ /* 0x003fea0003c00000 */
[----:B------:R-:W-:Y:S01]  /*f540*/  VOTE.ANY R14, PT, P6 ;  /* 0x00000000000e7806 */ /* 0x000fe200030e0100 */
[----:B01----:R-:W-:Y:S06]  /*f550*/  ENDCOLLECTIVE ;  /* 0x000000000000791b */ /* 0x003fec0003800000 */
.L_x_421:
[----:B------:R-:W-:Y:S05]  /*f560*/  BSYNC B0 ;  /* 0x0000000000007941 */ /* 0x000fea0003800000 */
.L_x_420:
[----:B------:R-:W-:Y:S01]  /*f570*/  IMAD.MOV.U32 R7, RZ, RZ, R14 ;  /* 0x000000ffff077224 */ /* 0x000fe200078e000e */
[----:B------:R-:W-:Y:S01]  /*f580*/  MOV R11, 0x1f ;  /* 0x0000001f000b7802 */ /* 0x000fe20000000f00 */
[----:B------:R-:W-:Y:S02]  /*f590*/  IMAD.MOV.U32 R13, RZ, RZ, R3 ;  /* 0x000000ffff0d7224 */ /* 0x000fe400078e0003 */
[----:B------:R-:W0:Y:S01]  /*f5a0*/  POPC R5, R7 ;  /* 0x0000000700057309 */ /* 0x000e220000000000 */
[----:B------:R-:W-:Y:S02]  /*f5b0*/  IMAD.MOV.U32 R15, RZ, RZ, -0x1 ;  /* 0xffffffffff0f7424 */ /* 0x000fe400078e00ff */
[----:B0-----:R-:W-:-:S07]  /*f5c0*/  IMAD.MOV.U32 R12, RZ, RZ, R5 ;  /* 0x000000ffff0c7224 */ /* 0x001fce00078e0005 */
[----:B------:R-:W-:Y:S05]  /*f5d0*/  WARPSYNC.COLLECTIVE R15, `(.L_x_422) ;  /* 0x000000000f087348 */ /* 0x000fea0003c00000 */
[----:B------:R0:W1:Y:S02]  /*f5e0*/  SHFL.IDX P6, R14, R13, R12, R11 ;  /* 0x0000000c0d0e7389 */ /* 0x00006400000c000b */
[----:B01----:R-:W-:Y:S01]  /*f5f0*/  ENDCOLLECTIVE ;  /* 0x000000000000791b */ /* 0x003fe20003800000 */
.L_x_422:
[----:B------:R-:W-:Y:S01]  /*f600*/  IMAD.MOV.U32 R17, RZ, RZ, R14 ;  /* 0x000000ffff117224 */ /* 0x000fe200078e000e */
[----:B------:R-:W-:Y:S06]  /*f610*/  BRA `(.L_x_423) ;  /* 0xffffffe800447947 */ /* 0x000fec000383ffff */
.L_x_368:
[----:B------:R-:W-:Y:S01]  /*f620*/  BSSY B0, `(.L_x_424) ;  /* 0x0000007000007945 */ /* 0x000fe20003800000 */
[----:B------:R-:W-:Y:S01]  /*f630*/  IMAD.MOV.U32 R13, RZ, RZ, R2 ;  /* 0x000000ffff0d7224 */ /* 0x000fe200078e0002 */
[----:B------:R-:W-:Y:S01]  /*f640*/  MOV R11, 0x1f ;  /* 0x0000001f000b7802 */ /* 0x000fe20000000f00 */
[----:B------:R-:W-:-:S07]  /*f650*/  IMAD.MOV.U32 R15, RZ, RZ, -0x1 ;  /* 0xffffffffff0f7424 */ /* 0x000fce00078e00ff */
[----:B0-23--:R-:W-:Y:S05]  /*f660*/  WARPSYNC.COLLECTIVE R15, `(.L_x_425) ;  /* 0x000000000f087348 */ /* 0x00dfea0003c00000 */
[----:B------:R1:W4:Y:S02]  /*f670*/  SHFL.IDX P6, R14, R13, R12, R11 ;  /* 0x0000000c0d0e7389 */ /* 0x00032400000c000b */
[----:B01234-:R-:W-:Y:S01]  /*f680*/  ENDCOLLECTIVE ;  /* 0x000000000000791b */ /* 0x01ffe20003800000 */
.L_x_425:
[----:B------:R-:W-:Y:S05]  /*f690*/  BSYNC B0 ;  /* 0x0000000000007941 */ /* 0x000fea0003800000 */
.L_x_424:
[----:B------:R-:W-:Y:S05]  /*f6a0*/  BRA `(.L_x_367) ;  /* 0xffffffe8003c7947 */ /* 0x000fea000383ffff */
.L_x_372:
[----:B0-----:R0:W2:Y:S02]  /*f6b0*/  SYNCS.PHASECHK.TRANS64.TRYWAIT P0, [R0+URZ+0x28c20], R3 ;  /* 0x028c2003000075a7 */ /* 0x0010a4000800017f */
[----:B--2---:R-:W-:Y:S05]  /*f6c0*/  @!P0 NANOSLEEP.SYNCS 0x989680 ;  /* 0x009896800000895d */ /* 0x004fea0003900000 */
[----:B------:R-:W2:Y:S02]  /*f6d0*/  @!P0 SYNCS.PHASECHK.TRANS64 P0, [R0+URZ+0x28c20], R3 ;  /* 0x028c2003000085a7 */ /* 0x000ea4000800007f */
[----:B--2---:R-:W-:Y:S05]  /*f6e0*/  @!P0 BRA `(.L_x_372) ;  /* 0xfffffffc00f08947 */ /* 0x004fea000383ffff */
[----:B------:R-:W-:Y:S05]  /*f6f0*/  BRA `(.L_x_426) ;  /* 0xffffffec00207947 */ /* 0x000fea000383ffff */
.L_x_373:
[----:B------:R-:W2:Y:S01]  /*f700*/  S2R R2, SR_TID.X ;  /* 0x0000000000027919 */ /* 0x000ea20000002100 */
[----:B------:R-:W-:Y:S01]  /*f710*/  BSSY B0, `(.L_x_427) ;  /* 0x000000a000007945 */ /* 0x000fe20003800000 */
[----:B-1----:R-:W-:Y:S01]  /*f720*/  IMAD.MOV.U32 R12, RZ, RZ, RZ ;  /* 0x000000ffff0c7224 */ /* 0x002fe200078e00ff */
[----:B------:R-:W-:Y:S01]  /*f730*/  MOV R11, 0x1f ;  /* 0x0000001f000b7802 */ /* 0x000fe20000000f00 */
[----:B------:R-:W-:Y:S01]  /*f740*/  IMAD.MOV.U32 R15, RZ, RZ, -0x1 ;  /* 0xffffffffff0f7424 */ /* 0x000fe200078e00ff */
[----:B--2---:R-:W-:-:S04]  /*f750*/  SHF.R.U32.HI R2, RZ, 0x5, R2 ;  /* 0x00000005ff027819 */ /* 0x004fc80000011602 */
[----:B------:R-:W-:-:S05]  /*f760*/  LOP3.LUT R2, R2, 0x3, RZ, 0xc0, !PT ;  /* 0x0000000302027812 */ /* 0x000fca00078ec0ff */
[----:B------:R-:W-:-:S07]  /*f770*/  IMAD.MOV.U32 R13, RZ, RZ, R2 ;  /* 0x000000ffff0d7224 */ /* 0x000fce00078e0002 */
[----:B0-----:R-:W-:Y:S05]  /*f780*/  WARPSYNC.COLLECTIVE R15, `(.L_x_428) ;  /* 0x000000000f087348 */ /* 0x001fea0003c00000 */
[----:B------:R1:W2:Y:S02]  /*f790*/  SHFL.IDX P6, R14, R13, R12, R11 ;  /* 0x0000000c0d0e7389 */ /* 0x0002a400000c000b */
[----:B012---:R-:W-:Y:S01]  /*f7a0*/  ENDCOLLECTIVE ;  /* 0x000000000000791b */ /* 0x007fe20003800000 */
.L_x_428:
[----:B------:R-:W-:Y:S05]  /*f7b0*/  BSYNC B0 ;  /* 0x0000000000007941 */ /* 0x000fea0003800000 */
.L_x_427:
[----:B------:R-:W-:Y:S05]  /*f7c0*/  BRA `(.L_x_429) ;  /* 0xffffffec00087947 */ /* 0x000fea000383ffff */
.L_x_376:
[----:B------:R-:W-:Y:S01]  /*f7d0*/  BSSY B1, `(.L_x_430) ;  /* 0x0000006000017945 */ /* 0x000fe20003800000 */
[----:B------:R-:W-:-:S07]  /*f7e0*/  IMAD.MOV.U32 R15, RZ, RZ, -0x1 ;  /* 0xffffffffff0f7424 */ /* 0x000fce00078e00ff */
[----:B012---:R-:W-:Y:S05]  /*f7f0*/  WARPSYNC.COLLECTIVE R15, `(.L_x_431) ;  /* 0x000000000f0c7348 */ /* 0x007fea0003c00000 */
[----:B------:R-:W-:Y:S02]  /*f800*/  ELECT P6, UR62, PT ;  /* 0x00000000003e782f */ /* 0x000fe400038c0000 */
[----:B------:R-:W-:Y:S01]  /*f810*/  MOV R14, UR62 ;  /* 0x0000003e000e7c02 */ /* 0x000fe20008000f00 */
[----:B012---:R-:W-:Y:S10]  /*f820*/  ENDCOLLECTIVE ;  /* 0x000000000000791b */ /* 0x007ff40003800000 */
.L_x_431:
[----:B------:R-:W-:Y:S05]  /*f830*/  BSYNC B1 ;  /* 0x0000000000017941 */ /* 0x000fea0003800000 */
.L_x_430:
[----:B------:R-:W-:Y:S05]  /*f840*/  BRA `(.L_x_432) ;  /* 0xffffffec00007947 */ /* 0x000fea000383ffff */
.L_x_378:
[----:B0-----:R0:W2:Y:S02]  /*f850*/  SYNCS.PHASECHK.TRANS64.TRYWAIT P0, [R6+URZ], R5 ;  /* 0x00000005060075a7 */ /* 0x0010a4000800017f */
[----:B--2---:R-:W-:Y:S05]  /*f860*/  @!P0 NANOSLEEP.SYNCS 0x989680 ;  /* 0x009896800000895d */ /* 0x004fea0003900000 */
[----:B------:R-:W2:Y:S02]  /*f870*/  @!P0 SYNCS.PHASECHK.TRANS64 P0, [R6+URZ], R5 ;  /* 0x00000005060085a7 */ /* 0x000ea4000800007f */
[----:B--2---:R-:W-:Y:S05]  /*f880*/  @!P0 BRA `(.L_x_378) ;  /* 0xfffffffc00f08947 */ /* 0x004fea000383ffff */
[----:B------:R-:W-:Y:S05]  /*f890*/  BRA `(.L_x_433) ;  /* 0xffffffec003c7947 */ /* 0x000fea000383ffff */
.L_x_379:
[----:B--2---:R2:W3:Y:S02]  /*f8a0*/  SYNCS.PHASECHK.TRANS64.TRYWAIT P0, [R7+URZ], R2 ;  /* 0x00000002070075a7 */ /* 0x0044e4000800017f */
[----:B---3--:R-:W-:Y:S05]  /*f8b0*/  @!P0 NANOSLEEP.SYNCS 0x989680 ;  /* 0x009896800000895d */ /* 0x008fea0003900000 */
[----:B------:R-:W3:Y:S02]  /*f8c0*/  @!P0 SYNCS.PHASECHK.TRANS64 P0, [R7+URZ], R2 ;  /* 0x00000002070085a7 */ /* 0x000ee4000800007f */
[----:B---3--:R-:W-:Y:S05]  /*f8d0*/  @!P0 BRA `(.L_x_379) ;  /* 0xfffffffc00f08947 */ /* 0x008fea000383ffff */
[----:B------:R-:W-:Y:S05]  /*f8e0*/  BRA `(.L_x_434) ;  /* 0xffffffec00307947 */ /* 0x000fea000383ffff */
.L_x_381:
[----:B---3--:R3:W4:Y:S02]  /*f8f0*/  SYNCS.PHASECHK.TRANS64.TRYWAIT P0, [R4+URZ], R5 ;  /* 0x00000005040075a7 */ /* 0x008724000800017f */
[----:B----4-:R-:W-:Y:S05]  /*f900*/  @!P0 NANOSLEEP.SYNCS 0x989680 ;  /* 0x009896800000895d */ /* 0x010fea0003900000 */
[----:B------:R-:W4:Y:S02]  /*f910*/  @!P0 SYNCS.PHASECHK.TRANS64 P0, [R4+URZ], R5 ;  /* 0x00000005040085a7 */ /* 0x000f24000800007f */
[----:B----4-:R-:W-:Y:S05]  /*f920*/  @!P0 BRA `(.L_x_381) ;  /* 0xfffffffc00f08947 */ /* 0x010fea000383ffff */
[----:B------:R-:W-:Y:S05]  /*f930*/  BRA `(.L_x_435) ;  /* 0xffffffec00387947 */ /* 0x000fea000383ffff */
.L_x_436:
        /* <DEDUP_REMOVED lines=12> */
.L_x_4551:


//--------------------- .text._ZN7cutlass13device_kernelIN5flash11enable_sm90INS1_16FlashAttnFwdSm90INS1_25CollectiveMainloopFwdSm90ILi2EN4cute5tupleIJNS5_1CILi1EEES8_S8_EEENS6_IJNS7_ILi64EEESA_SA_EEELi512ENS_10bfloat16_tEfNS_4arch4Sm90ELb0ELb0ELb1ELb1ELb0ELb1ELb0ELb0ELb0ELb0ELb0ELb0EEENS1_21CollectiveEpilogueFwdINS6_IJSA_NS7_ILi512EEESA_EEES9_SC_SE_Li256ELb1ELb0ELb0ELb0EEENS1_36VarlenDynamicPersistentTileSchedulerILi64ELi64ELi256ELi32ELb0ELb0ELb1ELb0ELb1ELb1EEEEEEEEEvNT_6ParamsE --------------------------
	.section	.text._ZN7cutlass13device_kernelIN5flash11enable_sm90INS1_16FlashAttnFwdSm90INS1_25CollectiveMainloopFwdSm90ILi2EN4cute5tupleIJNS5_1CILi1EEES8_S8_EEENS6_IJNS7_ILi64EEESA_SA_EEELi512ENS_10bfloat16_tEfNS_4arch4Sm90ELb0ELb0ELb1ELb1ELb0ELb1ELb0ELb0ELb0ELb0ELb0ELb0EEENS1_21CollectiveEpilogueFwdINS6_IJSA_NS7_ILi512EEESA_EEES9_SC_SE_Li256ELb1ELb0ELb0ELb0EEENS1_36VarlenDynamicPersistentTileSchedulerILi64ELi64ELi256ELi32ELb0ELb0ELb1ELb0ELb1ELb1EEEEEEEEEvNT_6ParamsE,"ax",@progbits
	.align	128
.text._ZN7cutlass13device_kernelIN5flash11enable_sm90INS1_16FlashAttnFwdSm90INS1_25CollectiveMainloopFwdSm90ILi2EN4cute5tupleIJNS5_1CILi1EEES8_S8_EEENS6_IJNS7_ILi64EEESA_SA_EEELi512ENS_10bfloat16_tEfNS_4arch4Sm90ELb0ELb0ELb1ELb1ELb0ELb1ELb0ELb0ELb0ELb0ELb0ELb0EEENS1_21CollectiveEpilogueFwdINS6_IJSA_NS7_ILi512EEESA_EEES9_SC_SE_Li256ELb1ELb0ELb0ELb0EEENS1_36VarlenDynamicPersistentTileSchedulerILi64ELi64ELi256ELi32ELb0ELb0ELb1ELb0ELb1ELb1EEEEEEEEEvNT_6ParamsE:
        .type           _ZN7cutlass13device_kernelIN5flash11enable_sm90INS1_16FlashAttnFwdSm90INS1_25CollectiveMainloopFwdSm90ILi2EN4cute5tupleIJNS5_1CILi1EEES8_S8_EEENS6_IJNS7_ILi64EEESA_SA_EEELi512ENS_10bfloat16_tEfNS_4arch4Sm90ELb0ELb0ELb1ELb1ELb0ELb1ELb0ELb0ELb0ELb0ELb0ELb0EEENS1_21CollectiveEpilogueFwdINS6_IJSA_NS7_ILi512EEESA_EEES9_SC_SE_Li256ELb1ELb0ELb0ELb0EEENS1_36VarlenDynamicPersistentTileSchedulerILi64ELi64ELi256ELi32ELb0ELb0ELb1ELb0ELb1ELb1EEEEEEEEEvNT_6ParamsE,@function
        .size           _ZN7cutlass13device_kernelIN5flash11enable_sm90INS1_16FlashAttnFwdSm90INS1_25CollectiveMainloopFwdSm90ILi2EN4cute5tupleIJNS5_1CILi1EEES8_S8_EEENS6_IJNS7_ILi64EEESA_SA_EEELi512ENS_10bfloat16_tEfNS_4arch4Sm90ELb0ELb0ELb1ELb1ELb0ELb1ELb0ELb0ELb0ELb0ELb0ELb0EEENS1_21CollectiveEpilogueFwdINS6_IJSA_NS7_ILi512EEESA_EEES9_SC_SE_Li256ELb1ELb0ELb0ELb0EEENS1_36VarlenDynamicPersistentTileSchedulerILi64ELi64ELi256ELi32ELb0ELb0ELb1ELb0ELb1ELb1EEEEEEEEEvNT_6ParamsE,(.L_x_4552 - _ZN7cutlass13device_kernelIN5flash11enable_sm90INS1_16FlashAttnFwdSm90INS1_25CollectiveMainloopFwdSm90ILi2EN4cute5tupleIJNS5_1CILi1EEES8_S8_EEENS6_IJNS7_ILi64EEESA_SA_EEELi512ENS_10bfloat16_tEfNS_4arch4Sm90ELb0ELb0ELb1ELb1ELb0ELb1ELb0ELb0ELb0ELb0ELb0ELb0EEENS1_21CollectiveEpilogueFwdINS6_IJSA_NS7_ILi512EEESA_EEES9_SC_SE_Li256ELb1ELb0ELb0ELb0EEENS1_36VarlenDynamicPersistentTileSchedulerILi64ELi64ELi256ELi32ELb0ELb0ELb1ELb0ELb1ELb1EEEEEEEEEvNT_6ParamsE)
        .other          _ZN7cutlass13device_kernelIN5flash11enable_sm90INS1_16FlashAttnFwdSm90INS1_25CollectiveMainloopFwdSm90ILi2EN4cute5tupleIJNS5_1CILi1EEES8_S8_EEENS6_IJNS7_ILi64EEESA_SA_EEELi512ENS_10bfloat16_tEfNS_4arch4Sm90ELb0ELb0ELb1ELb1ELb0ELb1ELb0ELb0ELb0ELb0ELb0ELb0EEENS1_21CollectiveEpilogueFwdINS6_IJSA_NS7_ILi512EEESA_EEES9_SC_SE_Li256ELb1ELb0ELb0ELb0EEENS1_36VarlenDynamicPersistentTileSchedulerILi64ELi64ELi256ELi32ELb0ELb0ELb1ELb0ELb1ELb1EEEEEEEEEvNT_6ParamsE,@"STO_CUDA_ENTRY STV_DEFAULT"
_ZN7cutlass13device_kernelIN5flash11enable_sm90INS1_16FlashAttnFwdSm90INS1_25CollectiveMainloopFwdSm90ILi2EN4cute5tupleIJNS5_1CILi1EEES8_S8_EEENS6_IJNS7_ILi64EEESA_SA_EEELi512ENS_10bfloat16_tEfNS_4arch4Sm90ELb0ELb0ELb1ELb1ELb0ELb1ELb0ELb0ELb0ELb0ELb0ELb0EEENS1_21CollectiveEpilogueFwdINS6_IJSA_NS7_ILi512EEESA_EEES9_SC_SE_Li256ELb1ELb0ELb0ELb0EEENS1_36VarlenDynamicPersistentTileSchedulerILi64ELi64ELi256ELi32ELb0ELb0ELb1ELb0ELb1ELb1EEEEEEEEEvNT_6ParamsE:
[----:B------:R-:W0:Y:S02]  /*0000*/  LDC R1, c[0x0][0x28] ;  /* 0x00000a00ff017b82 */ /* 0x000e240000000800 */
[----:B0-----:R-:W-:Y:S01]  /*0010*/  VIADD R1, R1, 0xffffffc0 ;  /* 0xffffffc001017836 */ /* 0x001fe20000000000 */
[----:B------:R-:W0:Y:S01]  /*0020*/  S2R R3, SR_TID.X ;  /* 0x0000000000037919 */ /* 0x000e220000002100 */
[----:B------:R-:W-:Y:S01]  /*0030*/  ELECT P0, URZ, PT ;  /* 0x00000000003f782f */ /* 0x000fe20003800000 */
[----:B------:R-:W-:Y:S01]  /*0040*/  BSSY B0, `(.L_x_437) ;  /* 0x0000016000007945 */ /* 0x000fe20003800000 */
[----:B0-----:R-:W-:-:S05]  /*0050*/  SHF.R.U32.HI R0, RZ, 0x5, R3 ;  /* 0x00000005ff007819 */ /* 0x001fca0000011603 */
[----:B------:R-:W0:Y:S02]  /*0060*/  SHFL.IDX PT, R2, R0, RZ, 0x1f ;  /* 0x00001fff00027589 */ /* 0x000e2400000e0000 */
[----:B0-----:R-:W-:-:S13]  /*0070*/  ISETP.EQ.AND P0, PT, R2, RZ, P0 ;  /* 0x000000ff0200720c */ /* 0x001fda0000702270 */
        /* <DEDUP_REMOVED lines=17> */
[----:B0-----:R-:W-:Y:S01]  /*0190*/  NOP ;  /* 0x0000000000007918 */ /* 0x001fe20000000000 */
.L_x_438:
[----:B------:R-:W-:Y:S05]  /*01a0*/  BSYNC B0 ;  /* 0x0000000000007941 */ /* 0x000fea0003800000 */
.L_x_437:
[----:B------:R-:W-:Y:S01]  /*01b0*/  SHF.R.U32.HI R3, RZ, 0x7, R3 ;  /* 0x00000007ff037819 */ /* 0x000fe20000011603 */
[----:B------:R-:W-:Y:S01]  /*01c0*/  VOTEU.ANY UP0, P0 ;  /* 0x00000000003f7886 */ /* 0x000fe20000000100 */
[----:B------:R-:W0:Y:S01]  /*01d0*/  SHFL.IDX PT, R2, R0, RZ, 0x1f ;  /* 0x00001fff00027589 */ /* 0x000e2200000e0000 */
[----:B------:R-:W-:Y:S01]  /*01e0*/  UMOV UR4, 0x1 ;  /* 0x0000000100047882 */ /* 0x000fe20000000000 */
[----:B------:R-:W-:Y:S01]  /*01f0*/  UMOV UR7, 0x100 ;  /* 0x0000010000077882 */ /* 0x000fe20000000000 */
[----:B------:R-:W-:Y:S01]  /*0200*/  VOTEU.ANY UP1, P0 ;  /* 0x00000000003f7886 */ /* 0x000fe20000020100 */
[----:B------:R-:W1:Y:S01]  /*0210*/  SHFL.IDX PT, R3, R3, RZ, 0x1f ;  /* 0x00001fff03037589 */ /* 0x000e6200000e0000 */
[----:B------:R-:W2:Y:S01]  /*0220*/  @UP0 S2UR UR8, SR_CgaCtaId ;  /* 0x00000000000809c3 */ /* 0x000ea20000008800 */
[----:B------:R-:W-:Y:S01]  /*0230*/  @UP0 UMOV UR6, 0x400 ;  /* 0x0000040000060882 */ /* 0x000fe20000000000 */
[----:B------:R-:W-:-:S04]  /*0240*/  @UP0 UIADD3 UR4, -UR4, 0x100000, URZ ;  /* 0x0010000004040890 */ /* 0x000fc8000fffe13f */
[----:B------:R-:W-:Y:S02]  /*0250*/  @UP0 USHF.L.U32 UR5, UR4, 0xb, URZ ;  /* 0x0000000b04050899 */ /* 0x000fe4000800063f */
[----:B------:R-:W-:Y:S01]  /*0260*/  @UP0 USHF.L.U32 UR4, UR4, 0x1, URZ ;  /* 0x0000000104040899 */ /* 0x000fe2000800063f */
[----:B0-----:R-:W-:Y:S01]  /*0270*/  ISETP.NE.AND P1, PT, R2, RZ, PT ;  /* 0x000000ff0200720c */ /* 0x001fe20003f25270 */
[----:B-1----:R0:W-:Y:S01]  /*0280*/  STL [R1], R3 ;  /* 0x0000000301007387 */ /* 0x0021e20000100800 */
[----:B--2---:R-:W-:Y:S02]  /*0290*/  @UP0 ULEA UR8, UR8, UR6, 0x18 ;  /* 0x0000000608080291 */ /* 0x004fe4000f8ec03f */
[----:B------:R-:W-:-:S04]  /*02a0*/  @UP0 UIADD3 UR6, -UR7, 0x100000, URZ ;  /* 0x0010000007060890 */ /* 0x000fc8000fffe13f */
[----:B------:R-:W-:Y:S02]  /*02b0*/  @UP0 USHF.L.U32 UR7, UR6, 0xb, URZ ;  /* 0x0000000b06070899 */ /* 0x000fe4000800063f */
[----:B------:R-:W-:Y:S01]  /*02c0*/  @UP0 USHF.L.U32 UR6, UR6, 0x1, URZ ;  /* 0x0000000106060899 */ /* 0x000fe2000800063f */
[----:B------:R-:W-:Y:S01]  /*02d0*/  VOTEU.ANY UP0, P0 ;  /* 0x00000000003f7886 */ /* 0x000fe20000000100 */
[----:B------:R-:W1:Y:S04]  /*02e0*/  FENCE.VIEW.ASYNC.S ;  /* 0x00000000000073c6 */ /* 0x000e680000000000 */
[----:B-1----:R0:W1:Y:S06]  /*02f0*/  @UP0 SYNCS.EXCH.64 URZ, [UR8+0x28c00], UR4 ;  /* 0x028c0004083f05b2 */ /* 0x00206c0008000100 */
[----:B------:R0:W2:Y:S02]  /*0300*/  @UP1 SYNCS.EXCH.64 URZ, [UR8+0x28c20], UR6 ;  /* 0x028c2006083f15b2 */ /* 0x0000a40008000100 */
[----:B0-----:R-:W-:Y:S05]  /*0310*/  @P1 BRA `(.L_x_439) ;  /* 0x0000000000381947 */ /* 0x001fea0003800000 */
[----:B------:R-:W0:Y:S01]  /*0320*/  S2UR UR5, SR_CgaCtaId ;  /* 0x00000000000579c3 */ /* 0x000e220000008800 */
        /* <DEDUP_REMOVED lines=8> */
[----:B0-----:R0:W3:Y:S01]  /*03b0*/  SYNCS.EXCH.64 URZ, [UR6+0x28c30], UR4 ;  /* 0x028c3004063f75b2 */ /* 0x0010e20008000100 */
[----:B------:R0:W4:Y:S01]  /*03c0*/  SYNCS.EXCH.64 URZ, [UR6+0x28c40], UR4 ;  /* 0x028c4004063f75b2 */ /* 0x0001220008000100 */
[----:B------:R0:W0:Y:S01]  /*03d0*/  SYNCS.EXCH.64 URZ, [UR6+0x28c38], UR4 ;  /* 0x028c3804063f75b2 */ /* 0x0000220008000100 */
[----:B------:R0:W0:Y:S01]  /*03e0*/  SYNCS.EXCH.64 URZ, [UR6+0x28c48], UR4 ;  /* 0x028c4804063f75b2 */ /* 0x0000220008000100 */
[----:B------:R-:W-:Y:S01]  /*03f0*/  NOP ;  /* 0x0000000000007918 */ /* 0x000fe20000000000 */
.L_x_439:
[----:B------:R-:W5:Y:S01]  /*0400*/  SHFL.IDX PT, R2, R0, RZ, 0x1f ;  /* 0x00001fff00027589 */ /* 0x000f6200000e0000 */
[----:B------:R-:W-:Y:S01]  /*0410*/  NOP ;  /* 0x0000000000007918 */ /* 0x000fe20000000000 */
[----:B-----5:R-:W-:-:S13]  /*0420*/  ISETP.NE.AND P0, PT, R2, RZ, PT ;  /* 0x000000ff0200720c */ /* 0x020fda0003f05270 */
        /* <DEDUP_REMOVED lines=17> */
[----:B------:R0:W0:Y:S01]  /*0540*/  SYNCS.EXCH.64 URZ, [UR8+0x28c68], UR4 ;  /* 0x028c6804083f75b2 */ /* 0x0000220008000100 */
[----:B------:R-:W-:Y:S01]  /*0550*/  NOP ;  /* 0x0000000000007918 */ /* 0x000fe20000000000 */
.L_x_440:
[----:B------:R-:W5:Y:S01]  /*0560*/  SHFL.IDX PT, R2, R0, RZ, 0x1f ;  /* 0x00001fff00027589 */ /* 0x000f6200000e0000 */
[----:B------:R-:W-:Y:S01]  /*0570*/  NOP ;  /* 0x0000000000007918 */ /* 0x000fe20000000000 */
[----:B-----5:R-:W-:-:S13]  /*0580*/  ISETP.NE.AND P0, PT, R2, RZ, PT ;  /* 0x000000ff0200720c */ /* 0x020fda0003f05270 */
        /* <DEDUP_REMOVED lines=13> */
[----:B------:R0:W0:Y:S01]  /*0660*/  SYNCS.EXCH.64 URZ, [UR6+0x28c88], UR4 ;  /* 0x028c8804063f75b2 */ /* 0x0000220008000100 */
[----:B------:R-:W-:Y:S01]  /*0670*/  NOP ;  /* 0x0000000000007918 */ /* 0x000fe20000000000 */
.L_x_441:
        /* <DEDUP_REMOVED lines=22> */
.L_x_442:
        /* <DEDUP_REMOVED lines=22> */
.L_x_443:
[----:B------:R-:W-:Y:S01]  /*0940*/  IMAD.MOV.U32 R2, RZ, RZ, 0x1 ;  /* 0x00000001ff027424 */ /* 0x000fe200078e00ff */
[----:B------:R-:W-:Y:S01]  /*0950*/  ISETP.NE.AND P0, PT, R3, RZ, PT ;  /* 0x000000ff0300720c */ /* 0x000fe20003f05270 */
[----:B------:R-:W-:Y:S01]  /*0960*/  NOP ;  /* 0x0000000000007918 */ /* 0x000fe20000000000 */
[----:B------:R-:W-:Y:S01]  /*0970*/  ULDC.64 UR40, c[0x0][0x208] ;  /* 0x0000820000287ab9 */ /* 0x000fe20000000a00 */
[----:B------:R-:W-:Y:S01]  /*0980*/  BSSY B8, `(.L_x_444) ;  /* 0x0001442000087945 */ /* 0x000fe20003800000 */
[----:B------:R-:W-:-:S05]  /*0990*/  SEL R2, R2, 0x2, !P0 ;  /* 0x0000000202027807 */ /* 0x000fca0004000000 */
[----:B------:R0:W-:Y:S02]  /*09a0*/  STL [R1+0x38], R2 ;  /* 0x0000380201007387 */ /* 0x0001e40000100800 */
[----:B01234-:R-:W-:Y:S06]  /*09b0*/  BAR.SYNC.DEFER_BLOCKING 0x0 ;  /* 0x0000000000007b1d */ /* 0x01ffec0000010000 */
[----:B------:R-:W-:Y:S05]  /*09c0*/  @!P0 BRA `(.L_x_445) ;  /* 0x000000e400a08947 */ /* 0x000fea0003800000 */
.L_x_446:
[----:B------:R-:W-:-:S08]  /*09d0*/  NOP ;  /* 0x0000000000007918 */ /* 0x000fd00000000000 */
[----:B------:R-:W0:Y:S02]  /*09e0*/  USETMAXREG.TRY_ALLOC.CTAPOOL UP0, 0xf0 ;  /* 0x000000f0000079c8 */ /* 0x000e240008000600 */
[----:B0-----:R-:W-:-:S13]  /*09f0*/  PLOP3.LUT P0, PT, PT, PT, UP0, 0x80, 0x0 ;  /* 0x000000000000781c */ /* 0x001fda0003f0f008 */
[----:B------:R-:W-:Y:S05]  /*0a00*/  @!P0 BRA `(.L_x_446) ;  /* 0xfffffffc00f08947 */ /* 0x000fea000383ffff */
[----:B------:R-:W0:Y:S01]  /*0a10*/  S2R R0, SR_TID.X ;  /* 0x0000000000007919 */ /* 0x000e220000002100 */
[----:B------:R-:W1:Y:S01]  /*0a20*/  S2UR UR5, SR_CgaCtaId ;  /* 0x00000000000579c3 */ /* 0x000e620000008800 */
[----:B------:R-:W-:Y:S02]  /*0a30*/  UMOV UR4, 0x400 ;  /* 0x0000040000047882 */ /* 0x000fe40000000000 */
[----:B-1----:R-:W-:-:S06]  /*0a40*/  ULEA UR4, UR5, UR4, 0x18 ;  /* 0x0000000405047291 */ /* 0x002fcc000f8ec03f */
[----:B------:R-:W-:Y:S01]  /*0a50*/  IMAD.U32 R2, RZ, RZ, UR4 ;  /* 0x00000004ff027e24 */ /* 0x000fe2000f8e00ff */
[----:B0-----:R-:W-:Y:S01]  /*0a60*/  SHF.R.U32.HI R0, RZ, 0x7, R0 ;  /* 0x00000007ff007819 */ /* 0x001fe20000011600 */
[----:B------:R-:W-:-:S03]  /*0a70*/  ULDC UR4, c[0x0][0xc14] ;  /* 0x0003050000047ab9 */ /* 0x000fc60000000800 */
[----:B------:R-:W-:Y:S02]  /*0a80*/  ISETP.NE.AND P0, PT, R0, 0x1, PT ;  /* 0x000000010000780c */ /* 0x000fe40003f05270 */
[----:B------:R-:W0:Y:S11]  /*0a90*/  S2R R0, SR_TID.X ;  /* 0x0000000000007919 */ /* 0x000e360000002100 */
[----:B------:R-:W-:Y:S06]  /*0aa0*/  @!P0 BAR.ARV 0x8, 0xa0 ;  /* 0x0202800000008b1d */ /* 0x000fec0000002000 */
[----:B0-----:R-:W-:-:S13]  /*0ab0*/  ISETP.GE.U32.AND P0, PT, R0, 0x100, PT ;  /* 0x000001000000780c */ /* 0x001fda0003f06070 */
[----:B------:R-:W-:Y:S08]  /*0ac0*/  @P0 BAR.ARV 0xf, 0x100 ;  /* 0x03c4000000000b1d */ /* 0x000ff00000002000 */
[----:B------:R-:W-:Y:S06]  /*0ad0*/  BAR.SYNC.DEFER_BLOCKING 0x5, 0x120 ;  /* 0x0144800000007b1d */ /* 0x000fec0000010000 */
[----:B------:R-:W0:Y:S02]  /*0ae0*/  LDS.128 R24, [R2+0x28cd0] ;  /* 0x028cd00002187984 */ /* 0x000e240000000c00 */
[----:B------:R-:W-:Y:S06]  /*0af0*/  BAR.ARV 0x4, 0x120 ;  /* 0x0104800000007b1d */ /* 0x000fec0000002000 */
[----:B0-----:R-:W-:-:S13]  /*0b00*/  ISETP.GE.AND P0, PT, R27, UR4, PT ;  /* 0x000000041b007c0c */ /* 0x001fda000bf06270 */
[----:B------:R-:W-:Y:S05]  /*0b10*/  @P0 BRA `(.L_x_447) ;  /* 0x0000014000a00947 */ /* 0x000fea0003800000 */
[----:B------:R-:W2:Y:S01]  /*0b20*/  LDL.LU R16, [R1+0x38] ;  /* 0x0000380001107983 */ /* 0x000ea20000300800 */
[----:B------:R-:W-:-:S05]  /*0b30*/  VIADD R212, R0, 0xffffff80 ;  /* 0xffffff8000d47836 */ /* 0x000fca0000000000 */
[----:B------:R-:W-:-:S04]  /*0b40*/  SHF.R.S32.HI R3, RZ, 0x1f, R212 ;  /* 0x0000001fff037819 */ /* 0x000fc800000114d4 */
[CC--:B------:R-:W-:Y:S02]  /*0b50*/  LEA.HI R5, R3.reuse, R212.reuse, RZ, 0x7 ;  /* 0x000000d403057211 */ /* 0x0c0fe400078f38ff */
[-C--:B------:R-:W-:Y:S02]  /*0b60*/  LEA.HI R4, R3, R212.reuse, RZ, 0x4 ;  /* 0x000000d403047211 */ /* 0x080fe400078f20ff */
[----:B------:R-:W-:Y:S02]  /*0b70*/  LOP3.LUT R7, R5, 0xffffff80, RZ, 0xc0, !PT ;  /* 0xffffff8005077812 */ /* 0x000fe400078ec0ff */
[----:B------:R-:W-:Y:S02]  /*0b80*/  LOP3.LUT R9, R4, 0xfffffff0, RZ, 0xc0, !PT ;  /* 0xfffffff004097812 */ /* 0x000fe400078ec0ff */
[----:B------:R-:W-:Y:S01]  /*0b90*/  LEA.HI R0, R3, R212, RZ, 0x5 ;  /* 0x000000d403007211 */ /* 0x000fe200078f28ff */
[C---:B------:R-:W-:Y:S01]  /*0ba0*/  IMAD.IADD R7, R212.reuse, 0x1, -R7 ;  /* 0x00000001d4077824 */ /* 0x040fe200078e0a07 */
[----:B------:R-:W-:Y:S01]  /*0bb0*/  SHF.R.S32.HI R13, RZ, 0x4, R4 ;  /* 0x00000004ff0d7819 */ /* 0x000fe20000011404 */
[----:B------:R-:W-:Y:S01]  /*0bc0*/  IMAD.IADD R11, R212, 0x1, -R9 ;  /* 0x00000001d40b7824 */ /* 0x000fe200078e0a09 */
[----:B------:R-:W-:-:S02]  /*0bd0*/  SHF.R.S32.HI R189, RZ, 0x5, R0 ;  /* 0x00000005ffbd7819 */ /* 0x000fc40000011400 */
[----:B------:R-:W-:Y:S02]  /*0be0*/  SHF.R.S32.HI R10, RZ, 0x1f, R0 ;  /* 0x0000001fff0a7819 */ /* 0x000fe40000011400 */
[----:B------:R-:W-:Y:S02]  /*0bf0*/  SHF.R.S32.HI R0, RZ, 0x1f, R7 ;  /* 0x0000001fff007819 */ /* 0x000fe40000011407 */
[----:B------:R-:W-:Y:S02]  /*0c00*/  SHF.R.S32.HI R6, RZ, 0x1f, R11 ;  /* 0x0000001fff067819 */ /* 0x000fe4000001140b */
[----:B------:R-:W-:Y:S02]  /*0c10*/  LEA.HI R9, R4, R13, RZ, 0x1 ;  /* 0x0000000d04097211 */ /* 0x000fe400078f08ff */
[----:B------:R-:W-:Y:S02]  /*0c20*/  LEA.HI R4, R0, R7, RZ, 0x2 ;  /* 0x0000000700047211 */ /* 0x000fe400078f10ff */
[----:B------:R-:W-:-:S02]  /*0c30*/  LEA.HI R8, R6, R11, RZ, 0x3 ;  /* 0x0000000b06087211 */ /* 0x000fc400078f18ff */
[----:B------:R-:W-:Y:S02]  /*0c40*/  LOP3.LUT R12, R9, 0x1ffffffe, RZ, 0xc0, !PT ;  /* 0x1ffffffe090c7812 */ /* 0x000fe400078ec0ff */
[--C-:B------:R-:W-:Y:S02]  /*0c50*/  SHF.R.S32.HI R6, RZ, 0x2, R4.reuse ;  /* 0x00000002ff067819 */ /* 0x100fe40000011404 */
[----:B------:R-:W-:Y:S02]  /*0c60*/  SHF.R.S32.HI R9, RZ, 0x1f, R4 ;  /* 0x0000001fff097819 */ /* 0x000fe40000011404 */
[----:B------:R-:W-:Y:S02]  /*0c70*/  LEA.HI R14, R10, R189, RZ, 0x2 ;  /* 0x000000bd0a0e7211 */ /* 0x000fe400078f10ff */
[----:B------:R-:W-:Y:S02]  /*0c80*/  LOP3.LUT R10, R8, 0xfffffff8, RZ, 0xc0, !PT ;  /* 0xfffffff8080a7812 */ /* 0x000fe400078ec0ff */
[----:B------:R-:W-:-:S02]  /*0c90*/  LEA.HI R9, R9, R6, RZ, 0x3 ;  /* 0x0000000609097211 */ /* 0x000fc400078f18ff */
[----:B------:R-:W-:Y:S02]  /*0ca0*/  SHF.R.S32.HI R206, RZ, 0x7, R5 ;  /* 0x00000007ffce7819 */ /* 0x000fe40000011405 */
[----:B------:R-:W-:Y:S02]  /*0cb0*/  LOP3.LUT R14, R14, 0x3ffffc, RZ, 0xc0, !PT ;  /* 0x003ffffc0e0e7812 */ /* 0x000fe400078ec0ff */
[----:B------:R-:W-:Y:S02]  /*0cc0*/  IADD3 R10, R11, -R10, RZ ;  /* 0x8000000a0b0a7210 */ /* 0x000fe40007ffe0ff */
[----:B------:R-:W-:Y:S01]  /*0cd0*/  LOP3.LUT R9, R9, 0xfffffff8, RZ, 0xc0, !PT ;  /* 0xfffffff809097812 */ /* 0x000fe200078ec0ff */
[----:B------:R-:W-:Y:S01]  /*0ce0*/  IMAD R15, R206, 0x100, R11 ;  /* 0x00000100ce0f7824 */ /* 0x000fe200078e020b */
[----:B------:R-:W-:Y:S01]  /*0cf0*/  LEA.HI R0, R0, R7, RZ, 0x5 ;  /* 0x0000000700007211 */ /* 0x000fe200078f28ff */
[----:B------:R-:W-:Y:S01]  /*0d00*/  IMAD.IADD R14, R189, 0x1, -R14 ;  /* 0x00000001bd0e7824 */ /* 0x000fe200078e0a0e */
[----:B------:R-:W-:Y:S01]  /*0d10*/  IADD3 R9, R6, -R9, RZ ;  /* 0x8000000906097210 */ /* 0x000fe20007ffe0ff */
[----:B------:R-:W-:Y:S01]  /*0d20*/  IMAD.IADD R12, R13, 0x1, -R12 ;  /* 0x000000010d0c7824 */ /* 0x000fe200078e0a0c */
[----:B------:R-:W-:Y:S01]  /*0d30*/  LEA.HI R6, R3, R212, RZ, 0x2 ;  /* 0x000000d403067211 */ /* 0x000fe200078f10ff */
[----:B------:R-:W-:Y:S01]  /*0d40*/  IMAD.SHL.U32 R11, R10, 0x40, RZ ;  /* 0x000000400a0b7824 */ /* 0x000fe200078e00ff */
[----:B------:R-:W-:Y:S01]  /*0d50*/  SHF.R.S32.HI R0, RZ, 0x5, R0 ;  /* 0x00000005ff007819 */ /* 0x000fe20000011400 */
[----:B------:R-:W-:Y:S01]  /*0d60*/  IMAD R15, R14, 0x10, R15 ;  /* 0x000000100e0f7824 */ /* 0x000fe200078e020f */
[----:B------:R-:W-:Y:S01]  /*0d70*/  SHF.R.S32.HI R19, RZ, 0x2, R6 ;  /* 0x00000002ff137819 */ /* 0x000fe20000011406 */
[----:B------:R-:W-:Y:S01]  /*0d80*/  IMAD.SHL.U32 R12, R12, 0x8, RZ ;  /* 0x000000080c0c7824 */ /* 0x000fe200078e00ff */
[----:B------:R-:W-:Y:S01]  /*0d90*/  LOP3.LUT R11, R11, 0x1c0, RZ, 0xc0, !PT ;  /* 0x000001c00b0b7812 */ /* 0x000fe200078ec0ff */
[----:B------:R-:W-:Y:S01]  /*0da0*/  IMAD.SHL.U32 R8, R8, 0x40, RZ ;  /* 0x0000004008087824 */ /* 0x000fe200078e00ff */
[----:B------:R-:W-:Y:S01]  /*0db0*/  LOP3.LUT R4, R4, 0x7ffffffc, RZ, 0xc0, !PT ;  /* 0x7ffffffc04047812 */ /* 0x000fe200078ec0ff */
[--C-:B------:R-:W-:Y:S01]  /*0dc0*/  IMAD.U32 R210, R15, 0x40, R12.reuse ;  /* 0x000000400fd27824 */ /* 0x100fe200078e000c */
[----:B------:R-:W-:Y:S01]  /*0dd0*/  LOP3.LUT R12, R11, 0x8, R12, 0xf8, !PT ;  /* 0x000000080b0c7812 */ /* 0x000fe200078ef80c */
[----:B------:R-:W-:Y:S01]  /*0de0*/  IMAD R188, R0, 0x10, R9 ;  /* 0x0000001000bc7824 */ /* 0x000fe200078e0209 */
[----:B------:R-:W-:Y:S01]  /*0df0*/  SHF.R.U32.HI R11, RZ, 0x3, R11 ;  /* 0x00000003ff0b7819 */ /* 0x000fe2000001160b */
[----:B------:R-:W-:Y:S01]  /*0e00*/  VIADD R215, R19, 0x20 ;  /* 0x0000002013d77836 */ /* 0x000fe20000000000 */
[----:B------:R-:W-:-:S02]  /*0e10*/  LOP3.LUT R8, R8, 0x7ffffe00, RZ, 0xc0, !PT ;  /* 0x7ffffe0008087812 */ /* 0x000fc400078ec0ff */
[----:B------:R-:W-:Y:S01]  /*0e20*/  LEA.HI R0, R3, R212, RZ, 0x3 ;  /* 0x000000d403007211 */ /* 0x000fe200078f18ff */
[----:B------:R-:W-:Y:S01]  /*0e30*/  IMAD.IADD R4, R7, 0x1, -R4 ;  /* 0x0000000107047824 */ /* 0x000fe200078e0a04 */
[----:B------:R-:W-:Y:S01]  /*0e40*/  LOP3.LUT R11, R12, R11, RZ, 0x3c, !PT ;  /* 0x0000000b0c0b7212 */ /* 0x000fe200078e3cff */
[----:B------:R-:W-:Y:S01]  /*0e50*/  IMAD R8, R189, 0x400, R8 ;  /* 0x00000400bd087824 */ /* 0x000fe200078e0208 */
[----:B------:R-:W-:Y:S02]  /*0e60*/  SHF.R.S32.HI R192, RZ, 0x3, R0 ;  /* 0x00000003ffc07819 */ /* 0x000fe40000011400 */
[----:B------:R-:W-:Y:S02]  /*0e70*/  LOP3.LUT R3, R0, 0x1ffffff8, RZ, 0xc0, !PT ;  /* 0x1ffffff800037812 */ /* 0x000fe400078ec0ff */
[----:B------:R-:W-:Y:S02]  /*0e80*/  LOP3.LUT R7, R6, 0xfffffffc, RZ, 0xc0, !PT ;  /* 0xfffffffc06077812 */ /* 0x000fe400078ec0ff */
[----:B------:R-:W-:Y:S01]  /*0e90*/  SHF.R.S32.HI R0, RZ, 0x1f, R215 ;  /* 0x0000001fff007819 */ /* 0x000fe200000114d7 */
[----:B------:R-:W-:Y:S01]  /*0ea0*/  IMAD.IADD R11, R8, 0x1, R11 ;  /* 0x00000001080b7824 */ /* 0x000fe200078e020b */
[----:B------:R-:W-:Y:S01]  /*0eb0*/  R2P PR, R10, 0x6 ;  /* 0x000000060a007804 */ /* 0x000fe20000000000 */
[----:B------:R-:W-:Y:S01]  /*0ec0*/  IMAD.IADD R204, R212, 0x1, -R7 ;  /* 0x00000001d4cc7824 */ /* 0x000fe200078e0a07 */
[----:B------:R-:W-:Y:S01]  /*0ed0*/  LEA.HI R0, R0, R215, RZ, 0x3 ;  /* 0x000000d700007211 */ /* 0x000fe200078f18ff */
[----:B------:R-:W-:-:S02]  /*0ee0*/  IMAD.SHL.U32 R208, R215, 0x40, RZ ;  /* 0x00000040d7d07824 */ /* 0x000fc400078e00ff */
[----:B------:R-:W-:Y:S01]  /*0ef0*/  IMAD R194, R11, 0x2, R2 ;  /* 0x000000020bc27824 */ /* 0x000fe200078e0202 */
[----:B------:R-:W-:Y:S01]  /*0f00*/  SHF.R.S32.HI R6, RZ, 0x1f, R6 ;  /* 0x0000001fff067819 */ /* 0x000fe20000011406 */
[----:B------:R-:W-:Y:S01]  /*0f10*/  IMAD.SHL.U32 R209, R0, 0x40, RZ ;  /* 0x0000004000d17824 */ /* 0x000fe200078e00ff */
[----:B------:R-:W-:Y:S02]  /*0f20*/  LEA.HI R5, R5, R206, RZ, 0x1 ;  /* 0x000000ce05057211 */ /* 0x000fe400078f08ff */
[----:B------:R-:W-:Y:S02]  /*0f30*/  LOP3.LUT R208, R208, 0x1c0, RZ, 0xc0, !PT ;  /* 0x000001c0d0d07812 */ /* 0x000fe400078ec0ff */
[----:B------:R-:W-:Y:S02]  /*0f40*/  MOV R196, 0x40 ;  /* 0x0000004000c47802 */ /* 0x000fe40000000f00 */
[----:B------:R-:W-:Y:S02]  /*0f50*/  IADD3 R197, R194, 0x26800, RZ ;  /* 0x00026800c2c57810 */ /* 0x000fe40007ffe0ff */
[----:B------:R-:W-:-:S02]  /*0f60*/  LEA.HI R6, R6, R19, RZ, 0x3 ;  /* 0x0000001306067211 */ /* 0x000fc400078f18ff */
[----:B------:R-:W-:Y:S02]  /*0f70*/  LOP3.LUT R5, R5, 0xfffffe, RZ, 0xc0, !PT ;  /* 0x00fffffe05057812 */ /* 0x000fe400078ec0ff */
[----:B------:R-:W-:Y:S02]  /*0f80*/  SHF.R.U32.HI R214, RZ, 0x3, R208 ;  /* 0x00000003ffd67819 */ /* 0x000fe400000116d0 */
[----:B------:R-:W-:Y:S01]  /*0f90*/  LOP3.LUT R209, R209, 0xfffffe00, RZ, 0xc0, !PT ;  /* 0xfffffe00d1d17812 */ /* 0x000fe200078ec0ff */
[----:B------:R-:W-:Y:S01]  /*0fa0*/  VIADD R195, R194, 0x26820 ;  /* 0x00026820c2c37836 */ /* 0x000fe20000000000 */
[----:B------:R-:W-:Y:S01]  /*0fb0*/  SEL R196, R196, 0xffffffc0, !P2 ;  /* 0xffffffc0c4c47807 */ /* 0x000fe20005000000 */
[----:B------:R-:W-:Y:S01]  /*0fc0*/  IMAD.IADD R3, R212, 0x1, -R3 ;  /* 0x00000001d4037824 */ /* 0x000fe200078e0a03 */
[----:B------:R-:W-:Y:S01]  /*0fd0*/  LOP3.LUT R6, R6, 0xfffffff8, RZ, 0xc0, !PT ;  /* 0xfffffff806067812 */ /* 0x000fe200078ec0ff */
[C---:B------:R-:W-:Y:S02]  /*0fe0*/  @P1 VIADD R195, R197.reuse, 0xffffffe0 ;  /* 0xffffffe0c5c31836 */ /* 0x040fe40000000000 */
[----:B------:R-:W-:Y:S01]  /*0ff0*/  IMAD.IADD R5, R206, 0x1, -R5 ;  /* 0x00000001ce057824 */ /* 0x000fe200078e0a05 */
[----:B------:R-:W-:Y:S01]  /*1000*/  CS2R R22, SRZ ;  /* 0x0000000000167805 */ /* 0x000fe2000001ff00 */
[----:B------:R-:W-:Y:S01]  /*1010*/  IMAD.IADD R197, R197, 0x1, R196 ;  /* 0x00000001c5c57824 */ /* 0x000fe200078e02c4 */
[----:B------:R-:W-:Y:S01]  /*1020*/  SHF.L.U32 R187, R3, 0x3, RZ ;  /* 0x0000000303bb7819 */ /* 0x000fe200000006ff */
[----:B------:R-:W-:Y:S01]  /*1030*/  IMAD.MOV.U32 R202, RZ, RZ, RZ ;  /* 0x000000ffffca7224 */ /* 0x000fe200078e00ff */
[----:B------:R-:W-:Y:S01]  /*1040*/  IADD3 R196, R196, R195, RZ ;  /* 0x000000c3c4c47210 */ /* 0x000fe20007ffe0ff */
[----:B------:R-:W-:-:S02]  /*1050*/  IMAD.MOV.U32 R185, RZ, RZ, RZ ;  /* 0x000000ffffb97224 */ /* 0x000fc400078e00ff */
[----:B------:R-:W-:Y:S02]  /*1060*/  IMAD.MOV.U32 R18, RZ, RZ, RZ ;  /* 0x000000ffff127224 */ /* 0x000fe400078e00ff */
[----:B------:R-:W-:Y:S02]  /*1070*/  IMAD.IADD R186, R19, 0x1, -R6 ;  /* 0x0000000113ba7824 */ /* 0x000fe400078e0a06 */
[----:B------:R-:W-:Y:S02]  /*1080*/  IMAD.SHL.U32 R191, R5, 0x100, RZ ;  /* 0x0000010005bf7824 */ /* 0x000fe400078e00ff */
[----:B------:R-:W-:Y:S01]  /*1090*/  IMAD.SHL.U32 R190, R4, 0x2, RZ ;  /* 0x0000000204be7824 */ /* 0x000fe200078e00ff */
[----:B--2---:R-:W-:Y:S01]  /*10a0*/  LOP3.LUT R184, R16, 0x1, RZ, 0xfc, !PT ;  /* 0x0000000110b87812 */ /* 0x004fe200078efcff */
[----:B------:R-:W-:-:S05]  /*10b0*/  IMAD.SHL.U32 R16, R204, 0x8, RZ ;  /* 0x00000008cc107824 */ /* 0x000fca00078e00ff */
[----:B------:R-:W-:-:S04]  /*10c0*/  LOP3.LUT R0, R208, 0x38, R16, 0xf8, !PT ;  /* 0x00000038d0007812 */ /* 0x000fc800078ef810 */
[----:B------:R-:W-:-:S05]  /*10d0*/  LOP3.LUT R207, R209, R0, R214, 0xf6, !PT ;  /* 0x00000000d1cf7212 */ /* 0x000fca00078ef6d6 */
[----:B------:R-:W-:-:S07]  /*10e0*/  IMAD R207, R207, 0x2, R2 ;  /* 0x00000002cfcf7824 */ /* 0x000fce00078e0202 */
.L_x_570:
[----:B0----5:R-:W0:Y:S01]  /*10f0*/  LDC.64 R4, c[0x0][0xc60] ;  /* 0x00031800ff047b82 */ /* 0x021e220000000a00 */
[----:B------:R-:W-:Y:S01]  /*1100*/  ULDC.64 UR4, c[0x0][0xa28] ;  /* 0x00028a0000047ab9 */ /* 0x000fe20000000a00 */
[----:B------:R-:W-:Y:S01]  /*1110*/  ULDC.64 UR8, c[0x0][0xa18] ;  /* 0x0002860000087ab9 */ /* 0x000fe20000000a00 */
[----:B------:R-:W-:Y:S01]  /*1120*/  ULDC.64 UR6, c[0x0][0xa08] ;  /* 0x0002820000067ab9 */ /* 0x000fe20000000a00 */
[----:B0-----:R-:W-:-:S05]  /*1130*/  IMAD.WIDE R4, R27, 0x4, R4 ;  /* 0x000000041b047825 */ /* 0x001fca00078e0204 */
[----:B--2---:R-:W2:Y:S01]  /*1140*/  LDG.E R201, desc[UR40][R4.64] ;  /* 0x0000002804c97981 */ /* 0x004ea2000c1e1900 */
[----:B------:R-:W-:Y:S01]  /*1150*/  ISETP.NE.U32.AND P2, PT, RZ, UR4, PT ;  /* 0x00000004ff007c0c */ /* 0x000fe2000bf45070 */
[----:B------:R-:W-:Y:S01]  /*1160*/  IMAD.MOV.U32 R3, RZ, RZ, RZ ;  /* 0x000000ffff037224 */ /* 0x000fe200078e00ff */
[----:B------:R-:W-:Y:S01]  /*1170*/  ISETP.NE.U32.AND P1, PT, RZ, UR8, PT ;  /* 0x00000008ff007c0c */ /* 0x000fe2000bf25070 */
[----:B------:R-:W-:Y:S01]  /*1180*/  IMAD.MOV.U32 R33, RZ, RZ, RZ ;  /* 0x000000ffff217224 */ /* 0x000fe200078e00ff */
[----:B------:R-:W-:Y:S02]  /*1190*/  ISETP.NE.AND.EX P2, PT, RZ, UR5, PT, P2 ;  /* 0x00000005ff007c0c */ /* 0x000fe4000bf45320 */
[----:B------:R-:W-:Y:S02]  /*11a0*/  ISETP.NE.AND.EX P1, PT, RZ, UR9, PT, P1 ;  /* 0x00000009ff007c0c */ /* 0x000fe4000bf25310 */
[----:B------:R-:W-:-:S04]  /*11b0*/  ISETP.NE.U32.AND P0, PT, RZ, UR6, PT ;  /* 0x00000006ff007c0c */ /* 0x000fc8000bf05070 */
[----:B------:R-:W-:Y:S02]  /*11c0*/  ISETP.NE.AND.EX P0, PT, RZ, UR7, PT, P0 ;  /* 0x00000007ff007c0c */ /* 0x000fe4000bf05300 */
[----:B--2---:R-:W-:Y:S01]  /*11d0*/  SHF.R.S32.HI R205, RZ, 0x1f, R201 ;  /* 0x0000001fffcd7819 */ /* 0x004fe200000114c9 */
[C---:B------:R-:W-:Y:S02]  /*11e0*/  IMAD.SHL.U32 R199, R201.reuse, 0x4, RZ ;  /* 0x00000004c9c77824 */ /* 0x040fe400078e00ff */
[C---:B------:R-:W-:Y:S02]  /*11f0*/  @P2 LEA R4, P3, R201.reuse, UR4, 0x2 ;  /* 0x00000004c9042c11 */ /* 0x040fe4000f8610ff */
[C-C-:B------:R-:W-:Y:S02]  /*1200*/  SHF.L.U64.HI R200, R201.reuse, 0x2, R205.reuse ;  /* 0x00000002c9c87819 */ /* 0x140fe400000102cd */
[----:B------:R-:W-:Y:S01]  /*1210*/  @P2 LEA.HI.X R5, R201, UR5, R205, 0x2, P3 ;  /* 0x00000005c9052c11 */ /* 0x000fe200098f14cd */
[----:B------:R-:W-:Y:S01]  /*1220*/  ULDC UR4, c[0x0][0x288] ;  /* 0x0000a20000047ab9 */ /* 0x000fe20000000800 */
[----:B----4-:R-:W-:-:S03]  /*1230*/  IADD3 R8, P4, R199, UR6, RZ ;  /* 0x00000006c7087c10 */ /* 0x010fc6000ff9e0ff */
[----:B------:R0:W5:Y:S01]  /*1240*/  @P2 LDG.E R3, desc[UR40][R4.64] ;  /* 0x0000002804032981 */ /* 0x000162000c1e1900 */
[----:B---3--:R-:W-:Y:S01]  /*1250*/  @P1 IADD3 R6, P2, R199, UR8, RZ ;  /* 0x00000008c7061c10 */ /* 0x008fe2000ff5e0ff */
[----:B------:R-:W-:Y:S01]  /*1260*/  IMAD.U32 R30, RZ, RZ, UR4 ;  /* 0x00000004ff1e7e24 */ /* 0x000fe2000f8e00ff */
[C---:B------:R-:W-:Y:S01]  /*1270*/  IADD3.X R9, R200.reuse, UR7, RZ, P4, !PT ;  /* 0x00000007c8097c10 */ /* 0x040fe2000a7fe4ff */
[----:B------:R-:W-:Y:S01]  /*1280*/  ULDC.64 UR4, c[0x0][0x3f8] ;  /* 0x0000fe0000047ab9 */ /* 0x000fe20000000a00 */
[----:B------:R-:W-:-:S03]  /*1290*/  @P1 IADD3.X R7, R200, UR9, RZ, P2, !PT ;  /* 0x00000009c8071c10 */ /* 0x000fc600097fe4ff */
[----:B------:R0:W5:Y:S01]  /*12a0*/  @P0 LDG.E R33, desc[UR40][R8.64] ;  /* 0x0000002808210981 */ /* 0x000162000c1e1900 */
[----:B------:R-:W-:Y:S01]  /*12b0*/  UISETP.NE.U32.AND UP0, UPT, UR4, URZ, UPT ;  /* 0x0000003f0400728c */ /* 0x000fe2000bf05070 */
[----:B------:R-:W-:Y:S02]  /*12c0*/  ULDC.64 UR8, c[0x0][0xa20] ;  /* 0x0002880000087ab9 */ /* 0x000fe40000000a00 */
[----:B------:R0:W5:Y:S01]  /*12d0*/  @P1 LDG.E R30, desc[UR40][R6.64] ;  /* 0x00000028061e1981 */ /* 0x000162000c1e1900 */
[----:B------:R-:W-:Y:S01]  /*12e0*/  UISETP.NE.AND.EX UP0, UPT, UR5, URZ, UPT, UP0 ;  /* 0x0000003f0500728c */ /* 0x000fe2000bf05300 */
[----:B------:R-:W-:Y:S01]  /*12f0*/  ULDC UR4, c[0x0][0x404] ;  /* 0x0001010000047ab9 */ /* 0x000fe20000000800 */
[----:B------:R-:W-:Y:S02]  /*1300*/  ISETP.NE.U32.AND P2, PT, RZ, UR8, PT ;  /* 0x00000008ff007c0c */ /* 0x000fe4000bf45070 */
[----:B------:R-:W-:Y:S01]  /*1310*/  USEL UR4, UR4, 0x1, UP0 ;  /* 0x0000000104047887 */ /* 0x000fe20008000000 */
[----:B------:R-:W-:Y:S01]  /*1320*/  ULDC UR5, c[0x0][0x2e0] ;  /* 0x0000b80000057ab9 */ /* 0x000fe20000000800 */
[----:B------:R-:W-:-:S02]  /*1330*/  ISETP.NE.AND.EX P2, PT, RZ, UR9, PT, P2 ;  /* 0x00000009ff007c0c */ /* 0x000fc4000bf45320 */
[----:B------:R-:W-:-:S03]  /*1340*/  UIMAD UR4, UR4, UR5, URZ ;  /* 0x00000005040472a4 */ /* 0x000fc6000f8e023f */
[----:B------:R-:W-:Y:S01]  /*1350*/  ULDC UR5, c[0x0][0x338] ;  /* 0x0000ce0000057ab9 */ /* 0x000fe20000000800 */
[----:B------:R-:W-:Y:S01]  /*1360*/  IMAD.MOV.U32 R203, RZ, RZ, R25 ;  /* 0x000000ffffcb7224 */ /* 0x000fe200078e0019 */
[----:B------:R-:W-:Y:S01]  /*1370*/  MOV R29, R201 ;  /* 0x000000c9001d7202 */ /* 0x000fe20000000f00 */
[----:B------:R-:W-:Y:S01]  /*1380*/  IMAD.MOV.U32 R198, RZ, RZ, R26 ;  /* 0x000000ffffc67224 */ /* 0x000fe200078e001a */
[----:B0-----:R-:W-:Y:S06]  /*1390*/  @P1 BRA `(.L_x_448) ;  /* 0x0000000000241947 */ /* 0x001fec0003800000 */
[----:B------:R-:W-:Y:S02]  /*13a0*/  ULDC.64 UR6, c[0x0][0xa00] ;  /* 0x0002800000067ab9 */ /* 0x000fe40000000a00 */
[----:B------:R-:W-:-:S04]  /*13b0*/  ISETP.NE.U32.AND P1, PT, RZ, UR6, PT ;  /* 0x00000006ff007c0c */ /* 0x000fc8000bf25070 */
[----:B------:R-:W-:-:S13]  /*13c0*/  ISETP.NE.AND.EX P1, PT, RZ, UR7, PT, P1 ;  /* 0x00000007ff007c0c */ /* 0x000fda000bf25310 */
[----:B------:R-:W-:Y:S05]  /*13d0*/  @!P1 BRA `(.L_x_448) ;  /* 0x0000000000149947 */ /* 0x000fea0003800000 */
[----:B------:R-:W0:Y:S02]  /*13e0*/  LDC.64 R4, c[0x0][0xa00] ;  /* 0x00028000ff047b82 */ /* 0x000e240000000a00 */
[----:B0-----:R-:W-:-:S05]  /*13f0*/  IMAD.WIDE R4, R29, 0x4, R4 ;  /* 0x000000041d047825 */ /* 0x001fca00078e0204 */
[----:B-----5:R-:W2:Y:S04]  /*1400*/  LDG.E R30, desc[UR40][R4.64] ;  /* 0x00000028041e7981 */ /* 0x020ea8000c1e1900 */
[----:B------:R-:W2:Y:S02]  /*1410*/  LDG.E R7, desc[UR40][R4.64+0x4] ;  /* 0x0000042804077981 */ /* 0x000ea4000c1e1900 */
[----:B--2---:R-:W-:-:S07]  /*1420*/  IMAD.IADD R30, R7, 0x1, -R30 ;  /* 0x00000001071e7824 */ /* 0x004fce00078e0a1e */
.L_x_448:
[----:B------:R-:W-:Y:S02]  /*1430*/  IMAD.U32 R24, RZ, RZ, UR5 ;  /* 0x00000005ff187e24 */ /* 0x000fe4000f8e00ff */
[----:B------:R-:W-:Y:S01]  /*1440*/  IMAD.U32 R28, RZ, RZ, UR4 ;  /* 0x00000004ff1c7e24 */ /* 0x000fe2000f8e00ff */
[----:B------:R-:W-:Y:S06]  /*1450*/  @!P2 BRA `(.L_x_449) ;  /* 0x000000000010a947 */ /* 0x000fec0003800000 */
[----:B------:R-:W-:-:S04]  /*1460*/  IADD3 R4, P0, R199, UR8, RZ ;  /* 0x00000008c7047c10 */ /* 0x000fc8000ff1e0ff */
[----:B------:R-:W-:-:S05]  /*1470*/  IADD3.X R5, R200, UR9, RZ, P0, !PT ;  /* 0x00000009c8057c10 */ /* 0x000fca00087fe4ff */
[----:B------:R0:W5:Y:S01]  /*1480*/  LDG.E R28, desc[UR40][R4.64] ;  /* 0x00000028041c7981 */ /* 0x000162000c1e1900 */
[----:B------:R-:W-:Y:S05]  /*1490*/  BRA `(.L_x_450) ;  /* 0x0000000000107947 */ /* 0x000fea0003800000 */
.L_x_449:
[----:B------:R-:W-:Y:S05]  /*14a0*/  @!P0 BRA `(.L_x_450) ;  /* 0x00000000000c8947 */ /* 0x000fea0003800000 */
[----:B------:R-:W2:Y:S04]  /*14b0*/  LDG.E R5, desc[UR40][R8.64] ;  /* 0x0000002808057981 */ /* 0x000ea8000c1e1900 */
[----:B------:R-:W2:Y:S02]  /*14c0*/  LDG.E R28, desc[UR40][R8.64+0x4] ;  /* 0x00000428081c7981 */ /* 0x000ea4000c1e1900 */
[----:B--2---:R-:W-:-:S07]  /*14d0*/  IMAD.IADD R28, R28, 0x1, -R5 ;  /* 0x000000011c1c7824 */ /* 0x004fce00078e0a05 */
.L_x_450:
[----:B------:R-:W-:Y:S02]  /*14e0*/  ULDC.64 UR4, c[0x0][0xa10] ;  /* 0x0002840000047ab9 */ /* 0x000fe40000000a00 */
[----:B------:R-:W-:-:S04]  /*14f0*/  ISETP.NE.U32.AND P0, PT, RZ, UR4, PT ;  /* 0x00000004ff007c0c */ /* 0x000fc8000bf05070 */
[----:B------:R-:W-:Y:S01]  /*1500*/  ISETP.NE.AND.EX P0, PT, RZ, UR5, PT, P0 ;  /* 0x00000005ff007c0c */ /* 0x000fe2000bf05300 */
[----:B------:R-:W-:-:S12]  /*1510*/  ULDC.64 UR4, c[0x0][0xa30] ;  /* 0x00028c0000047ab9 */ /* 0x000fd80000000a00 */
[----:B0-----:R-:W0:Y:S02]  /*1520*/  @P0 LDC.64 R4, c[0x0][0xa10] ;  /* 0x00028400ff040b82 */ /* 0x001e240000000a00 */
[----:B0-----:R-:W-:-:S05]  /*1530*/  @P0 IMAD.WIDE R4, R29, 0x4, R4 ;  /* 0x000000041d040825 */ /* 0x001fca00078e0204 */
[----:B------:R-:W2:Y:S04]  /*1540*/  @P0 LDG.E R0, desc[UR40][R4.64] ;  /* 0x0000002804000981 */ /* 0x000ea8000c1e1900 */
[----:B------:R-:W2:Y:S01]  /*1550*/  @P0 LDG.E R9, desc[UR40][R4.64+0x4] ;  /* 0x0000042804090981 */ /* 0x000ea2000c1e1900 */
[----:B------:R-:W-:Y:S01]  /*1560*/  ISETP.NE.U32.AND P1, PT, RZ, UR4, PT ;  /* 0x00000004ff007c0c */ /* 0x000fe2000bf25070 */
[----:B-----5:R-:W-:-:S03]  /*1570*/  IMAD.MOV.U32 R27, RZ, RZ, R28 ;  /* 0x000000ffff1b7224 */ /* 0x020fc600078e001c */
[----:B------:R-:W-:-:S13]  /*1580*/  ISETP.NE.AND.EX P1, PT, RZ, UR5, PT, P1 ;  /* 0x00000005ff007c0c */ /* 0x000fda000bf25310 */
[----:B------:R-:W-:-:S04]  /*1590*/  @P1 IADD3 R6, P2, R199, UR4, RZ ;  /* 0x00000004c7061c10 */ /* 0x000fc8000ff5e0ff */
[----:B------:R-:W-:-:S05]  /*15a0*/  @P1 IADD3.X R7, R200, UR5, RZ, P2, !PT ;  /* 0x00000005c8071c10 */ /* 0x000fca00097fe4ff */
[----:B------:R0:W5:Y:S01]  /*15b0*/  @P1 LDG.E R27, desc[UR40][R6.64] ;  /* 0x00000028061b1981 */ /* 0x000162000c1e1900 */
[----:B------:R-:W-:Y:S01]  /*15c0*/  IMAD.IADD R11, R28, 0x1, -R3 ;  /* 0x000000011c0b7824 */ /* 0x000fe200078e0a03 */
[----:B------:R-:W-:-:S03]  /*15d0*/  PLOP3.LUT P3, PT, PT, PT, PT, 0x80, 0x0 ;  /* 0x000000000000781c */ /* 0x000fc60003f6f070 */
[----:B------:R-:W-:-:S05]  /*15e0*/  IMAD.MOV R31, RZ, RZ, -R11 ;  /* 0x000000ffff1f7224 */ /* 0x000fca00078e0a0b */
[----:B------:R-:W-:Y:S02]  /*15f0*/  VIMNMX R31, RZ, R31, !PT ;  /* 0x0000001fff1f7248 */ /* 0x000fe40007fe0100 */
[----:B--2---:R-:W-:-:S05]  /*1600*/  @P0 IADD3 R24, -R0, R9, RZ ;  /* 0x0000000900180210 */ /* 0x004fca0007ffe1ff */
[----:B------:R-:W-:-:S04]  /*1610*/  IMAD.IADD R168, R11, 0x1, R24 ;  /* 0x000000010ba87824 */ /* 0x000fc800078e0218 */
[----:B------:R-:W-:-:S05]  /*1620*/  VIADD R0, R168, 0x3f ;  /* 0x0000003fa8007836 */ /* 0x000fca0000000000 */
[----:B------:R-:W-:-:S04]  /*1630*/  SHF.R.S32.HI R3, RZ, 0x1f, R0 ;  /* 0x0000001fff037819 */ /* 0x000fc80000011400 */
[----:B------:R-:W-:-:S04]  /*1640*/  LEA.HI R3, R3, R0, RZ, 0x6 ;  /* 0x0000000003037211 */ /* 0x000fc800078f30ff */
[----:B------:R-:W-:Y:S02]  /*1650*/  LOP3.LUT R5, R3, 0xffffffc0, RZ, 0xc0, !PT ;  /* 0xffffffc003057812 */ /* 0x000fe400078ec0ff */
[----:B------:R-:W-:Y:S02]  /*1660*/  SHF.R.S32.HI R182, RZ, 0x6, R3 ;  /* 0x00000006ffb67819 */ /* 0x000fe40000011403 */
[----:B------:R-:W-:-:S04]  /*1670*/  VIADDMNMX R0, R5, -R11, R24, PT ;  /* 0x8000000b05007246 */ /* 0x000fc80003800118 */
[----:B------:R-:W-:Y:S02]  /*1680*/  ISETP.GT.AND P0, PT, R0, R31, PT ;  /* 0x0000001f0000720c */ /* 0x000fe40003f04270 */
[----:B------:R-:W-:-:S05]  /*1690*/  SHF.R.U32.HI R31, RZ, 0x6, R31 ;  /* 0x00000006ff1f7819 */ /* 0x000fca000001161f */
[----:B------:R-:W-:-:S06]  /*16a0*/  IMAD.MOV.U32 R51, RZ, RZ, R31 ;  /* 0x000000ffff337224 */ /* 0x000fcc00078e001f */
[----:B------:R-:W-:-:S05]  /*16b0*/  @P0 VIADD R0, R0, 0x3f ;  /* 0x0000003f00000836 */ /* 0x000fca0000000000 */
[----:B------:R-:W-:-:S04]  /*16c0*/  @P0 SHF.R.S32.HI R5, RZ, 0x1f, R0 ;  /* 0x0000001fff050819 */ /* 0x000fc80000011400 */
[----:B------:R-:W-:-:S04]  /*16d0*/  @P0 LEA.HI R5, R5, R0, RZ, 0x6 ;  /* 0x0000000005050211 */ /* 0x000fc800078f30ff */
[----:B------:R-:W-:-:S04]  /*16e0*/  @P0 SHF.R.S32.HI R51, RZ, 0x6, R5 ;  /* 0x00000006ff330819 */ /* 0x000fc80000011405 */
[----:B------:R-:W-:-:S13]  /*16f0*/  ISETP.GT.AND P0, PT, R51, R31, PT ;  /* 0x0000001f3300720c */ /* 0x000fda0003f04270 */
[----:B0-----:R-:W-:Y:S05]  /*1700*/  @!P0 BRA `(.L_x_451) ;  /* 0x0000002800b88947 */ /* 0x001fea0003800000 */
[----:B------:R-:W-:Y:S01]  /*1710*/  VIADD R0, R2, 0x22400 ;  /* 0x0002240002007836 */ /* 0x000fe20000000000 */
[----:B------:R-:W-:Y:S04]  /*1720*/  BSSY B6, `(.L_x_452) ;  /* 0x0000013000067945 */ /* 0x000fe80003800000 */
[----:B------:R-:W-:-:S13]  /*1730*/  LOP3.LUT P0, RZ, R0, 0x3ff, RZ, 0xc0, !PT ;  /* 0x000003ff00ff7812 */ /* 0x000fda000780c0ff */
[----:B------:R-:W-:Y:S05]  /*1740*/  @!P0 BRA `(.L_x_453) ;  /* 0x0000000000408947 */ /* 0x000fea0003800000 */
[----:B------:R-:W-:Y:S01]  /*1750*/  MOV R0, 0x0 ;  /* 0x0000000000007802 */ /* 0x000fe20000000f00 */
[----:B------:R-:W-:Y:S01]  /*1760*/  ULDC.64 UR4, c[0x4][0x88] ;  /* 0x0100220000047ab9 */ /* 0x000fe20000000a00 */
[----:B------:R-:W-:Y:S01]  /*1770*/  ULDC.64 UR6, c[0x4][0x20] ;  /* 0x0100080000067ab9 */ /* 0x000fe20000000a00 */
[----:B------:R-:W-:Y:S01]  /*1780*/  MOV R4, UR4 ;  /* 0x0000000400047c02 */ /* 0x000fe20008000f00 */
[----:B------:R0:W1:Y:S01]  /*1790*/  LDC.64 R14, c[0x4][R0] ;  /* 0x01000000000e7b82 */ /* 0x0000620000000a00 */
[----:B------:R-:W-:Y:S01]  /*17a0*/  IMAD.U32 R5, RZ, RZ, UR5 ;  /* 0x00000005ff057e24 */ /* 0x000fe2000f8e00ff */
[----:B------:R-:W-:Y:S01]  /*17b0*/  ULDC.64 UR4, c[0x4][0x90] ;  /* 0x0100240000047ab9 */ /* 0x000fe20000000a00 */
        /* <DEDUP_REMOVED lines=8> */
[----:B-1---5:R-:W-:Y:S05]  /*1840*/  CALL.ABS.NOINC R14 ;  /* 0x000000000e007343 */ /* 0x022fea0003c00000 */
.L_x_453:
[----:B------:R-:W-:Y:S05]  /*1850*/  BSYNC B6 ;  /* 0x0000000000067941 */ /* 0x000fea0003800000 */
.L_x_452:
[----:B------:R-:W-:Y:S01]  /*1860*/  VIADD R0, R2, 0x400 ;  /* 0x0000040002007836 */ /* 0x000fe20000000000 */
[----:B------:R-:W-:Y:S04]  /*1870*/  BSSY B6, `(.L_x_454) ;  /* 0x0000013000067945 */ /* 0x000fe80003800000 */
[----:B------:R-:W-:-:S13]  /*1880*/  LOP3.LUT P0, RZ, R0, 0x3ff, RZ, 0xc0, !PT ;  /* 0x000003ff00ff7812 */ /* 0x000fda000780c0ff */
        /* <DEDUP_REMOVED lines=10> */
[----:B------:R-:W-:Y:S02]  /*1930*/  IMAD.U32 R7, RZ, RZ, UR7 ;  /* 0x00000007ff077e24 */ /* 0x000fe4000f8e00ff */
[----:B------:R-:W-:-:S02]  /*1940*/  IMAD.U32 R11, RZ, RZ, UR5 ;  /* 0x00000005ff0b7e24 */ /* 0x000fc4000f8e00ff */
[----:B------:R-:W-:Y:S02]  /*1950*/  IMAD.MOV.U32 R8, RZ, RZ, 0x70 ;  /* 0x00000070ff087424 */ /* 0x000fe400078e00ff */
[----:B------:R-:W-:Y:S02]  /*1960*/  IMAD.MOV.U32 R12, RZ, RZ, 0x1 ;  /* 0x00000001ff0c7424 */ /* 0x000fe400078e00ff */
[----:B0-----:R-:W-:-:S07]  /*1970*/  IMAD.MOV.U32 R13, RZ, RZ, RZ ;  /* 0x000000ffff0d7224 */ /* 0x001fce00078e00ff */
[----:B------:R-:W-:-:S07]  /*1980*/  LEPC R20, `(.L_x_455) ;  /* 0x000000001014794e */ /* 0x000fce0000000000 */
[----:B-1---5:R-:W-:Y:S05]  /*1990*/  CALL.ABS.NOINC R14 ;  /* 0x000000000e007343 */ /* 0x022fea0003c00000 */
.L_x_455:
[----:B------:R-:W-:Y:S05]  /*19a0*/  BSYNC B6 ;  /* 0x0000000000067941 */ /* 0x000fea0003800000 */
.L_x_454:
[----:B------:R-:W-:Y:S01]  /*19b0*/  ULDC.64 UR4, c[0x0][0x9f8] ;  /* 0x00027e0000047ab9 */ /* 0x000fe20000000a00 */
[----:B------:R-:W0:Y:S01]  /*19c0*/  LDC R0, c[0x0][0x428] ;  /* 0x00010a00ff007b82 */ /* 0x000e220000000800 */
[----:B------:R-:W-:-:S07]  /*19d0*/  ISETP.NE.U32.AND P0, PT, RZ, UR4, PT ;  /* 0x00000004ff007c0c */ /* 0x000fce000bf05070 */
[----:B------:R-:W1:Y:S01]  /*19e0*/  LDC.64 R54, c[0x0][0x2f0] ;  /* 0x0000bc00ff367b82 */ /* 0x000e620000000a00 */
[----:B------:R-:W-:Y:S01]  /*19f0*/  ISETP.NE.AND.EX P0, PT, RZ, UR5, PT, P0 ;  /* 0x00000005ff007c0c */ /* 0x000fe2000bf05300 */
[----:B------:R-:W-:Y:S01]  /*1a00*/  IMAD.IADD R48, R33, 0x1, R28 ;  /* 0x0000000121307824 */ /* 0x000fe200078e021c */
[----:B------:R-:W-:Y:S01]  /*1a10*/  ULDC.64 UR6, c[0x0][0xa08] ;  /* 0x0002820000067ab9 */ /* 0x000fe20000000a00 */
[----:B------:R-:W-:-:S04]  /*1a20*/  SHF.R.S32.HI R17, RZ, 0x1f, R16 ;  /* 0x0000001fff117819 */ /* 0x000fc80000011410 */
[----:B------:R-:W2:Y:S06]  /*1a30*/  LDC.64 R56, c[0x0][0x3d8] ;  /* 0x0000f600ff387b82 */ /* 0x000eac0000000a00 */
[----:B------:R-:W-:Y:S02]  /*1a40*/  @P0 IADD3 R4, P1, R199, UR4, RZ ;  /* 0x00000004c7040c10 */ /* 0x000fe4000ff3e0ff */
[----:B------:R-:W3:Y:S02]  /*1a50*/  LDC R67, c[0x0][0x3d4] ;  /* 0x0000f500ff437b82 */ /* 0x000ee40000000800 */
[----:B------:R-:W-:Y:S01]  /*1a60*/  @P0 IADD3.X R5, R200, UR5, RZ, P1, !PT ;  /* 0x00000005c8050c10 */ /* 0x000fe20008ffe4ff */
[----:B------:R-:W-:-:S04]  /*1a70*/  ULDC.64 UR4, c[0x0][0x2f8] ;  /* 0x0000be0000047ab9 */ /* 0x000fc80000000a00 */
[----:B------:R4:W2:Y:S01]  /*1a80*/  @P0 LDG.E R29, desc[UR40][R4.64] ;  /* 0x00000028041d0981 */ /* 0x0008a2000c1e1900 */
[----:B0-----:R-:W-:Y:S01]  /*1a90*/  ISETP.NE.AND P0, PT, R0, 0x1, PT ;  /* 0x000000010000780c */ /* 0x001fe20003f05270 */
[----:B------:R-:W0:Y:S01]  /*1aa0*/  LDC.64 R32, c[0x0][0x3e8] ;  /* 0x0000fa00ff207b82 */ /* 0x000e220000000a00 */
[----:B------:R-:W-:Y:S01]  /*1ab0*/  SHF.R.S32.HI R12, RZ, 0x1f, R48 ;  /* 0x0000001fff0c7819 */ /* 0x000fe20000011430 */
[----:B------:R-:W-:Y:S01]  /*1ac0*/  IMAD.SHL.U32 R42, R204, 0x4, RZ ;  /* 0x00000004cc2a7824 */ /* 0x000fe200078e00ff */
[----:B------:R-:W0:Y:S01]  /*1ad0*/  S2R R34, SR_TID.X ;  /* 0x0000000000227919 */ /* 0x000e220000002100 */
[----:B------:R-:W-:Y:S01]  /*1ae0*/  IMAD.SHL.U32 R61, R186, 0x40, RZ ;  /* 0x00000040ba3d7824 */ /* 0x000fe200078e00ff */
[----:B-1----:R-:W-:Y:S01]  /*1af0*/  SHF.L.U64.HI R53, R54, 0x6, R55 ;  /* 0x0000000636357819 */ /* 0x002fe20000010237 */
[-C--:B------:R-:W-:Y:S01]  /*1b00*/  IMAD R3, R12, R54.reuse, RZ ;  /* 0x000000360c037224 */ /* 0x080fe200078e02ff */
[----:B------:R-:W-:Y:S01]  /*1b10*/  SHF.R.S32.HI R43, RZ, 0x1f, R42 ;  /* 0x0000001fff2b7819 */ /* 0x000fe2000001142a */
[C---:B----4-:R-:W-:Y:S01]  /*1b20*/  IMAD.WIDE.U32 R4, R48.reuse, R54, RZ ;  /* 0x0000003630047225 */ /* 0x050fe200078e00ff */
[----:B------:R-:W-:Y:S01]  /*1b30*/  LOP3.LUT R61, R61, 0x1c0, RZ, 0xc0, !PT ;  /* 0x000001c03d3d7812 */ /* 0x000fe200078ec0ff */
[----:B------:R-:W1:Y:S02]  /*1b40*/  LDC R63, c[0x0][0x3d4] ;  /* 0x0000f500ff3f7b82 */ /* 0x000e640000000800 */
[----:B------:R-:W-:Y:S01]  /*1b50*/  IMAD R3, R48, R55, R3 ;  /* 0x0000003730037224 */ /* 0x000fe200078e0203 */
[----:B------:R-:W-:Y:S01]  /*1b60*/  SHF.R.U32.HI R65, RZ, 0x3, R61 ;  /* 0x00000003ff417819 */ /* 0x000fe2000001163d */
[C---:B------:R-:W-:Y:S01]  /*1b70*/  VIADD R84, R16.reuse, 0x20 ;  /* 0x0000002010547836 */ /* 0x040fe20000000000 */
[----:B---3--:R-:W-:Y:S01]  /*1b80*/  ISETP.GE.AND P2, PT, R16, R67, PT ;  /* 0x000000431000720c */ /* 0x008fe20003f46270 */
[----:B------:R-:W-:-:S02]  /*1b90*/  IMAD.IADD R5, R5, 0x1, R3 ;  /* 0x0000000105057824 */ /* 0x000fc400078e0203 */
[----:B------:R-:W3:Y:S01]  /*1ba0*/  @P0 LDC R7, c[0x0][0x42c] ;  /* 0x00010b00ff070b82 */ /* 0x000ee20000000800 */
[----:B------:R-:W-:Y:S01]  /*1bb0*/  P2R R76, PR, RZ, 0x4 ;  /* 0x00000004ff4c7803 */ /* 0x000fe20000000000 */
[----:B0-----:R-:W-:-:S06]  /*1bc0*/  IMAD.SHL.U32 R60, R32, 0x40, RZ ;  /* 0x00000040203c7824 */ /* 0x001fcc00078e00ff */
[----:B------:R-:W0:Y:S08]  /*1bd0*/  @P0 LDC R9, c[0x0][0x430] ;  /* 0x00010c00ff090b82 */ /* 0x000e300000000800 */
[----:B------:R-:W4:Y:S01]  /*1be0*/  LDC R64, c[0x0][0x2e4] ;  /* 0x0000b900ff407b82 */ /* 0x000f220000000800 */
[----:B------:R-:W-:-:S04]  /*1bf0*/  SHF.R.U32.HI R34, RZ, 0x7, R34 ;  /* 0x00000007ff227819 */ /* 0x000fc80000011622 */
[----:B------:R-:W-:Y:S01]  /*1c00*/  IADD3 R62, R34, 0x8, RZ ;  /* 0x00000008223e7810 */ /* 0x000fe20007ffe0ff */
[----:B---3--:R-:W-:Y:S02]  /*1c10*/  @P0 IMAD.HI.U32 R0, R26, R7, RZ ;  /* 0x000000071a000227 */ /* 0x008fe400078e00ff */
[----:B------:R-:W3:Y:S03]  /*1c20*/  LDC.64 R46, c[0x0][0x2d8] ;  /* 0x0000b600ff2e7b82 */ /* 0x000ee60000000a00 */
[----:B0-----:R-:W-:Y:S02]  /*1c30*/  @P0 SHF.R.U32.HI R26, RZ, R9, R0 ;  /* 0x00000009ff1a0219 */ /* 0x001fe40000011600 */
[----:B------:R-:W-:Y:S02]  /*1c40*/  ISETP.NE.U32.AND P0, PT, RZ, UR6, PT ;  /* 0x00000006ff007c0c */ /* 0x000fe4000bf05070 */
[----:B------:R-:W-:Y:S01]  /*1c50*/  SHF.R.S32.HI R0, RZ, 0x1f, R26 ;  /* 0x0000001fff007819 */ /* 0x000fe2000001141a */
[----:B------:R-:W-:Y:S01]  /*1c60*/  IMAD.WIDE.U32 R4, R26, UR4, R4 ;  /* 0x000000041a047c25 */ /* 0x000fe2000f8e0004 */
[----:B------:R-:W-:Y:S01]  /*1c70*/  ISETP.NE.AND.EX P0, PT, RZ, UR7, PT, P0 ;  /* 0x00000007ff007c0c */ /* 0x000fe2000bf05300 */
[----:B------:R-:W-:-:S02]  /*1c80*/  ULDC.64 UR6, c[0x0][0x320] ;  /* 0x0000c80000067ab9 */ /* 0x000fc40000000a00 */
[C---:B------:R-:W-:Y:S02]  /*1c90*/  IMAD R7, R0.reuse, UR6, RZ ;  /* 0x0000000600077c24 */ /* 0x040fe4000f8e02ff */
[----:B------:R-:W-:Y:S02]  /*1ca0*/  IMAD R3, R0, UR4, RZ ;  /* 0x0000000400037c24 */ /* 0x000fe4000f8e02ff */
[C---:B------:R-:W-:Y:S02]  /*1cb0*/  IMAD R9, R26.reuse, UR7, R7 ;  /* 0x000000071a097c24 */ /* 0x040fe4000f8e0207 */
[----:B------:R-:W-:-:S04]  /*1cc0*/  IMAD.WIDE.U32 R6, R26, UR6, R16 ;  /* 0x000000061a067c25 */ /* 0x000fc8000f8e0010 */
[----:B------:R-:W-:Y:S01]  /*1cd0*/  IMAD R3, R26, UR5, R3 ;  /* 0x000000051a037c24 */ /* 0x000fe2000f8e0203 */
[----:B------:R-:W-:Y:S01]  /*1ce0*/  ULDC.64 UR4, c[0x0][0x300] ;  /* 0x0000c00000047ab9 */ /* 0x000fe20000000a00 */
[----:B------:R-:W-:Y:S02]  /*1cf0*/  IADD3 R7, R7, R9, RZ ;  /* 0x0000000907077210 */ /* 0x000fe40007ffe0ff */
[----:B------:R-:W-:Y:S01]  /*1d00*/  IMAD.IADD R5, R5, 0x1, R3 ;  /* 0x0000000105057824 */ /* 0x000fe200078e0203 */
[----:B------:R-:W-:Y:S02]  /*1d10*/  SHF.R.S32.HI R3, RZ, 0x1f, R19 ;  /* 0x0000001fff037819 */ /* 0x000fe40000011413 */
[----:B--2---:R-:W-:Y:S02]  /*1d20*/  SHF.R.S32.HI R0, RZ, 0x1f, R29 ;  /* 0x0000001fff007819 */ /* 0x004fe4000001141d */
[----:B------:R-:W-:Y:S02]  /*1d30*/  SEL R9, R29, RZ, !P0 ;  /* 0x000000ff1d097207 */ /* 0x000fe40004000000 */
[----:B------:R-:W-:-:S03]  /*1d40*/  SEL R0, R0, RZ, !P0 ;  /* 0x000000ff00007207 */ /* 0x000fc60004000000 */
[----:B------:R-:W-:-:S04]  /*1d50*/  IMAD.WIDE.U32 R44, R9, UR4, R4 ;  /* 0x00000004092c7c25 */ /* 0x000fc8000f8e0004 */
[----:B------:R-:W-:Y:S02]  /*1d60*/  IMAD R8, R0, UR4, RZ ;  /* 0x0000000400087c24 */ /* 0x000fe4000f8e02ff */
[----:B------:R-:W-:-:S04]  /*1d70*/  IMAD.WIDE.U32 R4, R19, R54, R16 ;  /* 0x0000003613047225 */ /* 0x000fc800078e0010 */
[----:B------:R-:W-:Y:S01]  /*1d80*/  IMAD R11, R9, UR5, R8 ;  /* 0x00000005090b7c24 */ /* 0x000fe2000f8e0208 */
[----:B------:R-:W-:Y:S01]  /*1d90*/  ULDC.64 UR4, c[0x0][0x328] ;  /* 0x0000ca0000047ab9 */ /* 0x000fe20000000a00 */
[C---:B------:R-:W-:Y:S01]  /*1da0*/  IMAD R8, R3.reuse, R54, RZ ;  /* 0x0000003603087224 */ /* 0x040fe200078e02ff */
[----:B------:R-:W-:Y:S01]  /*1db0*/  IADD3 R26, P0, R44, R4, RZ ;  /* 0x000000042c1a7210 */ /* 0x000fe20007f1e0ff */
[----:B------:R-:W-:Y:S02]  /*1dc0*/  IMAD R4, R3, R56, RZ ;  /* 0x0000003803047224 */ /* 0x000fe400078e02ff */
[----:B------:R-:W-:Y:S01]  /*1dd0*/  IMAD R13, R19, R55, R8 ;  /* 0x00000037130d7224 */ /* 0x000fe200078e0208 */
[----:B------:R-:W-:Y:S01]  /*1de0*/  SHF.L.U64.HI R55, R56, 0x6, R57 ;  /* 0x0000000638377819 */ /* 0x000fe20000010239 */
[----:B------:R-:W-:Y:S02]  /*1df0*/  IMAD R8, R0, UR4, RZ ;  /* 0x0000000400087c24 */ /* 0x000fe4000f8e02ff */
[----:B------:R-:W-:-:S02]  /*1e00*/  IMAD.IADD R0, R45, 0x1, R11 ;  /* 0x000000012d007824 */ /* 0x000fc400078e020b */
[----:B------:R-:W-:Y:S02]  /*1e10*/  IMAD R15, R19, R57, R4 ;  /* 0x00000039130f7224 */ /* 0x000fe400078e0204 */
[----:B------:R-:W-:Y:S01]  /*1e20*/  IMAD.WIDE.U32 R40, R9, UR4, R6 ;  /* 0x0000000409287c25 */ /* 0x000fe2000f8e0006 */
[----:B------:R-:W-:Y:S01]  /*1e30*/  IADD3.X R50, R0, R5, R13, P0, !PT ;  /* 0x0000000500327210 */ /* 0x000fe200007fe40d */
[----:B------:R-:W-:Y:S01]  /*1e40*/  ULDC UR4, c[0x0][0x2e4] ;  /* 0x0000b90000047ab9 */ /* 0x000fe20000000800 */
[----:B------:R-:W-:Y:S01]  /*1e50*/  SEL R13, R67, RZ, P2 ;  /* 0x000000ff430d7207 */ /* 0x000fe20001000000 */
[C---:B------:R-:W-:Y:S01]  /*1e60*/  IMAD.WIDE.U32 R4, R19.reuse, R56, R42 ;  /* 0x0000003813047225 */ /* 0x040fe200078e002a */
[----:B------:R-:W-:Y:S02]  /*1e70*/  IADD3 R48, P2, R19, R48, RZ ;  /* 0x0000003013307210 */ /* 0x000fe40007f5e0ff */
[C---:B------:R-:W-:Y:S01]  /*1e80*/  IADD3 R13, R16.reuse, R13, RZ ;  /* 0x0000000d100d7210 */ /* 0x040fe20007ffe0ff */
[----:B------:R-:W-:Y:S01]  /*1e90*/  IMAD R79, R9, UR5, R8 ;  /* 0x00000005094f7c24 */ /* 0x000fe2000f8e0208 */
[----:B------:R-:W-:Y:S01]  /*1ea0*/  ISETP.GE.AND P0, PT, R16, UR4, PT ;  /* 0x0000000410007c0c */ /* 0x000fe2000bf06270 */
[----:B------:R-:W-:Y:S01]  /*1eb0*/  IMAD.WIDE.U32 R8, R19, R56, R16 ;  /* 0x0000003813087225 */ /* 0x000fe200078e0010 */
[----:B------:R-:W-:-:S02]  /*1ec0*/  SHF.R.S32.HI R52, RZ, 0x1f, R13 ;  /* 0x0000001fff347819 */ /* 0x000fc4000001140d */
[----:B------:R-:W-:Y:S01]  /*1ed0*/  ISETP.GE.AND P1, PT, R84, UR4, PT ;  /* 0x0000000454007c0c */ /* 0x000fe2000bf26270 */
[----:B------:R-:W-:Y:S01]  /*1ee0*/  IMAD.IADD R5, R5, 0x1, R15 ;  /* 0x0000000105057824 */ /* 0x000fe200078e020f */
[----:B------:R-:W-:Y:S01]  /*1ef0*/  LEA.HI R52, R52, R13, RZ, 0x3 ;  /* 0x0000000d34347211 */ /* 0x000fe200078f18ff */
[----:B------:R-:W-:Y:S01]  /*1f00*/  IMAD.IADD R9, R15, 0x1, R9 ;  /* 0x000000010f097824 */ /* 0x000fe200078e0209 */
[----:B-----5:R-:W-:Y:S01]  /*1f10*/  SHF.R.S32.HI R15, RZ, 0x1f, R27 ;  /* 0x0000001fff0f7819 */ /* 0x020fe2000001141b */
[----:B------:R-:W-:Y:S01]  /*1f20*/  IMAD.WIDE.U32 R36, R27, R56, R4 ;  /* 0x000000381b247225 */ /* 0x000fe200078e0004 */
[----:B------:R-:W-:Y:S02]  /*1f30*/  LOP3.LUT R4, R61, 0x18, R16, 0xf8, !PT ;  /* 0x000000183d047812 */ /* 0x000fe400078ef810 */
[----:B------:R-:W-:Y:S01]  /*1f40*/  LOP3.LUT R73, R52, 0xfffffff8, RZ, 0xc0, !PT ;  /* 0xfffffff834497812 */ /* 0x000fe200078ec0ff */
[----:B------:R-:W-:Y:S01]  /*1f50*/  IMAD R6, R3, R32, RZ ;  /* 0x0000002003067224 */ /* 0x000fe200078e02ff */
[----:B------:R-:W-:Y:S01]  /*1f60*/  LOP3.LUT R4, R4, R65, RZ, 0x3c, !PT ;  /* 0x0000004104047212 */ /* 0x000fe200078e3cff */
[----:B------:R-:W-:Y:S01]  /*1f70*/  IMAD R14, R15, R56, RZ ;  /* 0x000000380f0e7224 */ /* 0x000fe200078e02ff */
[----:B------:R-:W-:Y:S01]  /*1f80*/  SHF.R.S32.HI R77, RZ, 0x1f, R73 ;  /* 0x0000001fff4d7819 */ /* 0x000fe20000011449 */
[----:B------:R-:W-:-:S02]  /*1f90*/  IMAD R21, R19, R33, R6 ;  /* 0x0000002113157224 */ /* 0x000fc400078e0206 */
[----:B------:R-:W-:-:S04]  /*1fa0*/  IMAD.WIDE.U32 R10, R19, R32, R16 ;  /* 0x00000020130a7225 */ /* 0x000fc800078e0010 */
[----:B------:R-:W-:-:S04]  /*1fb0*/  IMAD.WIDE.U32 R6, R19, R32, R42 ;  /* 0x0000002013067225 */ /* 0x000fc800078e002a */
[----:B------:R-:W-:Y:S01]  /*1fc0*/  IMAD R13, R27, R57, R14 ;  /* 0x000000391b0d7224 */ /* 0x000fe200078e020e */
[----:B------:R-:W-:Y:S01]  /*1fd0*/  SHF.L.U64.HI R57, R32, 0x6, R33 ;  /* 0x0000000620397819 */ /* 0x000fe20000010221 */
[----:B------:R-:W-:Y:S01]  /*1fe0*/  IMAD R69, R189, 0x200, R4 ;  /* 0x00000200bd457824 */ /* 0x000fe200078e0204 */
[----:B------:R-:W-:Y:S01]  /*1ff0*/  LOP3.LUT R4, R61, 0x38, R52, 0xf8, !PT ;  /* 0x000000383d047812 */ /* 0x000fe200078ef834 */
[----:B------:R-:W-:Y:S02]  /*2000*/  IMAD.IADD R11, R21, 0x1, R11 ;  /* 0x00000001150b7824 */ /* 0x000fe400078e020b */
[----:B------:R-:W-:Y:S01]  /*2010*/  IMAD.IADD R7, R7, 0x1, R21 ;  /* 0x0000000107077824 */ /* 0x000fe200078e0215 */
[----:B------:R-:W-:Y:S01]  /*2020*/  LOP3.LUT R4, R4, R65, RZ, 0x3c, !PT ;  /* 0x0000004104047212 */ /* 0x000fe200078e3cff */
[-C--:B------:R-:W-:Y:S02]  /*2030*/  IMAD R14, R15, R32.reuse, RZ ;  /* 0x000000200f0e7224 */ /* 0x080fe400078e02ff */
[----:B------:R-:W-:-:S04]  /*2040*/  IMAD.WIDE.U32 R28, R27, R32, R10 ;  /* 0x000000201b1c7225 */ /* 0x000fc800078e000a */
[C---:B------:R-:W-:Y:S02]  /*2050*/  IMAD R75, R27.reuse, R33, R14 ;  /* 0x000000211b4b7224 */ /* 0x040fe400078e020e */
[----:B------:R-:W-:-:S04]  /*2060*/  IMAD.WIDE.U32 R20, R27, R32, R6 ;  /* 0x000000201b147225 */ /* 0x000fc800078e0006 */
[----:B------:R-:W-:-:S04]  /*2070*/  IMAD.WIDE.U32 R38, R27, R56, R8 ;  /* 0x000000381b267225 */ /* 0x000fc800078e0008 */
[----:B------:R-:W-:Y:S01]  /*2080*/  IMAD.IADD R71, R75, 0x1, R29 ;  /* 0x000000014b477824 */ /* 0x000fe200078e021d */
[----:B------:R-:W-:Y:S01]  /*2090*/  IADD3 R75, R21, R75, RZ ;  /* 0x0000004b154b7210 */ /* 0x000fe20007ffe0ff */
[----:B------:R-:W-:Y:S02]  /*20a0*/  IMAD.SHL.U32 R54, R54, 0x40, RZ ;  /* 0x0000004036367824 */ /* 0x000fe400078e00ff */
[----:B------:R-:W-:Y:S02]  /*20b0*/  IMAD.SHL.U32 R56, R56, 0x40, RZ ;  /* 0x0000004038387824 */ /* 0x000fe400078e00ff */
[----:B------:R-:W-:Y:S02]  /*20c0*/  IMAD.SHL.U32 R67, R67, 0x2, RZ ;  /* 0x0000000243437824 */ /* 0x000fe400078e00ff */
[----:B------:R-:W-:Y:S02]  /*20d0*/  IMAD.X R49, R12, 0x1, R3, P2 ;  /* 0x000000010c317824 */ /* 0x000fe400010e0603 */
[----:B------:R-:W-:-:S02]  /*20e0*/  IMAD.IADD R66, R13, 0x1, R39 ;  /* 0x000000010d427824 */ /* 0x000fc400078e0227 */
[----:B------:R-:W-:Y:S02]  /*20f0*/  IMAD.IADD R68, R37, 0x1, R13 ;  /* 0x0000000125447824 */ /* 0x000fe400078e020d */
[----:B------:R-:W-:Y:S02]  /*2100*/  IMAD R70, R189, 0x200, R4 ;  /* 0x00000200bd467824 */ /* 0x000fe400078e0204 */
[----:B-1-34-:R-:W-:-:S07]  /*2110*/  IMAD.IADD R79, R41, 0x1, R79 ;  /* 0x00000001294f7824 */ /* 0x01afce00078e024f */
.L_x_485:
[----:B------:R-:W-:Y:S01]  /*2120*/  VIADD R51, R51, 0xffffffff ;  /* 0xffffffff33337836 */ /* 0x000fe20000000000 */
[----:B------:R-:W-:Y:S01]  /*2130*/  ISETP.GE.AND P3, PT, R63, 0x1, PT ;  /* 0x000000013f00780c */ /* 0x000fe20003f66270 */
[----:B--2---:R-:W-:Y:S01]  /*2140*/  IMAD.SHL.U32 R32, R22, 0x1000, RZ ;  /* 0x0000100016207824 */ /* 0x004fe200078e00ff */
[----:B------:R-:W-:Y:S05]  /*2150*/  YIELD ;  /* 0x0000000000007946 */ /* 0x000fea0003800000 */
[----:B------:R-:W-:Y:S01]  /*2160*/  SHF.R.S32.HI R59, RZ, 0x1f, R51 ;  /* 0x0000001fff3b7819 */ /* 0x000fe20000011433 */
[-C--:B------:R-:W-:Y:S01]  /*2170*/  IMAD R5, R53, R51.reuse, RZ ;  /* 0x0000003335057224 */ /* 0x080fe200078e02ff */
[----:B------:R-:W-:Y:S01]  /*2180*/  BSSY B0, `(.L_x_456) ;  /* 0x000018c000007945 */ /* 0x000fe20003800000 */
[----:B---3--:R-:W-:-:S04]  /*2190*/  IMAD.WIDE.U32 R14, R54, R51, RZ ;  /* 0x00000033360e7225 */ /* 0x008fc800078e00ff */
[----:B------:R-:W-:Y:S01]  /*21a0*/  IMAD R5, R59, R54, R5 ;  /* 0x000000363b057224 */ /* 0x000fe200078e0205 */
[----:B------:R-:W-:-:S03]  /*21b0*/  IADD3 R4, P2, R26, R14, RZ ;  /* 0x0000000e1a047210 */ /* 0x000fc60007f5e0ff */
[----:B------:R-:W-:Y:S01]  /*21c0*/  IMAD.IADD R81, R15, 0x1, R5 ;  /* 0x000000010f517824 */ /* 0x000fe200078e0205 */
[----:B------:R-:W-:Y:S02]  /*21d0*/  IADD3 R5, R69, R32, RZ ;  /* 0x0000002045057210 */ /* 0x000fe40007ffe0ff */
[----:B------:R-:W-:Y:S01]  /*21e0*/  LEA R12, P4, R4, R46, 0x1 ;  /* 0x0000002e040c7211 */ /* 0x000fe200078808ff */
[----:B------:R-:W-:Y:S01]  /*21f0*/  IMAD.X R6, R81, 0x1, R50, P2 ;  /* 0x0000000151067824 */ /* 0x000fe200010e0632 */
[----:B------:R-:W-:Y:S01]  /*2200*/  ISETP.GT.AND P2, PT, R51, R31, PT ;  /* 0x0000001f3300720c */ /* 0x000fe20003f44270 */
[----:B------:R-:W-:-:S03]  /*2210*/  IMAD R33, R5, 0x2, R2 ;  /* 0x0000000205217824 */ /* 0x000fc600078e0202 */
[----:B------:R-:W-:Y:S01]  /*2220*/  LEA.HI.X R13, R4, R47, R6, 0x1, P4 ;  /* 0x0000002f040d7211 */ /* 0x000fe200020f0c06 */
[----:B------:R-:W-:Y:S08]  /*2230*/  @!P3 BRA `(.L_x_457) ;  /* 0x0000001400a0b947 */ /* 0x000ff00003800000 */
[----:B------:R-:W-:Y:S01]  /*2240*/  ULDC.U8 UR4, c[0x0][0x3f0] ;  /* 0x0000fc0000047ab9 */ /* 0x000fe20000000000 */
[-C--:B------:R-:W-:Y:S01]  /*2250*/  IMAD R7, R55, R51.reuse, RZ ;  /* 0x0000003337077224 */ /* 0x080fe200078e02ff */
[----:B------:R-:W-:Y:S01]  /*2260*/  ISETP.NE.AND P3, PT, RZ, UR4, PT ;  /* 0x00000004ff007c0c */ /* 0x000fe2000bf65270 */
[----:B------:R-:W-:-:S04]  /*2270*/  IMAD.WIDE.U32 R4, R56, R51, RZ ;  /* 0x0000003338047225 */ /* 0x000fc800078e00ff */
[----:B------:R-:W-:-:S04]  /*2280*/  IMAD R7, R59, R56, R7 ;  /* 0x000000383b077224 */ /* 0x000fc800078e0207 */
[----:B------:R-:W-:-:S04]  /*2290*/  IMAD.IADD R83, R5, 0x1, R7 ;  /* 0x0000000105537824 */ /* 0x000fc800078e0207 */
[----:B------:R-:W-:Y:S05]  /*22a0*/  @!P3 BRA `(.L_x_458) ;  /* 0x0000000800b4b947 */ /* 0x000fea0003800000 */
[----:B------:R-:W-:Y:S01]  /*22b0*/  IMAD R58, R51, -0x40, R24 ;  /* 0xffffffc0333a7824 */ /* 0x000fe200078e0218 */
[----:B------:R-:W-:Y:S01]  /*22c0*/  BSSY B1, `(.L_x_459) ;  /* 0x000001e000017945 */ /* 0x000fe20003800000 */
[----:B------:R-:W-:Y:S02]  /*22d0*/  CS2R R8, SRZ ;  /* 0x0000000000087805 */ /* 0x000fe4000001ff00 */
[----:B------:R-:W-:Y:S02]  /*22e0*/  CS2R R34, SRZ ;  /* 0x0000000000227805 */ /* 0x000fe4000001ff00 */
[----:B------:R-:W-:Y:S02]  /*22f0*/  CS2R R10, SRZ ;  /* 0x00000000000a7805 */ /* 0x000fe4000001ff00 */
[----:B------:R-:W-:Y:S02]  /*2300*/  VIMNMX R58, R58, 0x40, PT ;  /* 0x000000403a3a7848 */ /* 0x000fe40003fe0100 */
[----:B------:R-:W-:-:S02]  /*2310*/  CS2R R14, SRZ ;  /* 0x00000000000e7805 */ /* 0x000fc4000001ff00 */
[----:B------:R-:W-:-:S13]  /*2320*/  ISETP.GE.AND P4, PT, R19, R58, PT ;  /* 0x0000003a1300720c */ /* 0x000fda0003f86270 */
[----:B------:R-:W-:Y:S05]  /*2330*/  @P4 BRA `(.L_x_460) ;  /* 0x0000000000584947 */ /* 0x000fea0003800000 */
[----:B------:R-:W-:Y:S01]  /*2340*/  IMAD R5, R57, R51, RZ ;  /* 0x0000003339057224 */ /* 0x000fe200078e02ff */
[----:B------:R-:W-:Y:S01]  /*2350*/  IADD3 R7, P3, R36, R4, RZ ;  /* 0x0000000424077210 */ /* 0x000fe20007f7e0ff */
[----:B------:R-:W-:Y:S01]  /*2360*/  IMAD.MOV.U32 R74, RZ, RZ, R20 ;  /* 0x000000ffff4a7224 */ /* 0x000fe200078e0014 */
[----:B------:R-:W-:Y:S01]  /*2370*/  ULDC.64 UR4, c[0x0][0x3c8] ;  /* 0x0000f20000047ab9 */ /* 0x000fe20000000a00 */
[-C--:B------:R-:W-:Y:S01]  /*2380*/  IMAD R9, R59, R60.reuse, R5 ;  /* 0x0000003c3b097224 */ /* 0x080fe200078e0205 */
[----:B------:R-:W-:Y:S01]  /*2390*/  ULDC.64 UR6, c[0x0][0x3e0] ;  /* 0x0000f80000067ab9 */ /* 0x000fe20000000a00 */
[----:B------:R-:W-:-:S04]  /*23a0*/  IMAD.WIDE.U32 R4, R51, R60, R74 ;  /* 0x0000003c33047225 */ /* 0x000fc800078e004a */
[----:B------:R-:W-:Y:S01]  /*23b0*/  IMAD.X R10, R83, 0x1, R68, P3 ;  /* 0x00000001530a7824 */ /* 0x000fe200018e0644 */
[----:B------:R-:W-:Y:S01]  /*23c0*/  LEA R6, P3, R7, UR4, 0x1 ;  /* 0x0000000407067c11 */ /* 0x000fe2000f8608ff */
[----:B------:R-:W-:Y:S01]  /*23d0*/  IMAD.IADD R5, R5, 0x1, R9 ;  /* 0x0000000105057824 */ /* 0x000fe200078e0209 */
[----:B------:R-:W-:Y:S01]  /*23e0*/  LEA R80, P5, R4, UR6, 0x1 ;  /* 0x0000000604507c11 */ /* 0x000fe2000f8a08ff */
[----:B------:R-:W-:Y:S01]  /*23f0*/  VIADD R8, R42, 0x10 ;  /* 0x000000102a087836 */ /* 0x000fe20000000000 */
[----:B------:R-:W-:Y:S02]  /*2400*/  LEA.HI.X R7, R7, UR5, R10, 0x1, P3 ;  /* 0x0000000507077c11 */ /* 0x000fe400098f0c0a */
[----:B------:R-:W-:Y:S02]  /*2410*/  CS2R R10, SRZ ;  /* 0x00000000000a7805 */ /* 0x000fe4000001ff00 */
[----:B------:R-:W-:Y:S02]  /*2420*/  LEA.HI.X R81, R4, UR7, R5, 0x1, P5 ;  /* 0x0000000704517c11 */ /* 0x000fe4000a8f0c05 */
[----:B------:R-:W-:-:S02]  /*2430*/  ISETP.GE.AND P3, PT, R42, R63, PT ;  /* 0x0000003f2a00720c */ /* 0x000fc40003f66270 */
[----:B------:R-:W-:Y:S02]  /*2440*/  ISETP.GE.AND P5, PT, R8, R63, PT ;  /* 0x0000003f0800720c */ /* 0x000fe40003fa6270 */
[----:B------:R-:W-:-:S09]  /*2450*/  CS2R R8, SRZ ;  /* 0x0000000000087805 */ /* 0x000fd2000001ff00 */
[----:B------:R0:W5:Y:S04]  /*2460*/  @!P3 LDG.E.64 R34, desc[UR40][R6.64] ;  /* 0x000000280622b981 */ /* 0x000168000c1e1b00 */
[----:B------:R0:W5:Y:S04]  /*2470*/  @!P5 LDG.E.64 R8, desc[UR40][R6.64+0x20] ;  /* 0x000020280608d981 */ /* 0x000168000c1e1b00 */
[----:B------:R0:W5:Y:S04]  /*2480*/  @!P3 LDG.E.64 R14, desc[UR40][R80.64] ;  /* 0x00000028500eb981 */ /* 0x000168000c1e1b00 */
[----:B------:R0:W5:Y:S02]  /*2490*/  @!P5 LDG.E.64 R10, desc[UR40][R80.64+0x20] ;  /* 0x00002028500ad981 */ /* 0x000164000c1e1b00 */
.L_x_460:
[----:B------:R-:W-:Y:S05]  /*24a0*/  BSYNC B1 ;  /* 0x0000000000017941 */ /* 0x000fea0003800000 */
.L_x_459:
[----:B------:R-:W-:Y:S01]  /*24b0*/  ISETP.NE.AND P3, PT, R184, 0x3, PT ;  /* 0x00000003b800780c */ /* 0x000fe20003f65270 */
[----:B-----5:R-:W-:Y:S01]  /*24c0*/  IMAD.MOV.U32 R5, RZ, RZ, R9 ;  /* 0x000000ffff057224 */ /* 0x020fe200078e0009 */
[----:B------:R-:W-:Y:S01]  /*24d0*/  MOV R4, R8 ;  /* 0x0000000800047202 */ /* 0x000fe20000000f00 */
[----:B0-----:R-:W-:Y:S02]  /*24e0*/  IMAD.MOV.U32 R6, RZ, RZ, R34 ;  /* 0x000000ffff067224 */ /* 0x001fe400078e0022 */
[----:B------:R-:W-:Y:S01]  /*24f0*/  IMAD.MOV.U32 R7, RZ, RZ, R35 ;  /* 0x000000ffff077224 */ /* 0x000fe200078e0023 */
[----:B------:R-:W-:Y:S01]  /*2500*/  PRMT R86, R86, 0x5410, R4 ;  /* 0x0000541056567816 */ /* 0x000fe20000000004 */
[----:B------:R-:W-:Y:S01]  /*2510*/  IMAD.MOV.U32 R4, RZ, RZ, R10 ;  /* 0x000000ffff047224 */ /* 0x000fe200078e000a */
[----:B------:R-:W-:Y:S01]  /*2520*/  PRMT R88, R88, 0x5410, R5 ;  /* 0x0000541058587816 */ /* 0x000fe20000000005 */
[----:B------:R-:W-:Y:S01]  /*2530*/  IMAD.MOV.U32 R5, RZ, RZ, R11 ;  /* 0x000000ffff057224 */ /* 0x000fe200078e000b */
[----:B------:R-:W-:Y:S01]  /*2540*/  PRMT R80, R80, 0x5410, R6 ;  /* 0x0000541050507816 */ /* 0x000fe20000000006 */
[----:B------:R-:W-:Y:S01]  /*2550*/  IMAD.MOV.U32 R6, RZ, RZ, R14 ;  /* 0x000000ffff067224 */ /* 0x000fe200078e000e */
[----:B------:R-:W-:-:S02]  /*2560*/  PRMT R82, R82, 0x5410, R7 ;  /* 0x0000541052527816 */ /* 0x000fc40000000007 */
[----:B------:R-:W-:Y:S02]  /*2570*/  MOV R7, R15 ;  /* 0x0000000f00077202 */ /* 0x000fe40000000f00 */
[----:B------:R-:W-:Y:S02]  /*2580*/  PRMT R90, R90, 0x5410, R4 ;  /* 0x000054105a5a7816 */ /* 0x000fe40000000004 */
[----:B------:R-:W-:Y:S02]  /*2590*/  PRMT R91, R91, 0x5410, R5 ;  /* 0x000054105b5b7816 */ /* 0x000fe40000000005 */
[----:B------:R-:W-:Y:S02]  /*25a0*/  PRMT R80, R6, 0x7610, R80 ;  /* 0x0000761006507816 */ /* 0x000fe40000000050 */
[----:B------:R-:W-:Y:S01]  /*25b0*/  PRMT R82, R7, 0x7610, R82 ;  /* 0x0000761007527816 */ /* 0x000fe20000000052 */
[----:B------:R-:W-:Y:S06]  /*25c0*/  @!P3 BRA `(.L_x_461) ;  /* 0x000000000004b947 */ /* 0x000fec0003800000 */
[----:B------:R-:W-:Y:S01]  /*25d0*/  BPT.TRAP 0x1 ;  /* 0x000000040000795c */ /* 0x000fe20000300000 */
.L_x_461:
[----:B------:R-:W-:Y:S01]  /*25e0*/  IMAD R72, R22, 0x8, R2 ;  /* 0x0000000816487824 */ /* 0x000fe200078e0202 */
[----:B------:R-:W-:Y:S01]  /*25f0*/  SHF.L.U32 R59, R185, 0x1f, RZ ;  /* 0x0000001fb93b7819 */ /* 0x000fe200000006ff */
[----:B------:R-:W-:Y:S03]  /*2600*/  BSSY B1, `(.L_x_462) ;  /* 0x0000003000017945 */ /* 0x000fe60003800000 */
[----:B------:R-:W0:Y:S02]  /*2610*/  SYNCS.PHASECHK.TRANS64.TRYWAIT P5, [R72+URZ+0x28c90], R59 ;  /* 0x028c903b480075a7 */ /* 0x000e2400080a017f */
[----:B0-----:R-:W-:Y:S05]  /*2620*/  @!P5 BRA `(.L_x_463) ;  /* 0x0000012400e4d947 */ /* 0x001fea0003800000 */
.L_x_671:
[----:B------:R-:W-:Y:S05]  /*2630*/  BSYNC B1 ;  /* 0x0000000000017941 */ /* 0x000fea0003800000 */
.L_x_462:
[----:B------:R-:W-:Y:S05]  /*2640*/  @P4 BRA `(.L_x_464) ;  /* 0x0000001000fc4947 */ /* 0x000fea0003800000 */
[----:B------:R-:W-:Y:S04]  /*2650*/  BSSY B1, `(.L_x_465) ;  /* 0x0000036000017945 */ /* 0x000fe80003800000 */
[----:B------:R-:W-:Y:S05]  /*2660*/  @P0 BRA `(.L_x_466) ;  /* 0x0000000000d00947 */ /* 0x000fea0003800000 */
[----:B------:R1:W2:Y:S01]  /*2670*/  LDS.128 R4, [R33+0x22400] ;  /* 0x0224000021047984 */ /* 0x0002a20000000c00 */
[----:B------:R-:W-:Y:S01]  /*2680*/  ISETP.GE.AND P4, PT, R42, R63, PT ;  /* 0x0000003f2a00720c */ /* 0x000fe20003f86270 */
[----:B------:R-:W-:-:S12]  /*2690*/  BSSY B2, `(.L_x_467) ;  /* 0x0000030000027945 */ /* 0x000fd80003800000 */
[----:B-1----:R-:W-:Y:S05]  /*26a0*/  @P4 BRA `(.L_x_468) ;  /* 0x0000000000b84947 */ /* 0x002fea0003800000 */
[----:B------:R-:W-:Y:S01]  /*26b0*/  SHF.R.U64 R81, R14, 0x10, R15 ;  /* 0x000000100e517819 */ /* 0x000fe2000000120f */
[----:B--2---:R-:W-:Y:S01]  /*26c0*/  IMAD.U32 R33, R7, 0x10000, RZ ;  /* 0x0001000007217824 */ /* 0x004fe200078e00ff */
[----:B------:R-:W-:Y:S01]  /*26d0*/  SHF.R.U64 R74, R34, 0x10, R35 ;  /* 0x00000010224a7819 */ /* 0x000fe20000001223 */
[----:B------:R-:W-:Y:S01]  /*26e0*/  IMAD.U32 R14, R6, 0x10000, RZ ;  /* 0x00010000060e7824 */ /* 0x000fe200078e00ff */
[----:B------:R-:W-:Y:S02]  /*26f0*/  SHF.R.U32.HI R83, RZ, 0x10, R15 ;  /* 0x00000010ff537819 */ /* 0x000fe4000001160f */
[----:B------:R-:W-:Y:S02]  /*2700*/  SHF.R.U32.HI R78, RZ, 0x10, R35 ;  /* 0x00000010ff4e7819 */ /* 0x000fe40000011623 */
[C---:B------:R-:W-:Y:S02]  /*2710*/  PRMT R81, R80.reuse, 0x5410, R81 ;  /* 0x0000541050517816 */ /* 0x040fe40000000051 */
[----:B------:R-:W-:-:S02]  /*2720*/  PRMT R35, R80, 0x5432, R74 ;  /* 0x0000543250237816 */ /* 0x000fc4000000004a */
[C---:B------:R-:W-:Y:S02]  /*2730*/  PRMT R83, R82.reuse, 0x5410, R83 ;  /* 0x0000541052537816 */ /* 0x040fe40000000053 */
[----:B------:R-:W-:Y:S02]  /*2740*/  LOP3.LUT R34, R7, 0xffff0000, RZ, 0xc0, !PT ;  /* 0xffff000007227812 */ /* 0x000fe400078ec0ff */
[----:B------:R-:W-:Y:S01]  /*2750*/  PRMT R78, R82, 0x5432, R78 ;  /* 0x00005432524e7816 */ /* 0x000fe2000000004e */
[----:B------:R-:W-:Y:S01]  /*2760*/  IMAD.U32 R85, R83, 0x10000, RZ ;  /* 0x0001000053557824 */ /* 0x000fe200078e00ff */
[----:B------:R-:W-:Y:S02]  /*2770*/  LOP3.LUT R7, R5, 0xffff0000, RZ, 0xc0, !PT ;  /* 0xffff000005077812 */ /* 0x000fe400078ec0ff */
[C---:B------:R-:W-:Y:S01]  /*2780*/  LOP3.LUT R82, R81.reuse, 0xffff0000, RZ, 0xc0, !PT ;  /* 0xffff000051527812 */ /* 0x040fe200078ec0ff */
[----:B------:R-:W-:Y:S01]  /*2790*/  IMAD.U32 R81, R81, 0x10000, RZ ;  /* 0x0001000051517824 */ /* 0x000fe200078e00ff */
[C---:B------:R-:W-:Y:S01]  /*27a0*/  LOP3.LUT R74, R35.reuse, 0xffff0000, RZ, 0xc0, !PT ;  /* 0xffff0000234a7812 */ /* 0x040fe200078ec0ff */
[----:B------:R-:W-:Y:S01]  /*27b0*/  IMAD.U32 R35, R35, 0x10000, RZ ;  /* 0x0001000023237824 */ /* 0x000fe200078e00ff */
[----:B------:R-:W-:Y:S01]  /*27c0*/  LOP3.LUT R15, R6, 0xffff0000, RZ, 0xc0, !PT ;  /* 0xffff0000060f7812 */ /* 0x000fe200078ec0ff */
[----:B------:R-:W-:Y:S01]  /*27d0*/  IMAD.U32 R6, R5, 0x10000, RZ ;  /* 0x0001000005067824 */ /* 0x000fe200078e00ff */
[----:B------:R-:W-:Y:S01]  /*27e0*/  SHF.L.U32 R80, R78, 0x10, RZ ;  /* 0x000000104e507819 */ /* 0x000fe200000006ff */
[----:B------:R-:W-:-:S02]  /*27f0*/  IMAD.U32 R5, R4, 0x10000, RZ ;  /* 0x0001000004057824 */ /* 0x000fc400078e00ff */
[C---:B------:R-:W-:Y:S01]  /*2800*/  FMUL.FTZ R87, R7.reuse, R82 ;  /* 0x0000005207577220 */ /* 0x040fe20000410000 */
[----:B------:R-:W-:Y:S01]  /*2810*/  FMUL.FTZ R7, R7, R74 ;  /* 0x0000004a07077220 */ /* 0x000fe20000410000 */
[----:B------:R-:W-:Y:S01]  /*2820*/  LOP3.LUT R4, R4, 0xffff0000, RZ, 0xc0, !PT ;  /* 0xffff000004047812 */ /* 0x000fe200078ec0ff */
[----:B------:R-:W-:Y:S01]  /*2830*/  FMUL.FTZ R89, R15, R85 ;  /* 0x000000550f597220 */ /* 0x000fe20000410000 */
[----:B------:R-:W-:Y:S01]  /*2840*/  LOP3.LUT R83, R83, 0xffff0000, RZ, 0xc0, !PT ;  /* 0xffff000053537812 */ /* 0x000fe200078ec0ff */
[----:B------:R-:W-:Y:S01]  /*2850*/  FMUL.FTZ R15, R15, R80 ;  /* 0x000000500f0f7220 */ /* 0x000fe20000410000 */
[----:B------:R-:W-:Y:S01]  /*2860*/  LOP3.LUT R78, R78, 0xffff0000, RZ, 0xc0, !PT ;  /* 0xffff00004e4e7812 */ /* 0x000fe200078ec0ff */
[C---:B------:R-:W-:Y:S01]  /*2870*/  FFMA.FTZ R87, R6.reuse, R74, -R87 ;  /* 0x0000004a06577223 */ /* 0x040fe20000010857 */
[----:B------:R-:W-:Y:S01]  /*2880*/  FFMA.FTZ R82, R6, R82, R7 ;  /* 0x0000005206527223 */ /* 0x000fe20000010007 */
[----:B------:R-:W-:Y:S01]  /*2890*/  FFMA.FTZ R89, R14, R80, -R89 ;  /* 0x000000500e597223 */ /* 0x000fe20000010859 */
[----:B------:R-:W-:Y:S01]  /*28a0*/  FMUL.FTZ R6, R4, R81 ;  /* 0x0000005104067220 */ /* 0x000fe20000410000 */
[----:B------:R-:W-:Y:S01]  /*28b0*/  FFMA.FTZ R14, R14, R85, R15 ;  /* 0x000000550e0e7223 */ /* 0x000fe2000001000f */
[----:B------:R-:W-:Y:S01]  /*28c0*/  FMUL.FTZ R74, R34, R83 ;  /* 0x00000053224a7220 */ /* 0x000fe20000410000 */
[-C--:B------:R-:W-:Y:S01]  /*28d0*/  FMUL.FTZ R4, R4, R35.reuse ;  /* 0x0000002304047220 */ /* 0x080fe20000410000 */
[-C--:B------:R-:W-:Y:S01]  /*28e0*/  FMUL.FTZ R34, R34, R78.reuse ;  /* 0x0000004e22227220 */ /* 0x080fe20000410000 */
[----:B------:R-:W-:Y:S01]  /*28f0*/  FFMA.FTZ R6, R5, R35, -R6 ;  /* 0x0000002305067223 */ /* 0x000fe20000010806 */
[----:B------:R-:W-:Y:S01]  /*2900*/  FFMA.FTZ R74, R33, R78, -R74 ;  /* 0x0000004e214a7223 */ /* 0x000fe2000001084a */
[----:B------:R-:W-:Y:S01]  /*2910*/  FFMA.FTZ R5, R5, R81, R4 ;  /* 0x0000005105057223 */ /* 0x000fe20000010004 */
[----:B------:R-:W-:Y:S01]  /*2920*/  FFMA.FTZ R33, R33, R83, R34 ;  /* 0x0000005321217223 */ /* 0x000fe20000010022 */
[----:B------:R-:W-:-:S02]  /*2930*/  F2FP.BF16.F32.PACK_AB R82, R82, R87 ;  /* 0x000000575252723e */ /* 0x000fc400000010ff */
[----:B------:R-:W-:Y:S02]  /*2940*/  F2FP.BF16.F32.PACK_AB R14, R14, R89 ;  /* 0x000000590e0e723e */ /* 0x000fe400000010ff */
[----:B------:R-:W-:Y:S01]  /*2950*/  F2FP.BF16.F32.PACK_AB R4, R5, R6 ;  /* 0x000000060504723e */ /* 0x000fe200000010ff */
[----:B------:R-:W-:Y:S01]  /*2960*/  IMAD.MOV.U32 R5, RZ, RZ, R82 ;  /* 0x000000ffff057224 */ /* 0x000fe200078e0052 */
[----:B------:R-:W-:Y:S01]  /*2970*/  F2FP.BF16.F32.PACK_AB R7, R33, R74 ;  /* 0x0000004a2107723e */ /* 0x000fe200000010ff */
[----:B------:R-:W-:-:S07]  /*2980*/  IMAD.MOV.U32 R6, RZ, RZ, R14 ;  /* 0x000000ffff067224 */ /* 0x000fce00078e000e */
.L_x_468:
[----:B------:R-:W-:Y:S05]  /*2990*/  BSYNC B2 ;  /* 0x0000000000027941 */ /* 0x000fea0003800000 */
.L_x_467:
[----:B--2---:R1:W-:Y:S02]  /*29a0*/  STG.E.128 desc[UR40][R12.64], R4 ;  /* 0x000000040c007986 */ /* 0x0043e4000c101d28 */
.L_x_466:
[----:B------:R-:W-:Y:S05]  /*29b0*/  BSYNC B1 ;  /* 0x0000000000017941 */ /* 0x000fea0003800000 */
.L_x_465:
[----:B------:R-:W-:Y:S05]  /*29c0*/  @P1 BRA `(.L_x_464) ;  /* 0x00000010001c1947 */ /* 0x000fea0003800000 */
[----:B-1----:R-:W-:Y:S01]  /*29d0*/  IMAD.MOV.U32 R5, RZ, RZ, 0x20 ;  /* 0x00000020ff057424 */ /* 0x002fe200078e00ff */
[----:B------:R-:W-:Y:S01]  /*29e0*/  LOP3.LUT P4, RZ, R186, 0x4, RZ, 0xc0, !PT ;  /* 0x00000004baff7812 */ /* 0x000fe2000788c0ff */
[----:B------:R-:W-:Y:S01]  /*29f0*/  BSSY B1, `(.L_x_469) ;  /* 0x0000036000017945 */ /* 0x000fe20003800000 */
[----:B------:R-:W-:Y:S02]  /*2a00*/  IADD3 R14, R42, 0x10, RZ ;  /* 0x000000102a0e7810 */ /* 0x000fe40007ffe0ff */
[----:B------:R-:W-:Y:S02]  /*2a10*/  SEL R5, R5, 0xffffffe0, !P4 ;  /* 0xffffffe005057807 */ /* 0x000fe40006000000 */
[----:B------:R-:W-:Y:S02]  /*2a20*/  ISETP.GE.AND P4, PT, R14, R63, PT ;  /* 0x0000003f0e00720c */ /* 0x000fe40003f86270 */
[----:B------:R-:W-:-:S05]  /*2a30*/  IADD3 R5, R5, R69, R32 ;  /* 0x0000004505057210 */ /* 0x000fca0007ffe020 */
[----:B------:R-:W-:-:S06]  /*2a40*/  IMAD R4, R5, 0x2, R2 ;  /* 0x0000000205047824 */ /* 0x000fcc00078e0202 */
[----:B------:R-:W1:Y:S01]  /*2a50*/  LDS.128 R4, [R4+0x22400] ;  /* 0x0224000004047984 */ /* 0x000e620000000c00 */
[----:B------:R-:W-:Y:S05]  /*2a60*/  @P4 BRA `(.L_x_470) ;  /* 0x0000000000b84947 */ /* 0x000fea0003800000 */
[----:B------:R-:W-:Y:S01]  /*2a70*/  SHF.R.U64 R14, R8, 0x10, R9 ;  /* 0x00000010080e7819 */ /* 0x000fe20000001209 */
[----:B-1----:R-:W-:Y:S01]  /*2a80*/  IMAD.U32 R8, R6, 0x10000, RZ ;  /* 0x0001000006087824 */ /* 0x002fe200078e00ff */
[--C-:B------:R-:W-:Y:S01]  /*2a90*/  SHF.R.U64 R34, R10, 0x10, R11.reuse ;  /* 0x000000100a227819 */ /* 0x100fe2000000120b */
[----:B------:R-:W-:Y:S01]  /*2aa0*/  IMAD.U32 R10, R7, 0x10000, RZ ;  /* 0x00010000070a7824 */ /* 0x000fe200078e00ff */
[----:B------:R-:W-:Y:S02]  /*2ab0*/  SHF.R.U32.HI R74, RZ, 0x10, R11 ;  /* 0x00000010ff4a7819 */ /* 0x000fe4000001160b */
[----:B------:R-:W-:Y:S02]  /*2ac0*/  SHF.R.U32.HI R32, RZ, 0x10, R9 ;  /* 0x00000010ff207819 */ /* 0x000fe40000011609 */
[----:B------:R-:W-:Y:S02]  /*2ad0*/  PRMT R14, R86, 0x5432, R14 ;  /* 0x00005432560e7816 */ /* 0x000fe4000000000e */
[----:B------:R-:W-:-:S02]  /*2ae0*/  PRMT R34, R90, 0x5432, R34 ;  /* 0x000054325a227816 */ /* 0x000fc40000000022 */
[----:B------:R-:W-:Y:S02]  /*2af0*/  PRMT R74, R91, 0x5432, R74 ;  /* 0x000054325b4a7816 */ /* 0x000fe4000000004a */
[----:B------:R-:W-:Y:S02]  /*2b00*/  PRMT R32, R88, 0x5432, R32 ;  /* 0x0000543258207816 */ /* 0x000fe40000000020 */
[----:B------:R-:W-:Y:S01]  /*2b10*/  LOP3.LUT R11, R7, 0xffff0000, RZ, 0xc0, !PT ;  /* 0xffff0000070b7812 */ /* 0x000fe200078ec0ff */
[----:B------:R-:W-:Y:S01]  /*2b20*/  IMAD.U32 R78, R74, 0x10000, RZ ;  /* 0x000100004a4e7824 */ /* 0x000fe200078e00ff */
[----:B------:R-:W-:Y:S01]  /*2b30*/  LOP3.LUT R7, R5, 0xffff0000, RZ, 0xc0, !PT ;  /* 0xffff000005077812 */ /* 0x000fe200078ec0ff */
[----:B------:R-:W-:Y:S01]  /*2b40*/  IMAD.U32 R33, R32, 0x10000, RZ ;  /* 0x0001000020217824 */ /* 0x000fe200078e00ff */
[----:B------:R-:W-:Y:S02]  /*2b50*/  LOP3.LUT R35, R34, 0xffff0000, RZ, 0xc0, !PT ;  /* 0xffff000022237812 */ /* 0x000fe400078ec0ff */
[C---:B------:R-:W-:Y:S01]  /*2b60*/  LOP3.LUT R15, R14.reuse, 0xffff0000, RZ, 0xc0, !PT ;  /* 0xffff00000e0f7812 */ /* 0x040fe200078ec0ff */
[----:B------:R-:W-:Y:S01]  /*2b70*/  IMAD.U32 R14, R14, 0x10000, RZ ;  /* 0x000100000e0e7824 */ /* 0x000fe200078e00ff */
[----:B------:R-:W-:Y:S01]  /*2b80*/  LOP3.LUT R9, R6, 0xffff0000, RZ, 0xc0, !PT ;  /* 0xffff000006097812 */ /* 0x000fe200078ec0ff */
[C---:B------:R-:W-:Y:S01]  /*2b90*/  FMUL.FTZ R81, R7.reuse, R35 ;  /* 0x0000002307517220 */ /* 0x040fe20000410000 */
[----:B------:R-:W-:Y:S01]  /*2ba0*/  LOP3.LUT R74, R74, 0xffff0000, RZ, 0xc0, !PT ;  /* 0xffff00004a4a7812 */ /* 0x000fe200078ec0ff */
[----:B------:R-:W-:Y:S01]  /*2bb0*/  FMUL.FTZ R80, R7, R15 ;  /* 0x0000000f07507220 */ /* 0x000fe20000410000 */
[----:B------:R-:W-:Y:S01]  /*2bc0*/  LOP3.LUT R32, R32, 0xffff0000, RZ, 0xc0, !PT ;  /* 0xffff000020207812 */ /* 0x000fe200078ec0ff */
[C---:B------:R-:W-:Y:S01]  /*2bd0*/  FMUL.FTZ R7, R9.reuse, R78 ;  /* 0x0000004e09077220 */ /* 0x040fe20000410000 */
[-C--:B------:R-:W-:Y:S01]  /*2be0*/  FMUL.FTZ R9, R9, R33.reuse ;  /* 0x0000002109097220 */ /* 0x080fe20000410000 */
[----:B------:R-:W-:Y:S01]  /*2bf0*/  IMAD.U32 R6, R5, 0x10000, RZ ;  /* 0x0001000005067824 */ /* 0x000fe200078e00ff */
[----:B------:R-:W-:Y:S01]  /*2c00*/  SHF.L.U32 R34, R34, 0x10, RZ ;  /* 0x0000001022227819 */ /* 0x000fe200000006ff */
[----:B------:R-:W-:Y:S01]  /*2c10*/  FFMA.FTZ R33, R8, R33, -R7 ;  /* 0x0000002108217223 */ /* 0x000fe20000010807 */
[----:B------:R-:W-:-:S02]  /*2c20*/  IMAD.U32 R5, R4, 0x10000, RZ ;  /* 0x0001000004057824 */ /* 0x000fc400078e00ff */
[----:B------:R-:W-:Y:S01]  /*2c30*/  FFMA.FTZ R8, R8, R78, R9 ;  /* 0x0000004e08087223 */ /* 0x000fe20000010009 */
[----:B------:R-:W-:Y:S01]  /*2c40*/  LOP3.LUT R4, R4, 0xffff0000, RZ, 0xc0, !PT ;  /* 0xffff000004047812 */ /* 0x000fe200078ec0ff */
[C---:B------:R-:W-:Y:S01]  /*2c50*/  FMUL.FTZ R9, R11.reuse, R74 ;  /* 0x0000004a0b097220 */ /* 0x040fe20000410000 */
[-C--:B------:R-:W-:Y:S01]  /*2c60*/  FMUL.FTZ R11, R11, R32.reuse ;  /* 0x000000200b0b7220 */ /* 0x080fe20000410000 */
[C---:B------:R-:W-:Y:S01]  /*2c70*/  FFMA.FTZ R81, R6.reuse, R15, -R81 ;  /* 0x0000000f06517223 */ /* 0x040fe20000010851 */
[----:B------:R-:W-:Y:S01]  /*2c80*/  FFMA.FTZ R80, R6, R35, R80 ;  /* 0x0000002306507223 */ /* 0x000fe20000010050 */
[----:B------:R-:W-:Y:S01]  /*2c90*/  FFMA.FTZ R9, R10, R32, -R9 ;  /* 0x000000200a097223 */ /* 0x000fe20000010809 */
[C---:B------:R-:W-:Y:S01]  /*2ca0*/  FMUL.FTZ R6, R4.reuse, R34 ;  /* 0x0000002204067220 */ /* 0x040fe20000410000 */
[----:B------:R-:W-:Y:S01]  /*2cb0*/  FMUL.FTZ R7, R4, R14 ;  /* 0x0000000e04077220 */ /* 0x000fe20000410000 */
[----:B------:R-:W-:Y:S01]  /*2cc0*/  FFMA.FTZ R10, R10, R74, R11 ;  /* 0x0000004a0a0a7223 */ /* 0x000fe2000001000b */
[----:B------:R-:W-:Y:S01]  /*2cd0*/  F2FP.BF16.F32.PACK_AB R8, R8, R33 ;  /* 0x000000210808723e */ /* 0x000fe200000010ff */
[C---:B------:R-:W-:Y:S01]  /*2ce0*/  FFMA.FTZ R6, R5.reuse, R14, -R6 ;  /* 0x0000000e05067223 */ /* 0x040fe20000010806 */
[----:B------:R-:W-:Y:S01]  /*2cf0*/  FFMA.FTZ R7, R5, R34, R7 ;  /* 0x0000002205077223 */ /* 0x000fe20000010007 */
[----:B------:R-:W-:-:S02]  /*2d00*/  F2FP.BF16.F32.PACK_AB R5, R80, R81 ;  /* 0x000000515005723e */ /* 0x000fc400000010ff */
[----:B------:R-:W-:Y:S02]  /*2d10*/  F2FP.BF16.F32.PACK_AB R9, R10, R9 ;  /* 0x000000090a09723e */ /* 0x000fe400000010ff */
[----:B------:R-:W-:Y:S01]  /*2d20*/  F2FP.BF16.F32.PACK_AB R4, R7, R6 ;  /* 0x000000060704723e */ /* 0x000fe200000010ff */
[----:B------:R-:W-:Y:S02]  /*2d30*/  IMAD.MOV.U32 R6, RZ, RZ, R8 ;  /* 0x000000ffff067224 */ /* 0x000fe400078e0008 */
[----:B------:R-:W-:-:S07]  /*2d40*/  IMAD.MOV.U32 R7, RZ, RZ, R9 ;  /* 0x000000ffff077224 */ /* 0x000fce00078e0009 */
.L_x_470:
[----:B------:R-:W-:Y:S05]  /*2d50*/  BSYNC B1 ;  /* 0x0000000000017941 */ /* 0x000fea0003800000 */
.L_x_469:
[----:B-1----:R1:W-:Y:S01]  /*2d60*/  STG.E.128 desc[UR40][R12.64+0x40], R4 ;  /* 0x000040040c007986 */ /* 0x0023e2000c101d28 */
[----:B------:R-:W-:Y:S05]  /*2d70*/  BRA `(.L_x_464) ;  /* 0x0000000c00307947 */ /* 0x000fea0003800000 */
.L_x_458:
[----:B------:R-:W-:Y:S01]  /*2d80*/  IMAD R58, R51, -0x40, R24 ;  /* 0xffffffc0333a7824 */ /* 0x000fe200078e0218 */
[----:B------:R-:W-:-:S04]  /*2d90*/  ISETP.GE.AND P4, PT, R16, R63, PT ;  /* 0x0000003f1000720c */ /* 0x000fc80003f86270 */
[----:B------:R-:W-:-:S04]  /*2da0*/  VIMNMX R58, R58, 0x40, PT ;  /* 0x000000403a3a7848 */ /* 0x000fc80003fe0100 */
[----:B------:R-:W-:-:S13]  /*2db0*/  ISETP.GE.OR P3, PT, R19, R58, P4 ;  /* 0x0000003a1300720c */ /* 0x000fda0002766670 */
[----:B------:R-:W0:Y:S01]  /*2dc0*/  @!P3 LDC.64 R12, c[0x0][0x3c8] ;  /* 0x0000f200ff0cbb82 */ /* 0x000e220000000a00 */
[----:B------:R-:W-:Y:S01]  /*2dd0*/  @!P3 IADD3 R6, P5, R38, R4, RZ ;  /* 0x000000042606b210 */ /* 0x000fe20007fbe0ff */
[----:B------:R-:W-:Y:S02]  /*2de0*/  @!P3 IMAD R4, R57, R51, RZ ;  /* 0x000000333904b224 */ /* 0x000fe400078e02ff */
[----:B------:R-:W-:Y:S02]  /*2df0*/  @!P3 IMAD.MOV.U32 R5, RZ, RZ, R71 ;  /* 0x000000ffff05b224 */ /* 0x000fe400078e0047 */
[----:B------:R-:W-:Y:S02]  /*2e00*/  @!P3 IMAD R59, R59, R60, R4 ;  /* 0x0000003c3b3bb224 */ /* 0x000fe400078e0204 */
[----:B------:R-:W1:Y:S01]  /*2e10*/  @!P3 LDC.64 R34, c[0x0][0x3e0] ;  /* 0x0000f800ff22bb82 */ /* 0x000e620000000a00 */
[----:B------:R-:W-:Y:S02]  /*2e20*/  @!P3 IMAD.MOV.U32 R4, RZ, RZ, R28 ;  /* 0x000000ffff04b224 */ /* 0x000fe400078e001c */
[----:B------:R-:W-:-:S02]  /*2e30*/  @!P3 IMAD.X R7, R83, 0x1, R66, P5 ;  /* 0x000000015307b824 */ /* 0x000fc400028e0642 */
[----:B------:R-:W-:Y:S01]  /*2e40*/  @!P3 IMAD.WIDE.U32 R8, R51, R60, R4 ;  /* 0x0000003c3308b225 */ /* 0x000fe200078e0004 */
[----:B------:R-:W-:-:S04]  /*2e50*/  CS2R R4, SRZ ;  /* 0x0000000000047805 */ /* 0x000fc8000001ff00 */
[----:B------:R-:W-:Y:S02]  /*2e60*/  @!P3 IADD3 R9, R59, R9, RZ ;  /* 0x000000093b09b210 */ /* 0x000fe40007ffe0ff */
[----:B0-----:R-:W-:-:S04]  /*2e70*/  @!P3 LEA R12, P5, R6, R12, 0x1 ;  /* 0x0000000c060cb211 */ /* 0x001fc800078a08ff */
[----:B------:R-:W-:Y:S02]  /*2e80*/  @!P3 LEA.HI.X R13, R6, R13, R7, 0x1, P5 ;  /* 0x0000000d060db211 */ /* 0x000fe400028f0c07 */
[----:B------:R-:W-:Y:S02]  /*2e90*/  CS2R R6, SRZ ;  /* 0x0000000000067805 */ /* 0x000fe4000001ff00 */
[C---:B-1----:R-:W-:Y:S02]  /*2ea0*/  @!P3 LEA R34, P5, R8.reuse, R34, 0x1 ;  /* 0x000000220822b211 */ /* 0x042fe400078a08ff */
[----:B------:R-:W-:Y:S02]  /*2eb0*/  CS2R R10, SRZ ;  /* 0x00000000000a7805 */ /* 0x000fe4000001ff00 */
[----:B------:R-:W2:Y:S01]  /*2ec0*/  @!P3 LDG.E.128 R4, desc[UR40][R12.64] ;  /* 0x000000280c04b981 */ /* 0x000ea2000c1e1d00 */
[----:B------:R-:W-:Y:S02]  /*2ed0*/  @!P3 LEA.HI.X R35, R8, R35, R9, 0x1, P5 ;  /* 0x000000230823b211 */ /* 0x000fe400028f0c09 */
[----:B------:R-:W-:-:S06]  /*2ee0*/  CS2R R8, SRZ ;  /* 0x0000000000087805 */ /* 0x000fcc000001ff00 */
[----:B------:R-:W3:Y:S01]  /*2ef0*/  @!P3 LDG.E.128 R8, desc[UR40][R34.64] ;  /* 0x000000282208b981 */ /* 0x000ee2000c1e1d00 */
[----:B------:R-:W-:Y:S01]  /*2f00*/  ISETP.NE.AND P3, PT, R184, 0x3, PT ;  /* 0x00000003b800780c */ /* 0x000fe20003f65270 */
[----:B--2---:R-:W-:Y:S02]  /*2f10*/  IMAD.MOV.U32 R33, RZ, RZ, R6 ;  /* 0x000000ffff217224 */ /* 0x004fe400078e0006 */
[----:B------:R-:W-:Y:S02]  /*2f20*/  IMAD.MOV.U32 R72, RZ, RZ, R4 ;  /* 0x000000ffff487224 */ /* 0x000fe400078e0004 */
[----:B------:R-:W-:Y:S02]  /*2f30*/  IMAD.MOV.U32 R59, RZ, RZ, R7 ;  /* 0x000000ffff3b7224 */ /* 0x000fe400078e0007 */
[----:B------:R-:W-:Y:S01]  /*2f40*/  IMAD.MOV.U32 R74, RZ, RZ, R5 ;  /* 0x000000ffff4a7224 */ /* 0x000fe200078e0005 */
[----:B------:R-:W-:Y:S01]  /*2f50*/  PRMT R92, R33, 0x5410, R72 ;  /* 0x00005410215c7816 */ /* 0x000fe20000000048 */
[----:B---3--:R-:W-:Y:S01]  /*2f60*/  IMAD.MOV.U32 R12, RZ, RZ, R10 ;  /* 0x000000ffff0c7224 */ /* 0x008fe200078e000a */
[----:B------:R-:W-:Y:S01]  /*2f70*/  PRMT R94, R94, 0x5410, R59 ;  /* 0x000054105e5e7816 */ /* 0x000fe2000000003b */
[----:B------:R-:W-:Y:S01]  /*2f80*/  IMAD.MOV.U32 R13, RZ, RZ, R11 ;  /* 0x000000ffff0d7224 */ /* 0x000fe200078e000b */
[----:B------:R-:W-:Y:S01]  /*2f90*/  PRMT R95, R95, 0x5410, R74 ;  /* 0x000054105f5f7816 */ /* 0x000fe2000000004a */
[----:B------:R-:W-:Y:S01]  /*2fa0*/  IMAD.MOV.U32 R34, RZ, RZ, R9 ;  /* 0x000000ffff227224 */ /* 0x000fe200078e0009 */
[----:B------:R-:W-:-:S02]  /*2fb0*/  MOV R33, R8 ;  /* 0x0000000800217202 */ /* 0x000fc40000000f00 */
[----:B------:R-:W-:Y:S02]  /*2fc0*/  PRMT R94, R12, 0x7610, R94 ;  /* 0x000076100c5e7816 */ /* 0x000fe4000000005e */
[----:B------:R-:W-:Y:S02]  /*2fd0*/  PRMT R95, R13, 0x7610, R95 ;  /* 0x000076100d5f7816 */ /* 0x000fe4000000005f */
[----:B------:R-:W-:Y:S01]  /*2fe0*/  PRMT R86, R33, 0x5410, R34 ;  /* 0x0000541021567816 */ /* 0x000fe20000000022 */
[----:B------:R-:W-:Y:S06]  /*2ff0*/  @!P3 BRA `(.L_x_471) ;  /* 0x000000000004b947 */ /* 0x000fec0003800000 */
[----:B------:R-:W-:Y:S01]  /*3000*/  BPT.TRAP 0x1 ;  /* 0x000000040000795c */ /* 0x000fe20000300000 */
.L_x_471:
[----:B------:R-:W-:Y:S01]  /*3010*/  IMAD R72, R22, 0x8, R2 ;  /* 0x0000000816487824 */ /* 0x000fe200078e0202 */
[----:B------:R-:W-:Y:S01]  /*3020*/  SHF.L.U32 R59, R185, 0x1f, RZ ;  /* 0x0000001fb93b7819 */ /* 0x000fe200000006ff */
[----:B------:R-:W-:Y:S03]  /*3030*/  BSSY B1, `(.L_x_472) ;  /* 0x0000003000017945 */ /* 0x000fe60003800000 */
[----:B------:R-:W0:Y:S02]  /*3040*/  SYNCS.PHASECHK.TRANS64.TRYWAIT P5, [R72+URZ+0x28c90], R59 ;  /* 0x028c903b480075a7 */ /* 0x000e2400080a017f */
[----:B0-----:R-:W-:Y:S05]  /*3050*/  @!P5 BRA `(.L_x_473) ;  /* 0x0000011c006cd947 */ /* 0x001fea0003800000 */
.L_x_672:
[----:B------:R-:W-:Y:S05]  /*3060*/  BSYNC B1 ;  /* 0x0000000000017941 */ /* 0x000fea0003800000 */
.L_x_472:
[----:B------:R-:W-:Y:S01]  /*3070*/  ISETP.GE.OR P5, PT, R19, R58, P0 ;  /* 0x0000003a1300720c */ /* 0x000fe200007a6670 */
[----:B------:R-:W-:Y:S01]  /*3080*/  ULDC.64 UR4, c[0x0][0x2f0] ;  /* 0x0000bc0000047ab9 */ /* 0x000fe20000000a00 */
[----:B------:R-:W-:Y:S02]  /*3090*/  IMAD.MOV.U32 R80, RZ, RZ, R14 ;  /* 0x000000ffff507224 */ /* 0x000fe400078e000e */
[----:B------:R-:W-:Y:S02]  /*30a0*/  IMAD R12, R3, UR4, RZ ;  /* 0x00000004030c7c24 */ /* 0x000fe4000f8e02ff */
[----:B------:R-:W-:-:S04]  /*30b0*/  IMAD.WIDE.U32 R80, R19, UR4, R80 ;  /* 0x0000000413507c25 */ /* 0x000fc8000f8e0050 */
[----:B------:R-:W-:-:S03]  /*30c0*/  IMAD R13, R19, UR5, R12 ;  /* 0x00000005130d7c24 */ /* 0x000fc6000f8e020c */
[----:B------:R-:W-:Y:S05]  /*30d0*/  @P5 BRA `(.L_x_464) ;  /* 0x0000000800585947 */ /* 0x000fea0003800000 */
[----:B------:R-:W-:Y:S01]  /*30e0*/  IMAD.IADD R98, R13, 0x1, R81 ;  /* 0x000000010d627824 */ /* 0x000fe200078e0251 */
[----:B------:R-:W-:Y:S01]  /*30f0*/  IADD3 R74, P5, P6, R44, R80, R73 ;  /* 0x000000502c4a7210 */ /* 0x000fe20007ebe049 */
[----:B------:R-:W-:Y:S01]  /*3100*/  IMAD.IADD R12, R64, 0x1, -R67 ;  /* 0x00000001400c7824 */ /* 0x000fe200078e0a43 */
[----:B------:R-:W-:Y:S02]  /*3110*/  BSSY B1, `(.L_x_474) ;  /* 0x0000070000017945 */ /* 0x000fe40003800000 */
[----:B------:R-:W-:Y:S02]  /*3120*/  IADD3.X R78, R0, R98, R77, P5, P6 ;  /* 0x00000062004e7210 */ /* 0x000fe40002fec44d */
[----:B------:R-:W-:Y:S02]  /*3130*/  ISETP.NE.AND P6, PT, R76, RZ, PT ;  /* 0x000000ff4c00720c */ /* 0x000fe40003fc5270 */
[----:B------:R-:W-:Y:S02]  /*3140*/  LEA R82, P5, R74, R46, 0x1 ;  /* 0x0000002e4a527211 */ /* 0x000fe400078a08ff */
[----:B------:R-:W-:-:S02]  /*3150*/  SEL R12, R67, R12, !P6 ;  /* 0x0000000c430c7207 */ /* 0x000fc40007000000 */
[----:B------:R-:W-:Y:S02]  /*3160*/  LEA.HI.X R83, R74, R47, R78, 0x1, P5 ;  /* 0x0000002f4a537211 */ /* 0x000fe400028f0c4e */
[----:B------:R-:W-:-:S04]  /*3170*/  SHF.R.S32.HI R13, RZ, 0x1f, R12 ;  /* 0x0000001fff0d7819 */ /* 0x000fc8000001140c */
[----:B------:R-:W-:-:S04]  /*3180*/  LEA.HI R13, R13, R12, RZ, 0x4 ;  /* 0x0000000c0d0d7211 */ /* 0x000fc800078f20ff */
[----:B------:R-:W-:-:S04]  /*3190*/  SHF.R.S32.HI R13, RZ, 0x4, R13 ;  /* 0x00000004ff0d7819 */ /* 0x000fc8000001140d */
[----:B------:R-:W-:-:S05]  /*31a0*/  LEA.HI.SX32 R13, R52, R13, 0x1d ;  /* 0x0000000d340d7211 */ /* 0x000fca00078feaff */
[----:B------:R-:W-:Y:S02]  /*31b0*/  IMAD.SHL.U32 R85, R13, 0x8, RZ ;  /* 0x000000080d557824 */ /* 0x000fe400078e00ff */
[----:B------:R-:W-:-:S03]  /*31c0*/  IMAD.IADD R13, R70, 0x1, R32 ;  /* 0x00000001460d7824 */ /* 0x000fc600078e0220 */
[----:B------:R-:W-:Y:S01]  /*31d0*/  LOP3.LUT R12, R61, 0x38, R85, 0xf8, !PT ;  /* 0x000000383d0c7812 */ /* 0x000fe200078ef855 */
[----:B------:R-:W-:-:S03]  /*31e0*/  IMAD R13, R13, 0x2, R2 ;  /* 0x000000020d0d7824 */ /* 0x000fc600078e0202 */
[----:B------:R-:W-:-:S04]  /*31f0*/  LOP3.LUT R12, R12, R65, RZ, 0x3c, !PT ;  /* 0x000000410c0c7212 */ /* 0x000fc800078e3cff */
[----:B------:R-:W-:-:S05]  /*3200*/  LEA R15, R189, R12, 0x9 ;  /* 0x0000000cbd0f7211 */ /* 0x000fca00078e48ff */
[----:B------:R-:W-:-:S04]  /*3210*/  IMAD.IADD R15, R32, 0x1, R15 ;  /* 0x00000001200f7824 */ /* 0x000fc800078e020f */
[----:B------:R-:W-:Y:S02]  /*3220*/  IMAD R32, R15, 0x2, R2 ;  /* 0x000000020f207824 */ /* 0x000fe400078e0202 */
[----:B------:R-:W1:Y:S04]  /*3230*/  LDS.128 R12, [R13+0x22400] ;  /* 0x022400000d0c7984 */ /* 0x000e680000000c00 */
[----:B------:R-:W2:Y:S01]  /*3240*/  LDS.128 R32, [R32+0x22400] ;  /* 0x0224000020207984 */ /* 0x000ea20000000c00 */
[----:B------:R-:W-:Y:S05]  /*3250*/  @P4 BRA `(.L_x_475) ;  /* 0x00000004006c4947 */ /* 0x000fea0003800000 */
[----:B------:R-:W-:Y:S02]  /*3260*/  SHF.R.U32.HI R78, RZ, 0x10, R5 ;  /* 0x00000010ff4e7819 */ /* 0x000fe40000011605 */
[--C-:B------:R-:W-:Y:S02]  /*3270*/  SHF.R.U32.HI R90, RZ, 0x10, R9.reuse ;  /* 0x00000010ff5a7819 */ /* 0x100fe40000011609 */
[----:B------:R-:W-:Y:S01]  /*3280*/  SHF.R.U64 R89, R8, 0x10, R9 ;  /* 0x0000001008597819 */ /* 0x000fe20000001209 */
[----:B-1----:R-:W-:Y:S01]  /*3290*/  IMAD.U32 R8, R15, 0x10000, RZ ;  /* 0x000100000f087824 */ /* 0x002fe200078e00ff */
[----:B------:R-:W-:Y:S01]  /*32a0*/  SHF.R.U64 R74, R4, 0x10, R5 ;  /* 0x00000010044a7819 */ /* 0x000fe20000001205 */
[----:B------:R-:W-:Y:S01]  /*32b0*/  IMAD.U32 R5, R13, 0x10000, RZ ;  /* 0x000100000d057824 */ /* 0x000fe200078e00ff */
[----:B------:R-:W-:Y:S01]  /*32c0*/  SHF.R.U64 R87, R6, 0x10, R7 ;  /* 0x0000001006577819 */ /* 0x000fe20000001207 */
[----:B------:R-:W-:Y:S01]  /*32d0*/  IMAD.U32 R4, R12, 0x10000, RZ ;  /* 0x000100000c047824 */ /* 0x000fe200078e00ff */
[----:B------:R-:W-:-:S02]  /*32e0*/  PRMT R78, R95, 0x5432, R78 ;  /* 0x000054325f4e7816 */ /* 0x000fc4000000004e */
[----:B------:R-:W-:Y:S02]  /*32f0*/  PRMT R90, R86, 0x5432, R90 ;  /* 0x00005432565a7816 */ /* 0x000fe4000000005a */
[--C-:B------:R-:W-:Y:S02]  /*3300*/  SHF.R.U32.HI R93, RZ, 0x10, R11.reuse ;  /* 0x00000010ff5d7819 */ /* 0x100fe4000001160b */
[----:B------:R-:W-:Y:S01]  /*3310*/  SHF.R.U64 R91, R10, 0x10, R11 ;  /* 0x000000100a5b7819 */ /* 0x000fe2000000120b */
[----:B--2---:R-:W-:Y:S01]  /*3320*/  IMAD.U32 R10, R32, 0x10000, RZ ;  /* 0x00010000200a7824 */ /* 0x004fe200078e00ff */
[----:B------:R-:W-:Y:S02]  /*3330*/  PRMT R89, R86, 0x5410, R89 ;  /* 0x0000541056597816 */ /* 0x000fe40000000059 */
[----:B------:R-:W-:Y:S01]  /*3340*/  SHF.R.U32.HI R88, RZ, 0x10, R7 ;  /* 0x00000010ff587819 */ /* 0x000fe20000011607 */
[----:B------:R-:W-:Y:S01]  /*3350*/  IMAD.U32 R7, R14, 0x10000, RZ ;  /* 0x000100000e077824 */ /* 0x000fe200078e00ff */
[----:B------:R-:W-:-:S02]  /*3360*/  SHF.L.U32 R11, R33, 0x10, RZ ;  /* 0x00000010210b7819 */ /* 0x000fc400000006ff */
[C---:B------:R-:W-:Y:S02]  /*3370*/  PRMT R74, R92.reuse, 0x5432, R74 ;  /* 0x000054325c4a7816 */ /* 0x040fe4000000004a */
[----:B------:R-:W-:Y:S01]  /*3380*/  PRMT R87, R92, 0x5410, R87 ;  /* 0x000054105c577816 */ /* 0x000fe20000000057 */
[----:B------:R-:W-:Y:S01]  /*3390*/  IMAD.U32 R92, R90, 0x10000, RZ ;  /* 0x000100005a5c7824 */ /* 0x000fe200078e00ff */
[----:B------:R-:W-:Y:S02]  /*33a0*/  SHF.L.U32 R86, R78, 0x10, RZ ;  /* 0x000000104e567819 */ /* 0x000fe400000006ff */
[----:B------:R-:W-:Y:S02]  /*33b0*/  LOP3.LUT R6, R13, 0xffff0000, RZ, 0xc0, !PT ;  /* 0xffff00000d067812 */ /* 0x000fe400078ec0ff */
[----:B------:R-:W-:Y:S01]  /*33c0*/  PRMT R93, R95, 0x5410, R93 ;  /* 0x000054105f5d7816 */ /* 0x000fe2000000005d */
[----:B------:R-:W-:Y:S01]  /*33d0*/  FMUL.FTZ R96, R11, R86 ;  /* 0x000000560b607220 */ /* 0x000fe20000410000 */
[----:B------:R-:W-:Y:S01]  /*33e0*/  LOP3.LUT R13, R33, 0xffff0000, RZ, 0xc0, !PT ;  /* 0xffff0000210d7812 */ /* 0x000fe200078ec0ff */
[----:B------:R-:W-:Y:S01]  /*33f0*/  IMAD.U32 R33, R35, 0x10000, RZ ;  /* 0x0001000023217824 */ /* 0x000fe200078e00ff */
[----:B------:R-:W-:Y:S01]  /*3400*/  LOP3.LUT R90, R90, 0xffff0000, RZ, 0xc0, !PT ;  /* 0xffff00005a5a7812 */ /* 0x000fe200078ec0ff */
[----:B------:R-:W-:Y:S01]  /*3410*/  FFMA.FTZ R96, R5, R92, R96 ;  /* 0x0000005c05607223 */ /* 0x000fe20000010060 */
[----:B------:R-:W-:-:S02]  /*3420*/  PRMT R88, R94, 0x5432, R88 ;  /* 0x000054325e587816 */ /* 0x000fc40000000058 */
[----:B------:R-:W-:Y:S01]  /*3430*/  PRMT R91, R94, 0x5410, R91 ;  /* 0x000054105e5b7816 */ /* 0x000fe2000000005b */
[----:B------:R-:W-:Y:S01]  /*3440*/  FMUL.FTZ R94, R11, R92 ;  /* 0x0000005c0b5e7220 */ /* 0x000fe20000410000 */
[----:B------:R-:W-:Y:S01]  /*3450*/  LOP3.LUT R78, R78, 0xffff0000, RZ, 0xc0, !PT ;  /* 0xffff00004e4e7812 */ /* 0x000fe200078ec0ff */
[----:B------:R-:W-:Y:S02]  /*3460*/  IMAD.U32 R11, R93, 0x10000, RZ ;  /* 0x000100005d0b7824 */ /* 0x000fe400078e00ff */
[----:B------:R-:W-:Y:S01]  /*3470*/  FMUL.FTZ R95, R13, R90 ;  /* 0x0000005a0d5f7220 */ /* 0x000fe20000410000 */
[----:B------:R-:W-:Y:S01]  /*3480*/  FFMA.FTZ R94, R5, R86, -R94 ;  /* 0x00000056055e7223 */ /* 0x000fe2000001085e */
[----:B------:R-:W-:Y:S02]  /*3490*/  IMAD.U32 R5, R88, 0x10000, RZ ;  /* 0x0001000058057824 */ /* 0x000fe400078e00ff */
[-C--:B------:R-:W-:Y:S01]  /*34a0*/  FMUL.FTZ R13, R13, R78.reuse ;  /* 0x0000004e0d0d7220 */ /* 0x080fe20000410000 */
[----:B------:R-:W-:Y:S01]  /*34b0*/  FMUL.FTZ R97, R33, R11 ;  /* 0x0000000b21617220 */ /* 0x000fe20000410000 */
[C---:B------:R-:W-:Y:S01]  /*34c0*/  FFMA.FTZ R95, R6.reuse, R78, -R95 ;  /* 0x0000004e065f7223 */ /* 0x040fe2000001085f */
[----:B------:R-:W-:Y:S01]  /*34d0*/  LOP3.LUT R78, R93, 0xffff0000, RZ, 0xc0, !PT ;  /* 0xffff00005d4e7812 */ /* 0x000fe200078ec0ff */
[----:B------:R-:W-:Y:S01]  /*34e0*/  FFMA.FTZ R93, R6, R90, R13 ;  /* 0x0000005a065d7223 */ /* 0x000fe2000001000d */
[----:B------:R-:W-:Y:S01]  /*34f0*/  LOP3.LUT R35, R35, 0xffff0000, RZ, 0xc0, !PT ;  /* 0xffff000023237812 */ /* 0x000fe200078ec0ff */
[-C--:B------:R-:W-:Y:S01]  /*3500*/  FMUL.FTZ R86, R33, R5.reuse ;  /* 0x0000000521567220 */ /* 0x080fe20000410000 */
[----:B------:R-:W-:Y:S01]  /*3510*/  FFMA.FTZ R97, R8, R5, -R97 ;  /* 0x0000000508617223 */ /* 0x000fe20000010861 */
[----:B------:R-:W-:Y:S01]  /*3520*/  LOP3.LUT R88, R88, 0xffff0000, RZ, 0xc0, !PT ;  /* 0xffff000058587812 */ /* 0x000fe200078ec0ff */
[----:B------:R-:W-:Y:S01]  /*3530*/  IMAD.U32 R13, R89, 0x10000, RZ ;  /* 0x00010000590d7824 */ /* 0x000fe200078e00ff */
[----:B------:R-:W-:Y:S01]  /*3540*/  LOP3.LUT R9, R15, 0xffff0000, RZ, 0xc0, !PT ;  /* 0xffff00000f097812 */ /* 0x000fe200078ec0ff */
[----:B------:R-:W-:-:S02]  /*3550*/  IMAD.U32 R5, R74, 0x10000, RZ ;  /* 0x000100004a057824 */ /* 0x000fc400078e00ff */
[----:B------:R-:W-:Y:S01]  /*3560*/  FFMA.FTZ R86, R8, R11, R86 ;  /* 0x0000000b08567223 */ /* 0x000fe20000010056 */
[C---:B------:R-:W-:Y:S01]  /*3570*/  FMUL.FTZ R6, R35.reuse, R78 ;  /* 0x0000004e23067220 */ /* 0x040fe20000410000 */
[----:B------:R-:W-:Y:S01]  /*3580*/  FMUL.FTZ R33, R10, R13 ;  /* 0x0000000d0a217220 */ /* 0x000fe20000410000 */
[----:B------:R-:W-:Y:S01]  /*3590*/  LOP3.LUT R32, R32, 0xffff0000, RZ, 0xc0, !PT ;  /* 0xffff000020207812 */ /* 0x000fe200078ec0ff */
[-C--:B------:R-:W-:Y:S01]  /*35a0*/  FMUL.FTZ R8, R35, R88.reuse ;  /* 0x0000005823087220 */ /* 0x080fe20000410000 */
[----:B------:R-:W-:Y:S01]  /*35b0*/  LOP3.LUT R89, R89, 0xffff0000, RZ, 0xc0, !PT ;  /* 0xffff000059597812 */ /* 0x000fe200078ec0ff */
[----:B------:R-:W-:Y:S01]  /*35c0*/  FMUL.FTZ R10, R10, R5 ;  /* 0x000000050a0a7220 */ /* 0x000fe20000410000 */
[----:B------:R-:W-:Y:S01]  /*35d0*/  LOP3.LUT R11, R74, 0xffff0000, RZ, 0xc0, !PT ;  /* 0xffff00004a0b7812 */ /* 0x000fe200078ec0ff */
[----:B------:R-:W-:Y:S01]  /*35e0*/  FFMA.FTZ R88, R9, R88, -R6 ;  /* 0x0000005809587223 */ /* 0x000fe20000010806 */
[----:B------:R-:W-:Y:S01]  /*35f0*/  LOP3.LUT R12, R12, 0xffff0000, RZ, 0xc0, !PT ;  /* 0xffff00000c0c7812 */ /* 0x000fe200078ec0ff */
[----:B------:R-:W-:-:S02]  /*3600*/  IMAD.U32 R15, R34, 0x10000, RZ ;  /* 0x00010000220f7824 */ /* 0x000fc400078e00ff */
[----:B------:R-:W-:Y:S01]  /*3610*/  FFMA.FTZ R35, R9, R78, R8 ;  /* 0x0000004e09237223 */ /* 0x000fe20000010008 */
[C---:B------:R-:W-:Y:S01]  /*3620*/  FFMA.FTZ R33, R4.reuse, R5, -R33 ;  /* 0x0000000504217223 */ /* 0x040fe20000010821 */
[----:B------:R-:W-:Y:S01]  /*3630*/  FFMA.FTZ R10, R4, R13, R10 ;  /* 0x0000000d040a7223 */ /* 0x000fe2000001000a */
[----:B------:R-:W-:Y:S01]  /*3640*/  IMAD.U32 R6, R91, 0x10000, RZ ;  /* 0x000100005b067824 */ /* 0x000fe200078e00ff */
[----:B------:R-:W-:Y:S01]  /*3650*/  LOP3.LUT R34, R34, 0xffff0000, RZ, 0xc0, !PT ;  /* 0xffff000022227812 */ /* 0x000fe200078ec0ff */
[C---:B------:R-:W-:Y:S01]  /*3660*/  FMUL.FTZ R9, R32.reuse, R89 ;  /* 0x0000005920097220 */ /* 0x040fe20000410000 */
[-C--:B------:R-:W-:Y:S01]  /*3670*/  FMUL.FTZ R5, R32, R11.reuse ;  /* 0x0000000b20057220 */ /* 0x080fe20000410000 */
[----:B------:R-:W-:Y:S01]  /*3680*/  IMAD.U32 R4, R87, 0x10000, RZ ;  /* 0x0001000057047824 */ /* 0x000fe200078e00ff */
[----:B------:R-:W-:Y:S01]  /*3690*/  LOP3.LUT R91, R91, 0xffff0000, RZ, 0xc0, !PT ;  /* 0xffff00005b5b7812 */ /* 0x000fe200078ec0ff */
[C---:B------:R-:W-:Y:S01]  /*36a0*/  FFMA.FTZ R8, R12.reuse, R11, -R9 ;  /* 0x0000000b0c087223 */ /* 0x040fe20000010809 */
[----:B------:R-:W-:Y:S01]  /*36b0*/  LOP3.LUT R87, R87, 0xffff0000, RZ, 0xc0, !PT ;  /* 0xffff000057577812 */ /* 0x000fe200078ec0ff */
[----:B------:R-:W-:Y:S01]  /*36c0*/  FFMA.FTZ R5, R12, R89, R5 ;  /* 0x000000590c057223 */ /* 0x000fe20000010005 */
[----:B------:R-:W-:Y:S01]  /*36d0*/  LOP3.LUT R14, R14, 0xffff0000, RZ, 0xc0, !PT ;  /* 0xffff00000e0e7812 */ /* 0x000fe200078ec0ff */
[C---:B------:R-:W-:Y:S01]  /*36e0*/  FMUL.FTZ R12, R15.reuse, R6 ;  /* 0x000000060f0c7220 */ /* 0x040fe20000410000 */
[C---:B------:R-:W-:Y:S01]  /*36f0*/  FMUL.FTZ R9, R34.reuse, R91 ;  /* 0x0000005b22097220 */ /* 0x040fe20000410000 */
[-C--:B------:R-:W-:Y:S01]  /*3700*/  FMUL.FTZ R15, R15, R4.reuse ;  /* 0x000000040f0f7220 */ /* 0x080fe20000410000 */
[-C--:B------:R-:W-:Y:S01]  /*3710*/  FMUL.FTZ R34, R34, R87.reuse ;  /* 0x0000005722227220 */ /* 0x080fe20000410000 */
[C---:B------:R-:W-:Y:S01]  /*3720*/  FFMA.FTZ R12, R7.reuse, R4, -R12 ;  /* 0x00000004070c7223 */ /* 0x040fe2000001080c */
[C---:B------:R-:W-:Y:S01]  /*3730*/  FFMA.FTZ R9, R14.reuse, R87, -R9 ;  /* 0x000000570e097223 */ /* 0x040fe20000010809 */
[----:B------:R-:W-:Y:S01]  /*3740*/  FFMA.FTZ R15, R7, R6, R15 ;  /* 0x00000006070f7223 */ /* 0x000fe2000001000f */
[----:B------:R-:W-:Y:S01]  /*3750*/  FFMA.FTZ R34, R14, R91, R34 ;  /* 0x0000005b0e227223 */ /* 0x000fe20000010022 */
[----:B------:R-:W-:-:S02]  /*3760*/  F2FP.BF16.F32.PACK_AB R88, R88, R97 ;  /* 0x000000615858723e */ /* 0x000fc400000010ff */
[----:B------:R-:W-:Y:S02]  /*3770*/  F2FP.BF16.F32.PACK_AB R93, R93, R96 ;  /* 0x000000605d5d723e */ /* 0x000fe400000010ff */
[----:B------:R-:W-:Y:S02]  /*3780*/  F2FP.BF16.F32.PACK_AB R8, R8, R33 ;  /* 0x000000210808723e */ /* 0x000fe400000010ff */
[----:B------:R-:W-:Y:S01]  /*3790*/  F2FP.BF16.F32.PACK_AB R14, R9, R12 ;  /* 0x0000000c090e723e */ /* 0x000fe200000010ff */
[----:B------:R-:W-:Y:S01]  /*37a0*/  IMAD.MOV.U32 R33, RZ, RZ, R93 ;  /* 0x000000ffff217224 */ /* 0x000fe200078e005d */
[----:B------:R-:W-:Y:S01]  /*37b0*/  F2FP.BF16.F32.PACK_AB R34, R34, R15 ;  /* 0x0000000f2222723e */ /* 0x000fe200000010ff */
[----:B------:R-:W-:Y:S01]  /*37c0*/  IMAD.MOV.U32 R15, RZ, RZ, R88 ;  /* 0x000000ffff0f7224 */ /* 0x000fe200078e0058 */
[----:B------:R-:W-:Y:S02]  /*37d0*/  F2FP.BF16.F32.PACK_AB R13, R95, R94 ;  /* 0x0000005e5f0d723e */ /* 0x000fe400000010ff */
[----:B------:R-:W-:-:S02]  /*37e0*/  F2FP.BF16.F32.PACK_AB R35, R35, R86 ;  /* 0x000000562323723e */ /* 0x000fc400000010ff */
[----:B------:R-:W-:Y:S02]  /*37f0*/  F2FP.BF16.F32.PACK_AB R32, R5, R10 ;  /* 0x0000000a0520723e */ /* 0x000fe400000010ff */
[----:B------:R-:W-:-:S07]  /*3800*/  MOV R12, R8 ;  /* 0x00000008000c7202 */ /* 0x000fce0000000f00 */
.L_x_475:
[----:B------:R-:W-:Y:S05]  /*3810*/  BSYNC B1 ;  /* 0x0000000000017941 */ /* 0x000fea0003800000 */
.L_x_474:
[----:B-1----:R3:W-:Y:S01]  /*3820*/  STG.E.128 desc[UR40][R82.64], R12 ;  /* 0x0000000c52007986 */ /* 0x0027e2000c101d28 */
[----:B------:R-:W-:-:S13]  /*3830*/  ISETP.GE.AND P4, PT, R85, R64, PT ;  /* 0x000000405500720c */ /* 0x000fda0003f86270 */
[----:B------:R-:W-:Y:S05]  /*3840*/  @P4 BRA `(.L_x_464) ;  /* 0x00000000007c4947 */ /* 0x000fea0003800000 */
[--C-:B------:R-:W-:Y:S02]  /*3850*/  IADD3 R80, P4, P5, R44, R80, R85.reuse ;  /* 0x000000502c507210 */ /* 0x100fe40007d9e055 */
[----:B------:R-:W-:-:S04]  /*3860*/  SHF.R.S32.HI R85, RZ, 0x1f, R85 ;  /* 0x0000001fff557819 */ /* 0x000fc80000011455 */
[----:B------:R-:W-:Y:S02]  /*3870*/  IADD3.X R85, R0, R98, R85, P4, P5 ;  /* 0x0000006200557210 */ /* 0x000fe400027ea455 */
[----:B------:R-:W-:-:S04]  /*3880*/  LEA R4, P4, R80, R46, 0x1 ;  /* 0x0000002e50047211 */ /* 0x000fc800078808ff */
[----:B------:R-:W-:-:S05]  /*3890*/  LEA.HI.X R5, R80, R47, R85, 0x1, P4 ;  /* 0x0000002f50057211 */ /* 0x000fca00020f0c55 */
[----:B--2---:R4:W-:Y:S01]  /*38a0*/  STG.E.128 desc[UR40][R4.64], R32 ;  /* 0x0000002004007986 */ /* 0x0049e2000c101d28 */
[----:B------:R-:W-:Y:S05]  /*38b0*/  BRA `(.L_x_464) ;  /* 0x0000000000607947 */ /* 0x000fea0003800000 */
.L_x_457:
[----:B------:R-:W-:-:S13]  /*38c0*/  ISETP.NE.AND P3, PT, R184, 0x3, PT ;  /* 0x00000003b800780c */ /* 0x000fda0003f65270 */
[----:B------:R-:W-:Y:S05]  /*38d0*/  @!P3 BRA `(.L_x_476) ;  /* 0x000000000004b947 */ /* 0x000fea0003800000 */
[----:B------:R-:W-:Y:S01]  /*38e0*/  BPT.TRAP 0x1 ;  /* 0x000000040000795c */ /* 0x000fe20000300000 */
.L_x_476:
[----:B------:R-:W-:Y:S01]  /*38f0*/  IMAD R72, R22, 0x8, R2 ;  /* 0x0000000816487824 */ /* 0x000fe200078e0202 */
[----:B------:R-:W-:Y:S01]  /*3900*/  SHF.L.U32 R59, R185, 0x1f, RZ ;  /* 0x0000001fb93b7819 */ /* 0x000fe200000006ff */
[----:B------:R-:W-:Y:S01]  /*3910*/  IMAD R58, R51, -0x40, R24 ;  /* 0xffffffc0333a7824 */ /* 0x000fe200078e0218 */
[----:B------:R-:W-:Y:S02]  /*3920*/  BSSY B1, `(.L_x_477) ;  /* 0x0000005000017945 */ /* 0x000fe40003800000 */
[----:B------:R-:W0:Y:S02]  /*3930*/  SYNCS.PHASECHK.TRANS64.TRYWAIT P5, [R72+URZ+0x28c90], R59 ;  /* 0x028c903b480075a7 */ /* 0x000e2400080a017f */
[----:B------:R-:W-:-:S04]  /*3940*/  VIMNMX R58, R58, 0x40, PT ;  /* 0x000000403a3a7848 */ /* 0x000fc80003fe0100 */
[----:B------:R-:W-:Y:S01]  /*3950*/  ISETP.GE.AND P4, PT, R19, R58, PT ;  /* 0x0000003a1300720c */ /* 0x000fe20003f86270 */
[----:B0-----:R-:W-:-:S12]  /*3960*/  @!P5 BRA `(.L_x_478) ;  /* 0x00000114003cd947 */ /* 0x001fd80003800000 */
.L_x_673:
[----:B------:R-:W-:Y:S05]  /*3970*/  BSYNC B1 ;  /* 0x0000000000017941 */ /* 0x000fea0003800000 */
.L_x_477:
[----:B------:R-:W-:Y:S05]  /*3980*/  @P4 BRA `(.L_x_464) ;  /* 0x00000000002c4947 */ /* 0x000fea0003800000 */
[----:B------:R-:W-:Y:S01]  /*3990*/  @!P1 LOP3.LUT P4, RZ, R186, 0x4, RZ, 0xc0, !PT ;  /* 0x00000004baff9812 */ /* 0x000fe2000788c0ff */
[----:B------:R-:W-:Y:S01]  /*39a0*/  @!P1 VIADD R4, R69, 0x20 ;  /* 0x0000002045049836 */ /* 0x000fe20000000000 */
[----:B------:R-:W-:Y:S02]  /*39b0*/  PLOP3.LUT P5, PT, PT, PT, PT, 0x8, 0x0 ;  /* 0x000000000000781c */ /* 0x000fe40003fae170 */
[----:B------:R-:W-:-:S13]  /*39c0*/  @!P1 PLOP3.LUT P5, PT, P4, PT, PT, 0x80, 0x0 ;  /* 0x000000000000981c */ /* 0x000fda00027af070 */
[----:B------:R-:W-:-:S04]  /*39d0*/  @P5 VIADD R4, R69, 0xffffffe0 ;  /* 0xffffffe045045836 */ /* 0x000fc80000000000 */
[----:B------:R-:W-:-:S05]  /*39e0*/  @!P1 IMAD.IADD R5, R32, 0x1, R4 ;  /* 0x0000000120059824 */ /* 0x000fca00078e0204 */
[----:B------:R-:W-:Y:S02]  /*39f0*/  @!P1 LEA R8, R5, R2, 0x1 ;  /* 0x0000000205089211 */ /* 0x000fe400078e08ff */
[----:B------:R-:W1:Y:S04]  /*3a00*/  @!P0 LDS.128 R4, [R33+0x22400] ;  /* 0x0224000021048984 */ /* 0x000e680000000c00 */
[----:B------:R-:W2:Y:S04]  /*3a10*/  @!P1 LDS.128 R8, [R8+0x22400] ;  /* 0x0224000008089984 */ /* 0x000ea80000000c00 */
[----:B-1----:R1:W-:Y:S04]  /*3a20*/  @!P0 STG.E.128 desc[UR40][R12.64], R4 ;  /* 0x000000040c008986 */ /* 0x0023e8000c101d28 */
[----:B--2---:R1:W-:Y:S02]  /*3a30*/  @!P1 STG.E.128 desc[UR40][R12.64+0x40], R8 ;  /* 0x000040080c009986 */ /* 0x0043e4000c101d28 */
.L_x_464:
[----:B------:R-:W-:Y:S05]  /*3a40*/  BSYNC B0 ;  /* 0x0000000000007941 */ /* 0x000fea0003800000 */
.L_x_456:
[----:B-1--4-:R-:W1:Y:S01]  /*3a50*/  S2R R4, SR_TID.X ;  /* 0x0000000000047919 */ /* 0x012e620000002100 */
[----:B------:R-:W-:Y:S01]  /*3a60*/  @!PT LDS RZ, [RZ] ;  /* 0x00000000fffff984 */ /* 0x000fe20000000800 */
[----:B------:R-:W-:Y:S01]  /*3a70*/  @!PT LDS RZ, [RZ] ;  /* 0x00000000fffff984 */ /* 0x000fe20000000800 */
[----:B------:R-:W-:Y:S01]  /*3a80*/  @!PT LDS RZ, [RZ] ;  /* 0x00000000fffff984 */ /* 0x000fe20000000800 */
[----:B------:R-:W-:Y:S01]  /*3a90*/  @!PT LDS RZ, [RZ] ;  /* 0x00000000fffff984 */ /* 0x000fe20000000800 */
[----:B------:R4:W-:Y:S06]  /*3aa0*/  MEMBAR.ALL.CTA ;  /* 0x0000000000007992 */ /* 0x0009ec0000008000 */
[----:B----4-:R-:W4:Y:S01]  /*3ab0*/  FENCE.VIEW.ASYNC.S ;  /* 0x00000000000073c6 */ /* 0x010f220000000000 */
[----:B------:R-:W-:Y:S05]  /*3ac0*/  WARPSYNC.ALL ;  /* 0x0000000000007948 */ /* 0x000fea0003800000 */
[----:B------:R-:W-:Y:S01]  /*3ad0*/  BSSY B0, `(.L_x_479) ;  /* 0x0000009000007945 */ /* 0x000fe20003800000 */
[----:B-1----:R-:W-:Y:S01]  /*3ae0*/  LOP3.LUT R4, R4, 0x7f, RZ, 0xc0, !PT ;  /* 0x0000007f04047812 */ /* 0x002fe200078ec0ff */
[----:B----4-:R1:W-:Y:S03]  /*3af0*/  BAR.SYNC.DEFER_BLOCKING R62, 0x80 ;  /* 0x0002003e0000751d */ /* 0x0103e60000010000 */
[----:B------:R-:W-:-:S13]  /*3b00*/  ISETP.NE.AND P4, PT, R4, RZ, PT ;  /* 0x000000ff0400720c */ /* 0x000fda0003f85270 */
[----:B------:R-:W-:-:S05]  /*3b10*/  @!P4 VIADD R4, R72, 0x28ca0 ;  /* 0x00028ca04804c836 */ /* 0x000fca0000000000 */
[----:B------:R-:W-:-:S04]  /*3b20*/  @!P4 PRMT R4, RZ, 0x654, R4 ;  /* 0x00000654ff04c816 */ /* 0x000fc80000000004 */
[----:B------:R1:W-:Y:S01]  /*3b30*/  @!P4 SYNCS.ARRIVE.TRANS64.RED.A1T0 RZ, [R4+URZ], RZ ;  /* 0x000000ff04ffc9a7 */ /* 0x0003e2000810043f */
[----:B------:R-:W-:Y:S05]  /*3b40*/  @!P3 BRA `(.L_x_480) ;  /* 0x000000000004b947 */ /* 0x000fea0003800000 */
[----:B------:R-:W-:Y:S01]  /*3b50*/  BPT.TRAP 0x1 ;  /* 0x000000040000795c */ /* 0x000fe20000300000 */
.L_x_480:
[----:B------:R-:W-:Y:S05]  /*3b60*/  BSYNC B0 ;  /* 0x0000000000007941 */ /* 0x000fea0003800000 */
.L_x_479:
[----:B------:R-:W4:Y:S01]  /*3b70*/  SYNCS.PHASECHK.TRANS64.TRYWAIT P5, [R72+URZ+0x28cb0], R59 ;  /* 0x028cb03b480075a7 */ /* 0x000f2200080a017f */
[----:B------:R-:W-:Y:S01]  /*3b80*/  BSSY B0, `(.L_x_481) ;  /* 0x0000003000007945 */ /* 0x000fe20003800000 */
[----:B------:R-:W-:-:S03]  /*3b90*/  ISETP.GE.AND P3, PT, R19, R58, PT ;  /* 0x0000003a1300720c */ /* 0x000fc60003f66270 */
[----:B----4-:R-:W-:Y:S10]  /*3ba0*/  @!P5 BRA `(.L_x_482) ;  /* 0x0000011000c0d947 */ /* 0x010ff40003800000 */
.L_x_674:
[----:B------:R-:W-:Y:S05]  /*3bb0*/  BSYNC B0 ;  /* 0x0000000000007941 */ /* 0x000fea0003800000 */
.L_x_481:
[----:B------:R-:W-:Y:S04]  /*3bc0*/  BSSY B0, `(.L_x_483) ;  /* 0x0000051000007945 */ /* 0x000fe80003800000 */
[----:B------:R-:W-:Y:S05]  /*3bd0*/  @P3 BRA `(.L_x_484) ;  /* 0x00000004003c3947 */ /* 0x000fea0003800000 */
[----:B-1----:R-:W-:Y:S01]  /*3be0*/  IMAD.WIDE R4, R51, 0x40, R48 ;  /* 0x0000004033047825 */ /* 0x002fe200078e0230 */
[----:B------:R-:W-:Y:S01]  /*3bf0*/  ULDC.64 UR4, c[0x0][0x318] ;  /* 0x0000c60000047ab9 */ /* 0x000fe20000000a00 */
[----:B------:R-:W-:Y:S02]  /*3c00*/  LOP3.LUT P3, RZ, R186, 0x4, RZ, 0xc0, !PT ;  /* 0x00000004baff7812 */ /* 0x000fe4000786c0ff */
[----:B------:R-:W-:Y:S02]  /*3c10*/  IMAD R5, R5, UR4, RZ ;  /* 0x0000000405057c24 */ /* 0x000fe4000f8e02ff */
[----:B------:R-:W-:Y:S02]  /*3c20*/  IMAD.MOV.U32 R78, RZ, RZ, R40 ;  /* 0x000000ffff4e7224 */ /* 0x000fe400078e0028 */
[C---:B------:R-:W-:Y:S02]  /*3c30*/  IMAD R5, R4.reuse, UR5, R5 ;  /* 0x0000000504057c24 */ /* 0x040fe4000f8e0205 */
[----:B------:R-:W-:Y:S01]  /*3c40*/  IMAD.WIDE.U32 R6, R4, UR4, R78 ;  /* 0x0000000404067c25 */ /* 0x000fe2000f8e004e */
[----:B------:R-:W-:-:S03]  /*3c50*/  ULDC.64 UR4, c[0x0][0x308] ;  /* 0x0000c20000047ab9 */ /* 0x000fc60000000a00 */
[----:B------:R-:W-:Y:S01]  /*3c60*/  IMAD R9, R22, 0x8000, R69 ;  /* 0x0000800016097824 */ /* 0x000fe200078e0245 */
[----:B------:R-:W-:Y:S01]  /*3c70*/  LEA R58, P5, R6, UR4, 0x1 ;  /* 0x00000004063a7c11 */ /* 0x000fe2000f8a08ff */
[----:B------:R-:W-:Y:S01]  /*3c80*/  IMAD.IADD R5, R7, 0x1, R5 ;  /* 0x0000000107057824 */ /* 0x000fe200078e0205 */
[----:B------:R-:W-:Y:S01]  /*3c90*/  ULDC UR4, c[0x0][0x310] ;  /* 0x0000c40000047ab9 */ /* 0x000fe20000000800 */
[----:B------:R-:W-:Y:S02]  /*3ca0*/  VIADD R4, R16, 0x40 ;  /* 0x0000004010047836 */ /* 0x000fe40000000000 */
[C---:B------:R-:W-:Y:S01]  /*3cb0*/  VIADD R81, R9.reuse, 0x20 ;  /* 0x0000002009517836 */ /* 0x040fe20000000000 */
[----:B0---4-:R-:W-:Y:S01]  /*3cc0*/  LEA.HI.X R59, R6, UR5, R5, 0x1, P5 ;  /* 0x00000005063b7c11 */ /* 0x011fe2000a8f0c05 */
[C---:B------:R-:W-:Y:S01]  /*3cd0*/  IMAD R80, R9.reuse, 0x2, R2 ;  /* 0x0000000209507824 */ /* 0x040fe200078e0202 */
[----:B------:R-:W-:Y:S01]  /*3ce0*/  @P3 IADD3 R81, R9, -0x20, RZ ;  /* 0xffffffe009513810 */ /* 0x000fe20007ffe0ff */
[C---:B---3--:R-:W-:Y:S01]  /*3cf0*/  VIADD R12, R16.reuse, 0x80 ;  /* 0x00000080100c7836 */ /* 0x048fe20000000000 */
[C---:B------:R-:W-:Y:S01]  /*3d00*/  ISETP.GE.AND P5, PT, R16.reuse, UR4, PT ;  /* 0x0000000410007c0c */ /* 0x040fe2000bfa6270 */
[----:B------:R-:W-:Y:S01]  /*3d10*/  VIADD R13, R16, 0xc0 ;  /* 0x000000c0100d7836 */ /* 0x000fe20000000000 */
[----:B------:R-:W-:Y:S01]  /*3d20*/  ISETP.GE.AND P3, PT, R4, UR4, PT ;  /* 0x0000000404007c0c */ /* 0x000fe2000bf66270 */
[----:B------:R-:W-:-:S02]  /*3d30*/  VIADD R74, R16, 0x100 ;  /* 0x00000100104a7836 */ /* 0x000fc40000000000 */
[----:B------:R-:W-:Y:S02]  /*3d40*/  VIADD R78, R16, 0x140 ;  /* 0x00000140104e7836 */ /* 0x000fe40000000000 */
[----:B------:R-:W-:-:S06]  /*3d50*/  IMAD R81, R81, 0x2, R2 ;  /* 0x0000000251517824 */ /* 0x000fcc00078e0202 */
[----:B------:R-:W0:Y:S04]  /*3d60*/  @!P5 LDS.128 R4, [R80+0x400] ;  /* 0x000400005004d984 */ /* 0x000e280000000c00 */
[----:B------:R-:W1:Y:S04]  /*3d70*/  @!P3 LDS.128 R8, [R80+0x2400] ;  /* 0x002400005008b984 */ /* 0x000e680000000c00 */
[----:B0-----:R-:W-:Y:S01]  /*3d80*/  @!P5 STG.E.128 desc[UR40][R58.64], R4 ;  /* 0x000000043a00d986 */ /* 0x001fe2000c101d28 */
[----:B------:R-:W-:-:S03]  /*3d90*/  ISETP.GE.AND P5, PT, R12, UR4, PT ;  /* 0x000000040c007c0c */ /* 0x000fc6000bfa6270 */
[----:B-1----:R-:W-:Y:S01]  /*3da0*/  @!P3 STG.E.128 desc[UR40][R58.64+0x80], R8 ;  /* 0x000080083a00b986 */ /* 0x002fe2000c101d28 */
[----:B------:R-:W-:-:S09]  /*3db0*/  ISETP.GE.AND P3, PT, R13, UR4, PT ;  /* 0x000000040d007c0c */ /* 0x000fd2000bf66270 */
[----:B------:R-:W0:Y:S04]  /*3dc0*/  @!P5 LDS.128 R12, [R80+0x4400] ;  /* 0x00440000500cd984 */ /* 0x000e280000000c00 */
[----:B--2---:R-:W1:Y:S04]  /*3dd0*/  @!P3 LDS.128 R32, [R80+0x6400] ;  /* 0x006400005020b984 */ /* 0x004e680000000c00 */
[----:B0-----:R-:W-:Y:S01]  /*3de0*/  @!P5 STG.E.128 desc[UR40][R58.64+0x100], R12 ;  /* 0x0001000c3a00d986 */ /* 0x001fe2000c101d28 */
[----:B------:R-:W-:Y:S01]  /*3df0*/  ISETP.GE.AND P5, PT, R74, UR4, PT ;  /* 0x000000044a007c0c */ /* 0x000fe2000bfa6270 */
[----:B------:R-:W-:-:S02]  /*3e00*/  VIADD R74, R16, 0x180 ;  /* 0x00000180104a7836 */ /* 0x000fc40000000000 */
[----:B-1----:R-:W-:Y:S01]  /*3e10*/  @!P3 STG.E.128 desc[UR40][R58.64+0x180], R32 ;  /* 0x000180203a00b986 */ /* 0x002fe2000c101d28 */
[----:B------:R-:W-:Y:S02]  /*3e20*/  ISETP.GE.AND P3, PT, R78, UR4, PT ;  /* 0x000000044e007c0c */ /* 0x000fe4000bf66270 */
[----:B------:R-:W-:-:S07]  /*3e30*/  IADD3 R78, R16, 0x1c0, RZ ;  /* 0x000001c0104e7810 */ /* 0x000fce0007ffe0ff */
[----:B------:R-:W0:Y:S04]  /*3e40*/  @!P5 LDS.128 R4, [R80+0x8400] ;  /* 0x008400005004d984 */ /* 0x000e280000000c00 */
[----:B------:R-:W1:Y:S04]  /*3e50*/  @!P3 LDS.128 R8, [R80+0xa400] ;  /* 0x00a400005008b984 */ /* 0x000e680000000c00 */
[----:B0-----:R-:W-:Y:S01]  /*3e60*/  @!P5 STG.E.128 desc[UR40][R58.64+0x200], R4 ;  /* 0x000200043a00d986 */ /* 0x001fe2000c101d28 */
[----:B------:R-:W-:Y:S01]  /*3e70*/  ISETP.GE.AND P5, PT, R74, UR4, PT ;  /* 0x000000044a007c0c */ /* 0x000fe2000bfa6270 */
[----:B------:R-:W-:-:S02]  /*3e80*/  VIADD R74, R16, 0x60 ;  /* 0x00000060104a7836 */ /* 0x000fc40000000000 */
[----:B-1----:R-:W-:Y:S01]  /*3e90*/  @!P3 STG.E.128 desc[UR40][R58.64+0x280], R8 ;  /* 0x000280083a00b986 */ /* 0x002fe2000c101d28 */
[----:B------:R-:W-:Y:S01]  /*3ea0*/  ISETP.GE.AND P3, PT, R78, UR4, PT ;  /* 0x000000044e007c0c */ /* 0x000fe2000bf66270 */
[----:B------:R-:W-:-:S08]  /*3eb0*/  VIADD R78, R16, 0xe0 ;  /* 0x000000e0104e7836 */ /* 0x000fd00000000000 */
[----:B------:R-:W0:Y:S04]  /*3ec0*/  @!P5 LDS.128 R12, [R80+0xc400] ;  /* 0x00c40000500cd984 */ /* 0x000e280000000c00 */
[----:B------:R-:W1:Y:S04]  /*3ed0*/  @!P3 LDS.128 R32, [R80+0xe400] ;  /* 0x00e400005020b984 */ /* 0x000e680000000c00 */
[----:B0-----:R-:W-:Y:S01]  /*3ee0*/  @!P5 STG.E.128 desc[UR40][R58.64+0x300], R12 ;  /* 0x0003000c3a00d986 */ /* 0x001fe2000c101d28 */
[----:B------:R-:W-:-:S03]  /*3ef0*/  ISETP.GE.AND P5, PT, R84, UR4, PT ;  /* 0x0000000454007c0c */ /* 0x000fc6000bfa6270 */
[----:B-1----:R-:W-:Y:S01]  /*3f00*/  @!P3 STG.E.128 desc[UR40][R58.64+0x380], R32 ;  /* 0x000380203a00b986 */ /* 0x002fe2000c101d28 */
[----:B------:R-:W-:Y:S01]  /*3f10*/  ISETP.GE.AND P3, PT, R74, UR4, PT ;  /* 0x000000044a007c0c */ /* 0x000fe2000bf66270 */
[----:B------:R-:W-:-:S08]  /*3f20*/  VIADD R74, R16, 0xa0 ;  /* 0x000000a0104a7836 */ /* 0x000fd00000000000 */
        /* <DEDUP_REMOVED lines=11> */
[----:B------:R-:W-:Y:S02]  /*3fe0*/  ISETP.GE.AND P5, PT, R74, UR4, PT ;  /* 0x000000044a007c0c */ /* 0x000fe4000bfa6270 */
[----:B------:R-:W-:Y:S01]  /*3ff0*/  IADD3 R74, R16, 0x1a0, RZ ;  /* 0x000001a0104a7810 */ /* 0x000fe20007ffe0ff */
        /* <DEDUP_REMOVED lines=8> */
[----:B------:R-:W-:-:S09]  /*4080*/  ISETP.GE.AND P3, PT, R78, UR4, PT ;  /* 0x000000044e007c0c */ /* 0x000fd2000bf66270 */
[----:B------:R-:W0:Y:S04]  /*4090*/  @!P5 LDS.128 R12, [R81+0xc400] ;  /* 0x00c40000510cd984 */ /* 0x000e280000000c00 */
[----:B------:R-:W1:Y:S04]  /*40a0*/  @!P3 LDS.128 R32, [R81+0xe400] ;  /* 0x00e400005120b984 */ /* 0x000e680000000c00 */
[----:B0-----:R0:W-:Y:S04]  /*40b0*/  @!P5 STG.E.128 desc[UR40][R58.64+0x340], R12 ;  /* 0x0003400c3a00d986 */ /* 0x0011e8000c101d28 */
[----:B-1----:R0:W-:Y:S02]  /*40c0*/  @!P3 STG.E.128 desc[UR40][R58.64+0x3c0], R32 ;  /* 0x0003c0203a00b986 */ /* 0x0021e4000c101d28 */
.L_x_484:
[----:B------:R-:W-:Y:S05]  /*40d0*/  BSYNC B0 ;  /* 0x0000000000007941 */ /* 0x000fea0003800000 */
.L_x_483:
[----:B------:R-:W-:Y:S01]  /*40e0*/  @!PT LDS RZ, [RZ] ;  /* 0x00000000fffff984 */ /* 0x000fe20000000800 */
[----:B------:R-:W-:Y:S01]  /*40f0*/  @!PT LDS RZ, [RZ] ;  /* 0x00000000fffff984 */ /* 0x000fe20000000800 */
[----:B------:R-:W-:Y:S01]  /*4100*/  @!PT LDS RZ, [RZ] ;  /* 0x00000000fffff984 */ /* 0x000fe20000000800 */
[----:B------:R-:W-:Y:S01]  /*4110*/  @!PT LDS RZ, [RZ] ;  /* 0x00000000fffff984 */ /* 0x000fe20000000800 */
[----:B------:R5:W-:Y:S06]  /*4120*/  MEMBAR.ALL.CTA ;  /* 0x0000000000007992 */ /* 0x000bec0000008000 */
[----:B-----5:R-:W5:Y:S01]  /*4130*/  FENCE.VIEW.ASYNC.S ;  /* 0x00000000000073c6 */ /* 0x020f620000000000 */
[----:B0---4-:R-:W-:Y:S01]  /*4140*/  @!P4 VIADD R72, R72, 0x28cc0 ;  /* 0x00028cc04848c836 */ /* 0x011fe20000000000 */
[----:B-----5:R0:W-:Y:S04]  /*4150*/  BAR.SYNC.DEFER_BLOCKING R62, 0x80 ;  /* 0x0002003e0000751d */ /* 0x0201e80000010000 */
[----:B------:R-:W-:Y:S01]  /*4160*/  @!P4 PRMT R72, RZ, 0x654, R72 ;  /* 0x00000654ff48c816 */ /* 0x000fe20000000048 */
[----:B------:R-:W-:Y:S01]  /*4170*/  VIADD R22, R22, 0x1 ;  /* 0x0000000116167836 */ /* 0x000fe20000000000 */
[----:B------:R-:W-:-:S02]  /*4180*/  PLOP3.LUT P3, PT, PT, PT, PT, 0x8, 0x0 ;  /* 0x000000000000781c */ /* 0x000fc40003f6e170 */
[----:B------:R0:W-:Y:S02]  /*4190*/  @!P4 SYNCS.ARRIVE.TRANS64.RED.A1T0 RZ, [R72+URZ], RZ ;  /* 0x000000ff48ffc9a7 */ /* 0x0001e4000810043f */
[----:B------:R-:W-:-:S04]  /*41a0*/  ISETP.NE.AND P4, PT, R22, 0x2, PT ;  /* 0x000000021600780c */ /* 0x000fc80003f85270 */
[----:B-1----:R-:W-:Y:S02]  /*41b0*/  SEL R4, RZ, 0x1, P4 ;  /* 0x00000001ff047807 */ /* 0x002fe40002000000 */
[----:B------:R-:W-:Y:S02]  /*41c0*/  SEL R22, R22, RZ, P4 ;  /* 0x000000ff16167207 */ /* 0x000fe40002000000 */
[----:B------:R-:W-:Y:S01]  /*41d0*/  LOP3.LUT R185, R185, R4, RZ, 0x3c, !PT ;  /* 0x00000004b9b97212 */ /* 0x000fe200078e3cff */
[----:B0-----:R-:W-:Y:S06]  /*41e0*/  @P2 BRA `(.L_x_485) ;  /* 0xffffffdc00cc2947 */ /* 0x001fec000383ffff */
.L_x_451:
[----:B------:R-:W4:Y:S01]  /*41f0*/  LDL R4, [R1] ;  /* 0x0000000001047983 */ /* 0x000f220000100800 */
[----:B------:R-:W-:Y:S01]  /*4200*/  BSSY B0, `(.L_x_486) ;  /* 0x0000049000007945 */ /* 0x000fe20003800000 */
        /* <DEDUP_REMOVED lines=39> */
[----:B---3--:R-:W-:Y:S02]  /*4480*/  CS2R R82, SRZ ;  /* 0x0000000000527805 */ /* 0x008fe4000001ff00 */
        /* <DEDUP_REMOVED lines=12> */
[----:B------:R-:W-:Y:S01]  /*4550*/  CS2R R50, SRZ ;  /* 0x0000000000327805 */ /* 0x000fe2000001ff00 */
[----:B------:R-:W-:Y:S01]  /*4560*/  IMAD.MOV.U32 R169, RZ, RZ, RZ ;  /* 0x000000ffffa97224 */ /* 0x000fe200078e00ff */
[----:B------:R-:W-:-:S02]  /*4570*/  CS2R R172, SRZ ;  /* 0x0000000000ac7805 */ /* 0x000fc4000001ff00 */
[----:B------:R-:W-:Y:S02]  /*4580*/  CS2R R46, SRZ ;  /* 0x00000000002e7805 */ /* 0x000fe4000001ff00 */
[----:B--2---:R-:W-:Y:S02]  /*4590*/  CS2R R32, SRZ ;  /* 0x0000000000207805 */ /* 0x004fe4000001ff00 */
[----:B------:R-:W-:Y:S02]  /*45a0*/  CS2R R174, SRZ ;  /* 0x0000000000ae7805 */ /* 0x000fe4000001ff00 */
[----:B------:R-:W-:Y:S02]  /*45b0*/  CS2R R38, SRZ ;  /* 0x0000000000267805 */ /* 0x000fe4000001ff00 */
[----:B------:R-:W-:Y:S01]  /*45c0*/  CS2R R176, SRZ ;  /* 0x0000000000b07805 */ /* 0x000fe2000001ff00 */
[----:B------:R-:W-:Y:S01]  /*45d0*/  IMAD.MOV.U32 R35, RZ, RZ, RZ ;  /* 0x000000ffff237224 */ /* 0x000fe200078e00ff */
[----:B------:R-:W-:Y:S01]  /*45e0*/  CS2R R28, SRZ ;  /* 0x00000000001c7805 */ /* 0x000fe2000001ff00 */
[----:B------:R-:W-:Y:S01]  /*45f0*/  IMAD.MOV.U32 R178, RZ, RZ, RZ ;  /* 0x000000ffffb27224 */ /* 0x000fe200078e00ff */
[----:B------:R-:W-:Y:S01]  /*4600*/  MOV R31, RZ ;  /* 0x000000ff001f7202 */ /* 0x000fe20000000f00 */
[----:B------:R-:W-:-:S02]  /*4610*/  IMAD.MOV.U32 R7, RZ, RZ, RZ ;  /* 0x000000ffff077224 */ /* 0x000fc400078e00ff */
[----:B------:R-:W-:Y:S02]  /*4620*/  IMAD.MOV.U32 R180, RZ, RZ, RZ ;  /* 0x000000ffffb47224 */ /* 0x000fe400078e00ff */
[----:B------:R-:W-:Y:S02]  /*4630*/  IMAD.MOV.U32 R0, RZ, RZ, RZ ;  /* 0x000000ffff007224 */ /* 0x000fe400078e00ff */
[----:B------:R-:W-:Y:S01]  /*4640*/  IMAD.MOV.U32 R5, RZ, RZ, RZ ;  /* 0x000000ffff057224 */ /* 0x000fe200078e00ff */
[----:B----4-:R-:W-:Y:S01]  /*4650*/  ISETP.NE.AND P0, PT, R4, 0x1, PT ;  /* 0x000000010400780c */ /* 0x010fe20003f05270 */
[----:B------:R-:W-:-:S12]  /*4660*/  @P3 BRA `(.L_x_487) ;  /* 0x0000000000083947 */ /* 0x000fd80003800000 */
[----:B------:R-:W0:Y:S02]  /*4670*/  FENCE.VIEW.ASYNC.G ;  /* 0x00000000000073c6 */ /* 0x000e240000000100 */
[----:B0-----:R-:W-:Y:S06]  /*4680*/  BAR.ARV 0xc, 0x120 ;  /* 0x0304800000007b1d */ /* 0x001fec0000002000 */
.L_x_487:
[----:B------:R-:W-:Y:S05]  /*4690*/  BSYNC B0 ;  /* 0x0000000000007941 */ /* 0x000fea0003800000 */
.L_x_486:
[----:B------:R-:W-:Y:S01]  /*46a0*/  BSSY B7, `(.L_x_488) ;  /* 0x0000824000077945 */ /* 0x000fe20003800000 */
[----:B------:R-:W-:Y:S02]  /*46b0*/  IMAD.MOV.U32 R179, RZ, RZ, RZ ;  /* 0x000000ffffb37224 */ /* 0x000fe400078e00ff */
[----:B------:R-:W-:Y:S01]  /*46c0*/  IMAD.MOV.U32 R181, RZ, RZ, RZ ;  /* 0x000000ffffb57224 */ /* 0x000fe200078e00ff */
[----:B------:R-:W-:Y:S06]  /*46d0*/  @!P0 BRA `(.L_x_489) ;  /* 0x0000001800b88947 */ /* 0x000fec0003800000 */
[----:B------:R-:W-:Y:S02]  /*46e0*/  ISETP.GE.AND P1, PT, R168, 0x1, PT ;  /* 0x00000001a800780c */ /* 0x000fe40003f26270 */
[----:B------:R-:W-:-:S11]  /*46f0*/  PLOP3.LUT P0, PT, PT, PT, PT, 0x80, 0x0 ;  /* 0x000000000000781c */ /* 0x000fd60003f0f070 */
[----:B------:R-:W-:Y:S05]  /*4700*/  @!P1 BRA `(.L_x_490) ;  /* 0x0000008000749947 */ /* 0x000fea0003800000 */
[----:B------:R-:W0:Y:S01]  /*4710*/  SHFL.IDX PT, R0, R206, RZ, 0x1f ;  /* 0x00001fffce007589 */ /* 0x000e2200000e0000 */
[----:B------:R-:W-:Y:S02]  /*4720*/  ISETP.NE.AND P0, PT, R184, 0x3, PT ;  /* 0x00000003b800780c */ /* 0x000fe40003f05270 */
[----:B0-----:R-:W-:-:S04]  /*4730*/  LEA.HI R3, R0, R0, RZ, 0x1 ;  /* 0x0000000000037211 */ /* 0x001fc800078f08ff */
[----:B------:R-:W-:-:S04]  /*4740*/  LOP3.LUT R3, R3, 0x1fffe, RZ, 0xc0, !PT ;  /* 0x0001fffe03037812 */ /* 0x000fc800078ec0ff */
[----:B------:R-:W-:-:S05]  /*4750*/  IADD3 R3, R0, -R3, RZ ;  /* 0x8000000300037210 */ /* 0x000fca0007ffe0ff */
[----:B------:R-:W-:-:S04]  /*4760*/  IMAD R3, R3, 0x8000, R2 ;  /* 0x0000800003037824 */ /* 0x000fc800078e0202 */
[----:B------:R-:W-:-:S05]  /*4770*/  VIADD R3, R3, 0x400 ;  /* 0x0000040003037836 */ /* 0x000fca0000000000 */
[----:B------:R-:W-:-:S04]  /*4780*/  SHF.R.U32.HI R3, RZ, 0x4, R3 ;  /* 0x00000004ff037819 */ /* 0x000fc80000011603 */
[----:B------:R-:W-:-:S04]  /*4790*/  LOP3.LUT R3, R3, 0x3fff, RZ, 0xc0, !PT ;  /* 0x00003fff03037812 */ /* 0x000fc800078ec0ff */
[----:B------:R-:W-:Y:S01]  /*47a0*/  LOP3.LUT R15, R3, 0x2000000, RZ, 0xfc, !PT ;  /* 0x02000000030f7812 */ /* 0x000fe200078efcff */
[----:B------:R-:W-:Y:S06]  /*47b0*/  @!P0 BRA `(.L_x_491) ;  /* 0x0000000000048947 */ /* 0x000fec0003800000 */
[----:B------:R-:W-:Y:S01]  /*47c0*/  BPT.TRAP 0x1 ;  /* 0x000000040000795c */ /* 0x000fe20000300000 */
.L_x_491:
[----:B------:R-:W-:Y:S01]  /*47d0*/  IMAD R8, R18, 0x8, R2 ;  /* 0x0000000812087824 */ /* 0x000fe200078e0202 */
[----:B------:R-:W-:Y:S01]  /*47e0*/  SHF.L.U32 R3, R23, 0x1f, RZ ;  /* 0x0000001f17037819 */ /* 0x000fe200000006ff */
[----:B------:R-:W-:Y:S01]  /*47f0*/  VIADD R0, R2, 0x26800 ;  /* 0x0002680002007836 */ /* 0x000fe20000000000 */
[----:B------:R-:W-:Y:S01]  /*4800*/  BSSY B0, `(.L_x_492) ;  /* 0x0000008000007945 */ /* 0x000fe20003800000 */
[----:B------:R-:W-:Y:S01]  /*4810*/  IMAD R4, R18, 0x1000, R15 ;  /* 0x0000100012047824 */ /* 0x000fe200078e020f */
[----:B------:R-:W0:Y:S01]  /*4820*/  SYNCS.PHASECHK.TRANS64.TRYWAIT P0, [R8+URZ+0x28c50], R3 ;  /* 0x028c5003080075a7 */ /* 0x000e22000800017f */
[----:B------:R-:W-:Y:S01]  /*4830*/  IMAD.MOV.U32 R5, RZ, RZ, 0x40000040 ;  /* 0x40000040ff057424 */ /* 0x000fe200078e00ff */
[----:B------:R-:W-:-:S04]  /*4840*/  SHF.R.U32.HI R0, RZ, 0x4, R0 ;  /* 0x00000004ff007819 */ /* 0x000fc80000011600 */
[----:B------:R-:W-:-:S04]  /*4850*/  LOP3.LUT R0, R0, 0x3fff, RZ, 0xc0, !PT ;  /* 0x00003fff00007812 */ /* 0x000fc800078ec0ff */
[----:B------:R-:W-:Y:S01]  /*4860*/  LOP3.LUT R0, R0, 0x10000, RZ, 0xfc, !PT ;  /* 0x0001000000007812 */ /* 0x000fe200078efcff */
[----:B0-----:R-:W-:Y:S06]  /*4870*/  @!P0 BRA `(.L_x_493) ;  /* 0x0000010400a08947 */ /* 0x001fec0003800000 */
.L_x_675:
[----:B------:R-:W-:Y:S05]  /*4880*/  BSYNC B0 ;  /* 0x0000000000007941 */ /* 0x000fea0003800000 */
.L_x_492:
[----:B------:R-:W-:Y:S01]  /*4890*/  BAR.SYNC.DEFER_BLOCKING 0xe, 0x100 ;  /* 0x0384000000007b1d */ /* 0x000fe20000010000 */
[----:B------:R-:W-:Y:S01]  /*48a0*/  IMAD.MOV.U32 R7, RZ, RZ, 0x40000040 ;  /* 0x40000040ff077424 */ /* 0x000fe200078e00ff */
[----:B------:R-:W-:Y:S01]  /*48b0*/  MOV R6, R0 ;  /* 0x0000000000067202 */ /* 0x000fe20000000f00 */
[----:B------:R-:W-:Y:S01]  /*48c0*/  VIADD R10, R0, 0x2 ;  /* 0x00000002000a7836 */ /* 0x000fe20000000000 */
[----:B------:R-:W-:Y:S01]  /*48d0*/  R2UR UR6, R4 ;  /* 0x00000000040672ca */ /* 0x000fe200000e0000 */
[----:B------:R-:W-:Y:S01]  /*48e0*/  IMAD.MOV.U32 R11, RZ, RZ, 0x40000040 ;  /* 0x40000040ff0b7424 */ /* 0x000fe200078e00ff */
[----:B------:R-:W-:Y:S01]  /*48f0*/  R2UR UR7, R5 ;  /* 0x00000000050772ca */ /* 0x000fe200000e0000 */
[----:B------:R-:W-:Y:S01]  /*4900*/  IMAD.MOV.U32 R13, RZ, RZ, 0x40000040 ;  /* 0x40000040ff0d7424 */ /* 0x000fe200078e00ff */
[----:B------:R-:W-:Y:S01]  /*4910*/  R2UR UR4, R6 ;  /* 0x00000000060472ca */ /* 0x000fe200000e0000 */
[----:B------:R-:W-:Y:S01]  /*4920*/  VIADD R6, R4, 0x80 ;  /* 0x0000008004067836 */ /* 0x000fe20000000000 */
[----:B------:R-:W-:Y:S01]  /*4930*/  R2UR UR5, R7 ;  /* 0x00000000070572ca */ /* 0x000fe200000e0000 */
[----:B------:R-:W-:Y:S01]  /*4940*/  IMAD.MOV.U32 R7, RZ, RZ, 0x40000040 ;  /* 0x40000040ff077424 */ /* 0x000fe200078e00ff */
[----:B------:R-:W-:Y:S01]  /*4950*/  IADD3 R12, R0, 0x4, RZ ;  /* 0x00000004000c7810 */ /* 0x000fe20007ffe0ff */
[----:B------:R-:W-:Y:S01]  /*4960*/  IMAD.MOV.U32 R5, RZ, RZ, 0x40000040 ;  /* 0x40000040ff057424 */ /* 0x000fe200078e00ff */
[----:B------:R-:W1:Y:S01]  /*4970*/  S2R R9, SR_TID.X ;  /* 0x0000000000097919 */ /* 0x000e620000002100 */
[----:B------:R-:W-:Y:S01]  /*4980*/  BSSY B0, `(.L_x_494) ;  /* 0x00000f5000007945 */ /* 0x000fe20003800000 */
[----:B-----5:R-:W-:-:S07]  /*4990*/  WARPGROUP.ARRIVE ;  /* 0x00000000000079c5 */ /* 0x020fce0000000000 */
[----:B------:R-:W-:Y:S01]  /*49a0*/  HGMMA.64x256x16.F32.BF16 R24, gdesc[UR4].tnspB, RZ, !UPT, gsb0 ;  /* 0x43e00000041879f0 */ /* 0x000fe2000c0018ff */
[----:B------:R-:W-:Y:S01]  /*49b0*/  R2UR UR6, R6 ;  /* 0x00000000060672ca */ /* 0x000fe200000e0000 */
[----:B------:R-:W-:Y:S01]  /*49c0*/  VIADD R6, R4, 0x100 ;  /* 0x0000010004067836 */ /* 0x000fe20000000000 */
[----:B------:R-:W-:Y:S01]  /*49d0*/  R2UR UR7, R7 ;  /* 0x00000000070772ca */ /* 0x000fe200000e0000 */
[----:B------:R-:W-:Y:S01]  /*49e0*/  IMAD.MOV.U32 R7, RZ, RZ, 0x40000040 ;  /* 0x40000040ff077424 */ /* 0x000fe200078e00ff */
[----:B------:R-:W-:Y:S02]  /*49f0*/  R2UR UR4, R10 ;  /* 0x000000000a0472ca */ /* 0x000fe400000e0000 */
[----:B------:R-:W-:Y:S02]  /*4a00*/  R2UR UR5, R11 ;  /* 0x000000000b0572ca */ /* 0x000fe400000e0000 */
[----:B-1----:R-:W-:-:S04]  /*4a10*/  LOP3.LUT R9, R9, 0x7f, RZ, 0xc0, !PT ;  /* 0x0000007f09097812 */ /* 0x002fc800078ec0ff */
[----:B------:R-:W-:Y:S01]  /*4a20*/  ISETP.NE.AND P0, PT, R9, RZ, PT ;  /* 0x000000ff0900720c */ /* 0x000fe20003f05270 */
[----:B------:R-:W-:Y:S02]  /*4a30*/  WARPGROUP.DEPBAR.LE gsb0, 0x0 ;  /* 0x00008000000079c5 */ /* 0x000fe40000010000 */
[----:B------:R-:W-:-:S12]  /*4a40*/  WARPGROUP.ARRIVE ;  /* 0x00000000000079c5 */ /* 0x000fd80000000000 */
[----:B------:R-:W-:Y:S01]  /*4a50*/  HGMMA.64x256x16.F32.BF16 R24, gdesc[UR4].tnspB, R24, gsb0 ;  /* 0x43e00000041879f0 */ /* 0x000fe20008001818 */
[----:B------:R-:W-:Y:S01]  /*4a60*/  R2UR UR6, R6 ;  /* 0x00000000060672ca */ /* 0x000fe200000e0000 */
[----:B------:R-:W-:Y:S01]  /*4a70*/  VIADD R6, R4, 0x180 ;  /* 0x0000018004067836 */ /* 0x000fe20000000000 */
[----:B------:R-:W-:Y:S01]  /*4a80*/  R2UR UR7, R7 ;  /* 0x00000000070772ca */ /* 0x000fe200000e0000 */
[----:B------:R-:W-:Y:S01]  /*4a90*/  VIADD R4, R0, 0x6 ;  /* 0x0000000600047836 */ /* 0x000fe20000000000 */
[----:B------:R-:W-:Y:S01]  /*4aa0*/  R2UR UR4, R12 ;  /* 0x000000000c0472ca */ /* 0x000fe200000e0000 */
[----:B------:R-:W-:Y:S01]  /*4ab0*/  IMAD.MOV.U32 R7, RZ, RZ, 0x40000040 ;  /* 0x40000040ff077424 */ /* 0x000fe200078e00ff */
[----:B------:R-:W-:Y:S02]  /*4ac0*/  R2UR UR5, R13 ;  /* 0x000000000d0572ca */ /* 0x000fe400000e0000 */
[----:B------:R-:W-:-:S04]  /*4ad0*/  @!P0 IADD3 R0, R8, 0x28c60, RZ ;  /* 0x00028c6008008810 */ /* 0x000fc80007ffe0ff */
[----:B------:R-:W-:Y:S01]  /*4ae0*/  @!P0 PRMT R0, RZ, 0x654, R0 ;  /* 0x00000654ff008816 */ /* 0x000fe20000000000 */
[----:B------:R-:W-:Y:S02]  /*4af0*/  WARPGROUP.DEPBAR.LE gsb0, 0x0 ;  /* 0x00008000000079c5 */ /* 0x000fe40000010000 */
[----:B------:R-:W-:-:S12]  /*4b00*/  WARPGROUP.ARRIVE ;  /* 0x00000000000079c5 */ /* 0x000fd80000000000 */
[----:B------:R-:W-:Y:S01]  /*4b10*/  HGMMA.64x256x16.F32.BF16 R24, gdesc[UR4].tnspB, R24, gsb0 ;  /* 0x43e00000041879f0 */ /* 0x000fe20008001818 */
[----:B------:R-:W-:Y:S02]  /*4b20*/  R2UR UR6, R6 ;  /* 0x00000000060672ca */ /* 0x000fe400000e0000 */
[----:B------:R-:W-:Y:S02]  /*4b30*/  R2UR UR7, R7 ;  /* 0x00000000070772ca */ /* 0x000fe400000e0000 */
[----:B------:R-:W-:Y:S02]  /*4b40*/  R2UR UR4, R4 ;  /* 0x00000000040472ca */ /* 0x000fe400000e0000 */
[----:B------:R-:W-:Y:S01]  /*4b50*/  R2UR UR5, R5 ;  /* 0x00000000050572ca */ /* 0x000fe200000e0000 */
[----:B------:R-:W-:Y:S02]  /*4b60*/  WARPGROUP.DEPBAR.LE gsb0, 0x0 ;  /* 0x00008000000079c5 */ /* 0x000fe40000010000 */
[----:B------:R-:W-:-:S15]  /*4b70*/  WARPGROUP.ARRIVE ;  /* 0x00000000000079c5 */ /* 0x000fde0000000000 */
[----:B------:R-:W-:-:S03]  /*4b80*/  NOP ;  /* 0x0000000000007918 */ /* 0x000fc60000000000 */
[----:B------:R-:W-:Y:S03]  /*4b90*/  HGMMA.64x256x16.F32.BF16 R24, gdesc[UR4].tnspB, R24, gsb0 ;  /* 0x43e00000041879f0 */ /* 0x000fe60008001818 */
[----:B------:R-:W-:Y:S02]  /*4ba0*/  WARPGROUP.DEPBAR.LE gsb0, 0x0 ;  /* 0x00008000000079c5 */ /* 0x000fe40000010000 */
[----:B------:R-:W-:Y:S06]  /*4bb0*/  BAR.ARV 0xf, 0x100 ;  /* 0x03c4000000007b1d */ /* 0x000fec0000002000 */
[----:B------:R1:W-:Y:S01]  /*4bc0*/  @!P0 SYNCS.ARRIVE.TRANS64.RED.A1T0 RZ, [R0+URZ], RZ ;  /* 0x000000ff00ff89a7 */ /* 0x0003e2000810043f */
[----:B------:R-:W-:-:S13]  /*4bd0*/  ISETP.GE.AND P0, PT, R168, 0x41, PT ;  /* 0x00000041a800780c */ /* 0x000fda0003f06270 */
[----:B-1----:R-:W-:Y:S05]  /*4be0*/  @!P0 BRA `(.L_x_495) ;  /* 0x0000000c00388947 */ /* 0x002fea0003800000 */
[----:B------:R-:W-:-:S07]  /*4bf0*/  VIADD R182, R182, 0xfffffffe ;  /* 0xfffffffeb6b67836 */ /* 0x000fce0000000000 */
.L_x_501:
[----:B------:R-:W-:Y:S01]  /*4c00*/  BAR.SYNC.DEFER_BLOCKING 0xe, 0x100 ;  /* 0x0384000000007b1d */ /* 0x000fe20000010000 */
[----:B0-----:R-:W-:Y:S01]  /*4c10*/  IMAD R3, R18, 0x40, R188 ;  /* 0x0000004012037824 */ /* 0x001fe200078e02bc */
[----:B------:R-:W-:Y:S01]  /*4c20*/  ISETP.NE.AND P2, PT, R184, 0x3, PT ;  /* 0x00000003b800780c */ /* 0x000fe20003f45270 */
[----:B------:R-:W-:Y:S01]  /*4c30*/  VIADD R18, R18, 0x1 ;  /* 0x0000000112127836 */ /* 0x000fe20000000000 */
[C---:B------:R-:W-:Y:S01]  /*4c40*/  ISETP.GT.AND P1, PT, R182.reuse, RZ, PT ;  /* 0x000000ffb600720c */ /* 0x040fe20003f24270 */
[----:B------:R-:W-:Y:S02]  /*4c50*/  IMAD R3, R3, 0x4, R2 ;  /* 0x0000000403037824 */ /* 0x000fe400078e0202 */
[----:B------:R-:W-:Y:S01]  /*4c60*/  VIADD R182, R182, 0xffffffff ;  /* 0xffffffffb6b67836 */ /* 0x000fe20000000000 */
[----:B------:R-:W-:-:S04]  /*4c70*/  ISETP.NE.AND P0, PT, R18, 0x2, PT ;  /* 0x000000021200780c */ /* 0x000fc80003f05270 */
[----:B------:R-:W-:Y:S02]  /*4c80*/  SEL R6, RZ, 0x1, P0 ;  /* 0x00000001ff067807 */ /* 0x000fe40000000000 */
[----:B------:R-:W-:Y:S02]  /*4c90*/  SEL R18, R18, RZ, P0 ;  /* 0x000000ff12127207 */ /* 0x000fe40000000000 */
[----:B------:R-:W-:Y:S01]  /*4ca0*/  LOP3.LUT R23, R23, R6, RZ, 0x3c, !PT ;  /* 0x0000000617177212 */ /* 0x000fe200078e3cff */
[----:B-1----:R-:W0:Y:S04]  /*4cb0*/  LDS R0, [R3+0x28800] ;  /* 0x0288000003007984 */ /* 0x002e280000000800 */
        /* <DEDUP_REMOVED lines=131> */
.L_x_496:
[----:B------:R-:W-:Y:S01]  /*54f0*/  IMAD R0, R18, 0x8, R2 ;  /* 0x0000000812007824 */ /* 0x000fe200078e0202 */
[----:B------:R-:W-:-:S04]  /*5500*/  SHF.L.U32 R3, R23, 0x1f, RZ ;  /* 0x0000001f17037819 */ /* 0x000fc800000006ff */
[----:B------:R0:W1:Y:S01]  /*5510*/  SYNCS.PHASECHK.TRANS64.TRYWAIT P0, [R0+URZ+0x28c50], R3 ;  /* 0x028c5003000075a7 */ /* 0x000062000800017f */
[----:B------:R-:W-:Y:S05]  /*5520*/  @!P2 BRA `(.L_x_497) ;  /* 0x000000000004a947 */ /* 0x000fea0003800000 */
[----:B------:R-:W-:Y:S01]  /*5530*/  BPT.TRAP 0x1 ;  /* 0x000000040000795c */ /* 0x000fe20000300000 */
.L_x_497:
[----:B------:R-:W-:Y:S04]  /*5540*/  BSSY B1, `(.L_x_498) ;  /* 0x0000004000017945 */ /* 0x000fe80003800000 */
[----:B-1----:R-:W-:Y:S05]  /*5550*/  @P0 BRA `(.L_x_499) ;  /* 0x0000000000080947 */ /* 0x002fea0003800000 */
[----:B------:R-:W1:Y:S02]  /*5560*/  SYNCS.PHASECHK.TRANS64.TRYWAIT P0, [R0+URZ+0x28c50], R3 ;  /* 0x028c5003000075a7 */ /* 0x000e64000800017f */
[----:B-1----:R-:W-:Y:S05]  /*5570*/  @!P0 BRA `(.L_x_500) ;  /* 0x000000f800748947 */ /* 0x002fea0003800000 */
.L_x_499:
[----:B------:R-:W-:Y:S05]  /*5580*/  BSYNC B1 ;  /* 0x0000000000017941 */ /* 0x000fea0003800000 */
.L_x_498:
[----:B01----:R-:W-:Y:S01]  /*5590*/  IADD3 R0, R2, 0x26800, RZ ;  /* 0x0002680002007810 */ /* 0x003fe20007ffe0ff */
[----:B------:R-:W-:Y:S01]  /*55a0*/  IMAD R6, R18, 0x1000, R15 ;  /* 0x0000100012067824 */ /* 0x000fe200078e020f */
[----:B------:R-:W-:Y:S01]  /*55b0*/  WARPGROUP.ARRIVE ;  /* 0x00000000000079c5 */ /* 0x000fe20000000000 */
[----:B------:R-:W-:Y:S01]  /*55c0*/  IMAD.MOV.U32 R7, RZ, RZ, 0x40000040 ;  /* 0x40000040ff077424 */ /* 0x000fe200078e00ff */
[----:B------:R-:W-:Y:S01]  /*55d0*/  SHF.R.U32.HI R0, RZ, 0x4, R0 ;  /* 0x00000004ff007819 */ /* 0x000fe20000011600 */
[----:B------:R-:W-:Y:S01]  /*55e0*/  IMAD.MOV.U32 R9, RZ, RZ, 0x40000040 ;  /* 0x40000040ff097424 */ /* 0x000fe200078e00ff */
[----:B------:R-:W-:Y:S02]  /*55f0*/  R2UR UR6, R6 ;  /* 0x00000000060672ca */ /* 0x000fe400000e0000 */
[----:B------:R-:W0:Y:S01]  /*5600*/  S2R R14, SR_TID.X ;  /* 0x00000000000e7919 */ /* 0x000e220000002100 */
[----:B------:R-:W-:Y:S02]  /*5610*/  LOP3.LUT R0, R0, 0x3fff, RZ, 0xc0, !PT ;  /* 0x00003fff00007812 */ /* 0x000fe400078ec0ff */
[----:B------:R-:W-:Y:S01]  /*5620*/  R2UR UR7, R7 ;  /* 0x00000000070772ca */ /* 0x000fe200000e0000 */
[----:B------:R-:W-:Y:S01]  /*5630*/  IMAD.MOV.U32 R7, RZ, RZ, 0x40000040 ;  /* 0x40000040ff077424 */ /* 0x000fe200078e00ff */
[----:B------:R-:W-:-:S02]  /*5640*/  LOP3.LUT R8, R0, 0x10000, RZ, 0xfc, !PT ;  /* 0x0001000000087812 */ /* 0x000fc400078efcff */
[----:B------:R-:W-:Y:S01]  /*5650*/  R2UR UR5, R9 ;  /* 0x00000000090572ca */ /* 0x000fe200000e0000 */
[----:B------:R-:W-:Y:S01]  /*5660*/  IMAD.MOV.U32 R9, RZ, RZ, 0x40000040 ;  /* 0x40000040ff097424 */ /* 0x000fe200078e00ff */
[----:B------:R-:W-:Y:S01]  /*5670*/  R2UR UR4, R8 ;  /* 0x00000000080472ca */ /* 0x000fe200000e0000 */
[----:B------:R-:W-:-:S12]  /*5680*/  VIADD R8, R6, 0x80 ;  /* 0x0000008006087836 */ /* 0x000fd80000000000 */
[----:B------:R-:W-:Y:S01]  /*5690*/  HGMMA.64x256x16.F32.BF16 R24, gdesc[UR4].tnspB, R24, gsb0 ;  /* 0x43e00000041879f0 */ /* 0x000fe20008001818 */
[----:B------:R-:W-:Y:S02]  /*56a0*/  R2UR UR4, R10 ;  /* 0x000000000a0472ca */ /* 0x000fe400000e0000 */
[----:B------:R-:W-:Y:S02]  /*56b0*/  R2UR UR5, R11 ;  /* 0x000000000b0572ca */ /* 0x000fe400000e0000 */
[----:B------:R-:W-:Y:S01]  /*56c0*/  R2UR UR6, R8 ;  /* 0x00000000080672ca */ /* 0x000fe200000e0000 */
[C---:B------:R-:W-:Y:S01]  /*56d0*/  VIADD R8, R6.reuse, 0x100 ;  /* 0x0000010006087836 */ /* 0x040fe20000000000 */
[----:B------:R-:W-:Y:S01]  /*56e0*/  R2UR UR7, R9 ;  /* 0x00000000090772ca */ /* 0x000fe200000e0000 */
[----:B------:R-:W-:Y:S01]  /*56f0*/  VIADD R6, R6, 0x180 ;  /* 0x0000018006067836 */ /* 0x000fe20000000000 */
[----:B------:R-:W-:Y:S02]  /*5700*/  MOV R9, 0x40000040 ;  /* 0x4000004000097802 */ /* 0x000fe40000000f00 */
[----:B0-----:R-:W-:-:S04]  /*5710*/  LOP3.LUT R14, R14, 0x7f, RZ, 0xc0, !PT ;  /* 0x0000007f0e0e7812 */ /* 0x001fc800078ec0ff */
[----:B------:R-:W-:-:S13]  /*5720*/  ISETP.NE.AND P0, PT, R14, RZ, PT ;  /* 0x000000ff0e00720c */ /* 0x000fda0003f05270 */
[----:B------:R-:W-:-:S04]  /*5730*/  @!P0 IMAD R0, R18, 0x8, R2 ;  /* 0x0000000812008824 */ /* 0x000fc800078e0202 */
[----:B------:R-:W-:-:S05]  /*5740*/  @!P0 VIADD R0, R0, 0x28c60 ;  /* 0x00028c6000008836 */ /* 0x000fca0000000000 */
[----:B------:R-:W-:Y:S01]  /*5750*/  @!P0 PRMT R0, RZ, 0x654, R0 ;  /* 0x00000654ff008816 */ /* 0x000fe20000000000 */
[----:B------:R-:W-:Y:S02]  /*5760*/  WARPGROUP.DEPBAR.LE gsb0, 0x0 ;  /* 0x00008000000079c5 */ /* 0x000fe40000010000 */
[----:B------:R-:W-:-:S06]  /*5770*/  WARPGROUP.ARRIVE ;  /* 0x00000000000079c5 */ /* 0x000fcc0000000000 */
        /* <DEDUP_REMOVED lines=20> */
[----:B------:R-:W-:Y:S05]  /*58c0*/  @P1 BRA `(.L_x_501) ;  /* 0xfffffff000cc1947 */ /* 0x000fea000383ffff */
.L_x_495:
[----:B------:R-:W-:Y:S05]  /*58d0*/  BSYNC B0 ;  /* 0x0000000000007941 */ /* 0x000fea0003800000 */
.L_x_494:
[----:B------:R-:W-:Y:S01]  /*58e0*/  BAR.SYNC.DEFER_BLOCKING 0xe, 0x100 ;  /* 0x0384000000007b1d */ /* 0x000fe20000010000 */
[C---:B0-----:R-:W-:Y:S01]  /*58f0*/  IMAD R3, R18.reuse, 0x40, R188 ;  /* 0x0000004012037824 */ /* 0x041fe200078e02bc */
[----:B------:R-:W-:Y:S02]  /*5900*/  IADD3 R18, R18, 0x1, RZ ;  /* 0x0000000112127810 */ /* 0x000fe40007ffe0ff */
[----:B------:R-:W-:Y:S02]  /*5910*/  CS2R R20, SRZ ;  /* 0x0000000000147805 */ /* 0x000fe4000001ff00 */
[----:B------:R-:W-:Y:S01]  /*5920*/  PLOP3.LUT P0, PT, PT, PT, PT, 0x8, 0x0 ;  /* 0x000000000000781c */ /* 0x000fe20003f0e170 */
[----:B------:R-:W-:Y:S01]  /*5930*/  IMAD R3, R3, 0x4, R2 ;  /* 0x0000000403037824 */ /* 0x000fe200078e0202 */
        /* <DEDUP_REMOVED lines=136> */
.L_x_489:
[----:B------:R-:W-:Y:S02]  /*61c0*/  ISETP.GE.AND P1, PT, R168, 0x1, PT ;  /* 0x00000001a800780c */ /* 0x000fe40003f26270 */
[----:B------:R-:W-:-:S11]  /*61d0*/  PLOP3.LUT P0, PT, PT, PT, PT, 0x80, 0x0 ;  /* 0x000000000000781c */ /* 0x000fd60003f0f070 */
[----:B------:R-:W-:Y:S05]  /*61e0*/  @!P1 BRA `(.L_x_490) ;  /* 0x0000006400bc9947 */ /* 0x000fea0003800000 */
[----:B------:R-:W0:Y:S01]  /*61f0*/  SHFL.IDX PT, R0, R206, RZ, 0x1f ;  /* 0x00001fffce007589 */ /* 0x000e2200000e0000 */
[----:B------:R-:W-:Y:S01]  /*6200*/  BSSY B6, `(.L_x_502) ;  /* 0x000001b000067945 */ /* 0x000fe20003800000 */
[----:B0-----:R-:W-:-:S04]  /*6210*/  LEA.HI R3, R0, R0, RZ, 0x1 ;  /* 0x0000000000037211 */ /* 0x001fc800078f08ff */
[----:B------:R-:W-:-:S05]  /*6220*/  LOP3.LUT R3, R3, 0x1fffe, RZ, 0xc0, !PT ;  /* 0x0001fffe03037812 */ /* 0x000fca00078ec0ff */
[----:B------:R-:W-:Y:S02]  /*6230*/  IMAD.IADD R3, R0, 0x1, -R3 ;  /* 0x0000000100037824 */ /* 0x000fe400078e0a03 */
[----:B------:R-:W-:Y:S02]  /*6240*/  VIADD R0, R2, 0x26800 ;  /* 0x0002680002007836 */ /* 0x000fe40000000000 */
[----:B------:R-:W-:-:S03]  /*6250*/  IMAD R3, R3, 0x8000, R2 ;  /* 0x0000800003037824 */ /* 0x000fc600078e0202 */
[----:B------:R-:W-:Y:S01]  /*6260*/  LOP3.LUT P0, RZ, R0, 0x3ff, RZ, 0xc0, !PT ;  /* 0x000003ff00ff7812 */ /* 0x000fe2000780c0ff */
[----:B------:R-:W-:-:S05]  /*6270*/  VIADD R3, R3, 0x400 ;  /* 0x0000040003037836 */ /* 0x000fca0000000000 */
[----:B------:R-:W-:-:S04]  /*6280*/  SHF.R.U32.HI R3, RZ, 0x4, R3 ;  /* 0x00000004ff037819 */ /* 0x000fc80000011603 */
[----:B------:R-:W-:-:S03]  /*6290*/  LOP3.LUT R56, R3, 0x3fff, RZ, 0xc0, !PT ;  /* 0x00003fff03387812 */ /* 0x000fc600078ec0ff */
        /* <DEDUP_REMOVED lines=8> */
[----:B------:R-:W-:Y:S01]  /*6320*/  MOV R6, UR6 ;  /* 0x0000000600067c02 */ /* 0x000fe20008000f00 */
[----:B------:R-:W-:Y:S02]  /*6330*/  IMAD.U32 R7, RZ, RZ, UR7 ;  /* 0x00000007ff077e24 */ /* 0x000fe4000f8e00ff */
[----:B------:R-:W-:-:S02]  /*6340*/  IMAD.U32 R10, RZ, RZ, UR4 ;  /* 0x00000004ff0a7e24 */ /* 0x000fc4000f8e00ff */
[----:B------:R-:W-:Y:S02]  /*6350*/  IMAD.U32 R11, RZ, RZ, UR5 ;  /* 0x00000005ff0b7e24 */ /* 0x000fe4000f8e00ff */
[----:B------:R-:W-:Y:S02]  /*6360*/  IMAD.MOV.U32 R8, RZ, RZ, 0x70 ;  /* 0x00000070ff087424 */ /* 0x000fe400078e00ff */
[----:B------:R-:W-:Y:S02]  /*6370*/  IMAD.MOV.U32 R12, RZ, RZ, 0x1 ;  /* 0x00000001ff0c7424 */ /* 0x000fe400078e00ff */
[----:B0-----:R-:W-:-:S07]  /*6380*/  IMAD.MOV.U32 R13, RZ, RZ, RZ ;  /* 0x000000ffff0d7224 */ /* 0x001fce00078e00ff */
[----:B------:R-:W-:-:S07]  /*6390*/  LEPC R20, `(.L_x_503) ;  /* 0x000000001014794e */ /* 0x000fce0000000000 */
[----:B-1---5:R-:W-:Y:S05]  /*63a0*/  CALL.ABS.NOINC R14 ;  /* 0x000000000e007343 */ /* 0x022fea0003c00000 */
.L_x_503:
[----:B------:R-:W-:Y:S05]  /*63b0*/  BSYNC B6 ;  /* 0x0000000000067941 */ /* 0x000fea0003800000 */
.L_x_502:
[----:B------:R-:W-:Y:S02]  /*63c0*/  ULDC UR4, c[0x0][0x3d4] ;  /* 0x0000f50000047ab9 */ /* 0x000fe40000000800 */
[----:B------:R-:W-:-:S13]  /*63d0*/  ISETP.LT.AND P0, PT, RZ, UR4, PT ;  /* 0x00000004ff007c0c */ /* 0x000fda000bf01270 */
[----:B------:R-:W-:Y:S05]  /*63e0*/  @P0 BRA `(.L_x_504) ;  /* 0x00000000003c0947 */ /* 0x000fea0003800000 */
[----:B------:R-:W-:-:S04]  /*63f0*/  LEA.HI R0, R202, R202, RZ, 0x1 ;  /* 0x000000caca007211 */ /* 0x000fc800078f08ff */
[----:B------:R-:W-:-:S04]  /*6400*/  LOP3.LUT R3, R0, 0xfffffffe, RZ, 0xc0, !PT ;  /* 0xfffffffe00037812 */ /* 0x000fc800078ec0ff */
[----:B------:R-:W-:-:S04]  /*6410*/  IADD3 R3, R202, -R3, RZ ;  /* 0x80000003ca037210 */ /* 0x000fc80007ffe0ff */
[----:B------:R-:W-:-:S04]  /*6420*/  SHF.L.U32 R3, R3, 0x1f, RZ ;  /* 0x0000001f03037819 */ /* 0x000fc800000006ff */
[----:B------:R0:W1:Y:S03]  /*6430*/  SYNCS.PHASECHK.TRANS64.TRYWAIT P0, [R2+URZ+0x28c00], R3 ;  /* 0x028c0003020075a7 */ /* 0x000066000800017f */
[----:B-1----:R-:W-:Y:S05]  /*6440*/  @!P0 NANOSLEEP.SYNCS 0x989680 ;  /* 0x009896800000895d */ /* 0x002fea0003900000 */
[----:B------:R-:W1:Y:S01]  /*6450*/  @!P0 SYNCS.PHASECHK.TRANS64 P0, [R2+URZ+0x28c00], R3 ;  /* 0x028c0003020085a7 */ /* 0x000e62000800007f */
[----:B------:R-:W-:Y:S04]  /*6460*/  BSSY B0, `(.L_x_505) ;  /* 0x0000006000007945 */ /* 0x000fe80003800000 */
[----:B-1----:R-:W-:Y:S05]  /*6470*/  @P0 BRA `(.L_x_506) ;  /* 0x0000000000100947 */ /* 0x002fea0003800000 */
.L_x_507:
[----:B-1----:R1:W2:Y:S02]  /*6480*/  SYNCS.PHASECHK.TRANS64.TRYWAIT P0, [R2+URZ+0x28c00], R3 ;  /* 0x028c0003020075a7 */ /* 0x0022a4000800017f */
[----:B--2---:R-:W-:Y:S05]  /*6490*/  @!P0 NANOSLEEP.SYNCS 0x989680 ;  /* 0x009896800000895d */ /* 0x004fea0003900000 */
[----:B------:R-:W2:Y:S02]  /*64a0*/  @!P0 SYNCS.PHASECHK.TRANS64 P0, [R2+URZ+0x28c00], R3 ;  /* 0x028c0003020085a7 */ /* 0x000ea4000800007f */
[----:B--2---:R-:W-:Y:S05]  /*64b0*/  @!P0 BRA `(.L_x_507) ;  /* 0xfffffffc00f08947 */ /* 0x004fea000383ffff */
.L_x_506:
[----:B------:R-:W-:Y:S05]  /*64c0*/  BSYNC B0 ;  /* 0x0000000000007941 */ /* 0x000fea0003800000 */
.L_x_505:
[----:B------:R-:W-:Y:S05]  /*64d0*/  BRA `(.L_x_508) ;  /* 0x00000020007c7947 */ /* 0x000fea0003800000 */
.L_x_504:
[----:B-----5:R-:W-:Y:S01]  /*64e0*/  SHF.R.S32.HI R0, RZ, 0x1f, R27 ;  /* 0x0000001fff007819 */ /* 0x020fe2000001141b */
[----:B------:R-:W-:Y:S01]  /*64f0*/  ULDC.64 UR4, c[0x0][0x3d8] ;  /* 0x0000f60000047ab9 */ /* 0x000fe20000000a00 */
[----:B------:R-:W-:Y:S01]  /*6500*/  VIADD R3, R2, 0x20400 ;  /* 0x0002040002037836 */ /* 0x000fe20000000000 */
[----:B------:R-:W-:Y:S01]  /*6510*/  ULDC.64 UR6, c[0x0][0x3e8] ;  /* 0x0000fa0000067ab9 */ /* 0x000fe20000000a00 */
[----:B------:R-:W-:Y:S01]  /*6520*/  IMAD.WIDE.U32 R4, R27, UR4, RZ ;  /* 0x000000041b047c25 */ /* 0x000fe2000f8e00ff */
[----:B------:R-:W-:Y:S01]  /*6530*/  SHF.R.S32.HI R14, RZ, 0x1f, R16 ;  /* 0x0000001fff0e7819 */ /* 0x000fe20000011410 */
[----:B------:R-:W-:Y:S01]  /*6540*/  BSSY B6, `(.L_x_509) ;  /* 0x0000032000067945 */ /* 0x000fe20003800000 */
[----:B------:R-:W-:Y:S01]  /*6550*/  LOP3.LUT P0, RZ, R3, 0x3ff, RZ, 0xc0, !PT ;  /* 0x000003ff03ff7812 */ /* 0x000fe2000780c0ff */
[----:B------:R-:W-:Y:S02]  /*6560*/  IMAD R6, R0, UR4, RZ ;  /* 0x0000000400067c24 */ /* 0x000fe4000f8e02ff */
[----:B------:R-:W-:-:S02]  /*6570*/  IMAD.SHL.U32 R29, R204, 0x4, RZ ;  /* 0x00000004cc1d7824 */ /* 0x000fc400078e00ff */
[----:B------:R-:W-:Y:S01]  /*6580*/  IMAD R11, R27, UR5, R6 ;  /* 0x000000051b0b7c24 */ /* 0x000fe2000f8e0206 */
[----:B------:R-:W-:Y:S01]  /*6590*/  ULDC.64 UR4, c[0x0][0x3c8] ;  /* 0x0000f20000047ab9 */ /* 0x000fe20000000a00 */
[----:B------:R-:W-:Y:S01]  /*65a0*/  IMAD R0, R0, UR6, RZ ;  /* 0x0000000600007c24 */ /* 0x000fe2000f8e02ff */
[-C--:B------:R-:W-:Y:S01]  /*65b0*/  IADD3 R3, P6, R29, R4.reuse, RZ ;  /* 0x000000041d037210 */ /* 0x080fe20007fde0ff */
[----:B------:R-:W-:Y:S01]  /*65c0*/  IMAD.IADD R11, R11, 0x1, R5 ;  /* 0x000000010b0b7824 */ /* 0x000fe200078e0205 */
[----:B------:R-:W-:Y:S01]  /*65d0*/  SHF.R.S32.HI R12, RZ, 0x1f, R29 ;  /* 0x0000001fff0c7819 */ /* 0x000fe2000001141d */
[C---:B------:R-:W-:Y:S01]  /*65e0*/  IMAD.WIDE.U32 R6, R27.reuse, UR6, RZ ;  /* 0x000000061b067c25 */ /* 0x040fe2000f8e00ff */
[----:B------:R-:W-:Y:S02]  /*65f0*/  LEA R24, P2, R4, UR4, 0x1 ;  /* 0x0000000404187c11 */ /* 0x000fe4000f8408ff */
[----:B------:R-:W-:Y:S01]  /*6600*/  IADD3 R5, P1, R16, R4, RZ ;  /* 0x0000000410057210 */ /* 0x000fe20007f3e0ff */
[----:B------:R-:W-:Y:S01]  /*6610*/  IMAD R9, R27, UR7, R0 ;  /* 0x000000071b097c24 */ /* 0x000fe2000f8e0200 */
[--C-:B------:R-:W-:Y:S01]  /*6620*/  LEA.HI.X R26, R4, UR5, R11.reuse, 0x1, P2 ;  /* 0x00000005041a7c11 */ /* 0x100fe200090f0c0b */
[----:B------:R-:W-:Y:S01]  /*6630*/  IMAD.X R10, R12, 0x1, R11, P6 ;  /* 0x000000010c0a7824 */ /* 0x000fe200030e060b */
[-C--:B------:R-:W-:Y:S01]  /*6640*/  IADD3 R0, P4, R16, R6.reuse, RZ ;  /* 0x0000000610007210 */ /* 0x080fe20007f9e0ff */
[----:B------:R-:W-:Y:S01]  /*6650*/  IMAD.IADD R9, R9, 0x1, R7 ;  /* 0x0000000109097824 */ /* 0x000fe200078e0207 */
[----:B------:R-:W-:Y:S01]  /*6660*/  LEA R32, P5, R3, UR4, 0x1 ;  /* 0x0000000403207c11 */ /* 0x000fe2000f8a08ff */
[----:B------:R-:W-:Y:S01]  /*6670*/  ULDC.64 UR6, c[0x0][0x3e0] ;  /* 0x0000f80000067ab9 */ /* 0x000fe20000000a00 */
[----:B------:R-:W-:Y:S01]  /*6680*/  IADD3 R8, P2, R29, R6, RZ ;  /* 0x000000061d087210 */ /* 0x000fe20007f5e0ff */
[C---:B------:R-:W-:Y:S01]  /*6690*/  IMAD.X R4, R14.reuse, 0x1, R11, P1 ;  /* 0x000000010e047824 */ /* 0x040fe200008e060b */
[----:B------:R-:W-:Y:S01]  /*66a0*/  LEA.HI.X R33, R3, UR5, R10, 0x1, P5 ;  /* 0x0000000503217c11 */ /* 0x000fe2000a8f0c0a */
[----:B------:R-:W-:Y:S01]  /*66b0*/  IMAD.X R3, R14, 0x1, R9, P4 ;  /* 0x000000010e037824 */ /* 0x000fe200020e0609 */
[----:B------:R-:W-:-:S02]  /*66c0*/  IADD3.X R7, R12, R9, RZ, P2, !PT ;  /* 0x000000090c077210 */ /* 0x000fc400017fe4ff */
[----:B------:R-:W-:Y:S02]  /*66d0*/  LEA R27, P3, R6, UR6, 0x1 ;  /* 0x00000006061b7c11 */ /* 0x000fe4000f8608ff */
[----:B------:R-:W-:Y:S02]  /*66e0*/  LEA R34, P6, R8, UR6, 0x1 ;  /* 0x0000000608227c11 */ /* 0x000fe4000f8c08ff */
[----:B------:R-:W-:Y:S02]  /*66f0*/  LEA R36, P1, R5, UR4, 0x1 ;  /* 0x0000000405247c11 */ /* 0x000fe4000f8208ff */
[----:B------:R-:W-:Y:S02]  /*6700*/  LEA R38, P2, R0, UR6, 0x1 ;  /* 0x0000000600267c11 */ /* 0x000fe4000f8408ff */
[----:B------:R-:W-:Y:S02]  /*6710*/  LEA.HI.X R35, R8, UR7, R7, 0x1, P6 ;  /* 0x0000000708237c11 */ /* 0x000fe4000b0f0c07 */
[----:B------:R-:W-:-:S02]  /*6720*/  LEA.HI.X R28, R6, UR7, R9, 0x1, P3 ;  /* 0x00000007061c7c11 */ /* 0x000fc400098f0c09 */
[----:B------:R-:W-:Y:S02]  /*6730*/  LEA.HI.X R37, R5, UR5, R4, 0x1, P1 ;  /* 0x0000000505257c11 */ /* 0x000fe400088f0c04 */
[----:B------:R-:W-:Y:S01]  /*6740*/  LEA.HI.X R39, R0, UR7, R3, 0x1, P2 ;  /* 0x0000000700277c11 */ /* 0x000fe200090f0c03 */
[----:B------:R-:W-:Y:S06]  /*6750*/  @!P0 BRA `(.L_x_510) ;  /* 0x0000000000408947 */ /* 0x000fec0003800000 */
        /* <DEDUP_REMOVED lines=15> */
[----:B-1----:R-:W-:Y:S05]  /*6850*/  CALL.ABS.NOINC R14 ;  /* 0x000000000e007343 */ /* 0x002fea0003c00000 */
.L_x_510:
[----:B------:R-:W-:Y:S05]  /*6860*/  BSYNC B6 ;  /* 0x0000000000067941 */ /* 0x000fea0003800000 */
.L_x_509:
[----:B------:R-:W-:Y:S01]  /*6870*/  ULDC.U8 UR4, c[0x0][0x3f0] ;  /* 0x0000fc0000047ab9 */ /* 0x000fe20000000000 */
[----:B------:R-:W-:Y:S01]  /*6880*/  BSSY B0, `(.L_x_511) ;  /* 0x00001dc000007945 */ /* 0x000fe20003800000 */
[----:B------:R-:W-:-:S13]  /*6890*/  ISETP.NE.AND P0, PT, RZ, UR4, PT ;  /* 0x00000004ff007c0c */ /* 0x000fda000bf05270 */
[----:B------:R-:W-:Y:S05]  /*68a0*/  @!P0 BRA `(.L_x_512) ;  /* 0x0000000c00dc8947 */ /* 0x000fea0003800000 */
[----:B------:R-:W-:Y:S01]  /*68b0*/  IMAD R30, R25, -0x40, R30 ;  /* 0xffffffc0191e7824 */ /* 0x000fe200078e021e */
[----:B------:R-:W-:Y:S01]  /*68c0*/  BSSY B1, `(.L_x_513) ;  /* 0x0000019000017945 */ /* 0x000fe20003800000 */
[----:B------:R-:W-:Y:S01]  /*68d0*/  IMAD.SHL.U32 R0, R186, 0x40, RZ ;  /* 0x00000040ba007824 */ /* 0x000fe200078e00ff */
[----:B------:R-:W-:Y:S02]  /*68e0*/  CS2R R4, SRZ ;  /* 0x0000000000047805 */ /* 0x000fe4000001ff00 */
[----:B------:R-:W-:Y:S02]  /*68f0*/  CS2R R6, SRZ ;  /* 0x0000000000067805 */ /* 0x000fe4000001ff00 */
[----:B------:R-:W-:Y:S02]  /*6900*/  VIMNMX R30, R30, 0x40, PT ;  /* 0x000000401e1e7848 */ /* 0x000fe40003fe0100 */
[----:B------:R-:W-:Y:S02]  /*6910*/  CS2R R8, SRZ ;  /* 0x0000000000087805 */ /* 0x000fe4000001ff00 */
[----:B------:R-:W-:-:S02]  /*6920*/  LOP3.LUT R3, R0, 0x1c0, RZ, 0xc0, !PT ;  /* 0x000001c000037812 */ /* 0x000fc400078ec0ff */
[----:B------:R-:W-:Y:S02]  /*6930*/  CS2R R20, SRZ ;  /* 0x0000000000147805 */ /* 0x000fe4000001ff00 */
[----:B------:R-:W-:Y:S02]  /*6940*/  ISETP.GE.AND P1, PT, R19, R30, PT ;  /* 0x0000001e1300720c */ /* 0x000fe40003f26270 */
[----:B------:R-:W-:Y:S02]  /*6950*/  LOP3.LUT R0, R3, 0x18, R16, 0xf8, !PT ;  /* 0x0000001803007812 */ /* 0x000fe400078ef810 */
[----:B------:R-:W-:-:S04]  /*6960*/  SHF.R.U32.HI R3, RZ, 0x3, R3 ;  /* 0x00000003ff037819 */ /* 0x000fc80000011603 */
[----:B------:R-:W-:-:S05]  /*6970*/  LOP3.LUT R10, R0, R3, RZ, 0x3c, !PT ;  /* 0x00000003000a7212 */ /* 0x000fca00078e3cff */
[----:B------:R-:W-:Y:S05]  /*6980*/  @P1 BRA `(.L_x_514) ;  /* 0x0000000000301947 */ /* 0x000fea0003800000 */
[C---:B------:R-:W-:Y:S01]  /*6990*/  VIADD R0, R29.reuse, 0x10 ;  /* 0x000000101d007836 */ /* 0x040fe20000000000 */
[----:B------:R-:W-:Y:S01]  /*69a0*/  ULDC UR4, c[0x0][0x3d4] ;  /* 0x0000f50000047ab9 */ /* 0x000fe20000000800 */
[----:B------:R-:W-:Y:S02]  /*69b0*/  CS2R R8, SRZ ;  /* 0x0000000000087805 */ /* 0x000fe4000001ff00 */
[----:B------:R-:W-:Y:S02]  /*69c0*/  ISETP.GE.AND P0, PT, R29, UR4, PT ;  /* 0x000000041d007c0c */ /* 0x000fe4000bf06270 */
[----:B------:R-:W-:Y:S02]  /*69d0*/  CS2R R20, SRZ ;  /* 0x0000000000147805 */ /* 0x000fe4000001ff00 */
[----:B------:R-:W-:Y:S02]  /*69e0*/  ISETP.GE.AND P2, PT, R0, UR4, PT ;  /* 0x0000000400007c0c */ /* 0x000fe4000bf46270 */
[----:B------:R-:W-:-:S02]  /*69f0*/  CS2R R4, SRZ ;  /* 0x0000000000047805 */ /* 0x000fc4000001ff00 */
[----:B------:R-:W-:-:S05]  /*6a00*/  CS2R R6, SRZ ;  /* 0x0000000000067805 */ /* 0x000fca000001ff00 */
[----:B------:R0:W5:Y:S04]  /*6a10*/  @!P0 LDG.E.64 R8, desc[UR40][R32.64] ;  /* 0x0000002820088981 */ /* 0x000168000c1e1b00 */
[----:B------:R0:W5:Y:S04]  /*6a20*/  @!P2 LDG.E.64 R20, desc[UR40][R32.64+0x20] ;  /* 0x000020282014a981 */ /* 0x000168000c1e1b00 */
[----:B------:R0:W5:Y:S04]  /*6a30*/  @!P0 LDG.E.64 R4, desc[UR40][R34.64] ;  /* 0x0000002822048981 */ /* 0x000168000c1e1b00 */
[----:B------:R0:W5:Y:S02]  /*6a40*/  @!P2 LDG.E.64 R6, desc[UR40][R34.64+0x20] ;  /* 0x000020282206a981 */ /* 0x000164000c1e1b00 */
.L_x_514:
[----:B------:R-:W-:Y:S05]  /*6a50*/  BSYNC B1 ;  /* 0x0000000000017941 */ /* 0x000fea0003800000 */
.L_x_513:
[----:B------:R-:W-:Y:S01]  /*6a60*/  UMOV UR4, 0xffffffff ;  /* 0xffffffff00047882 */ /* 0x000fe20000000000 */
[----:B-----5:R-:W-:Y:S01]  /*6a70*/  IMAD.MOV.U32 R25, RZ, RZ, R8 ;  /* 0x000000ffff197224 */ /* 0x020fe200078e0008 */
[----:B------:R-:W-:Y:S02]  /*6a80*/  MOV R31, R9 ;  /* 0x00000009001f7202 */ /* 0x000fe40000000f00 */
[--C-:B------:R-:W-:Y:S02]  /*6a90*/  SHF.R.U64 R37, R8, 0x10, R9.reuse ;  /* 0x0000001008257819 */ /* 0x100fe40000001209 */
[----:B------:R-:W-:Y:S02]  /*6aa0*/  SHF.R.U32.HI R38, RZ, 0x10, R9 ;  /* 0x00000010ff267819 */ /* 0x000fe40000011609 */
[----:B------:R-:W-:Y:S01]  /*6ab0*/  LEA.HI R0, R202, R202, RZ, 0x1 ;  /* 0x000000caca007211 */ /* 0x000fe200078f08ff */
[----:B------:R-:W-:Y:S06]  /*6ac0*/  BRA.DIV UR4, `(.L_x_515) ;  /* 0x000000e604347947 */ /* 0x000fec000b800000 */
.L_x_678:
[----:B------:R-:W-:Y:S01]  /*6ad0*/  UMOV UR4, 0xffffffff ;  /* 0xffffffff00047882 */ /* 0x000fe20000000000 */
[----:B------:R-:W-:Y:S02]  /*6ae0*/  LOP3.LUT R3, R0, 0xfffffffe, RZ, 0xc0, !PT ;  /* 0xfffffffe00037812 */ /* 0x000fe400078ec0ff */
[----:B------:R-:W-:Y:S05]  /*6af0*/  BRA.DIV UR4, `(.L_x_516) ;  /* 0x000000e604507947 */ /* 0x000fea000b800000 */
.L_x_681:
[----:B------:R-:W-:Y:S01]  /*6b00*/  UMOV UR4, 0xffffffff ;  /* 0xffffffff00047882 */ /* 0x000fe20000000000 */
[----:B------:R-:W-:Y:S02]  /*6b10*/  IMAD.IADD R3, R202, 0x1, -R3 ;  /* 0x00000001ca037824 */ /* 0x000fe400078e0a03 */
[----:B------:R-:W-:Y:S05]  /*6b20*/  BRA.DIV UR4, `(.L_x_517) ;  /* 0x000000e6046c7947 */ /* 0x000fea000b800000 */
.L_x_684:
[----:B------:R-:W-:Y:S01]  /*6b30*/  UMOV UR4, 0xffffffff ;  /* 0xffffffff00047882 */ /* 0x000fe20000000000 */
[----:B------:R-:W-:Y:S02]  /*6b40*/  SHF.L.U32 R9, R3, 0x1f, RZ ;  /* 0x0000001f03097819 */ /* 0x000fe400000006ff */
[----:B------:R-:W-:Y:S05]  /*6b50*/  BRA.DIV UR4, `(.L_x_518) ;  /* 0x000000e604887947 */ /* 0x000fea000b800000 */
.L_x_687:
[----:B------:R-:W1:Y:S01]  /*6b60*/  SYNCS.PHASECHK.TRANS64.TRYWAIT P0, [R2+URZ+0x28c00], R9 ;  /* 0x028c0009020075a7 */ /* 0x000e62000800017f */
[----:B------:R-:W-:Y:S01]  /*6b70*/  LOP3.LUT P2, RZ, R186, 0x4, RZ, 0xc0, !PT ;  /* 0x00000004baff7812 */ /* 0x000fe2000784c0ff */
[----:B------:R-:W-:Y:S01]  /*6b80*/  IMAD R3, R189, 0x200, R10 ;  /* 0x00000200bd037824 */ /* 0x000fe200078e020a */
[----:B0-----:R-:W-:Y:S01]  /*6b90*/  MOV R34, R5 ;  /* 0x0000000500227202 */ /* 0x001fe20000000f00 */
[----:B------:R-:W-:Y:S01]  /*6ba0*/  IMAD.MOV.U32 R35, RZ, RZ, R6 ;  /* 0x000000ffff237224 */ /* 0x000fe200078e0006 */
[----:B------:R-:W-:Y:S01]  /*6bb0*/  SHF.R.U64 R12, R4, 0x10, R5 ;  /* 0x00000010040c7819 */ /* 0x000fe20000001205 */
[----:B------:R-:W-:Y:S01]  /*6bc0*/  IMAD R3, R3, 0x2, R2 ;  /* 0x0000000203037824 */ /* 0x000fe200078e0202 */
[----:B------:R-:W-:Y:S01]  /*6bd0*/  SHF.R.U64 R6, R6, 0x10, R7 ;  /* 0x0000001006067819 */ /* 0x000fe20000001207 */
[----:B------:R-:W-:Y:S01]  /*6be0*/  IMAD.MOV.U32 R8, RZ, RZ, R20 ;  /* 0x000000ffff087224 */ /* 0x000fe200078e0014 */
[--C-:B------:R-:W-:Y:S01]  /*6bf0*/  SHF.R.U64 R10, R20, 0x10, R21.reuse ;  /* 0x00000010140a7819 */ /* 0x100fe20000001215 */
[--C-:B------:R-:W-:Y:S01]  /*6c00*/  IMAD.MOV.U32 R32, RZ, RZ, R21.reuse ;  /* 0x000000ffff207224 */ /* 0x100fe200078e0015 */
[----:B------:R-:W-:Y:S01]  /*6c10*/  SHF.R.U32.HI R11, RZ, 0x10, R21 ;  /* 0x00000010ff0b7819 */ /* 0x000fe20000011615 */
[----:B------:R-:W-:Y:S01]  /*6c20*/  IMAD.MOV.U32 R33, RZ, RZ, R4 ;  /* 0x000000ffff217224 */ /* 0x000fe200078e0004 */
[----:B------:R-:W-:Y:S01]  /*6c30*/  SHF.R.U32.HI R5, RZ, 0x10, R5 ;  /* 0x00000010ff057819 */ /* 0x000fe20000011605 */
[--C-:B------:R-:W-:Y:S01]  /*6c40*/  IMAD.MOV.U32 R36, RZ, RZ, R7.reuse ;  /* 0x000000ffff247224 */ /* 0x100fe200078e0007 */
[----:B------:R-:W-:Y:S01]  /*6c50*/  SHF.R.U32.HI R7, RZ, 0x10, R7 ;  /* 0x00000010ff077819 */ /* 0x000fe20000011607 */
[C---:B------:R-:W-:Y:S01]  /*6c60*/  VIADD R4, R3.reuse, 0x20400 ;  /* 0x0002040003047836 */ /* 0x040fe20000000000 */
[----:B------:R-:W-:Y:S01]  /*6c70*/  BSSY B1, `(.L_x_519) ;  /* 0x000000c000017945 */ /* 0x000fe20003800000 */
[----:B------:R-:W-:Y:S01]  /*6c80*/  VIADD R0, R3, 0x20440 ;  /* 0x0002044003007836 */ /* 0x000fe20000000000 */
[----:B------:R-:W-:Y:S01]  /*6c90*/  PRMT R28, R31, 0x5410, R38 ;  /* 0x000054101f1c7816 */ /* 0x000fe20000000026 */
[----:B------:R-:W-:Y:S01]  /*6ca0*/  @P2 VIADD R0, R4, 0xffffffc0 ;  /* 0xffffffc004002836 */ /* 0x000fe20000000000 */
[----:B------:R-:W-:-:S02]  /*6cb0*/  PRMT R27, R25, 0x5410, R37 ;  /* 0x00005410191b7816 */ /* 0x000fc40000000025 */
[----:B------:R-:W-:Y:S02]  /*6cc0*/  PRMT R31, R8, 0x5410, R10 ;  /* 0x00005410081f7816 */ /* 0x000fe4000000000a */
[----:B------:R-:W-:Y:S02]  /*6cd0*/  PRMT R32, R32, 0x5410, R11 ;  /* 0x0000541020207816 */ /* 0x000fe4000000000b */
[----:B------:R-:W-:Y:S02]  /*6ce0*/  PRMT R33, R33, 0x5410, R12 ;  /* 0x0000541021217816 */ /* 0x000fe4000000000c */
[----:B------:R-:W-:Y:S02]  /*6cf0*/  PRMT R34, R34, 0x5410, R5 ;  /* 0x0000541022227816 */ /* 0x000fe40000000005 */
[----:B------:R-:W-:Y:S02]  /*6d00*/  PRMT R35, R35, 0x5410, R6 ;  /* 0x0000541023237816 */ /* 0x000fe40000000006 */
[----:B------:R-:W-:Y:S01]  /*6d10*/  PRMT R36, R36, 0x5410, R7 ;  /* 0x0000541024247816 */ /* 0x000fe20000000007 */
[----:B-1----:R-:W-:Y:S06]  /*6d20*/  @!P0 BRA `(.L_x_520) ;  /* 0x000000e4003c8947 */ /* 0x002fec0003800000 */
.L_x_688:
[----:B------:R-:W-:Y:S05]  /*6d30*/  BSYNC B1 ;  /* 0x0000000000017941 */ /* 0x000fea0003800000 */
.L_x_519:
[----:B------:R-:W-:Y:S04]  /*6d40*/  BSSY B1, `(.L_x_521) ;  /* 0x0000056000017945 */ /* 0x000fe80003800000 */
[----:B------:R-:W-:Y:S05]  /*6d50*/  @P1 BRA `(.L_x_522) ;  /* 0x0000000400501947 */ /* 0x000fea0003800000 */
[----:B------:R-:W1:Y:S01]  /*6d60*/  LDC R4, c[0x0][0x3d4] ;  /* 0x0000f500ff047b82 */ /* 0x000e620000000800 */
[C---:B------:R-:W-:Y:S01]  /*6d70*/  VIADD R5, R29.reuse, 0x10 ;  /* 0x000000101d057836 */ /* 0x040fe20000000000 */
[----:B------:R-:W-:Y:S01]  /*6d80*/  BSSY B2, `(.L_x_523) ;  /* 0x000002a000027945 */ /* 0x000fe20003800000 */
[----:B-1----:R-:W-:-:S03]  /*6d90*/  ISETP.GE.AND P0, PT, R29, R4, PT ;  /* 0x000000041d00720c */ /* 0x002fc60003f06270 */
[----:B------:R-:W-:-:S10]  /*6da0*/  ISETP.GE.AND P1, PT, R5, R4, PT ;  /* 0x000000040500720c */ /* 0x000fd40003f26270 */
[----:B------:R-:W-:Y:S05]  /*6db0*/  @P0 BRA `(.L_x_524) ;  /* 0x0000000000980947 */ /* 0x000fea0003800000 */
[----:B------:R-:W1:Y:S01]  /*6dc0*/  LDS.128 R4, [R3+0x20400] ;  /* 0x0204000003047984 */ /* 0x000e620000000c00 */
[----:B------:R-:W-:Y:S01]  /*6dd0*/  IMAD.U32 R15, R33, 0x10000, RZ ;  /* 0x00010000210f7824 */ /* 0x000fe200078e00ff */
[C---:B------:R-:W-:Y:S01]  /*6de0*/  LOP3.LUT R12, R27.reuse, 0xffff0000, RZ, 0xc0, !PT ;  /* 0xffff00001b0c7812 */ /* 0x040fe200078ec0ff */
[----:B------:R-:W-:Y:S01]  /*6df0*/  IMAD.U32 R13, R27, 0x10000, RZ ;  /* 0x000100001b0d7824 */ /* 0x000fe200078e00ff */
[----:B------:R-:W-:Y:S02]  /*6e00*/  LOP3.LUT R14, R33, 0xffff0000, RZ, 0xc0, !PT ;  /* 0xffff0000210e7812 */ /* 0x000fe400078ec0ff */
[C---:B-1----:R-:W-:Y:S01]  /*6e10*/  SHF.L.U32 R8, R4.reuse, 0x10, RZ ;  /* 0x0000001004087819 */ /* 0x042fe200000006ff */
[C---:B0-----:R-:W-:Y:S01]  /*6e20*/  IMAD.U32 R9, R5.reuse, 0x10000, RZ ;  /* 0x0001000005097824 */ /* 0x041fe200078e00ff */
[----:B------:R-:W-:Y:S01]  /*6e30*/  LOP3.LUT R4, R4, 0xffff0000, RZ, 0xc0, !PT ;  /* 0xffff000004047812 */ /* 0x000fe200078ec0ff */
[C---:B------:R-:W-:Y:S01]  /*6e40*/  IMAD.U32 R10, R6.reuse, 0x10000, RZ ;  /* 0x00010000060a7824 */ /* 0x040fe200078e00ff */
[----:B------:R-:W-:Y:S01]  /*6e50*/  LOP3.LUT R5, R5, 0xffff0000, RZ, 0xc0, !PT ;  /* 0xffff000005057812 */ /* 0x000fe200078ec0ff */
[----:B------:R-:W-:Y:S01]  /*6e60*/  IMAD.U32 R11, R7, 0x10000, RZ ;  /* 0x00010000070b7824 */ /* 0x000fe200078e00ff */
[----:B------:R-:W-:Y:S01]  /*6e70*/  LOP3.LUT R6, R6, 0xffff0000, RZ, 0xc0, !PT ;  /* 0xffff000006067812 */ /* 0x000fe200078ec0ff */
[C---:B------:R-:W-:Y:S01]  /*6e80*/  FMUL.FTZ R21, R4.reuse, R15 ;  /* 0x0000000f04157220 */ /* 0x040fe20000410000 */
[-C--:B------:R-:W-:Y:S01]  /*6e90*/  FMUL.FTZ R4, R4, R13.reuse ;  /* 0x0000000d04047220 */ /* 0x080fe20000410000 */
[C---:B------:R-:W-:Y:S01]  /*6ea0*/  FMUL.FTZ R24, R5.reuse, R14 ;  /* 0x0000000e05187220 */ /* 0x040fe20000410000 */
[-C--:B------:R-:W-:Y:S01]  /*6eb0*/  FMUL.FTZ R26, R5, R12.reuse ;  /* 0x0000000c051a7220 */ /* 0x080fe20000410000 */
[C---:B------:R-:W-:Y:S01]  /*6ec0*/  FFMA.FTZ R21, R8.reuse, R13, -R21 ;  /* 0x0000000d08157223 */ /* 0x040fe20000010815 */
[----:B------:R-:W-:Y:S01]  /*6ed0*/  FFMA.FTZ R20, R8, R15, R4 ;  /* 0x0000000f08147223 */ /* 0x000fe20000010004 */
[----:B------:R-:W-:Y:S01]  /*6ee0*/  LOP3.LUT R7, R7, 0xffff0000, RZ, 0xc0, !PT ;  /* 0xffff000007077812 */ /* 0x000fe200078ec0ff */
[----:B------:R-:W-:Y:S01]  /*6ef0*/  IMAD.U32 R13, R34, 0x10000, RZ ;  /* 0x00010000220d7824 */ /* 0x000fe200078e00ff */
[----:B------:R-:W-:Y:S01]  /*6f00*/  SHF.L.U32 R5, R28, 0x10, RZ ;  /* 0x000000101c057819 */ /* 0x000fe200000006ff */
[C---:B------:R-:W-:Y:S01]  /*6f10*/  FFMA.FTZ R24, R9.reuse, R12, -R24 ;  /* 0x0000000c09187223 */ /* 0x040fe20000010818 */
[----:B------:R-:W-:Y:S01]  /*6f20*/  LOP3.LUT R8, R34, 0xffff0000, RZ, 0xc0, !PT ;  /* 0xffff000022087812 */ /* 0x000fe200078ec0ff */
[----:B------:R-:W-:Y:S01]  /*6f30*/  FFMA.FTZ R9, R9, R14, R26 ;  /* 0x0000000e09097223 */ /* 0x000fe2000001001a */
[----:B------:R-:W-:Y:S01]  /*6f40*/  LOP3.LUT R4, R28, 0xffff0000, RZ, 0xc0, !PT ;  /* 0xffff00001c047812 */ /* 0x000fe200078ec0ff */
[C---:B------:R-:W-:Y:S01]  /*6f50*/  FMUL.FTZ R15, R6.reuse, R13 ;  /* 0x0000000d060f7220 */ /* 0x040fe20000410000 */
[----:B------:R-:W-:Y:S01]  /*6f60*/  FMUL.FTZ R12, R6, R5 ;  /* 0x00000005060c7220 */ /* 0x000fe20000410000 */
[----:B------:R-:W-:-:S02]  /*6f70*/  FMUL.FTZ R14, R7, R8 ;  /* 0x00000008070e7220 */ /* 0x000fc40000410000 */
[-C--:B------:R-:W-:Y:S01]  /*6f80*/  FMUL.FTZ R25, R7, R4.reuse ;  /* 0x0000000407197220 */ /* 0x080fe20000410000 */
[C---:B------:R-:W-:Y:S01]  /*6f90*/  FFMA.FTZ R6, R10.reuse, R5, -R15 ;  /* 0x000000050a067223 */ /* 0x040fe2000001080f */
[----:B------:R-:W-:Y:S01]  /*6fa0*/  FFMA.FTZ R13, R10, R13, R12 ;  /* 0x0000000d0a0d7223 */ /* 0x000fe2000001000c */
[C---:B------:R-:W-:Y:S01]  /*6fb0*/  FFMA.FTZ R7, R11.reuse, R4, -R14 ;  /* 0x000000040b077223 */ /* 0x040fe2000001080e */
[----:B------:R-:W-:Y:S01]  /*6fc0*/  FFMA.FTZ R8, R11, R8, R25 ;  /* 0x000000080b087223 */ /* 0x000fe20000010019 */
[----:B------:R-:W-:Y:S02]  /*6fd0*/  F2FP.BF16.F32.PACK_AB R4, R20, R21 ;  /* 0x000000151404723e */ /* 0x000fe400000010ff */
[----:B------:R-:W-:Y:S02]  /*6fe0*/  F2FP.BF16.F32.PACK_AB R5, R9, R24 ;  /* 0x000000180905723e */ /* 0x000fe400000010ff */
[----:B------:R-:W-:Y:S02]  /*6ff0*/  F2FP.BF16.F32.PACK_AB R6, R13, R6 ;  /* 0x000000060d06723e */ /* 0x000fe400000010ff */
[----:B------:R-:W-:-:S05]  /*7000*/  F2FP.BF16.F32.PACK_AB R7, R8, R7 ;  /* 0x000000070807723e */ /* 0x000fca00000010ff */
[----:B------:R1:W-:Y:S02]  /*7010*/  STS.128 [R3+0x20400], R4 ;  /* 0x0204000403007388 */ /* 0x0003e40000000c00 */
.L_x_524:
[----:B------:R-:W-:Y:S05]  /*7020*/  BSYNC B2 ;  /* 0x0000000000027941 */ /* 0x000fea0003800000 */
.L_x_523:
[----:B------:R-:W-:Y:S05]  /*7030*/  @P1 BRA `(.L_x_522) ;  /* 0x0000000000981947 */ /* 0x000fea0003800000 */
[----:B-1----:R-:W1:Y:S01]  /*7040*/  LDS.128 R4, [R0] ;  /* 0x0000000000047984 */ /* 0x002e620000000c00 */
[C---:B------:R-:W-:Y:S01]  /*7050*/  IMAD.U32 R15, R35.reuse, 0x10000, RZ ;  /* 0x00010000230f7824 */ /* 0x040fe200078e00ff */
[----:B------:R-:W-:Y:S01]  /*7060*/  LOP3.LUT R14, R35, 0xffff0000, RZ, 0xc0, !PT ;  /* 0xffff0000230e7812 */ /* 0x000fe200078ec0ff */
[C---:B------:R-:W-:Y:S01]  /*7070*/  IMAD.U32 R13, R31.reuse, 0x10000, RZ ;  /* 0x000100001f0d7824 */ /* 0x040fe200078e00ff */
[----:B------:R-:W-:Y:S01]  /*7080*/  LOP3.LUT R12, R31, 0xffff0000, RZ, 0xc0, !PT ;  /* 0xffff00001f0c7812 */ /* 0x000fe200078ec0ff */
[C---:B-1----:R-:W-:Y:S01]  /*7090*/  IMAD.U32 R8, R4.reuse, 0x10000, RZ ;  /* 0x0001000004087824 */ /* 0x042fe200078e00ff */
[----:B------:R-:W-:Y:S01]  /*70a0*/  LOP3.LUT R4, R4, 0xffff0000, RZ, 0xc0, !PT ;  /* 0xffff000004047812 */ /* 0x000fe200078ec0ff */
[C---:B0-----:R-:W-:Y:S01]  /*70b0*/  IMAD.U32 R9, R5.reuse, 0x10000, RZ ;  /* 0x0001000005097824 */ /* 0x041fe200078e00ff */
[----:B------:R-:W-:Y:S01]  /*70c0*/  LOP3.LUT R5, R5, 0xffff0000, RZ, 0xc0, !PT ;  /* 0xffff000005057812 */ /* 0x000fe200078ec0ff */
[C---:B------:R-:W-:Y:S01]  /*70d0*/  IMAD.U32 R10, R6.reuse, 0x10000, RZ ;  /* 0x00010000060a7824 */ /* 0x040fe200078e00ff */
[----:B------:R-:W-:Y:S01]  /*70e0*/  LOP3.LUT R6, R6, 0xffff0000, RZ, 0xc0, !PT ;  /* 0xffff000006067812 */ /* 0x000fe200078ec0ff */
[C---:B------:R-:W-:Y:S01]  /*70f0*/  FMUL.FTZ R21, R4.reuse, R15 ;  /* 0x0000000f04157220 */ /* 0x040fe20000410000 */
[----:B------:R-:W-:Y:S01]  /*7100*/  FMUL.FTZ R4, R4, R13 ;  /* 0x0000000d04047220 */ /* 0x000fe20000410000 */
[----:B------:R-:W-:-:S02]  /*7110*/  IMAD.U32 R11, R7, 0x10000, RZ ;  /* 0x00010000070b7824 */ /* 0x000fc400078e00ff */
[----:B------:R-:W-:Y:S01]  /*7120*/  FMUL.FTZ R24, R5, R14 ;  /* 0x0000000e05187220 */ /* 0x000fe20000410000 */
[C---:B------:R-:W-:Y:S01]  /*7130*/  FFMA.FTZ R21, R8.reuse, R13, -R21 ;  /* 0x0000000d08157223 */ /* 0x040fe20000010815 */
[----:B------:R-:W-:Y:S01]  /*7140*/  FFMA.FTZ R20, R8, R15, R4 ;  /* 0x0000000f08147223 */ /* 0x000fe20000010004 */
[----:B------:R-:W-:Y:S01]  /*7150*/  LOP3.LUT R7, R7, 0xffff0000, RZ, 0xc0, !PT ;  /* 0xffff000007077812 */ /* 0x000fe200078ec0ff */
[-C--:B------:R-:W-:Y:S01]  /*7160*/  FMUL.FTZ R26, R5, R12.reuse ;  /* 0x0000000c051a7220 */ /* 0x080fe20000410000 */
[----:B------:R-:W-:Y:S01]  /*7170*/  SHF.L.U32 R13, R36, 0x10, RZ ;  /* 0x00000010240d7819 */ /* 0x000fe200000006ff */
[----:B------:R-:W-:Y:S01]  /*7180*/  IMAD.U32 R5, R32, 0x10000, RZ ;  /* 0x0001000020057824 */ /* 0x000fe200078e00ff */
[----:B------:R-:W-:Y:S01]  /*7190*/  LOP3.LUT R8, R36, 0xffff0000, RZ, 0xc0, !PT ;  /* 0xffff000024087812 */ /* 0x000fe200078ec0ff */
[C---:B------:R-:W-:Y:S01]  /*71a0*/  FFMA.FTZ R24, R9.reuse, R12, -R24 ;  /* 0x0000000c09187223 */ /* 0x040fe20000010818 */
[----:B------:R-:W-:Y:S01]  /*71b0*/  LOP3.LUT R4, R32, 0xffff0000, RZ, 0xc0, !PT ;  /* 0xffff000020047812 */ /* 0x000fe200078ec0ff */
[----:B------:R-:W-:Y:S01]  /*71c0*/  FFMA.FTZ R9, R9, R14, R26 ;  /* 0x0000000e09097223 */ /* 0x000fe2000001001a */
[C---:B------:R-:W-:Y:S01]  /*71d0*/  FMUL.FTZ R15, R6.reuse, R13 ;  /* 0x0000000d060f7220 */ /* 0x040fe20000410000 */
[-C--:B------:R-:W-:Y:S01]  /*71e0*/  FMUL.FTZ R12, R6, R5.reuse ;  /* 0x00000005060c7220 */ /* 0x080fe20000410000 */
[C---:B------:R-:W-:Y:S01]  /*71f0*/  FMUL.FTZ R14, R7.reuse, R8 ;  /* 0x00000008070e7220 */ /* 0x040fe20000410000 */
[-C--:B------:R-:W-:Y:S01]  /*7200*/  FMUL.FTZ R25, R7, R4.reuse ;  /* 0x0000000407197220 */ /* 0x080fe20000410000 */
[C---:B------:R-:W-:Y:S01]  /*7210*/  FFMA.FTZ R6, R10.reuse, R5, -R15 ;  /* 0x000000050a067223 */ /* 0x040fe2000001080f */
[----:B------:R-:W-:Y:S01]  /*7220*/  FFMA.FTZ R13, R10, R13, R12 ;  /* 0x0000000d0a0d7223 */ /* 0x000fe2000001000c */
[C---:B------:R-:W-:Y:S01]  /*7230*/  FFMA.FTZ R7, R11.reuse, R4, -R14 ;  /* 0x000000040b077223 */ /* 0x040fe2000001080e */
[----:B------:R-:W-:Y:S01]  /*7240*/  FFMA.FTZ R8, R11, R8, R25 ;  /* 0x000000080b087223 */ /* 0x000fe20000010019 */
[----:B------:R-:W-:-:S02]  /*7250*/  F2FP.BF16.F32.PACK_AB R4, R20, R21 ;  /* 0x000000151404723e */ /* 0x000fc400000010ff */
[----:B------:R-:W-:Y:S02]  /*7260*/  F2FP.BF16.F32.PACK_AB R5, R9, R24 ;  /* 0x000000180905723e */ /* 0x000fe400000010ff */
[----:B------:R-:W-:Y:S02]  /*7270*/  F2FP.BF16.F32.PACK_AB R6, R13, R6 ;  /* 0x000000060d06723e */ /* 0x000fe400000010ff */
[----:B------:R-:W-:-:S05]  /*7280*/  F2FP.BF16.F32.PACK_AB R7, R8, R7 ;  /* 0x000000070807723e */ /* 0x000fca00000010ff */
[----:B------:R2:W-:Y:S02]  /*7290*/  STS.128 [R0], R4 ;  /* 0x0000000400007388 */ /* 0x0005e40000000c00 */
.L_x_522:
[----:B------:R-:W-:Y:S05]  /*72a0*/  BSYNC B1 ;  /* 0x0000000000017941 */ /* 0x000fea0003800000 */
.L_x_521:
[----:B------:R-:W-:-:S13]  /*72b0*/  ISETP.GE.AND P0, PT, R215, R30, PT ;  /* 0x0000001ed700720c */ /* 0x000fda0003f06270 */
[----:B------:R-:W-:Y:S05]  /*72c0*/  @P0 BRA `(.L_x_525) ;  /* 0x0000001000dc0947 */ /* 0x000fea0003800000 */
[----:B-12---:R-:W1:Y:S01]  /*72d0*/  LDC R4, c[0x0][0x3d4] ;  /* 0x0000f500ff047b82 */ /* 0x006e620000000800 */
[C---:B------:R-:W-:Y:S01]  /*72e0*/  VIADD R5, R29.reuse, 0x10 ;  /* 0x000000101d057836 */ /* 0x040fe20000000000 */
[----:B------:R-:W-:Y:S01]  /*72f0*/  BSSY B1, `(.L_x_526) ;  /* 0x000002a000017945 */ /* 0x000fe20003800000 */
[----:B-1----:R-:W-:-:S03]  /*7300*/  ISETP.GE.AND P0, PT, R29, R4, PT ;  /* 0x000000041d00720c */ /* 0x002fc60003f06270 */
[----:B------:R-:W-:-:S10]  /*7310*/  ISETP.GE.AND P1, PT, R5, R4, PT ;  /* 0x000000040500720c */ /* 0x000fd40003f26270 */
[----:B------:R-:W-:Y:S05]  /*7320*/  @P0 BRA `(.L_x_527) ;  /* 0x0000000000980947 */ /* 0x000fea0003800000 */
[----:B------:R-:W1:Y:S01]  /*7330*/  LDS.128 R4, [R3+0x21400] ;  /* 0x0214000003047984 */ /* 0x000e620000000c00 */
[C---:B------:R-:W-:Y:S01]  /*7340*/  IMAD.U32 R14, R33.reuse, 0x10000, RZ ;  /* 0x00010000210e7824 */ /* 0x040fe200078e00ff */
[----:B------:R-:W-:Y:S01]  /*7350*/  LOP3.LUT R33, R33, 0xffff0000, RZ, 0xc0, !PT ;  /* 0xffff000021217812 */ /* 0x000fe200078ec0ff */
[C---:B------:R-:W-:Y:S01]  /*7360*/  IMAD.U32 R12, R27.reuse, 0x10000, RZ ;  /* 0x000100001b0c7824 */ /* 0x040fe200078e00ff */
[----:B------:R-:W-:Y:S01]  /*7370*/  LOP3.LUT R27, R27, 0xffff0000, RZ, 0xc0, !PT ;  /* 0xffff00001b1b7812 */ /* 0x000fe200078ec0ff */
[C---:B------:R-:W-:Y:S01]  /*7380*/  IMAD.U32 R20, R34.reuse, 0x10000, RZ ;  /* 0x0001000022147824 */ /* 0x040fe200078e00ff */
[----:B------:R-:W-:Y:S02]  /*7390*/  LOP3.LUT R25, R34, 0xffff0000, RZ, 0xc0, !PT ;  /* 0xffff000022197812 */ /* 0x000fe400078ec0ff */
[----:B------:R-:W-:Y:S01]  /*73a0*/  LOP3.LUT R21, R28, 0xffff0000, RZ, 0xc0, !PT ;  /* 0xffff00001c157812 */ /* 0x000fe200078ec0ff */
[C---:B-1----:R-:W-:Y:S01]  /*73b0*/  IMAD.U32 R8, R4.reuse, 0x10000, RZ ;  /* 0x0001000004087824 */ /* 0x042fe200078e00ff */
[----:B------:R-:W-:Y:S01]  /*73c0*/  LOP3.LUT R4, R4, 0xffff0000, RZ, 0xc0, !PT ;  /* 0xffff000004047812 */ /* 0x000fe200078ec0ff */
[C---:B0-----:R-:W-:Y:S01]  /*73d0*/  IMAD.U32 R9, R5.reuse, 0x10000, RZ ;  /* 0x0001000005097824 */ /* 0x041fe200078e00ff */
[----:B------:R-:W-:Y:S01]  /*73e0*/  LOP3.LUT R5, R5, 0xffff0000, RZ, 0xc0, !PT ;  /* 0xffff000005057812 */ /* 0x000fe200078ec0ff */
[----:B------:R-:W-:Y:S01]  /*73f0*/  IMAD.U32 R11, R7, 0x10000, RZ ;  /* 0x00010000070b7824 */ /* 0x000fe200078e00ff */
[----:B------:R-:W-:Y:S01]  /*7400*/  SHF.L.U32 R10, R6, 0x10, RZ ;  /* 0x00000010060a7819 */ /* 0x000fe200000006ff */
[-C--:B------:R-:W-:Y:S01]  /*7410*/  FMUL.FTZ R13, R14, R4.reuse ;  /* 0x000000040e0d7220 */ /* 0x080fe20000410000 */
[----:B------:R-:W-:Y:S01]  /*7420*/  FMUL.FTZ R15, R12, R4 ;  /* 0x000000040c0f7220 */ /* 0x000fe20000410000 */
[----:B------:R-:W-:Y:S01]  /*7430*/  LOP3.LUT R6, R6, 0xffff0000, RZ, 0xc0, !PT ;  /* 0xffff000006067812 */ /* 0x000fe200078ec0ff */
[----:B------:R-:W-:Y:S01]  /*7440*/  FMUL.FTZ R4, R33, R5 ;  /* 0x0000000521047220 */ /* 0x000fe20000410000 */
[-C--:B------:R-:W-:Y:S01]  /*7450*/  FFMA.FTZ R13, R12, R8.reuse, -R13 ;  /* 0x000000080c0d7223 */ /* 0x080fe2000001080d */
[----:B------:R-:W-:Y:S01]  /*7460*/  FFMA.FTZ R8, R14, R8, R15 ;  /* 0x000000080e087223 */ /* 0x000fe2000001000f */
[----:B------:R-:W-:Y:S01]  /*7470*/  LOP3.LUT R7, R7, 0xffff0000, RZ, 0xc0, !PT ;  /* 0xffff000007077812 */ /* 0x000fe200078ec0ff */
[----:B------:R-:W-:-:S02]  /*7480*/  IMAD.U32 R14, R28, 0x10000, RZ ;  /* 0x000100001c0e7824 */ /* 0x000fc400078e00ff */
[C---:B------:R-:W-:Y:S01]  /*7490*/  FMUL.FTZ R12, R27.reuse, R5 ;  /* 0x000000051b0c7220 */ /* 0x040fe20000410000 */
[-C--:B------:R-:W-:Y:S01]  /*74a0*/  FFMA.FTZ R4, R27, R9.reuse, -R4 ;  /* 0x000000091b047223 */ /* 0x080fe20000010804 */
[-C--:B------:R-:W-:Y:S01]  /*74b0*/  FMUL.FTZ R5, R20, R6.reuse ;  /* 0x0000000614057220 */ /* 0x080fe20000410000 */
[C---:B------:R-:W-:Y:S01]  /*74c0*/  FMUL.FTZ R15, R14.reuse, R6 ;  /* 0x000000060e0f7220 */ /* 0x040fe20000410000 */
[----:B------:R-:W-:Y:S01]  /*74d0*/  FFMA.FTZ R9, R33, R9, R12 ;  /* 0x0000000921097223 */ /* 0x000fe2000001000c */
[-C--:B------:R-:W-:Y:S01]  /*74e0*/  FMUL.FTZ R6, R25, R7.reuse ;  /* 0x0000000719067220 */ /* 0x080fe20000410000 */
[C---:B------:R-:W-:Y:S01]  /*74f0*/  FMUL.FTZ R12, R21.reuse, R7 ;  /* 0x00000007150c7220 */ /* 0x040fe20000410000 */
[-C--:B------:R-:W-:Y:S01]  /*7500*/  FFMA.FTZ R5, R14, R10.reuse, -R5 ;  /* 0x0000000a0e057223 */ /* 0x080fe20000010805 */
[----:B------:R-:W-:Y:S01]  /*7510*/  FFMA.FTZ R10, R20, R10, R15 ;  /* 0x0000000a140a7223 */ /* 0x000fe2000001000f */
[-C--:B------:R-:W-:Y:S01]  /*7520*/  FFMA.FTZ R6, R21, R11.reuse, -R6 ;  /* 0x0000000b15067223 */ /* 0x080fe20000010806 */
[----:B------:R-:W-:Y:S01]  /*7530*/  FFMA.FTZ R11, R25, R11, R12 ;  /* 0x0000000b190b7223 */ /* 0x000fe2000001000c */
[----:B------:R-:W-:-:S02]  /*7540*/  F2FP.BF16.F32.PACK_AB R8, R8, R13 ;  /* 0x0000000d0808723e */ /* 0x000fc400000010ff */
[----:B------:R-:W-:Y:S02]  /*7550*/  F2FP.BF16.F32.PACK_AB R9, R9, R4 ;  /* 0x000000040909723e */ /* 0x000fe400000010ff */
[----:B------:R-:W-:Y:S02]  /*7560*/  F2FP.BF16.F32.PACK_AB R10, R10, R5 ;  /* 0x000000050a0a723e */ /* 0x000fe400000010ff */
[----:B------:R-:W-:-:S05]  /*7570*/  F2FP.BF16.F32.PACK_AB R11, R11, R6 ;  /* 0x000000060b0b723e */ /* 0x000fca00000010ff */
[----:B------:R1:W-:Y:S02]  /*7580*/  STS.128 [R3+0x21400], R8 ;  /* 0x0214000803007388 */ /* 0x0003e40000000c00 */
.L_x_527:
[----:B------:R-:W-:Y:S05]  /*7590*/  BSYNC B1 ;  /* 0x0000000000017941 */ /* 0x000fea0003800000 */
.L_x_526:
[----:B------:R-:W-:Y:S05]  /*75a0*/  @P1 BRA `(.L_x_525) ;  /* 0x0000001000241947 */ /* 0x000fea0003800000 */
[----:B------:R-:W1:Y:S01]  /*75b0*/  LDS.128 R4, [R0+0x1000] ;  /* 0x0010000000047984 */ /* 0x000e620000000c00 */
[----:B------:R-:W-:Y:S01]  /*75c0*/  SHF.L.U32 R15, R35, 0x10, RZ ;  /* 0x00000010230f7819 */ /* 0x000fe200000006ff */
[----:B------:R-:W-:Y:S01]  /*75d0*/  IMAD.U32 R13, R31, 0x10000, RZ ;  /* 0x000100001f0d7824 */ /* 0x000fe200078e00ff */
[----:B------:R-:W-:Y:S02]  /*75e0*/  LOP3.LUT R20, R35, 0xffff0000, RZ, 0xc0, !PT ;  /* 0xffff000023147812 */ /* 0x000fe400078ec0ff */
[----:B------:R-:W-:Y:S01]  /*75f0*/  LOP3.LUT R14, R31, 0xffff0000, RZ, 0xc0, !PT ;  /* 0xffff00001f0e7812 */ /* 0x000fe200078ec0ff */
[C---:B-1----:R-:W-:Y:S01]  /*7600*/  IMAD.U32 R3, R4.reuse, 0x10000, RZ ;  /* 0x0001000004037824 */ /* 0x042fe200078e00ff */
[----:B------:R-:W-:Y:S01]  /*7610*/  LOP3.LUT R4, R4, 0xffff0000, RZ, 0xc0, !PT ;  /* 0xffff000004047812 */ /* 0x000fe200078ec0ff */
[C---:B------:R-:W-:Y:S01]  /*7620*/  IMAD.U32 R8, R5.reuse, 0x10000, RZ ;  /* 0x0001000005087824 */ /* 0x040fe200078e00ff */
[----:B------:R-:W-:Y:S01]  /*7630*/  LOP3.LUT R5, R5, 0xffff0000, RZ, 0xc0, !PT ;  /* 0xffff000005057812 */ /* 0x000fe200078ec0ff */
[C---:B0-----:R-:W-:Y:S01]  /*7640*/  IMAD.U32 R9, R6.reuse, 0x10000, RZ ;  /* 0x0001000006097824 */ /* 0x041fe200078e00ff */
[----:B------:R-:W-:Y:S01]  /*7650*/  LOP3.LUT R6, R6, 0xffff0000, RZ, 0xc0, !PT ;  /* 0xffff000006067812 */ /* 0x000fe200078ec0ff */
[-C--:B------:R-:W-:Y:S01]  /*7660*/  FMUL.FTZ R12, R15, R4.reuse ;  /* 0x000000040f0c7220 */ /* 0x080fe20000410000 */
[----:B------:R-:W-:Y:S01]  /*7670*/  FMUL.FTZ R4, R13, R4 ;  /* 0x000000040d047220 */ /* 0x000fe20000410000 */
[----:B------:R-:W-:-:S02]  /*7680*/  IMAD.U32 R10, R7, 0x10000, RZ ;  /* 0x00010000070a7824 */ /* 0x000fc400078e00ff */
[----:B------:R-:W-:Y:S01]  /*7690*/  FMUL.FTZ R11, R20, R5 ;  /* 0x00000005140b7220 */ /* 0x000fe20000410000 */
[-C--:B------:R-:W-:Y:S01]  /*76a0*/  FFMA.FTZ R12, R13, R3.reuse, -R12 ;  /* 0x000000030d0c7223 */ /* 0x080fe2000001080c */
[----:B------:R-:W-:Y:S01]  /*76b0*/  FFMA.FTZ R3, R15, R3, R4 ;  /* 0x000000030f037223 */ /* 0x000fe20000010004 */
[----:B------:R-:W-:Y:S01]  /*76c0*/  IMAD.U32 R15, R36, 0x10000, RZ ;  /* 0x00010000240f7824 */ /* 0x000fe200078e00ff */
[----:B------:R-:W-:Y:S01]  /*76d0*/  LOP3.LUT R7, R7, 0xffff0000, RZ, 0xc0, !PT ;  /* 0xffff000007077812 */ /* 0x000fe200078ec0ff */
[----:B------:R-:W-:Y:S01]  /*76e0*/  FMUL.FTZ R5, R14, R5 ;  /* 0x000000050e057220 */ /* 0x000fe20000410000 */
[----:B------:R-:W-:Y:S01]  /*76f0*/  IMAD.U32 R13, R32, 0x10000, RZ ;  /* 0x00010000200d7824 */ /* 0x000fe200078e00ff */
[----:B------:R-:W-:Y:S01]  /*7700*/  LOP3.LUT R36, R36, 0xffff0000, RZ, 0xc0, !PT ;  /* 0xffff000024247812 */ /* 0x000fe200078ec0ff */
[-C--:B------:R-:W-:Y:S01]  /*7710*/  FFMA.FTZ R11, R14, R8.reuse, -R11 ;  /* 0x000000080e0b7223 */ /* 0x080fe2000001080b */
[----:B------:R-:W-:Y:S01]  /*7720*/  LOP3.LUT R32, R32, 0xffff0000, RZ, 0xc0, !PT ;  /* 0xffff000020207812 */ /* 0x000fe200078ec0ff */
[----:B------:R-:W-:Y:S01]  /*7730*/  FFMA.FTZ R8, R20, R8, R5 ;  /* 0x0000000814087223 */ /* 0x000fe20000010005 */
[-C--:B------:R-:W-:Y:S01]  /*7740*/  FMUL.FTZ R4, R15, R6.reuse ;  /* 0x000000060f047220 */ /* 0x080fe20000410000 */
[-C--:B------:R-:W-:Y:S01]  /*7750*/  FMUL.FTZ R5, R36, R7.reuse ;  /* 0x0000000724057220 */ /* 0x080fe20000410000 */
[C---:B------:R-:W-:Y:S01]  /*7760*/  FMUL.FTZ R6, R13.reuse, R6 ;  /* 0x000000060d067220 */ /* 0x040fe20000410000 */
[C---:B------:R-:W-:Y:S01]  /*7770*/  FMUL.FTZ R7, R32.reuse, R7 ;  /* 0x0000000720077220 */ /* 0x040fe20000410000 */
[-C--:B------:R-:W-:Y:S01]  /*7780*/  FFMA.FTZ R4, R13, R9.reuse, -R4 ;  /* 0x000000090d047223 */ /* 0x080fe20000010804 */
[-C--:B------:R-:W-:Y:S01]  /*7790*/  FFMA.FTZ R5, R32, R10.reuse, -R5 ;  /* 0x0000000a20057223 */ /* 0x080fe20000010805 */
[----:B------:R-:W-:Y:S01]  /*77a0*/  FFMA.FTZ R9, R15, R9, R6 ;  /* 0x000000090f097223 */ /* 0x000fe20000010006 */
[----:B------:R-:W-:Y:S01]  /*77b0*/  FFMA.FTZ R10, R36, R10, R7 ;  /* 0x0000000a240a7223 */ /* 0x000fe20000010007 */
[----:B------:R-:W-:-:S02]  /*77c0*/  F2FP.BF16.F32.PACK_AB R12, R3, R12 ;  /* 0x0000000c030c723e */ /* 0x000fc400000010ff */
[----:B------:R-:W-:Y:S02]  /*77d0*/  F2FP.BF16.F32.PACK_AB R13, R8, R11 ;  /* 0x0000000b080d723e */ /* 0x000fe400000010ff */
[----:B------:R-:W-:Y:S02]  /*77e0*/  F2FP.BF16.F32.PACK_AB R14, R9, R4 ;  /* 0x00000004090e723e */ /* 0x000fe400000010ff */
[----:B------:R-:W-:-:S05]  /*77f0*/  F2FP.BF16.F32.PACK_AB R15, R10, R5 ;  /* 0x000000050a0f723e */ /* 0x000fca00000010ff */
[----:B------:R3:W-:Y:S01]  /*7800*/  STS.128 [R0+0x1000], R12 ;  /* 0x0010000c00007388 */ /* 0x0007e20000000c00 */
[----:B------:R-:W-:Y:S05]  /*7810*/  BRA `(.L_x_525) ;  /* 0x0000000c00887947 */ /* 0x000fea0003800000 */
.L_x_512:
[----:B------:R-:W0:Y:S01]  /*7820*/  LDC R45, c[0x0][0x3d4] ;  /* 0x0000f500ff2d7b82 */ /* 0x000e220000000800 */
[----:B------:R-:W-:Y:S01]  /*7830*/  IMAD R30, R25, -0x40, R30 ;  /* 0xffffffc0191e7824 */ /* 0x000fe200078e021e */
[----:B------:R-:W-:Y:S02]  /*7840*/  CS2R R34, SRZ ;  /* 0x0000000000227805 */ /* 0x000fe4000001ff00 */
[----:B------:R-:W-:Y:S02]  /*7850*/  CS2R R32, SRZ ;  /* 0x0000000000207805 */ /* 0x000fe4000001ff00 */
[----:B------:R-:W-:Y:S02]  /*7860*/  CS2R R6, SRZ ;  /* 0x0000000000067805 */ /* 0x000fe4000001ff00 */
[----:B------:R-:W-:Y:S02]  /*7870*/  CS2R R4, SRZ ;  /* 0x0000000000047805 */ /* 0x000fe4000001ff00 */
[----:B------:R-:W-:-:S02]  /*7880*/  VIMNMX R30, R30, 0x40, PT ;  /* 0x000000401e1e7848 */ /* 0x000fc40003fe0100 */
[----:B0-----:R-:W-:-:S04]  /*7890*/  ISETP.GE.AND P0, PT, R16, R45, PT ;  /* 0x0000002d1000720c */ /* 0x001fc80003f06270 */
[----:B------:R-:W-:-:S13]  /*78a0*/  ISETP.GE.OR P1, PT, R19, R30, P0 ;  /* 0x0000001e1300720c */ /* 0x000fda0000726670 */
[----:B------:R0:W5:Y:S04]  /*78b0*/  @!P1 LDG.E.128 R32, desc[UR40][R36.64] ;  /* 0x0000002824209981 */ /* 0x000168000c1e1d00 */
[----:B------:R0:W5:Y:S01]  /*78c0*/  @!P1 LDG.E.128 R4, desc[UR40][R38.64] ;  /* 0x0000002826049981 */ /* 0x000162000c1e1d00 */
[----:B------:R-:W-:Y:S01]  /*78d0*/  UMOV UR4, 0xffffffff ;  /* 0xffffffff00047882 */ /* 0x000fe20000000000 */
[----:B------:R-:W-:Y:S02]  /*78e0*/  LEA.HI R0, R202, R202, RZ, 0x1 ;  /* 0x000000caca007211 */ /* 0x000fe400078f08ff */
[----:B------:R-:W-:Y:S05]  /*78f0*/  BRA.DIV UR4, `(.L_x_528) ;  /* 0x000000da045c7947 */ /* 0x000fea000b800000 */
.L_x_691:
[----:B------:R-:W-:Y:S01]  /*7900*/  UMOV UR4, 0xffffffff ;  /* 0xffffffff00047882 */ /* 0x000fe20000000000 */
[----:B------:R-:W-:Y:S02]  /*7910*/  LOP3.LUT R3, R0, 0xfffffffe, RZ, 0xc0, !PT ;  /* 0xfffffffe00037812 */ /* 0x000fe400078ec0ff */
[----:B------:R-:W-:Y:S05]  /*7920*/  BRA.DIV UR4, `(.L_x_529) ;  /* 0x000000da04787947 */ /* 0x000fea000b800000 */
.L_x_694:
[----:B------:R-:W-:Y:S01]  /*7930*/  UMOV UR4, 0xffffffff ;  /* 0xffffffff00047882 */ /* 0x000fe20000000000 */
[----:B------:R-:W-:Y:S02]  /*7940*/  IMAD.IADD R3, R202, 0x1, -R3 ;  /* 0x00000001ca037824 */ /* 0x000fe400078e0a03 */
[----:B------:R-:W-:Y:S05]  /*7950*/  BRA.DIV UR4, `(.L_x_530) ;  /* 0x000000da04947947 */ /* 0x000fea000b800000 */
.L_x_697:
[----:B------:R-:W-:Y:S01]  /*7960*/  UMOV UR4, 0xffffffff ;  /* 0xffffffff00047882 */ /* 0x000fe20000000000 */
[----:B------:R-:W-:Y:S02]  /*7970*/  SHF.L.U32 R3, R3, 0x1f, RZ ;  /* 0x0000001f03037819 */ /* 0x000fe400000006ff */
[----:B------:R-:W-:Y:S05]  /*7980*/  BRA.DIV UR4, `(.L_x_531) ;  /* 0x000000da04b07947 */ /* 0x000fea000b800000 */
.L_x_700:
[----:B------:R-:W1:Y:S01]  /*7990*/  SYNCS.PHASECHK.TRANS64.TRYWAIT P1, [R2+URZ+0x28c00], R3 ;  /* 0x028c0003020075a7 */ /* 0x000e62000802017f */
[----:B0----5:R-:W-:Y:S01]  /*79a0*/  IMAD.MOV.U32 R36, RZ, RZ, R32 ;  /* 0x000000ffff247224 */ /* 0x021fe200078e0020 */
[----:B------:R-:W-:Y:S01]  /*79b0*/  SHF.R.U64 R0, R32, 0x10, R33 ;  /* 0x0000001020007819 */ /* 0x000fe20000001221 */
[----:B------:R-:W-:Y:S01]  /*79c0*/  IMAD.MOV.U32 R40, RZ, RZ, R4 ;  /* 0x000000ffff287224 */ /* 0x000fe200078e0004 */
[----:B------:R-:W-:Y:S01]  /*79d0*/  MOV R37, R33 ;  /* 0x0000002100257202 */ /* 0x000fe20000000f00 */
[--C-:B------:R-:W-:Y:S01]  /*79e0*/  IMAD.MOV.U32 R41, RZ, RZ, R5.reuse ;  /* 0x000000ffff297224 */ /* 0x100fe200078e0005 */
[----:B------:R-:W-:Y:S01]  /*79f0*/  PRMT R36, R36, 0x5410, R0 ;  /* 0x0000541024247816 */ /* 0x000fe20000000000 */
[----:B------:R-:W-:Y:S01]  /*7a00*/  IMAD.MOV.U32 R38, RZ, RZ, R34 ;  /* 0x000000ffff267224 */ /* 0x000fe200078e0022 */
[----:B------:R-:W-:Y:S01]  /*7a10*/  SHF.R.U64 R0, R4, 0x10, R5 ;  /* 0x0000001004007819 */ /* 0x000fe20000001205 */
[----:B------:R-:W-:Y:S01]  /*7a20*/  IMAD.MOV.U32 R39, RZ, RZ, R35 ;  /* 0x000000ffff277224 */ /* 0x000fe200078e0023 */
[----:B------:R-:W-:Y:S01]  /*7a30*/  SHF.R.U32.HI R4, RZ, 0x10, R5 ;  /* 0x00000010ff047819 */ /* 0x000fe20000011605 */
[----:B------:R-:W-:Y:S01]  /*7a40*/  IMAD.MOV.U32 R42, RZ, RZ, R6 ;  /* 0x000000ffff2a7224 */ /* 0x000fe200078e0006 */
[--C-:B------:R-:W-:Y:S01]  /*7a50*/  SHF.R.U64 R5, R6, 0x10, R7.reuse ;  /* 0x0000001006057819 */ /* 0x100fe20000001207 */
[----:B------:R-:W-:Y:S01]  /*7a60*/  IMAD.MOV.U32 R43, RZ, RZ, R7 ;  /* 0x000000ffff2b7224 */ /* 0x000fe200078e0007 */
[----:B------:R-:W-:Y:S01]  /*7a70*/  SHF.R.U32.HI R8, RZ, 0x10, R33 ;  /* 0x00000010ff087819 */ /* 0x000fe20000011621 */
[----:B------:R-:W-:Y:S01]  /*7a80*/  BSSY B1, `(.L_x_532) ;  /* 0x000000e000017945 */ /* 0x000fe20003800000 */
[----:B------:R-:W-:-:S02]  /*7a90*/  SHF.R.U64 R9, R34, 0x10, R35 ;  /* 0x0000001022097819 */ /* 0x000fc40000001223 */
[----:B------:R-:W-:Y:S02]  /*7aa0*/  SHF.R.U32.HI R10, RZ, 0x10, R35 ;  /* 0x00000010ff0a7819 */ /* 0x000fe40000011623 */
[----:B------:R-:W-:Y:S02]  /*7ab0*/  SHF.R.U32.HI R6, RZ, 0x10, R7 ;  /* 0x00000010ff067819 */ /* 0x000fe40000011607 */
[-C--:B------:R-:W-:Y:S02]  /*7ac0*/  ISETP.GE.OR P2, PT, R19, R30.reuse, P0 ;  /* 0x0000001e1300720c */ /* 0x080fe40000746670 */
[----:B------:R-:W-:Y:S02]  /*7ad0*/  ISETP.GE.OR P0, PT, R215, R30, P0 ;  /* 0x0000001ed700720c */ /* 0x000fe40000706670 */
[----:B------:R-:W-:Y:S02]  /*7ae0*/  PRMT R37, R37, 0x5410, R8 ;  /* 0x0000541025257816 */ /* 0x000fe40000000008 */
[----:B------:R-:W-:-:S02]  /*7af0*/  PRMT R38, R38, 0x5410, R9 ;  /* 0x0000541026267816 */ /* 0x000fc40000000009 */
[----:B------:R-:W-:Y:S02]  /*7b00*/  PRMT R39, R39, 0x5410, R10 ;  /* 0x0000541027277816 */ /* 0x000fe4000000000a */
[----:B------:R-:W-:Y:S02]  /*7b10*/  PRMT R40, R40, 0x5410, R0 ;  /* 0x0000541028287816 */ /* 0x000fe40000000000 */
[----:B------:R-:W-:Y:S02]  /*7b20*/  PRMT R41, R41, 0x5410, R4 ;  /* 0x0000541029297816 */ /* 0x000fe40000000004 */
[----:B------:R-:W-:Y:S02]  /*7b30*/  PRMT R42, R42, 0x5410, R5 ;  /* 0x000054102a2a7816 */ /* 0x000fe40000000005 */
[----:B------:R-:W-:Y:S01]  /*7b40*/  PRMT R43, R43, 0x5410, R6 ;  /* 0x000054102b2b7816 */ /* 0x000fe20000000006 */
[----:B-1----:R-:W-:Y:S06]  /*7b50*/  @!P1 BRA `(.L_x_533) ;  /* 0x000000d800649947 */ /* 0x002fec0003800000 */
.L_x_701:
[----:B------:R-:W-:Y:S05]  /*7b60*/  BSYNC B1 ;  /* 0x0000000000017941 */ /* 0x000fea0003800000 */
.L_x_532:
[----:B------:R-:W-:Y:S04]  /*7b70*/  BSSY B1, `(.L_x_534) ;  /* 0x000005a000017945 */ /* 0x000fe80003800000 */
[----:B------:R-:W-:Y:S05]  /*7b80*/  @P2 BRA `(.L_x_535) ;  /* 0x0000000400602947 */ /* 0x000fea0003800000 */
[----:B------:R-:W-:Y:S01]  /*7b90*/  SHF.L.U32 R0, R186, 0x6, RZ ;  /* 0x00000006ba007819 */ /* 0x000fe200000006ff */
[----:B0-----:R-:W-:Y:S01]  /*7ba0*/  IMAD.IADD R3, R16, 0x1, R45 ;  /* 0x0000000110037824 */ /* 0x001fe200078e022d */
[C---:B------:R-:W-:Y:S01]  /*7bb0*/  LOP3.LUT R24, R40.reuse, 0xffff0000, RZ, 0xc0, !PT ;  /* 0xffff000028187812 */ /* 0x040fe200078ec0ff */
[----:B------:R-:W-:Y:S01]  /*7bc0*/  IMAD.U32 R27, R40, 0x10000, RZ ;  /* 0x00010000281b7824 */ /* 0x000fe200078e00ff */
[----:B------:R-:W-:Y:S01]  /*7bd0*/  LOP3.LUT R4, R0, 0x1c0, RZ, 0xc0, !PT ;  /* 0x000001c000047812 */ /* 0x000fe200078ec0ff */
[----:B------:R-:W-:-:S03]  /*7be0*/  IMAD.U32 R25, R36, 0x10000, RZ ;  /* 0x0001000024197824 */ /* 0x000fc600078e00ff */
[C---:B------:R-:W-:Y:S02]  /*7bf0*/  LOP3.LUT R0, R4.reuse, 0x38, R16, 0xf8, !PT ;  /* 0x0000003804007812 */ /* 0x040fe400078ef810 */
[----:B------:R-:W-:Y:S02]  /*7c00*/  SHF.R.U32.HI R5, RZ, 0x3, R4 ;  /* 0x00000003ff057819 */ /* 0x000fe40000011604 */
[----:B------:R-:W-:Y:S02]  /*7c10*/  LOP3.LUT R4, R4, 0x38, R3, 0xf8, !PT ;  /* 0x0000003804047812 */ /* 0x000fe400078ef803 */
[-C--:B------:R-:W-:Y:S02]  /*7c20*/  LOP3.LUT R0, R0, R5.reuse, RZ, 0x3c, !PT ;  /* 0x0000000500007212 */ /* 0x080fe400078e3cff */
[----:B------:R-:W-:-:S03]  /*7c30*/  LOP3.LUT R4, R4, R5, RZ, 0x3c, !PT ;  /* 0x0000000504047212 */ /* 0x000fc600078e3cff */
[----:B------:R-:W-:-:S04]  /*7c40*/  IMAD R3, R189, 0x200, R0 ;  /* 0x00000200bd037824 */ /* 0x000fc800078e0200 */
[----:B------:R-:W-:Y:S02]  /*7c50*/  IMAD R32, R3, 0x2, R2 ;  /* 0x0000000203207824 */ /* 0x000fe400078e0202 */
[----:B------:R-:W-:-:S03]  /*7c60*/  IMAD R3, R189, 0x200, R4 ;  /* 0x00000200bd037824 */ /* 0x000fc600078e0204 */
[----:B------:R-:W0:Y:S01]  /*7c70*/  LDS.128 R8, [R32+0x20400] ;  /* 0x0204000020087984 */ /* 0x000e220000000c00 */
[----:B------:R-:W-:-:S05]  /*7c80*/  IMAD R34, R3, 0x2, R2 ;  /* 0x0000000203227824 */ /* 0x000fca00078e0202 */
[----:B------:R-:W1:Y:S01]  /*7c90*/  LDS.128 R4, [R34+0x20400] ;  /* 0x0204000022047984 */ /* 0x000e620000000c00 */
[C---:B0-----:R-:W-:Y:S01]  /*7ca0*/  IMAD.U32 R0, R8.reuse, 0x10000, RZ ;  /* 0x0001000008007824 */ /* 0x041fe200078e00ff */
[----:B------:R-:W-:Y:S01]  /*7cb0*/  LOP3.LUT R3, R8, 0xffff0000, RZ, 0xc0, !PT ;  /* 0xffff000008037812 */ /* 0x000fe200078ec0ff */
[C---:B------:R-:W-:Y:S01]  /*7cc0*/  IMAD.U32 R12, R10.reuse, 0x10000, RZ ;  /* 0x000100000a0c7824 */ /* 0x040fe200078e00ff */
[----:B------:R-:W-:Y:S01]  /*7cd0*/  LOP3.LUT R10, R10, 0xffff0000, RZ, 0xc0, !PT ;  /* 0xffff00000a0a7812 */ /* 0x000fe200078ec0ff */
[----:B------:R-:W-:Y:S01]  /*7ce0*/  IMAD.U32 R13, R11, 0x10000, RZ ;  /* 0x000100000b0d7824 */ /* 0x000fe200078e00ff */
[----:B------:R-:W-:Y:S01]  /*7cf0*/  SHF.L.U32 R8, R9, 0x10, RZ ;  /* 0x0000001009087819 */ /* 0x000fe200000006ff */
[C---:B-1----:R-:W-:Y:S01]  /*7d00*/  IMAD.U32 R14, R4.reuse, 0x10000, RZ ;  /* 0x00010000040e7824 */ /* 0x042fe200078e00ff */
[----:B------:R-:W-:Y:S01]  /*7d10*/  LOP3.LUT R4, R4, 0xffff0000, RZ, 0xc0, !PT ;  /* 0xffff000004047812 */ /* 0x000fe200078ec0ff */
[----:B------:R-:W-:Y:S01]  /*7d20*/  IMAD.U32 R15, R5, 0x10000, RZ ;  /* 0x00010000050f7824 */ /* 0x000fe200078e00ff */
[----:B------:R-:W-:Y:S01]  /*7d30*/  SHF.L.U32 R20, R6, 0x10, RZ ;  /* 0x0000001006147819 */ /* 0x000fe200000006ff */
[C---:B------:R-:W-:Y:S01]  /*7d40*/  FMUL.FTZ R29, R14.reuse, R27 ;  /* 0x0000001b0e1d7220 */ /* 0x040fe20000410000 */
[-C--:B------:R-:W-:Y:S01]  /*7d50*/  FMUL.FTZ R31, R14, R25.reuse ;  /* 0x000000190e1f7220 */ /* 0x080fe20000410000 */
[----:B------:R-:W-:Y:S01]  /*7d60*/  LOP3.LUT R14, R36, 0xffff0000, RZ, 0xc0, !PT ;  /* 0xffff0000240e7812 */ /* 0x000fe200078ec0ff */
[----:B------:R-:W-:Y:S01]  /*7d70*/  FMUL.FTZ R28, R4, R24 ;  /* 0x00000018041c7220 */ /* 0x000fe20000410000 */
[----:B------:R-:W-:Y:S01]  /*7d80*/  FFMA.FTZ R26, R0, R25, -R29 ;  /* 0x00000019001a7223 */ /* 0x000fe2000001081d */
[----:B------:R-:W-:-:S02]  /*7d90*/  IMAD.U32 R29, R42, 0x10000, RZ ;  /* 0x000100002a1d7824 */ /* 0x000fc400078e00ff */
[----:B------:R-:W-:Y:S01]  /*7da0*/  FFMA.FTZ R31, R0, R27, R31 ;  /* 0x0000001b001f7223 */ /* 0x000fe2000001001f */
[----:B------:R-:W-:Y:S02]  /*7db0*/  IMAD.U32 R25, R38, 0x10000, RZ ;  /* 0x0001000026197824 */ /* 0x000fe400078e00ff */
[-C--:B------:R-:W-:Y:S01]  /*7dc0*/  FMUL.FTZ R4, R4, R14.reuse ;  /* 0x0000000e04047220 */ /* 0x080fe20000410000 */
[----:B------:R-:W-:Y:S01]  /*7dd0*/  LOP3.LUT R6, R6, 0xffff0000, RZ, 0xc0, !PT ;  /* 0xffff000006067812 */ /* 0x000fe200078ec0ff */
[----:B------:R-:W-:Y:S01]  /*7de0*/  FMUL.FTZ R35, R20, R29 ;  /* 0x0000001d14237220 */ /* 0x000fe20000410000 */
[----:B------:R-:W-:Y:S01]  /*7df0*/  LOP3.LUT R27, R42, 0xffff0000, RZ, 0xc0, !PT ;  /* 0xffff00002a1b7812 */ /* 0x000fe200078ec0ff */
[-C--:B------:R-:W-:Y:S01]  /*7e00*/  FMUL.FTZ R20, R20, R25.reuse ;  /* 0x0000001914147220 */ /* 0x080fe20000410000 */
[C---:B------:R-:W-:Y:S01]  /*7e10*/  FFMA.FTZ R33, R3.reuse, R14, -R28 ;  /* 0x0000000e03217223 */ /* 0x040fe2000001081c */
[----:B------:R-:W-:Y:S01]  /*7e20*/  FFMA.FTZ R24, R3, R24, R4 ;  /* 0x0000001803187223 */ /* 0x000fe20000010004 */
[----:B------:R-:W-:Y:S01]  /*7e30*/  FFMA.FTZ R35, R12, R25, -R35 ;  /* 0x000000190c237223 */ /* 0x000fe20000010823 */
[----:B------:R-:W-:Y:S01]  /*7e40*/  LOP3.LUT R3, R38, 0xffff0000, RZ, 0xc0, !PT ;  /* 0xffff000026037812 */ /* 0x000fe200078ec0ff */
[----:B------:R-:W-:Y:S01]  /*7e50*/  FFMA.FTZ R20, R12, R29, R20 ;  /* 0x0000001d0c147223 */ /* 0x000fe20000010014 */
[----:B------:R-:W-:Y:S01]  /*7e60*/  FMUL.FTZ R25, R6, R27 ;  /* 0x0000001b06197220 */ /* 0x000fe20000410000 */
[----:B------:R-:W-:Y:S01]  /*7e70*/  IMAD.U32 R12, R41, 0x10000, RZ ;  /* 0x00010000290c7824 */ /* 0x000fe200078e00ff */
[----:B------:R-:W-:Y:S01]  /*7e80*/  SHF.L.U32 R4, R39, 0x10, RZ ;  /* 0x0000001027047819 */ /* 0x000fe200000006ff */
[----:B------:R-:W-:-:S02]  /*7e90*/  IMAD.U32 R21, R7, 0x10000, RZ ;  /* 0x0001000007157824 */ /* 0x000fc400078e00ff */
[-C--:B------:R-:W-:Y:S01]  /*7ea0*/  FMUL.FTZ R29, R6, R3.reuse ;  /* 0x00000003061d7220 */ /* 0x080fe20000410000 */
[----:B------:R-:W-:Y:S02]  /*7eb0*/  IMAD.U32 R0, R37, 0x10000, RZ ;  /* 0x0001000025007824 */ /* 0x000fe400078e00ff */
[C---:B------:R-:W-:Y:S01]  /*7ec0*/  FFMA.FTZ R28, R10.reuse, R3, -R25 ;  /* 0x000000030a1c7223 */ /* 0x040fe20000010819 */
[----:B------:R-:W-:Y:S02]  /*7ed0*/  IMAD.U32 R14, R43, 0x10000, RZ ;  /* 0x000100002b0e7824 */ /* 0x000fe400078e00ff */
[C---:B------:R-:W-:Y:S01]  /*7ee0*/  FMUL.FTZ R3, R15.reuse, R12 ;  /* 0x0000000c0f037220 */ /* 0x040fe20000410000 */
[----:B------:R-:W-:Y:S01]  /*7ef0*/  FMUL.FTZ R15, R15, R0 ;  /* 0x000000000f0f7220 */ /* 0x000fe20000410000 */
[----:B------:R-:W-:Y:S01]  /*7f00*/  FFMA.FTZ R29, R10, R27, R29 ;  /* 0x0000001b0a1d7223 */ /* 0x000fe2000001001d */
[C---:B------:R-:W-:Y:S01]  /*7f10*/  FMUL.FTZ R6, R21.reuse, R14 ;  /* 0x0000000e15067220 */ /* 0x040fe20000410000 */
[----:B------:R-:W-:Y:S01]  /*7f20*/  FMUL.FTZ R10, R21, R4 ;  /* 0x00000004150a7220 */ /* 0x000fe20000410000 */
[C---:B------:R-:W-:Y:S01]  /*7f30*/  FFMA.FTZ R3, R8.reuse, R0, -R3 ;  /* 0x0000000008037223 */ /* 0x040fe20000010803 */
[----:B------:R-:W-:Y:S01]  /*7f40*/  FFMA.FTZ R15, R8, R12, R15 ;  /* 0x0000000c080f7223 */ /* 0x000fe2000001000f */
[----:B------:R-:W-:Y:S01]  /*7f50*/  FFMA.FTZ R21, R13, R4, -R6 ;  /* 0x000000040d157223 */ /* 0x000fe20000010806 */
[----:B------:R-:W-:Y:S01]  /*7f60*/  LOP3.LUT R5, R5, 0xffff0000, RZ, 0xc0, !PT ;  /* 0xffff000005057812 */ /* 0x000fe200078ec0ff */
[----:B------:R-:W-:Y:S01]  /*7f70*/  FFMA.FTZ R13, R13, R14, R10 ;  /* 0x0000000e0d0d7223 */ /* 0x000fe2000001000a */
[----:B------:R-:W-:-:S02]  /*7f80*/  LOP3.LUT R7, R7, 0xffff0000, RZ, 0xc0, !PT ;  /* 0xffff000007077812 */ /* 0x000fc400078ec0ff */
[----:B------:R-:W-:Y:S02]  /*7f90*/  LOP3.LUT R6, R41, 0xffff0000, RZ, 0xc0, !PT ;  /* 0xffff000029067812 */ /* 0x000fe400078ec0ff */
[----:B------:R-:W-:Y:S02]  /*7fa0*/  LOP3.LUT R8, R43, 0xffff0000, RZ, 0xc0, !PT ;  /* 0xffff00002b087812 */ /* 0x000fe400078ec0ff */
[----:B------:R-:W-:Y:S01]  /*7fb0*/  LOP3.LUT R0, R37, 0xffff0000, RZ, 0xc0, !PT ;  /* 0xffff000025007812 */ /* 0x000fe200078ec0ff */
[----:B------:R-:W-:Y:S01]  /*7fc0*/  FMUL.FTZ R10, R5, R6 ;  /* 0x00000006050a7220 */ /* 0x000fe20000410000 */
[----:B------:R-:W-:Y:S01]  /*7fd0*/  LOP3.LUT R4, R39, 0xffff0000, RZ, 0xc0, !PT ;  /* 0xffff000027047812 */ /* 0x000fe200078ec0ff */
[----:B------:R-:W-:Y:S01]  /*7fe0*/  FMUL.FTZ R14, R7, R8 ;  /* 0x00000008070e7220 */ /* 0x000fe20000410000 */
[----:B------:R-:W-:Y:S01]  /*7ff0*/  LOP3.LUT R9, R9, 0xffff0000, RZ, 0xc0, !PT ;  /* 0xffff000009097812 */ /* 0x000fe200078ec0ff */
[----:B------:R-:W-:Y:S01]  /*8000*/  FMUL.FTZ R5, R5, R0 ;  /* 0x0000000005057220 */ /* 0x000fe20000410000 */
[----:B------:R-:W-:Y:S01]  /*8010*/  LOP3.LUT R11, R11, 0xffff0000, RZ, 0xc0, !PT ;  /* 0xffff00000b0b7812 */ /* 0x000fe200078ec0ff */
[----:B------:R-:W-:-:S02]  /*8020*/  FMUL.FTZ R7, R7, R4 ;  /* 0x0000000407077220 */ /* 0x000fc40000410000 */
[C---:B------:R-:W-:Y:S01]  /*8030*/  FFMA.FTZ R0, R9.reuse, R0, -R10 ;  /* 0x0000000009007223 */ /* 0x040fe2000001080a */
[----:B------:R-:W-:Y:S01]  /*8040*/  FFMA.FTZ R12, R9, R6, R5 ;  /* 0x00000006090c7223 */ /* 0x000fe20000010005 */
[C---:B------:R-:W-:Y:S01]  /*8050*/  FFMA.FTZ R14, R11.reuse, R4, -R14 ;  /* 0x000000040b0e7223 */ /* 0x040fe2000001080e */
[----:B------:R-:W-:Y:S01]  /*8060*/  FFMA.FTZ R30, R11, R8, R7 ;  /* 0x000000080b1e7223 */ /* 0x000fe20000010007 */
[----:B------:R-:W-:Y:S02]  /*8070*/  F2FP.BF16.F32.PACK_AB R4, R33, R26 ;  /* 0x0000001a2104723e */ /* 0x000fe400000010ff */
[----:B------:R-:W-:Y:S02]  /*8080*/  F2FP.BF16.F32.PACK_AB R6, R28, R35 ;  /* 0x000000231c06723e */ /* 0x000fe400000010ff */
[----:B------:R-:W-:Y:S02]  /*8090*/  F2FP.BF16.F32.PACK_AB R5, R0, R3 ;  /* 0x000000030005723e */ /* 0x000fe400000010ff */
[----:B------:R-:W-:-:S02]  /*80a0*/  F2FP.BF16.F32.PACK_AB R7, R14, R21 ;  /* 0x000000150e07723e */ /* 0x000fc400000010ff */
[----:B------:R-:W-:Y:S02]  /*80b0*/  F2FP.BF16.F32.PACK_AB R8, R24, R31 ;  /* 0x0000001f1808723e */ /* 0x000fe400000010ff */
[----:B------:R-:W-:Y:S01]  /*80c0*/  F2FP.BF16.F32.PACK_AB R10, R29, R20 ;  /* 0x000000141d0a723e */ /* 0x000fe200000010ff */
[----:B------:R1:W-:Y:S01]  /*80d0*/  STS.128 [R32+0x20400], R4 ;  /* 0x0204000420007388 */ /* 0x0003e20000000c00 */
[----:B------:R-:W-:Y:S02]  /*80e0*/  F2FP.BF16.F32.PACK_AB R9, R12, R15 ;  /* 0x0000000f0c09723e */ /* 0x000fe400000010ff */
[----:B------:R-:W-:-:S05]  /*80f0*/  F2FP.BF16.F32.PACK_AB R11, R30, R13 ;  /* 0x0000000d1e0b723e */ /* 0x000fca00000010ff */
[----:B------:R1:W-:Y:S02]  /*8100*/  STS.128 [R34+0x20400], R8 ;  /* 0x0204000822007388 */ /* 0x0003e40000000c00 */
.L_x_535:
[----:B------:R-:W-:Y:S05]  /*8110*/  BSYNC B1 ;  /* 0x0000000000017941 */ /* 0x000fea0003800000 */
.L_x_534:
[----:B------:R-:W-:Y:S05]  /*8120*/  @P0 BRA `(.L_x_525) ;  /* 0x0000000400440947 */ /* 0x000fea0003800000 */
[----:B0-----:R-:W-:Y:S01]  /*8130*/  IMAD.IADD R3, R16, 0x1, R45 ;  /* 0x0000000110037824 */ /* 0x001fe200078e022d */
[----:B-1----:R-:W0:Y:S01]  /*8140*/  LDS.128 R8, [R207+0x20400] ;  /* 0x02040000cf087984 */ /* 0x002e220000000c00 */
[C---:B------:R-:W-:Y:S01]  /*8150*/  IMAD.U32 R28, R40.reuse, 0x10000, RZ ;  /* 0x00010000281c7824 */ /* 0x040fe200078e00ff */
[----:B------:R-:W-:Y:S01]  /*8160*/  LOP3.LUT R40, R40, 0xffff0000, RZ, 0xc0, !PT ;  /* 0xffff000028287812 */ /* 0x000fe200078ec0ff */
[----:B------:R-:W-:Y:S01]  /*8170*/  IMAD.U32 R26, R36, 0x10000, RZ ;  /* 0x00010000241a7824 */ /* 0x000fe200078e00ff */
[----:B------:R-:W-:Y:S01]  /*8180*/  LOP3.LUT R3, R208, 0x38, R3, 0xf8, !PT ;  /* 0x00000038d0037812 */ /* 0x000fe200078ef803 */
[----:B------:R-:W-:Y:S01]  /*8190*/  IMAD.U32 R33, R42, 0x10000, RZ ;  /* 0x000100002a217824 */ /* 0x000fe200078e00ff */
[----:B------:R-:W-:Y:S02]  /*81a0*/  LOP3.LUT R36, R36, 0xffff0000, RZ, 0xc0, !PT ;  /* 0xffff000024247812 */ /* 0x000fe400078ec0ff */
[----:B------:R-:W-:Y:S02]  /*81b0*/  LOP3.LUT R0, R3, R214, RZ, 0x3c, !PT ;  /* 0x000000d603007212 */ /* 0x000fe400078e3cff */
[----:B------:R-:W-:-:S03]  /*81c0*/  LOP3.LUT R42, R42, 0xffff0000, RZ, 0xc0, !PT ;  /* 0xffff00002a2a7812 */ /* 0x000fc600078ec0ff */
[----:B------:R-:W-:-:S04]  /*81d0*/  IMAD.IADD R3, R209, 0x1, R0 ;  /* 0x00000001d1037824 */ /* 0x000fc800078e0200 */
[----:B------:R-:W-:-:S05]  /*81e0*/  IMAD R3, R3, 0x2, R2 ;  /* 0x0000000203037824 */ /* 0x000fca00078e0202 */
[----:B------:R-:W1:Y:S01]  /*81f0*/  LDS.128 R4, [R3+0x20400] ;  /* 0x0204000003047984 */ /* 0x000e620000000c00 */
[C---:B0-----:R-:W-:Y:S01]  /*8200*/  IMAD.U32 R0, R8.reuse, 0x10000, RZ ;  /* 0x0001000008007824 */ /* 0x041fe200078e00ff */
[----:B------:R-:W-:Y:S01]  /*8210*/  LOP3.LUT R8, R8, 0xffff0000, RZ, 0xc0, !PT ;  /* 0xffff000008087812 */ /* 0x000fe200078ec0ff */
[----:B------:R-:W-:Y:S01]  /*8220*/  IMAD.U32 R12, R9, 0x10000, RZ ;  /* 0x00010000090c7824 */ /* 0x000fe200078e00ff */
[----:B------:R-:W-:Y:S01]  /*8230*/  SHF.L.U32 R14, R11, 0x10, RZ ;  /* 0x000000100b0e7819 */ /* 0x000fe200000006ff */
[C---:B------:R-:W-:Y:S01]  /*8240*/  IMAD.U32 R13, R10.reuse, 0x10000, RZ ;  /* 0x000100000a0d7824 */ /* 0x040fe200078e00ff */
[----:B------:R-:W-:Y:S02]  /*8250*/  LOP3.LUT R10, R10, 0xffff0000, RZ, 0xc0, !PT ;  /* 0xffff00000a0a7812 */ /* 0x000fe400078ec0ff */
[----:B------:R-:W-:Y:S02]  /*8260*/  LOP3.LUT R9, R9, 0xffff0000, RZ, 0xc0, !PT ;  /* 0xffff000009097812 */ /* 0x000fe400078ec0ff */
[----:B------:R-:W-:Y:S01]  /*8270*/  LOP3.LUT R11, R11, 0xffff0000, RZ, 0xc0, !PT ;  /* 0xffff00000b0b7812 */ /* 0x000fe200078ec0ff */
[C---:B-1----:R-:W-:Y:S01]  /*8280*/  IMAD.U32 R15, R4.reuse, 0x10000, RZ ;  /* 0x00010000040f7824 */ /* 0x042fe200078e00ff */
[----:B------:R-:W-:Y:S01]  /*8290*/  LOP3.LUT R4, R4, 0xffff0000, RZ, 0xc0, !PT ;  /* 0xffff000004047812 */ /* 0x000fe200078ec0ff */
[C---:B------:R-:W-:Y:S01]  /*82a0*/  IMAD.U32 R20, R5.reuse, 0x10000, RZ ;  /* 0x0001000005147824 */ /* 0x040fe200078e00ff */
[----:B------:R-:W-:Y:S01]  /*82b0*/  LOP3.LUT R5, R5, 0xffff0000, RZ, 0xc0, !PT ;  /* 0xffff000005057812 */ /* 0x000fe200078ec0ff */
[-C--:B------:R-:W-:Y:S01]  /*82c0*/  FMUL.FTZ R25, R28, R15.reuse ;  /* 0x0000000f1c197220 */ /* 0x080fe20000410000 */
[----:B------:R-:W-:Y:S01]  /*82d0*/  FMUL.FTZ R15, R26, R15 ;  /* 0x0000000f1a0f7220 */ /* 0x000fe20000410000 */
[-C--:B------:R-:W-:Y:S01]  /*82e0*/  FMUL.FTZ R27, R40, R4.reuse ;  /* 0x00000004281b7220 */ /* 0x080fe20000410000 */
[----:B------:R-:W-:Y:S01]  /*82f0*/  FMUL.FTZ R29, R36, R4 ;  /* 0x00000004241d7220 */ /* 0x000fe20000410000 */
[-C--:B------:R-:W-:Y:S01]  /*8300*/  FFMA.FTZ R25, R26, R0.reuse, -R25 ;  /* 0x000000001a197223 */ /* 0x080fe20000010819 */
[----:B------:R-:W-:Y:S01]  /*8310*/  SHF.L.U32 R26, R41, 0x10, RZ ;  /* 0x00000010291a7819 */ /* 0x000fe200000006ff */
[----:B------:R-:W-:Y:S01]  /*8320*/  FFMA.FTZ R15, R28, R0, R15 ;  /* 0x000000001c0f7223 */ /* 0x000fe2000001000f */
[----:B------:R-:W-:Y:S01]  /*8330*/  FFMA.FTZ R4, R36, R8, -R27 ;  /* 0x0000000824047223 */ /* 0x000fe2000001081b */
[----:B------:R-:W-:-:S02]  /*8340*/  IMAD.U32 R0, R37, 0x10000, RZ ;  /* 0x0001000025007824 */ /* 0x000fc400078e00ff */
[----:B------:R-:W-:Y:S01]  /*8350*/  FFMA.FTZ R8, R40, R8, R29 ;  /* 0x0000000828087223 */ /* 0x000fe2000001001d */
[-C--:B------:R-:W-:Y:S01]  /*8360*/  FMUL.FTZ R27, R26, R20.reuse ;  /* 0x000000141a1b7220 */ /* 0x080fe20000410000 */
[----:B------:R-:W-:Y:S02]  /*8370*/  IMAD.U32 R21, R6, 0x10000, RZ ;  /* 0x0001000006157824 */ /* 0x000fe400078e00ff */
[----:B------:R-:W-:Y:S01]  /*8380*/  FMUL.FTZ R31, R0, R20 ;  /* 0x00000014001f7220 */ /* 0x000fe20000410000 */
[----:B------:R-:W-:Y:S02]  /*8390*/  IMAD.U32 R29, R38, 0x10000, RZ ;  /* 0x00010000261d7824 */ /* 0x000fe400078e00ff */
[-C--:B------:R-:W-:Y:S01]  /*83a0*/  FFMA.FTZ R27, R0, R12.reuse, -R27 ;  /* 0x0000000c001b7223 */ /* 0x080fe2000001081b */
[-C--:B------:R-:W-:Y:S01]  /*83b0*/  FMUL.FTZ R0, R33, R21.reuse ;  /* 0x0000001521007220 */ /* 0x080fe20000410000 */
[----:B------:R-:W-:Y:S01]  /*83c0*/  FFMA.FTZ R31, R26, R12, R31 ;  /* 0x0000000c1a1f7223 */ /* 0x000fe2000001001f */
[----:B------:R-:W-:Y:S01]  /*83d0*/  FMUL.FTZ R20, R29, R21 ;  /* 0x000000151d147220 */ /* 0x000fe20000410000 */
[----:B------:R-:W-:-:S02]  /*83e0*/  IMAD.U32 R24, R7, 0x10000, RZ ;  /* 0x0001000007187824 */ /* 0x000fc400078e00ff */
[-C--:B------:R-:W-:Y:S01]  /*83f0*/  FFMA.FTZ R12, R29, R13.reuse, -R0 ;  /* 0x0000000d1d0c7223 */ /* 0x080fe20000010800 */
[----:B------:R-:W-:Y:S01]  /*8400*/  IMAD.U32 R26, R43, 0x10000, RZ ;  /* 0x000100002b1a7824 */ /* 0x000fe200078e00ff */
[----:B------:R-:W-:Y:S01]  /*8410*/  LOP3.LUT R6, R6, 0xffff0000, RZ, 0xc0, !PT ;  /* 0xffff000006067812 */ /* 0x000fe200078ec0ff */
[----:B------:R-:W-:Y:S01]  /*8420*/  IMAD.U32 R0, R39, 0x10000, RZ ;  /* 0x0001000027007824 */ /* 0x000fe200078e00ff */
[----:B------:R-:W-:Y:S01]  /*8430*/  LOP3.LUT R38, R38, 0xffff0000, RZ, 0xc0, !PT ;  /* 0xffff000026267812 */ /* 0x000fe200078ec0ff */
[----:B------:R-:W-:Y:S01]  /*8440*/  FFMA.FTZ R20, R33, R13, R20 ;  /* 0x0000000d21147223 */ /* 0x000fe20000010014 */
[----:B------:R-:W-:Y:S01]  /*8450*/  LOP3.LUT R7, R7, 0xffff0000, RZ, 0xc0, !PT ;  /* 0xffff000007077812 */ /* 0x000fe200078ec0ff */
[-C--:B------:R-:W-:Y:S01]  /*8460*/  FMUL.FTZ R13, R26, R24.reuse ;  /* 0x000000181a0d7220 */ /* 0x080fe20000410000 */
[----:B------:R-:W-:Y:S01]  /*8470*/  FMUL.FTZ R33, R0, R24 ;  /* 0x0000001800217220 */ /* 0x000fe20000410000 */
[----:B------:R-:W-:Y:S01]  /*8480*/  LOP3.LUT R41, R41, 0xffff0000, RZ, 0xc0, !PT ;  /* 0xffff000029297812 */ /* 0x000fe200078ec0ff */
[-C--:B------:R-:W-:Y:S01]  /*8490*/  FMUL.FTZ R21, R42, R6.reuse ;  /* 0x000000062a157220 */ /* 0x080fe20000410000 */
[----:B------:R-:W-:Y:S01]  /*84a0*/  LOP3.LUT R37, R37, 0xffff0000, RZ, 0xc0, !PT ;  /* 0xffff000025257812 */ /* 0x000fe200078ec0ff */
[----:B------:R-:W-:Y:S01]  /*84b0*/  FMUL.FTZ R29, R38, R6 ;  /* 0x00000006261d7220 */ /* 0x000fe20000410000 */
[----:B------:R-:W-:Y:S01]  /*84c0*/  LOP3.LUT R43, R43, 0xffff0000, RZ, 0xc0, !PT ;  /* 0xffff00002b2b7812 */ /* 0x000fe200078ec0ff */
[-C--:B------:R-:W-:Y:S01]  /*84d0*/  FFMA.FTZ R13, R0, R14.reuse, -R13 ;  /* 0x0000000e000d7223 */ /* 0x080fe2000001080d */
[----:B------:R-:W-:Y:S01]  /*84e0*/  LOP3.LUT R39, R39, 0xffff0000, RZ, 0xc0, !PT ;  /* 0xffff000027277812 */ /* 0x000fe200078ec0ff */
[----:B------:R-:W-:Y:S01]  /*84f0*/  FFMA.FTZ R33, R26, R14, R33 ;  /* 0x0000000e1a217223 */ /* 0x000fe20000010021 */
[-C--:B------:R-:W-:Y:S01]  /*8500*/  FMUL.FTZ R0, R41, R5.reuse ;  /* 0x0000000529007220 */ /* 0x080fe20000410000 */
[----:B------:R-:W-:Y:S01]  /*8510*/  FMUL.FTZ R6, R37, R5 ;  /* 0x0000000525067220 */ /* 0x000fe20000410000 */
[-C--:B------:R-:W-:Y:S01]  /*8520*/  FMUL.FTZ R14, R43, R7.reuse ;  /* 0x000000072b0e7220 */ /* 0x080fe20000410000 */
[----:B------:R-:W-:Y:S01]  /*8530*/  FMUL.FTZ R24, R39, R7 ;  /* 0x0000000727187220 */ /* 0x000fe20000410000 */
[-C--:B------:R-:W-:Y:S01]  /*8540*/  FFMA.FTZ R21, R38, R10.reuse, -R21 ;  /* 0x0000000a26157223 */ /* 0x080fe20000010815 */
[----:B------:R-:W-:Y:S01]  /*8550*/  FFMA.FTZ R29, R42, R10, R29 ;  /* 0x0000000a2a1d7223 */ /* 0x000fe2000001001d */
[-C--:B------:R-:W-:Y:S01]  /*8560*/  FFMA.FTZ R0, R37, R9.reuse, -R0 ;  /* 0x0000000925007223 */ /* 0x080fe20000010800 */
[----:B------:R-:W-:Y:S01]  /*8570*/  FFMA.FTZ R10, R41, R9, R6 ;  /* 0x00000009290a7223 */ /* 0x000fe20000010006 */
[-C--:B------:R-:W-:Y:S01]  /*8580*/  FFMA.FTZ R14, R39, R11.reuse, -R14 ;  /* 0x0000000b270e7223 */ /* 0x080fe2000001080e */
[----:B------:R-:W-:Y:S01]  /*8590*/  FFMA.FTZ R24, R43, R11, R24 ;  /* 0x0000000b2b187223 */ /* 0x000fe20000010018 */
[----:B------:R-:W-:-:S02]  /*85a0*/  F2FP.BF16.F32.PACK_AB R30, R29, R20 ;  /* 0x000000141d1e723e */ /* 0x000fc400000010ff */
[----:B------:R-:W-:Y:S02]  /*85b0*/  F2FP.BF16.F32.PACK_AB R6, R21, R12 ;  /* 0x0000000c1506723e */ /* 0x000fe400000010ff */
[----:B------:R-:W-:Y:S02]  /*85c0*/  F2FP.BF16.F32.PACK_AB R4, R4, R25 ;  /* 0x000000190404723e */ /* 0x000fe400000010ff */
[----:B------:R-:W-:Y:S02]  /*85d0*/  F2FP.BF16.F32.PACK_AB R5, R0, R27 ;  /* 0x0000001b0005723e */ /* 0x000fe400000010ff */
[----:B------:R-:W-:Y:S02]  /*85e0*/  F2FP.BF16.F32.PACK_AB R29, R10, R31 ;  /* 0x0000001f0a1d723e */ /* 0x000fe400000010ff */
[----:B------:R-:W-:Y:S02]  /*85f0*/  F2FP.BF16.F32.PACK_AB R7, R14, R13 ;  /* 0x0000000d0e07723e */ /* 0x000fe400000010ff */
[----:B------:R-:W-:-:S02]  /*8600*/  F2FP.BF16.F32.PACK_AB R28, R8, R15 ;  /* 0x0000000f081c723e */ /* 0x000fc400000010ff */
[----:B------:R-:W-:Y:S01]  /*8610*/  F2FP.BF16.F32.PACK_AB R31, R24, R33 ;  /* 0x00000021181f723e */ /* 0x000fe200000010ff */
[----:B------:R4:W-:Y:S04]  /*8620*/  STS.128 [R207+0x20400], R4 ;  /* 0x02040004cf007388 */ /* 0x0009e80000000c00 */
[----:B------:R4:W-:Y:S02]  /*8630*/  STS.128 [R3+0x20400], R28 ;  /* 0x0204001c03007388 */ /* 0x0009e40000000c00 */
.L_x_525:
[----:B------:R-:W-:Y:S05]  /*8640*/  BSYNC B0 ;  /* 0x0000000000007941 */ /* 0x000fea0003800000 */
.L_x_511:
[----:B------:R-:W-:Y:S01]  /*8650*/  @!PT LDS RZ, [RZ] ;  /* 0x00000000fffff984 */ /* 0x000fe20000000800 */
[----:B------:R-:W-:Y:S01]  /*8660*/  @!PT LDS RZ, [RZ] ;  /* 0x00000000fffff984 */ /* 0x000fe20000000800 */
[----:B------:R-:W-:Y:S01]  /*8670*/  @!PT LDS RZ, [RZ] ;  /* 0x00000000fffff984 */ /* 0x000fe20000000800 */
[----:B------:R-:W-:Y:S01]  /*8680*/  @!PT LDS RZ, [RZ] ;  /* 0x00000000fffff984 */ /* 0x000fe20000000800 */
[----:B------:R5:W-:Y:S06]  /*8690*/  MEMBAR.ALL.CTA ;  /* 0x0000000000007992 */ /* 0x000bec0000008000 */
[----:B-----5:R-:W5:Y:S01]  /*86a0*/  FENCE.VIEW.ASYNC.S ;  /* 0x00000000000073c6 */ /* 0x020f620000000000 */
[----:B------:R-:W-:Y:S05]  /*86b0*/  WARPSYNC.ALL ;  /* 0x0000000000007948 */ /* 0x000fea0003800000 */
[----:B-----5:R-:W-:Y:S06]  /*86c0*/  BAR.SYNC.DEFER_BLOCKING 0xd, 0x80 ;  /* 0x0342000000007b1d */ /* 0x020fec0000010000 */
.L_x_508:
[----:B------:R-:W-:-:S13]  /*86d0*/  ISETP.NE.AND P0, PT, R184, 0x3, PT ;  /* 0x00000003b800780c */ /* 0x000fda0003f05270 */
[----:B------:R-:W-:Y:S05]  /*86e0*/  @!P0 BRA `(.L_x_536) ;  /* 0x0000000000048947 */ /* 0x000fea0003800000 */
[----:B------:R-:W-:Y:S01]  /*86f0*/  BPT.TRAP 0x1 ;  /* 0x000000040000795c */ /* 0x000fe20000300000 */
.L_x_536:
[----:B---3--:R-:W-:Y:S01]  /*8700*/  IMAD R15, R18, 0x8, R2 ;  /* 0x00000008120f7824 */ /* 0x008fe200078e0202 */
[----:B------:R-:W-:-:S04]  /*8710*/  SHF.L.U32 R58, R23, 0x1f, RZ ;  /* 0x0000001f173a7819 */ /* 0x000fc800000006ff */
[----:B------:R3:W0:Y:S01]  /*8720*/  SYNCS.PHASECHK.TRANS64.TRYWAIT P1, [R15+URZ+0x28c30], R58 ;  /* 0x028c303a0f0075a7 */ /* 0x000622000802017f */
[----:B------:R-:W-:Y:S05]  /*8730*/  @!P0 BRA `(.L_x_537) ;  /* 0x0000000000048947 */ /* 0x000fea0003800000 */
[----:B------:R-:W-:Y:S01]  /*8740*/  BPT.TRAP 0x1 ;  /* 0x000000040000795c */ /* 0x000fe20000300000 */
.L_x_537:
[C---:B--2---:R-:W-:Y:S01]  /*8750*/  IADD3 R0, R2.reuse, 0x22400, RZ ;  /* 0x0002240002007810 */ /* 0x044fe20007ffe0ff */
[----:B01--4-:R-:W-:-:S03]  /*8760*/  VIADD R3, R2, 0x20400 ;  /* 0x0002040002037836 */ /* 0x013fc60000000000 */
[----:B------:R-:W-:Y:S02]  /*8770*/  SHF.R.U32.HI R0, RZ, 0x4, R0 ;  /* 0x00000004ff007819 */ /* 0x000fe40000011600 */
[----:B------:R-:W-:Y:S02]  /*8780*/  SHF.R.U32.HI R3, RZ, 0x4, R3 ;  /* 0x00000004ff037819 */ /* 0x000fe40000011603 */
[----:B------:R-:W-:Y:S02]  /*8790*/  LOP3.LUT R0, R0, 0x3fff, RZ, 0xc0, !PT ;  /* 0x00003fff00007812 */ /* 0x000fe400078ec0ff */
[----:B------:R-:W-:Y:S02]  /*87a0*/  LOP3.LUT R3, R3, 0x3fff, RZ, 0xc0, !PT ;  /* 0x00003fff03037812 */ /* 0x000fe400078ec0ff */
[----:B------:R-:W-:Y:S01]  /*87b0*/  LOP3.LUT R0, R0, 0x10000, RZ, 0xfc, !PT ;  /* 0x0001000000007812 */ /* 0x000fe200078efcff */
[----:B------:R-:W-:Y:S06]  /*87c0*/  @P1 BRA `(.L_x_538) ;  /* 0x0000000000081947 */ /* 0x000fec0003800000 */
[----:B------:R-:W0:Y:S02]  /*87d0*/  SYNCS.PHASECHK.TRANS64.TRYWAIT P1, [R15+URZ+0x28c30], R58 ;  /* 0x028c303a0f0075a7 */ /* 0x000e24000802017f */
[----:B0-----:R-:W-:Y:S05]  /*87e0*/  @!P1 BRA `(.L_x_539) ;  /* 0x000000cc00549947 */ /* 0x001fea0003800000 */
.L_x_538:
[----:B------:R-:W-:Y:S01]  /*87f0*/  IMAD R10, R18, 0x200, R0 ;  /* 0x00000200120a7824 */ /* 0x000fe200078e0200 */
[----:B------:R-:W-:Y:S01]  /*8800*/  LOP3.LUT R4, R3, 0x10000, RZ, 0xfc, !PT ;  /* 0x0001000003047812 */ /* 0x000fe200078efcff */
[----:B------:R-:W-:Y:S01]  /*8810*/  IMAD.MOV.U32 R5, RZ, RZ, 0x40000040 ;  /* 0x40000040ff057424 */ /* 0x000fe200078e00ff */
[----:B------:R-:W-:Y:S05]  /*8820*/  WARPSYNC.ALL ;  /* 0x0000000000007948 */ /* 0x000fea0003800000 */
[----:B------:R-:W-:Y:S01]  /*8830*/  IMAD.MOV.U32 R11, RZ, RZ, 0x40000040 ;  /* 0x40000040ff0b7424 */ /* 0x000fe200078e00ff */
[C---:B------:R-:W-:Y:S01]  /*8840*/  R2UR UR4, R4.reuse ;  /* 0x00000000040472ca */ /* 0x040fe200000e0000 */
[----:B-----5:R-:W-:Y:S01]  /*8850*/  WARPGROUP.ARRIVE ;  /* 0x00000000000079c5 */ /* 0x020fe20000000000 */
[----:B------:R-:W-:Y:S01]  /*8860*/  R2UR UR5, R5 ;  /* 0x00000000050572ca */ /* 0x000fe200000e0000 */
[----:B------:R-:W-:Y:S01]  /*8870*/  VIADD R8, R4, 0x2 ;  /* 0x0000000204087836 */ /* 0x000fe20000000000 */
[C---:B------:R-:W-:Y:S01]  /*8880*/  R2UR UR6, R10.reuse ;  /* 0x000000000a0672ca */ /* 0x040fe200000e0000 */
[C---:B------:R-:W-:Y:S01]  /*8890*/  VIADD R6, R10.reuse, 0x2 ;  /* 0x000000020a067836 */ /* 0x040fe20000000000 */
[----:B------:R-:W-:Y:S01]  /*88a0*/  R2UR UR7, R11 ;  /* 0x000000000b0772ca */ /* 0x000fe200000e0000 */
[----:B------:R-:W-:Y:S01]  /*88b0*/  IMAD.MOV.U32 R7, RZ, RZ, 0x40000040 ;  /* 0x40000040ff077424 */ /* 0x000fe200078e00ff */
[----:B------:R-:W-:Y:S01]  /*88c0*/  MOV R9, 0x40000040 ;  /* 0x4000004000097802 */ /* 0x000fe20000000f00 */
[C---:B------:R-:W-:Y:S01]  /*88d0*/  VIADD R12, R10.reuse, 0x4 ;  /* 0x000000040a0c7836 */ /* 0x040fe20000000000 */
[----:B------:R-:W-:Y:S01]  /*88e0*/  IADD3 R10, R10, 0x6, RZ ;  /* 0x000000060a0a7810 */ /* 0x000fe20007ffe0ff */
[----:B------:R-:W-:Y:S01]  /*88f0*/  IMAD.MOV.U32 R13, RZ, RZ, 0x40000040 ;  /* 0x40000040ff0d7424 */ /* 0x000fe200078e00ff */
[----:B------:R-:W1:Y:S01]  /*8900*/  S2R R60, SR_TID.X ;  /* 0x00000000003c7919 */ /* 0x000e620000002100 */
[----:B------:R-:W-:-:S02]  /*8910*/  IMAD.MOV.U32 R5, RZ, RZ, 0x40000040 ;  /* 0x40000040ff057424 */ /* 0x000fc400078e00ff */
[----:B------:R-:W-:Y:S02]  /*8920*/  IMAD.MOV.U32 R11, RZ, RZ, 0x40000040 ;  /* 0x40000040ff0b7424 */ /* 0x000fe400078e00ff */
[----:B------:R-:W-:Y:S02]  /*8930*/  IMAD R3, R182, -0x40, R168 ;  /* 0xffffffc0b6037824 */ /* 0x000fe400078e02a8 */
[----:B------:R-:W-:Y:S01]  /*8940*/  HGMMA.64x64x16.F32.BF16 R24, gdesc[UR4], RZ, !UPT, gsb0 ;  /* 0x00e00000041879f0 */ /* 0x000fe2000c0018ff */
[----:B------:R-:W-:Y:S02]  /*8950*/  R2UR UR4, R8 ;  /* 0x00000000080472ca */ /* 0x000fe400000e0000 */
[----:B------:R-:W-:Y:S02]  /*8960*/  R2UR UR5, R9 ;  /* 0x00000000090572ca */ /* 0x000fe400000e0000 */
[----:B------:R-:W-:Y:S01]  /*8970*/  R2UR UR6, R6 ;  /* 0x00000000060672ca */ /* 0x000fe200000e0000 */
[----:B------:R-:W-:Y:S01]  /*8980*/  VIADD R6, R4, 0x4 ;  /* 0x0000000404067836 */ /* 0x000fe20000000000 */
[----:B------:R-:W-:Y:S01]  /*8990*/  R2UR UR7, R7 ;  /* 0x00000000070772ca */ /* 0x000fe200000e0000 */
[----:B------:R-:W-:Y:S01]  /*89a0*/  IMAD.MOV.U32 R7, RZ, RZ, 0x40000040 ;  /* 0x40000040ff077424 */ /* 0x000fe200078e00ff */
[----:B------:R-:W-:Y:S01]  /*89b0*/  IADD3 R3, -R190, 0x40, R3 ;  /* 0x00000040be037810 */ /* 0x000fe20007ffe103 */
[----:B------:R-:W-:-:S03]  /*89c0*/  VIADD R4, R4, 0x6 ;  /* 0x0000000604047836 */ /* 0x000fc60000000000 */
[C---:B------:R-:W-:Y:S02]  /*89d0*/  ISETP.GT.AND P1, PT, R3.reuse, RZ, PT ;  /* 0x000000ff0300720c */ /* 0x040fe40003f24270 */
[C---:B------:R-:W-:Y:S02]  /*89e0*/  ISETP.GT.AND P2, PT, R3.reuse, 0x1, PT ;  /* 0x000000010300780c */ /* 0x040fe40003f44270 */
[C---:B------:R-:W-:Y:S02]  /*89f0*/  ISETP.GT.AND P3, PT, R3.reuse, 0x8, PT ;  /* 0x000000080300780c */ /* 0x040fe40003f64270 */
[C---:B------:R-:W-:Y:S02]  /*8a00*/  ISETP.GT.AND P4, PT, R3.reuse, 0x9, PT ;  /* 0x000000090300780c */ /* 0x040fe40003f84270 */
[C---:B------:R-:W-:Y:S02]  /*8a10*/  ISETP.GT.AND P5, PT, R3.reuse, 0x10, PT ;  /* 0x000000100300780c */ /* 0x040fe40003fa4270 */
[----:B------:R-:W-:-:S02]  /*8a20*/  ISETP.GT.AND P6, PT, R3, 0x11, PT ;  /* 0x000000110300780c */ /* 0x000fc40003fc4270 */
[----:B-1----:R-:W-:Y:S01]  /*8a30*/  LOP3.LUT R60, R60, 0x7f, RZ, 0xc0, !PT ;  /* 0x0000007f3c3c7812 */ /* 0x002fe200078ec0ff */
[----:B------:R-:W-:Y:S02]  /*8a40*/  WARPGROUP.DEPBAR.LE gsb0, 0x0 ;  /* 0x00008000000079c5 */ /* 0x000fe40000010000 */
[----:B------:R-:W-:-:S06]  /*8a50*/  WARPGROUP.ARRIVE ;  /* 0x00000000000079c5 */ /* 0x000fcc0000000000 */
[----:B------:R-:W-:Y:S01]  /*8a60*/  HGMMA.64x64x16.F32.BF16 R24, gdesc[UR4], R24, gsb0 ;  /* 0x00e00000041879f0 */ /* 0x000fe20008001818 */
[----:B------:R-:W-:Y:S02]  /*8a70*/  R2UR UR4, R6 ;  /* 0x00000000060472ca */ /* 0x000fe400000e0000 */
[----:B------:R-:W-:Y:S02]  /*8a80*/  R2UR UR5, R7 ;  /* 0x00000000070572ca */ /* 0x000fe400000e0000 */
[----:B------:R-:W-:Y:S02]  /*8a90*/  R2UR UR6, R12 ;  /* 0x000000000c0672ca */ /* 0x000fe400000e0000 */
[----:B------:R-:W-:Y:S01]  /*8aa0*/  R2UR UR7, R13 ;  /* 0x000000000d0772ca */ /* 0x000fe200000e0000 */
[----:B------:R-:W-:Y:S02]  /*8ab0*/  WARPGROUP.DEPBAR.LE gsb0, 0x0 ;  /* 0x00008000000079c5 */ /* 0x000fe40000010000 */
[----:B------:R-:W-:-:S10]  /*8ac0*/  WARPGROUP.ARRIVE ;  /* 0x00000000000079c5 */ /* 0x000fd40000000000 */
        /* <DEDUP_REMOVED lines=8> */
[----:B------:R-:W-:Y:S01]  /*8b50*/  ULDC UR4, c[0x0][0x9d8] ;  /* 0x0002760000047ab9 */ /* 0x000fe20000000800 */
[----:B------:R-:W-:Y:S01]  /*8b60*/  ULDC UR5, c[0x0][0x988] ;  /* 0x0002620000057ab9 */ /* 0x000fe20000000800 */
        /* <DEDUP_REMOVED lines=40> */
[----:B----4-:R-:W-:Y:S01]  /*8df0*/  FSEL R57, R28, -INF , P3 ;  /* 0xff8000001c397808 */ /* 0x010fe20001800000 */
[----:B------:R-:W-:-:S03]  /*8e00*/  FMUL.FTZ R55, R55, UR4 ;  /* 0x0000000437377c20 */ /* 0x000fc60008410000 */
[----:B------:R-:W-:-:S03]  /*8e10*/  FMNMX.FTZ R10, R57, R10, !PT ;  /* 0x0000000a390a7209 */ /* 0x000fc60007810000 */
[----:B------:R-:W4:Y:S01]  /*8e20*/  MUFU.TANH R26, R26 ;  /* 0x0000001a001a7308 */ /* 0x000f220000002400 */
[----:B-1----:R-:W-:-:S04]  /*8e30*/  FSEL R29, R29, -INF , P4 ;  /* 0xff8000001d1d7808 */ /* 0x002fc80002000000 */
[----:B------:R-:W-:-:S03]  /*8e40*/  FMNMX.FTZ R10, R29, R10, !PT ;  /* 0x0000000a1d0a7209 */ /* 0x000fc60007810000 */
[----:B------:R-:W1:Y:S01]  /*8e50*/  MUFU.TANH R33, R33 ;  /* 0x0000002100217308 */ /* 0x000e620000002400 */
[----:B--2---:R-:W-:-:S04]  /*8e60*/  FSEL R59, R32, -INF , P5 ;  /* 0xff800000203b7808 */ /* 0x004fc80002800000 */
[----:B------:R-:W-:-:S03]  /*8e70*/  FMNMX.FTZ R10, R59, R10, !PT ;  /* 0x0000000a3b0a7209 */ /* 0x000fc60007810000 */
[----:B------:R-:W2:Y:S01]  /*8e80*/  MUFU.TANH R27, R27 ;  /* 0x0000001b001b7308 */ /* 0x000ea20000002400 */
[----:B----4-:R-:W-:Y:S02]  /*8e90*/  FSEL R13, R26, -INF , P1 ;  /* 0xff8000001a0d7808 */ /* 0x010fe40000800000 */
[----:B------:R-:W-:-:S05]  /*8ea0*/  ISETP.GT.AND P1, PT, R3, 0x18, PT ;  /* 0x000000180300780c */ /* 0x000fca0003f24270 */
[----:B------:R-:W4:Y:S01]  /*8eb0*/  MUFU.TANH R36, R36 ;  /* 0x0000002400247308 */ /* 0x000f220000002400 */
[----:B-1----:R-:W-:-:S04]  /*8ec0*/  FSEL R61, R33, -INF , P6 ;  /* 0xff800000213d7808 */ /* 0x002fc80003000000 */
[----:B------:R-:W-:-:S03]  /*8ed0*/  FMNMX.FTZ R10, R61, R10, !PT ;  /* 0x0000000a3d0a7209 */ /* 0x000fc60007810000 */
[----:B------:R-:W1:Y:S01]  /*8ee0*/  MUFU.TANH R30, R30 ;  /* 0x0000001e001e7308 */ /* 0x000e620000002400 */
[----:B--2---:R-:W-:Y:S02]  /*8ef0*/  FSEL R27, R27, -INF , P2 ;  /* 0xff8000001b1b7808 */ /* 0x004fe40001000000 */
[----:B------:R-:W-:-:S05]  /*8f00*/  ISETP.GT.AND P2, PT, R3, 0x19, PT ;  /* 0x000000190300780c */ /* 0x000fca0003f44270 */
[----:B------:R-:W2:Y:S01]  /*8f10*/  MUFU.TANH R37, R37 ;  /* 0x0000002500257308 */ /* 0x000ea20000002400 */
[----:B----4-:R-:W-:-:S04]  /*8f20*/  FSEL R63, R36, -INF , P1 ;  /* 0xff800000243f7808 */ /* 0x010fc80000800000 */
[----:B------:R-:W-:-:S03]  /*8f30*/  FMNMX.FTZ R10, R63, R10, !PT ;  /* 0x0000000a3f0a7209 */ /* 0x000fc60007810000 */
[----:B------:R-:W4:Y:S01]  /*8f40*/  MUFU.TANH R31, R31 ;  /* 0x0000001f001f7308 */ /* 0x000f220000002400 */
[----:B-1----:R-:W-:Y:S02]  /*8f50*/  FSEL R21, R30, -INF , P3 ;  /* 0xff8000001e157808 */ /* 0x002fe40001800000 */
[----:B------:R-:W-:-:S05]  /*8f60*/  ISETP.GT.AND P3, PT, R3, 0x20, PT ;  /* 0x000000200300780c */ /* 0x000fca0003f64270 */
        /* <DEDUP_REMOVED lines=42> */
[----:B------:R-:W-:Y:S01]  /*9210*/  MUFU.TANH R46, R46 ;  /* 0x0000002e002e7308 */ /* 0x000fe20000002400 */
[----:B-1----:R-:W-:-:S04]  /*9220*/  FSEL R79, R52, -INF , P3 ;  /* 0xff800000344f7808 */ /* 0x002fc80001800000 */
[----:B------:R-:W-:-:S03]  /*9230*/  FMNMX.FTZ R10, R79, R10, !PT ;  /* 0x0000000a4f0a7209 */ /* 0x000fc60007810000 */
[----:B------:R-:W1:Y:S01]  /*9240*/  MUFU.TANH R47, R47 ;  /* 0x0000002f002f7308 */ /* 0x000e620000002400 */
[----:B--2---:R-:W-:-:S04]  /*9250*/  FSEL R81, R53, -INF , P4 ;  /* 0xff80000035517808 */ /* 0x004fc80002000000 */
[----:B------:R-:W-:-:S03]  /*9260*/  FMNMX.FTZ R3, R81, R10, !PT ;  /* 0x0000000a51037209 */ /* 0x000fc60007810000 */
[----:B------:R-:W2:Y:S02]  /*9270*/  MUFU.TANH R50, R50 ;  /* 0x0000003200327308 */ /* 0x000ea40000002400 */
[----:B------:R-:W4:Y:S06]  /*9280*/  SHFL.BFLY PT, R10, R3, 0x2, 0x1f ;  /* 0x0c401f00030a7f89 */ /* 0x000f2c00000e0000 */
[----:B------:R-:W0:Y:S01]  /*9290*/  MUFU.TANH R51, R51 ;  /* 0x0000003300337308 */ /* 0x000e220000002400 */
[----:B-1----:R-:W-:-:S07]  /*92a0*/  FSEL R47, R47, -INF , P6 ;  /* 0xff8000002f2f7808 */ /* 0x002fce0003000000 */
[----:B------:R-:W1:Y:S01]  /*92b0*/  MUFU.TANH R54, R54 ;  /* 0x0000003600367308 */ /* 0x000e620000002400 */
[----:B--2---:R-:W-:-:S07]  /*92c0*/  FSEL R49, R50, -INF , P1 ;  /* 0xff80000032317808 */ /* 0x004fce0000800000 */
[----:B------:R-:W2:Y:S01]  /*92d0*/  MUFU.TANH R55, R55 ;  /* 0x0000003700377308 */ /* 0x000ea20000002400 */
[----:B0-----:R-:W-:Y:S02]  /*92e0*/  FSEL R51, R51, -INF , P2 ;  /* 0xff80000033337808 */ /* 0x001fe40001000000 */
[----:B----4-:R-:W-:Y:S02]  /*92f0*/  FMNMX.FTZ R14, R3, R10, !PT ;  /* 0x0000000a030e7209 */ /* 0x010fe40007810000 */
[----:B------:R-:W-:-:S03]  /*9300*/  FMNMX.FTZ R10, R13, R27, !PT ;  /* 0x0000001b0d0a7209 */ /* 0x000fc60007810000 */
[----:B------:R-:W0:Y:S01]  /*9310*/  SHFL.BFLY PT, R45, R14, 0x1, 0x1f ;  /* 0x0c201f000e2d7f89 */ /* 0x000e2200000e0000 */
[----:B------:R-:W-:Y:S02]  /*9320*/  FMNMX.FTZ R10, R21, R10, !PT ;  /* 0x0000000a150a7209 */ /* 0x000fe40007810000 */
[----:B-1----:R-:W-:Y:S02]  /*9330*/  FSEL R53, R54, -INF , P3 ;  /* 0xff80000036357808 */ /* 0x002fe40001800000 */
[----:B------:R-:W-:-:S04]  /*9340*/  FMNMX.FTZ R10, R31, R10, !PT ;  /* 0x0000000a1f0a7209 */ /* 0x000fc80007810000 */
[----:B------:R-:W-:Y:S02]  /*9350*/  FMNMX.FTZ R10, R33, R10, !PT ;  /* 0x0000000a210a7209 */ /* 0x000fe40007810000 */
[----:B--2---:R-:W-:Y:S02]  /*9360*/  FSEL R55, R55, -INF , P4 ;  /* 0xff80000037377808 */ /* 0x004fe40002000000 */
[----:B------:R-:W-:-:S04]  /*9370*/  FMNMX.FTZ R10, R35, R10, !PT ;  /* 0x0000000a230a7209 */ /* 0x000fc80007810000 */
[----:B------:R-:W-:Y:S01]  /*9380*/  FMNMX.FTZ R12, R37, R10, !PT ;  /* 0x0000000a250c7209 */ /* 0x000fe20007810000 */
[----:B------:R-:W-:-:S03]  /*9390*/  IMAD.U32 R10, RZ, RZ, UR5 ;  /* 0x00000005ff0a7e24 */ /* 0x000fc6000f8e00ff */
[----:B------:R-:W-:Y:S02]  /*93a0*/  FMNMX.FTZ R12, R39, R12, !PT ;  /* 0x0000000c270c7209 */ /* 0x000fe40007810000 */
[----:B0-----:R-:W-:Y:S02]  /*93b0*/  FMNMX.FTZ R3, R14, R45, !PT ;  /* 0x0000002d0e037209 */ /* 0x001fe40007810000 */
[----:B------:R-:W-:Y:S02]  /*93c0*/  FMNMX.FTZ R12, R41, R12, !PT ;  /* 0x0000000c290c7209 */ /* 0x000fe40007810000 */
[----:B------:R-:W-:Y:S01]  /*93d0*/  FSEL R45, R46, -INF , P5 ;  /* 0xff8000002e2d7808 */ /* 0x000fe20002800000 */
[----:B------:R-:W-:Y:S01]  /*93e0*/  FMUL.FTZ R14, R3, R10 ;  /* 0x0000000a030e7220 */ /* 0x000fe20000410000 */
[----:B------:R-:W-:Y:S02]  /*93f0*/  FMNMX.FTZ R12, R43, R12, !PT ;  /* 0x0000000c2b0c7209 */ /* 0x000fe40007810000 */
[----:B------:R-:W-:-:S02]  /*9400*/  FSETP.NEU.FTZ.AND P5, PT, R3, -INF , PT ;  /* 0xff8000000300780b */ /* 0x000fc40003fbd000 */
[----:B------:R-:W-:Y:S02]  /*9410*/  FMNMX.FTZ R12, R45, R12, !PT ;  /* 0x0000000c2d0c7209 */ /* 0x000fe40007810000 */
[----:B------:R-:W-:Y:S02]  /*9420*/  FSEL R20, R14, RZ, P5 ;  /* 0x000000ff0e147208 */ /* 0x000fe40002800000 */
[----:B------:R-:W-:-:S03]  /*9430*/  FMNMX.FTZ R12, R47, R12, !PT ;  /* 0x0000000c2f0c7209 */ /* 0x000fc60007810000 */
[--C-:B------:R-:W-:Y:S01]  /*9440*/  FFMA.FTZ R11, R11, R10, -R20.reuse ;  /* 0x0000000a0b0b7223 */ /* 0x100fe20000010814 */
[----:B------:R-:W-:Y:S01]  /*9450*/  FMNMX.FTZ R12, R49, R12, !PT ;  /* 0x0000000c310c7209 */ /* 0x000fe20007810000 */
[-CC-:B------:R-:W-:Y:S01]  /*9460*/  FFMA.FTZ R25, R25, R10.reuse, -R20.reuse ;  /* 0x0000000a19197223 */ /* 0x180fe20000010814 */
[--C-:B------:R-:W-:Y:S01]  /*9470*/  FFMA.FTZ R57, R57, R10, -R20.reuse ;  /* 0x0000000a39397223 */ /* 0x100fe20000010814 */
[----:B------:R0:W-:Y:S01]  /*9480*/  MUFU.EX2 R152, R11 ;  /* 0x0000000b00987308 */ /* 0x0001e20000000800 */
[----:B------:R-:W-:Y:S01]  /*9490*/  FMNMX.FTZ R12, R51, R12, !PT ;  /* 0x0000000c330c7209 */ /* 0x000fe20007810000 */
[-CC-:B------:R-:W-:Y:S01]  /*94a0*/  FFMA.FTZ R29, R29, R10.reuse, -R20.reuse ;  /* 0x0000000a1d1d7223 */ /* 0x180fe20000010814 */
[-CC-:B------:R-:W-:Y:S01]  /*94b0*/  FFMA.FTZ R59, R59, R10.reuse, -R20.reuse ;  /* 0x0000000a3b3b7223 */ /* 0x180fe20000010814 */
[--C-:B------:R-:W-:Y:S01]  /*94c0*/  FFMA.FTZ R61, R61, R10, -R20.reuse ;  /* 0x0000000a3d3d7223 */ /* 0x100fe20000010814 */
[----:B------:R-:W-:Y:S01]  /*94d0*/  FMNMX.FTZ R12, R53, R12, !PT ;  /* 0x0000000c350c7209 */ /* 0x000fe20007810000 */
[-CC-:B------:R-:W-:Y:S01]  /*94e0*/  FFMA.FTZ R63, R63, R10.reuse, -R20.reuse ;  /* 0x0000000a3f3f7223 */ /* 0x180fe20000010814 */
[--C-:B------:R-:W-:Y:S01]  /*94f0*/  FFMA.FTZ R65, R65, R10, -R20.reuse ;  /* 0x0000000a41417223 */ /* 0x100fe20000010814 */
[----:B------:R-:W1:Y:S01]  /*9500*/  MUFU.EX2 R25, R25 ;  /* 0x0000001900197308 */ /* 0x000e620000000800 */
[----:B------:R-:W-:Y:S01]  /*9510*/  FMNMX.FTZ R12, R55, R12, !PT ;  /* 0x0000000c370c7209 */ /* 0x000fe20007810000 */
[-CC-:B------:R-:W-:Y:S01]  /*9520*/  FFMA.FTZ R67, R67, R10.reuse, -R20.reuse ;  /* 0x0000000a43437223 */ /* 0x180fe20000010814 */
[-CC-:B------:R-:W-:Y:S01]  /*9530*/  FFMA.FTZ R69, R69, R10.reuse, -R20.reuse ;  /* 0x0000000a45457223 */ /* 0x180fe20000010814 */
[-CC-:B------:R-:W-:Y:S01]  /*9540*/  FFMA.FTZ R71, R71, R10.reuse, -R20.reuse ;  /* 0x0000000a47477223 */ /* 0x180fe20000010814 */
[-CC-:B------:R-:W-:Y:S01]  /*9550*/  FFMA.FTZ R73, R73, R10.reuse, -R20.reuse ;  /* 0x0000000a49497223 */ /* 0x180fe20000010814 */
[----:B0-----:R-:W0:Y:S01]  /*9560*/  SHFL.BFLY PT, R11, R12, 0x2, 0x1f ;  /* 0x0c401f000c0b7f89 */ /* 0x001e2200000e0000 */
[-CC-:B------:R-:W-:Y:S01]  /*9570*/  FFMA.FTZ R75, R75, R10.reuse, -R20.reuse ;  /* 0x0000000a4b4b7223 */ /* 0x180fe20000010814 */
[----:B------:R-:W2:Y:S01]  /*9580*/  MUFU.EX2 R57, R57 ;  /* 0x0000003900397308 */ /* 0x000ea20000000800 */
[-CC-:B------:R-:W-:Y:S01]  /*9590*/  FFMA.FTZ R77, R77, R10.reuse, -R20.reuse ;  /* 0x0000000a4d4d7223 */ /* 0x180fe20000010814 */
[-CC-:B------:R-:W-:Y:S01]  /*95a0*/  FFMA.FTZ R79, R79, R10.reuse, -R20.reuse ;  /* 0x0000000a4f4f7223 */ /* 0x180fe20000010814 */
[----:B------:R-:W-:-:S05]  /*95b0*/  FFMA.FTZ R20, R81, R10, -R20 ;  /* 0x0000000a51147223 */ /* 0x000fca0000010814 */
[----:B------:R-:W4:Y:S08]  /*95c0*/  MUFU.EX2 R154, R29 ;  /* 0x0000001d009a7308 */ /* 0x000f300000000800 */
[----:B------:R-:W-:Y:S01]  /*95d0*/  MUFU.EX2 R59, R59 ;  /* 0x0000003b003b7308 */ /* 0x000fe20000000800 */
[----:B0-----:R-:W-:-:S07]  /*95e0*/  FMNMX.FTZ R14, R12, R11, !PT ;  /* 0x0000000b0c0e7209 */ /* 0x001fce0007810000 */
[----:B------:R-:W-:Y:S01]  /*95f0*/  MUFU.EX2 R156, R61 ;  /* 0x0000003d009c7308 */ /* 0x000fe20000000800 */
[----:B------:R-:W0:Y:S07]  /*9600*/  SHFL.BFLY PT, R11, R14, 0x1, 0x1f ;  /* 0x0c201f000e0b7f89 */ /* 0x000e2e00000e0000 */
[----:B------:R-:W-:Y:S08]  /*9610*/  MUFU.EX2 R63, R63 ;  /* 0x0000003f003f7308 */ /* 0x000ff00000000800 */
[----:B------:R-:W-:Y:S08]  /*9620*/  MUFU.EX2 R158, R65 ;  /* 0x00000041009e7308 */ /* 0x000ff00000000800 */
[----:B------:R-:W-:Y:S01]  /*9630*/  MUFU.EX2 R67, R67 ;  /* 0x0000004300437308 */ /* 0x000fe20000000800 */
[----:B0-----:R-:W-:-:S04]  /*9640*/  FMNMX.FTZ R11, R14, R11, !PT ;  /* 0x0000000b0e0b7209 */ /* 0x001fc80007810000 */
[C---:B------:R-:W-:Y:S01]  /*9650*/  FSETP.NEU.FTZ.AND P1, PT, R11.reuse, -INF , PT ;  /* 0xff8000000b00780b */ /* 0x040fe20003f3d000 */
[----:B------:R-:W-:Y:S02]  /*9660*/  FMUL.FTZ R12, R11, R10 ;  /* 0x0000000a0b0c7220 */ /* 0x000fe40000410000 */
[----:B------:R-:W-:Y:S03]  /*9670*/  MUFU.EX2 R160, R69 ;  /* 0x0000004500a07308 */ /* 0x000fe60000000800 */
[----:B------:R-:W-:Y:S01]  /*9680*/  FSEL R24, R12, RZ, P1 ;  /* 0x000000ff0c187208 */ /* 0x000fe20000800000 */
[----:B-1----:R-:W-:Y:S01]  /*9690*/  FADD.FTZ R12, R152, R25 ;  /* 0x00000019980c7221 */ /* 0x002fe20000010000 */
[----:B------:R-:W-:-:S03]  /*96a0*/  ISETP.NE.AND P1, PT, R60, RZ, PT ;  /* 0x000000ff3c00720c */ /* 0x000fc60003f25270 */
[----:B------:R-:W-:Y:S01]  /*96b0*/  MUFU.EX2 R71, R71 ;  /* 0x0000004700477308 */ /* 0x000fe20000000800 */
[-CC-:B------:R-:W-:Y:S01]  /*96c0*/  FFMA.FTZ R13, R13, R10.reuse, -R24.reuse ;  /* 0x0000000a0d0d7223 */ /* 0x180fe20000010818 */
[-CC-:B------:R-:W-:Y:S01]  /*96d0*/  FFMA.FTZ R27, R27, R10.reuse, -R24.reuse ;  /* 0x0000000a1b1b7223 */ /* 0x180fe20000010818 */
[-CC-:B------:R-:W-:Y:S01]  /*96e0*/  FFMA.FTZ R21, R21, R10.reuse, -R24.reuse ;  /* 0x0000000a15157223 */ /* 0x180fe20000010818 */
[-CC-:B------:R-:W-:Y:S01]  /*96f0*/  FFMA.FTZ R31, R31, R10.reuse, -R24.reuse ;  /* 0x0000000a1f1f7223 */ /* 0x180fe20000010818 */
[-CC-:B------:R-:W-:Y:S01]  /*9700*/  FFMA.FTZ R33, R33, R10.reuse, -R24.reuse ;  /* 0x0000000a21217223 */ /* 0x180fe20000010818 */
[-CC-:B------:R-:W-:Y:S01]  /*9710*/  FFMA.FTZ R35, R35, R10.reuse, -R24.reuse ;  /* 0x0000000a23237223 */ /* 0x180fe20000010818 */
[-CC-:B------:R-:W-:Y:S01]  /*9720*/  FFMA.FTZ R37, R37, R10.reuse, -R24.reuse ;  /* 0x0000000a25257223 */ /* 0x180fe20000010818 */
        /* <DEDUP_REMOVED lines=8> */
[----:B------:R2:W0:Y:S01]  /*97b0*/  MUFU.EX2 R26, R27 ;  /* 0x0000001b001a7308 */ /* 0x0004220000000800 */
[-CC-:B------:R-:W-:Y:S01]  /*97c0*/  FFMA.FTZ R53, R53, R10.reuse, -R24.reuse ;  /* 0x0000000a35357223 */ /* 0x180fe20000010818 */
[----:B------:R-:W-:Y:S01]  /*97d0*/  FFMA.FTZ R24, R55, R10, -R24 ;  /* 0x0000000a37187223 */ /* 0x000fe20000010818 */
[----:B------:R-:W-:-:S05]  /*97e0*/  F2FP.BF16.F32.PACK_AB R152, R25, R152 ;  /* 0x000000981998723e */ /* 0x000fca00000010ff */
[----:B------:R-:W1:Y:S01]  /*97f0*/  MUFU.EX2 R21, R21 ;  /* 0x0000001500157308 */ /* 0x000e620000000800 */
[----:B--2---:R-:W-:-:S04]  /*9800*/  FADD.FTZ R27, R57, R12 ;  /* 0x0000000c391b7221 */ /* 0x004fc80000010000 */
[C---:B----4-:R-:W-:Y:S01]  /*9810*/  FADD.FTZ R38, R154.reuse, R27 ;  /* 0x0000001b9a267221 */ /* 0x050fe20000010000 */
[----:B------:R-:W-:Y:S02]  /*9820*/  F2FP.BF16.F32.PACK_AB R154, R154, R57 ;  /* 0x000000399a9a723e */ /* 0x000fe400000010ff */
[----:B------:R-:W2:Y:S01]  /*9830*/  MUFU.EX2 R28, R31 ;  /* 0x0000001f001c7308 */ /* 0x000ea20000000800 */
[----:B0-----:R-:W-:Y:S01]  /*9840*/  FADD.FTZ R12, R13, R26 ;  /* 0x0000001a0d0c7221 */ /* 0x001fe20000010000 */
[----:B------:R-:W-:Y:S01]  /*9850*/  FADD.FTZ R29, R59, R38 ;  /* 0x000000263b1d7221 */ /* 0x000fe20000010000 */
[----:B------:R-:W-:-:S03]  /*9860*/  F2FP.BF16.F32.PACK_AB R153, R26, R13 ;  /* 0x0000000d1a99723e */ /* 0x000fc600000010ff */
[C---:B------:R-:W-:Y:S01]  /*9870*/  FADD.FTZ R42, R156.reuse, R29 ;  /* 0x0000001d9c2a7221 */ /* 0x040fe20000010000 */
[----:B------:R-:W-:Y:S01]  /*9880*/  F2FP.BF16.F32.PACK_AB R156, R156, R59 ;  /* 0x0000003b9c9c723e */ /* 0x000fe200000010ff */
[----:B------:R-:W0:Y:S01]  /*9890*/  MUFU.EX2 R33, R33 ;  /* 0x0000002100217308 */ /* 0x000e220000000800 */
[----:B-1----:R-:W-:Y:S01]  /*98a0*/  FADD.FTZ R27, R21, R12 ;  /* 0x0000000c151b7221 */ /* 0x002fe20000010000 */
[----:B------:R-:W-:Y:S02]  /*98b0*/  @!P1 VIADD R12, R15, 0x28c40 ;  /* 0x00028c400f0c9836 */ /* 0x000fe40000000000 */
[----:B------:R-:W-:-:S03]  /*98c0*/  FADD.FTZ R29, R63, R42 ;  /* 0x0000002a3f1d7221 */ /* 0x000fc60000010000 */
[----:B------:R-:W-:Y:S01]  /*98d0*/  @!P1 PRMT R12, RZ, 0x654, R12 ;  /* 0x00000654ff0c9816 */ /* 0x000fe2000000000c */
[----:B------:R-:W1:Y:S01]  /*98e0*/  MUFU.EX2 R30, R35 ;  /* 0x00000023001e7308 */ /* 0x000e620000000800 */
[C---:B--2---:R-:W-:Y:S01]  /*98f0*/  FADD.FTZ R40, R28.reuse, R27 ;  /* 0x0000001b1c287221 */ /* 0x044fe20000010000 */
[----:B------:R-:W-:Y:S01]  /*9900*/  F2FP.BF16.F32.PACK_AB R155, R28, R21 ;  /* 0x000000151c9b723e */ /* 0x000fe200000010ff */
[----:B------:R1:W-:Y:S01]  /*9910*/  @!P1 SYNCS.ARRIVE.TRANS64.RED.A1T0 RZ, [R12+URZ], RZ ;  /* 0x000000ff0cff99a7 */ /* 0x0003e2000810043f */
[----:B------:R-:W-:Y:S01]  /*9920*/  BAR.SYNC.DEFER_BLOCKING 0xf, 0x100 ;  /* 0x03c4000000007b1d */ /* 0x000fe20000010000 */
[----:B0-----:R-:W-:-:S05]  /*9930*/  FADD.FTZ R27, R33, R40 ;  /* 0x00000028211b7221 */ /* 0x001fca0000010000 */
[----:B------:R-:W0:Y:S01]  /*9940*/  MUFU.EX2 R37, R37 ;  /* 0x0000002500257308 */ /* 0x000e220000000800 */
[C---:B------:R-:W-:Y:S01]  /*9950*/  FADD.FTZ R40, R158.reuse, R29 ;  /* 0x0000001d9e287221 */ /* 0x040fe20000010000 */
[----:B------:R-:W-:-:S03]  /*9960*/  F2FP.BF16.F32.PACK_AB R158, R158, R63 ;  /* 0x0000003f9e9e723e */ /* 0x000fc600000010ff */
[----:B------:R-:W-:Y:S01]  /*9970*/  FADD.FTZ R29, R67, R40 ;  /* 0x00000028431d7221 */ /* 0x000fe20000010000 */
[----:B-1----:R-:W-:Y:S02]  /*9980*/  FADD.FTZ R12, R30, R27 ;  /* 0x0000001b1e0c7221 */ /* 0x002fe40000010000 */
[----:B------:R-:W1:Y:S01]  /*9990*/  MUFU.EX2 R32, R39 ;  /* 0x0000002700207308 */ /* 0x000e620000000800 */
[----:B------:R-:W-:Y:S01]  /*99a0*/  FADD.FTZ R40, R160, R29 ;  /* 0x0000001da0287221 */ /* 0x000fe20000010000 */
[----:B------:R-:W-:Y:S02]  /*99b0*/  F2FP.BF16.F32.PACK_AB R157, R30, R33 ;  /* 0x000000211e9d723e */ /* 0x000fe400000010ff */
[----:B------:R-:W-:-:S04]  /*99c0*/  F2FP.BF16.F32.PACK_AB R160, R160, R67 ;  /* 0x00000043a0a0723e */ /* 0x000fc800000010ff */
[----:B------:R-:W2:Y:S01]  /*99d0*/  MUFU.EX2 R41, R41 ;  /* 0x0000002900297308 */ /* 0x000ea20000000800 */
[----:B0-----:R-:W-:Y:S01]  /*99e0*/  FADD.FTZ R27, R37, R12 ;  /* 0x0000000c251b7221 */ /* 0x001fe20000010000 */
[----:B------:R0:W-:Y:S06]  /*99f0*/  STSM.16.M88.4 [R194+0x26800], R152 ;  /* 0x02680098c2007844 */ /* 0x0001ec0000000200 */
[----:B------:R-:W4:Y:S01]  /*9a00*/  MUFU.EX2 R34, R43 ;  /* 0x0000002b00227308 */ /* 0x000f220000000800 */
[C---:B-1----:R-:W-:Y:S01]  /*9a10*/  FADD.FTZ R12, R32.reuse, R27 ;  /* 0x0000001b200c7221 */ /* 0x042fe20000010000 */
[----:B------:R-:W-:Y:S01]  /*9a20*/  FADD.FTZ R27, R71, R40 ;  /* 0x00000028471b7221 */ /* 0x000fe20000010000 */
[----:B------:R-:W-:-:S05]  /*9a30*/  F2FP.BF16.F32.PACK_AB R159, R32, R37 ;  /* 0x00000025209f723e */ /* 0x000fca00000010ff */
[----:B------:R-:W1:Y:S01]  /*9a40*/  MUFU.EX2 R45, R45 ;  /* 0x0000002d002d7308 */ /* 0x000e620000000800 */
[----:B--2---:R-:W-:Y:S01]  /*9a50*/  FADD.FTZ R25, R41, R12 ;  /* 0x0000000c29197221 */ /* 0x004fe20000010000 */
[----:B------:R0:W-:Y:S06]  /*9a60*/  STSM.16.M88.4 [R195], R156 ;  /* 0x0000009cc3007844 */ /* 0x0001ec0000000200 */
[----:B------:R-:W2:Y:S01]  /*9a70*/  MUFU.EX2 R162, R73 ;  /* 0x0000004900a27308 */ /* 0x000ea20000000800 */
[C---:B----4-:R-:W-:Y:S01]  /*9a80*/  FADD.FTZ R12, R34.reuse, R25 ;  /* 0x00000019220c7221 */ /* 0x050fe20000010000 */
[----:B------:R-:W-:-:S06]  /*9a90*/  F2FP.BF16.F32.PACK_AB R161, R34, R41 ;  /* 0x0000002922a1723e */ /* 0x000fcc00000010ff */
[----:B------:R-:W4:Y:S01]  /*9aa0*/  MUFU.EX2 R36, R47 ;  /* 0x0000002f00247308 */ /* 0x000f220000000800 */
[----:B-1----:R-:W-:-:S07]  /*9ab0*/  FADD.FTZ R13, R45, R12 ;  /* 0x0000000c2d0d7221 */ /* 0x002fce0000010000 */
[----:B------:R-:W-:Y:S01]  /*9ac0*/  MUFU.EX2 R75, R75 ;  /* 0x0000004b004b7308 */ /* 0x000fe20000000800 */
[C---:B--2---:R-:W-:Y:S01]  /*9ad0*/  FADD.FTZ R40, R162.reuse, R27 ;  /* 0x0000001ba2287221 */ /* 0x044fe20000010000 */
[----:B------:R-:W-:-:S06]  /*9ae0*/  F2FP.BF16.F32.PACK_AB R162, R162, R71 ;  /* 0x00000047a2a2723e */ /* 0x000fcc00000010ff */
[----:B------:R-:W1:Y:S01]  /*9af0*/  MUFU.EX2 R14, R77 ;  /* 0x0000004d000e7308 */ /* 0x000e620000000800 */
[C---:B----4-:R-:W-:Y:S01]  /*9b00*/  FADD.FTZ R12, R36.reuse, R13 ;  /* 0x0000000d240c7221 */ /* 0x050fe20000010000 */
[----:B------:R-:W-:-:S05]  /*9b10*/  F2FP.BF16.F32.PACK_AB R163, R36, R45 ;  /* 0x0000002d24a3723e */ /* 0x000fca00000010ff */
[----:B------:R0:W-:Y:S01]  /*9b20*/  STSM.16.M88.4 [R197], R160 ;  /* 0x000000a0c5007844 */ /* 0x0001e20000000200 */
[----:B------:R-:W-:Y:S08]  /*9b30*/  MUFU.EX2 R49, R49 ;  /* 0x0000003100317308 */ /* 0x000ff00000000800 */
[----:B------:R-:W2:Y:S01]  /*9b40*/  MUFU.EX2 R38, R51 ;  /* 0x0000003300267308 */ /* 0x000ea20000000800 */
[----:B-1----:R-:W-:Y:S01]  /*9b50*/  F2FP.BF16.F32.PACK_AB R164, R14, R75 ;  /* 0x0000004b0ea4723e */ /* 0x002fe200000010ff */
[----:B------:R-:W-:-:S04]  /*9b60*/  FADD.FTZ R75, R75, R40 ;  /* 0x000000284b4b7221 */ /* 0x000fc80000010000 */
[----:B------:R-:W-:Y:S02]  /*9b70*/  FADD.FTZ R14, R14, R75 ;  /* 0x0000004b0e0e7221 */ /* 0x000fe40000010000 */
[----:B------:R-:W-:Y:S08]  /*9b80*/  MUFU.EX2 R79, R79 ;  /* 0x0000004f004f7308 */ /* 0x000ff00000000800 */
[----:B------:R-:W1:Y:S01]  /*9b90*/  MUFU.EX2 R20, R20 ;  /* 0x0000001400147308 */ /* 0x000e620000000800 */
[----:B--2---:R-:W-:Y:S01]  /*9ba0*/  F2FP.BF16.F32.PACK_AB R165, R38, R49 ;  /* 0x0000003126a5723e */ /* 0x004fe200000010ff */
[----:B------:R-:W-:-:S04]  /*9bb0*/  FADD.FTZ R49, R49, R12 ;  /* 0x0000000c31317221 */ /* 0x000fc80000010000 */
[----:B------:R-:W-:Y:S02]  /*9bc0*/  FADD.FTZ R38, R38, R49 ;  /* 0x0000003126267221 */ /* 0x000fe40000010000 */
[----:B------:R-:W2:Y:S08]  /*9bd0*/  MUFU.EX2 R53, R53 ;  /* 0x0000003500357308 */ /* 0x000eb00000000800 */
[----:B------:R-:W4:Y:S01]  /*9be0*/  MUFU.EX2 R24, R24 ;  /* 0x0000001800187308 */ /* 0x000f220000000800 */
[----:B-1----:R-:W-:Y:S01]  /*9bf0*/  F2FP.BF16.F32.PACK_AB R166, R20, R79 ;  /* 0x0000004f14a6723e */ /* 0x002fe200000010ff */
[----:B------:R-:W-:-:S04]  /*9c00*/  FADD.FTZ R79, R79, R14 ;  /* 0x0000000e4f4f7221 */ /* 0x000fc80000010000 */
[----:B------:R-:W-:Y:S01]  /*9c10*/  FADD.FTZ R12, R20, R79 ;  /* 0x0000004f140c7221 */ /* 0x000fe20000010000 */
[----:B--2---:R-:W-:Y:S01]  /*9c20*/  FADD.FTZ R13, R53, R38 ;  /* 0x00000026350d7221 */ /* 0x004fe20000010000 */
[----:B----4-:R-:W-:-:S03]  /*9c30*/  F2FP.BF16.F32.PACK_AB R167, R24, R53 ;  /* 0x0000003518a7723e */ /* 0x010fc600000010ff */
[----:B------:R-:W-:Y:S02]  /*9c40*/  FADD.FTZ R13, R24, R13 ;  /* 0x0000000d180d7221 */ /* 0x000fe40000010000 */
[----:B------:R0:W-:Y:S01]  /*9c50*/  STSM.16.M88.4 [R196], R164 ;  /* 0x000000a4c4007844 */ /* 0x0001e20000000200 */
[----:B------:R-:W-:Y:S05]  /*9c60*/  @!P0 BRA `(.L_x_540) ;  /* 0x0000000000048947 */ /* 0x000fea0003800000 */
[----:B------:R-:W-:Y:S01]  /*9c70*/  BPT.TRAP 0x1 ;  /* 0x000000040000795c */ /* 0x000fe20000300000 */
.L_x_540:
[----:B------:R1:W2:Y:S01]  /*9c80*/  SYNCS.PHASECHK.TRANS64.TRYWAIT P2, [R15+URZ+0x28c50], R58 ;  /* 0x028c503a0f0075a7 */ /* 0x0002a2000804017f */
[----:B------:R-:W-:Y:S05]  /*9c90*/  @!P0 BRA `(.L_x_541) ;  /* 0x0000000000048947 */ /* 0x000fea0003800000 */
[----:B------:R-:W-:Y:S01]  /*9ca0*/  BPT.TRAP 0x1 ;  /* 0x000000040000795c */ /* 0x000fe20000300000 */
.L_x_541:
[----:B------:R-:W-:Y:S01]  /*9cb0*/  LOP3.LUT R14, R56, 0x2000000, RZ, 0xfc, !PT ;  /* 0x02000000380e7812 */ /* 0x000fe200078efcff */
[----:B------:R-:W-:Y:S01]  /*9cc0*/  ULDC UR37, c[0x0][0x9d8] ;  /* 0x0002760000257ab9 */ /* 0x000fe20000000800 */
[----:B------:R-:W-:Y:S01]  /*9cd0*/  ULDC UR36, c[0x0][0x988] ;  /* 0x0002620000247ab9 */ /* 0x000fe20000000800 */
[----:B------:R-:W-:Y:S01]  /*9ce0*/  BSSY B0, `(.L_x_542) ;  /* 0x0000006000007945 */ /* 0x000fe20003800000 */
[----:B------:R-:W-:Y:S02]  /*9cf0*/  IMAD.MOV.U32 R21, RZ, RZ, 0x40000040 ;  /* 0x40000040ff157424 */ /* 0x000fe400078e00ff */
[----:B------:R-:W-:Y:S01]  /*9d00*/  IMAD R20, R18, 0x1000, R14 ;  /* 0x0000100012147824 */ /* 0x000fe200078e020e */
[----:B--2---:R-:W-:Y:S06]  /*9d10*/  @P2 BRA `(.L_x_543) ;  /* 0x0000000000082947 */ /* 0x004fec0003800000 */
[----:B------:R-:W2:Y:S02]  /*9d20*/  SYNCS.PHASECHK.TRANS64.TRYWAIT P2, [R15+URZ+0x28c50], R58 ;  /* 0x028c503a0f0075a7 */ /* 0x000ea4000804017f */
[----:B--2---:R-:W-:Y:S05]  /*9d30*/  @!P2 BRA `(.L_x_544) ;  /* 0x000000b80014a947 */ /* 0x004fea0003800000 */
.L_x_543:
[----:B------:R-:W-:Y:S05]  /*9d40*/  BSYNC B0 ;  /* 0x0000000000007941 */ /* 0x000fea0003800000 */
.L_x_542:
[----:B------:R-:W-:Y:S01]  /*9d50*/  R2UR UR6, R20 ;  /* 0x00000000140672ca */ /* 0x000fe200000e0000 */
[----:B-123--:R-:W-:Y:S01]  /*9d60*/  WARPGROUP.ARRIVE ;  /* 0x00000000000079c5 */ /* 0x00efe20000000000 */
[----:B------:R-:W-:Y:S01]  /*9d70*/  R2UR UR7, R21 ;  /* 0x00000000150772ca */ /* 0x000fe200000e0000 */
[----:B------:R-:W-:Y:S01]  /*9d80*/  IMAD.MOV.U32 R21, RZ, RZ, 0x40000040 ;  /* 0x40000040ff157424 */ /* 0x000fe200078e00ff */
[----:B------:R-:W-:Y:S01]  /*9d90*/  ISETP.GE.AND P2, PT, R168, 0x41, PT ;  /* 0x00000041a800780c */ /* 0x000fe20003f46270 */
[----:B------:R-:W-:Y:S01]  /*9da0*/  @!P1 VIADD R15, R15, 0x28c60 ;  /* 0x00028c600f0f9836 */ /* 0x000fe20000000000 */
[----:B------:R-:W-:Y:S04]  /*9db0*/  BSSY B0, `(.L_x_545) ;  /* 0x000020a000007945 */ /* 0x000fe80003800000 */
[----:B------:R-:W-:-:S05]  /*9dc0*/  @!P1 PRMT R15, RZ, 0x654, R15 ;  /* 0x00000654ff0f9816 */ /* 0x000fca000000000f */
[----:B------:R-:W-:Y:S03]  /*9dd0*/  HGMMA.64x256x16.F32.BF16 R24, R152, gdesc[UR4].tnspB, RZ, !UPT, gsb0 ;  /* 0x43e0000498187df0 */ /* 0x000fe6000c0018ff */
[----:B------:R-:W-:Y:S02]  /*9de0*/  WARPGROUP.DEPBAR.LE gsb0, 0x0 ;  /* 0x00008000000079c5 */ /* 0x000fe40000010000 */
[----:B0-----:R-:W-:Y:S01]  /*9df0*/  IMAD.MOV.U32 R153, RZ, RZ, 0x40000040 ;  /* 0x40000040ff997424 */ /* 0x001fe200078e00ff */
[----:B------:R-:W-:Y:S01]  /*9e00*/  IADD3 R152, R20, 0x80, RZ ;  /* 0x0000008014987810 */ /* 0x000fe20007ffe0ff */
[----:B------:R-:W-:-:S03]  /*9e10*/  WARPGROUP.ARRIVE ;  /* 0x00000000000079c5 */ /* 0x000fc60000000000 */
[----:B------:R-:W-:Y:S01]  /*9e20*/  R2UR UR6, R152 ;  /* 0x00000000980672ca */ /* 0x000fe200000e0000 */
[C---:B------:R-:W-:Y:S01]  /*9e30*/  VIADD R152, R20.reuse, 0x100 ;  /* 0x0000010014987836 */ /* 0x040fe20000000000 */
[----:B------:R-:W-:Y:S01]  /*9e40*/  R2UR UR7, R153 ;  /* 0x00000000990772ca */ /* 0x000fe200000e0000 */
[----:B------:R-:W-:Y:S02]  /*9e50*/  IMAD.MOV.U32 R153, RZ, RZ, 0x40000040 ;  /* 0x40000040ff997424 */ /* 0x000fe400078e00ff */
[----:B------:R-:W-:-:S13]  /*9e60*/  VIADD R20, R20, 0x180 ;  /* 0x0000018014147836 */ /* 0x000fda0000000000 */
[----:B------:R-:W-:Y:S01]  /*9e70*/  HGMMA.64x256x16.F32.BF16 R24, R156, gdesc[UR4].tnspB, R24, gsb0 ;  /* 0x43e000049c187df0 */ /* 0x000fe20008001818 */
[----:B------:R-:W-:Y:S02]  /*9e80*/  R2UR UR6, R152 ;  /* 0x00000000980672ca */ /* 0x000fe400000e0000 */
[----:B------:R-:W-:Y:S01]  /*9e90*/  R2UR UR7, R153 ;  /* 0x00000000990772ca */ /* 0x000fe200000e0000 */
[----:B------:R-:W-:Y:S02]  /*9ea0*/  WARPGROUP.DEPBAR.LE gsb0, 0x0 ;  /* 0x00008000000079c5 */ /* 0x000fe40000010000 */
[----:B------:R-:W-:-:S15]  /*9eb0*/  WARPGROUP.ARRIVE ;  /* 0x00000000000079c5 */ /* 0x000fde0000000000 */
[----:B------:R-:W-:-:S07]  /*9ec0*/  NOP ;  /* 0x0000000000007918 */ /* 0x000fce0000000000 */
[----:B------:R-:W-:Y:S01]  /*9ed0*/  HGMMA.64x256x16.F32.BF16 R24, R160, gdesc[UR4].tnspB, R24, gsb0 ;  /* 0x43e00004a0187df0 */ /* 0x000fe20008001818 */
[----:B------:R-:W-:Y:S02]  /*9ee0*/  R2UR UR6, R20 ;  /* 0x00000000140672ca */ /* 0x000fe400000e0000 */
[----:B------:R-:W-:Y:S01]  /*9ef0*/  R2UR UR7, R21 ;  /* 0x00000000150772ca */ /* 0x000fe200000e0000 */
[----:B------:R-:W-:Y:S02]  /*9f00*/  WARPGROUP.DEPBAR.LE gsb0, 0x0 ;  /* 0x00008000000079c5 */ /* 0x000fe40000010000 */
[----:B------:R-:W-:-:S15]  /*9f10*/  WARPGROUP.ARRIVE ;  /* 0x00000000000079c5 */ /* 0x000fde0000000000 */
[----:B------:R-:W-:-:S07]  /*9f20*/  NOP ;  /* 0x0000000000007918 */ /* 0x000fce0000000000 */
[----:B------:R-:W-:Y:S03]  /*9f30*/  HGMMA.64x256x16.F32.BF16 R24, R164, gdesc[UR4].tnspB, R24, gsb0 ;  /* 0x43e00004a4187df0 */ /* 0x000fe60008001818 */
[----:B------:R-:W-:Y:S02]  /*9f40*/  WARPGROUP.DEPBAR.LE gsb0, 0x0 ;  /* 0x00008000000079c5 */ /* 0x000fe40000010000 */
[----:B------:R-:W-:Y:S01]  /*9f50*/  @!PT LDS RZ, [RZ] ;  /* 0x00000000fffff984 */ /* 0x000fe20000000800 */
[----:B------:R-:W-:Y:S01]  /*9f60*/  @!PT LDS RZ, [RZ] ;  /* 0x00000000fffff984 */ /* 0x000fe20000000800 */
[----:B------:R-:W-:Y:S01]  /*9f70*/  @!PT LDS RZ, [RZ] ;  /* 0x00000000fffff984 */ /* 0x000fe20000000800 */
[----:B------:R-:W-:Y:S01]  /*9f80*/  @!PT LDS RZ, [RZ] ;  /* 0x00000000fffff984 */ /* 0x000fe20000000800 */
[----:B------:R0:W-:Y:S06]  /*9f90*/  MEMBAR.ALL.CTA ;  /* 0x0000000000007992 */ /* 0x0001ec0000008000 */
[----:B0-----:R-:W0:Y:S02]  /*9fa0*/  FENCE.VIEW.ASYNC.S ;  /* 0x00000000000073c6 */ /* 0x001e240000000000 */
[----:B0-----:R-:W-:Y:S01]  /*9fb0*/  NOP ;  /* 0x0000000000007918 */ /* 0x001fe20000000000 */
[----:B------:R-:W-:Y:S06]  /*9fc0*/  BAR.ARV 0xe, 0x100 ;  /* 0x0384000000007b1d */ /* 0x000fec0000002000 */
[----:B------:R0:W-:Y:S01]  /*9fd0*/  @!P1 SYNCS.ARRIVE.TRANS64.RED.A1T0 RZ, [R15+URZ], RZ ;  /* 0x000000ff0fff99a7 */ /* 0x0001e2000810043f */
[----:B------:R-:W-:Y:S05]  /*9fe0*/  @!P2 BRA `(.L_x_546) ;  /* 0x0000001c0098a947 */ /* 0x000fea0003800000 */
[----:B------:R-:W-:Y:S01]  /*9ff0*/  IADD3 R211, R182, -0x2, RZ ;  /* 0xfffffffeb6d37810 */ /* 0x000fe20007ffe0ff */
[----:B------:R-:W-:Y:S02]  /*a000*/  IMAD.MOV.U32 R216, RZ, RZ, R11 ;  /* 0x000000ffffd87224 */ /* 0x000fe400078e000b */
[----:B------:R-:W-:Y:S02]  /*a010*/  IMAD.MOV.U32 R218, RZ, RZ, R3 ;  /* 0x000000ffffda7224 */ /* 0x000fe400078e0003 */
[----:B------:R-:W-:-:S07]  /*a020*/  IMAD.MOV.U32 R217, RZ, RZ, R18 ;  /* 0x000000ffffd97224 */ /* 0x000fce00078e0012 */
.L_x_557:
[----:B------:R-:W-:Y:S01]  /*a030*/  VIADD R18, R217, 0x1 ;  /* 0x00000001d9127836 */ /* 0x000fe20000000000 */
[C---:B------:R-:W-:Y:S01]  /*a040*/  ISETP.GT.AND P2, PT, R211.reuse, RZ, PT ;  /* 0x000000ffd300720c */ /* 0x040fe20003f44270 */
[----:B------:R-:W-:-:S03]  /*a050*/  VIADD R211, R211, 0xffffffff ;  /* 0xffffffffd3d37836 */ /* 0x000fc60000000000 */
[----:B------:R-:W-:-:S04]  /*a060*/  ISETP.NE.AND P3, PT, R18, 0x2, PT ;  /* 0x000000021200780c */ /* 0x000fc80003f65270 */
[----:B------:R-:W-:Y:S02]  /*a070*/  SEL R10, RZ, 0x1, P3 ;  /* 0x00000001ff0a7807 */ /* 0x000fe40001800000 */
[----:B------:R-:W-:Y:S02]  /*a080*/  SEL R18, R18, RZ, P3 ;  /* 0x000000ff12127207 */ /* 0x000fe40001800000 */
[----:B------:R-:W-:Y:S01]  /*a090*/  LOP3.LUT R23, R23, R10, RZ, 0x3c, !PT ;  /* 0x0000000a17177212 */ /* 0x000fe200078e3cff */
[----:B-1----:R-:W-:Y:S06]  /*a0a0*/  @!P0 BRA `(.L_x_547) ;  /* 0x0000000000048947 */ /* 0x002fec0003800000 */
[----:B------:R-:W-:Y:S01]  /*a0b0*/  BPT.TRAP 0x1 ;  /* 0x000000040000795c */ /* 0x000fe20000300000 */
.L_x_547:
[----:B0-----:R-:W-:Y:S01]  /*a0c0*/  IMAD R15, R18, 0x8, R2 ;  /* 0x00000008120f7824 */ /* 0x001fe200078e0202 */
[----:B------:R-:W-:-:S04]  /*a0d0*/  SHF.L.U32 R213, R23, 0x1f, RZ ;  /* 0x0000001f17d57819 */ /* 0x000fc800000006ff */
[----:B------:R0:W1:Y:S01]  /*a0e0*/  SYNCS.PHASECHK.TRANS64.TRYWAIT P3, [R15+URZ+0x28c30], R213 ;  /* 0x028c30d50f0075a7 */ /* 0x000062000806017f */
[----:B------:R-:W-:Y:S05]  /*a0f0*/  @!P0 BRA `(.L_x_548) ;  /* 0x0000000000048947 */ /* 0x000fea0003800000 */
[----:B------:R-:W-:Y:S01]  /*a100*/  BPT.TRAP 0x1 ;  /* 0x000000040000795c */ /* 0x000fe20000300000 */
.L_x_548:
[----:B------:R-:W-:Y:S01]  /*a110*/  IADD3 R3, R2, 0x20400, RZ ;  /* 0x0002040002037810 */ /* 0x000fe20007ffe0ff */
[----:B------:R-:W-:Y:S01]  /*a120*/  BSSY B1, `(.L_x_549) ;  /* 0x0000009000017945 */ /* 0x000fe20003800000 */
[----:B------:R-:W-:Y:S02]  /*a130*/  IMAD R10, R18, 0x200, R0 ;  /* 0x00000200120a7824 */ /* 0x000fe400078e0200 */
[----:B------:R-:W-:Y:S01]  /*a140*/  SHF.R.U32.HI R3, RZ, 0x4, R3 ;  /* 0x00000004ff037819 */ /* 0x000fe20000011603 */
[----:B------:R-:W-:-:S03]  /*a150*/  IMAD.MOV.U32 R11, RZ, RZ, 0x40000040 ;  /* 0x40000040ff0b7424 */ /* 0x000fc600078e00ff */
[----:B------:R-:W-:-:S04]  /*a160*/  LOP3.LUT R3, R3, 0x3fff, RZ, 0xc0, !PT ;  /* 0x00003fff03037812 */ /* 0x000fc800078ec0ff */
[----:B------:R-:W-:Y:S01]  /*a170*/  LOP3.LUT R20, R3, 0x10000, RZ, 0xfc, !PT ;  /* 0x0001000003147812 */ /* 0x000fe200078efcff */
[----:B-1----:R-:W-:Y:S06]  /*a180*/  @P3 BRA `(.L_x_550) ;  /* 0x0000000000083947 */ /* 0x002fec0003800000 */
[----:B------:R-:W1:Y:S02]  /*a190*/  SYNCS.PHASECHK.TRANS64.TRYWAIT P3, [R15+URZ+0x28c30], R213 ;  /* 0x028c30d50f0075a7 */ /* 0x000e64000806017f */
[----:B-1----:R-:W-:Y:S05]  /*a1a0*/  @!P3 BRA `(.L_x_551) ;  /* 0x000000b4000cb947 */ /* 0x002fea0003800000 */
.L_x_550:
[----:B------:R-:W-:Y:S05]  /*a1b0*/  BSYNC B1 ;  /* 0x0000000000017941 */ /* 0x000fea0003800000 */
.L_x_549:
[----:B------:R-:W-:Y:S01]  /*a1c0*/  IMAD.MOV.U32 R21, RZ, RZ, 0x40000040 ;  /* 0x40000040ff157424 */ /* 0x000fe200078e00ff */
[----:B------:R-:W-:Y:S01]  /*a1d0*/  R2UR UR6, R10 ;  /* 0x000000000a0672ca */ /* 0x000fe200000e0000 */
[----:B------:R-:W-:Y:S01]  /*a1e0*/  WARPGROUP.ARRIVE ;  /* 0x00000000000079c5 */ /* 0x000fe20000000000 */
[----:B------:R-:W-:Y:S01]  /*a1f0*/  R2UR UR7, R11 ;  /* 0x000000000b0772ca */ /* 0x000fe200000e0000 */
[----:B------:R-:W-:Y:S01]  /*a200*/  IMAD.MOV.U32 R11, RZ, RZ, 0x40000040 ;  /* 0x40000040ff0b7424 */ /* 0x000fe200078e00ff */
[----:B------:R-:W-:Y:S01]  /*a210*/  R2UR UR4, R20 ;  /* 0x00000000140472ca */ /* 0x000fe200000e0000 */
[----:B------:R-:W-:Y:S01]  /*a220*/  VIADD R20, R10, 0x2 ;  /* 0x000000020a147836 */ /* 0x000fe20000000000 */
[----:B------:R-:W-:Y:S01]  /*a230*/  R2UR UR5, R21 ;  /* 0x00000000150572ca */ /* 0x000fe200000e0000 */
[----:B------:R-:W-:-:S12]  /*a240*/  IMAD.MOV.U32 R21, RZ, RZ, 0x40000040 ;  /* 0x40000040ff157424 */ /* 0x000fd800078e00ff */
[----:B------:R-:W-:Y:S01]  /*a250*/  HGMMA.64x64x16.F32.BF16 R152, gdesc[UR4], RZ, !UPT, gsb0 ;  /* 0x00e00000049879f0 */ /* 0x000fe2000c0018ff */
[----:B------:R-:W-:Y:S01]  /*a260*/  R2UR UR6, R20 ;  /* 0x00000000140672ca */ /* 0x000fe200000e0000 */
[C---:B------:R-:W-:Y:S01]  /*a270*/  VIADD R20, R10.reuse, 0x4 ;  /* 0x000000040a147836 */ /* 0x040fe20000000000 */
[----:B------:R-:W-:Y:S01]  /*a280*/  R2UR UR7, R21 ;  /* 0x00000000150772ca */ /* 0x000fe200000e0000 */
[----:B------:R-:W-:Y:S01]  /*a290*/  VIADD R10, R10, 0x6 ;  /* 0x000000060a0a7836 */ /* 0x000fe20000000000 */
[----:B------:R-:W-:Y:S02]  /*a2a0*/  R2UR UR4, R8 ;  /* 0x00000000080472ca */ /* 0x000fe400000e0000 */
[----:B------:R-:W-:Y:S02]  /*a2b0*/  R2UR UR5, R9 ;  /* 0x00000000090572ca */ /* 0x000fe400000e0000 */
[----:B------:R-:W-:Y:S01]  /*a2c0*/  MOV R21, 0x40000040 ;  /* 0x4000004000157802 */ /* 0x000fe20000000f00 */
[----:B------:R-:W-:-:S02]  /*a2d0*/  WARPGROUP.DEPBAR.LE gsb0, 0x0 ;  /* 0x00008000000079c5 */ /* 0x000fc40000010000 */
[----:B------:R-:W-:-:S08]  /*a2e0*/  WARPGROUP.ARRIVE ;  /* 0x00000000000079c5 */ /* 0x000fd00000000000 */
        /* <DEDUP_REMOVED lines=39> */
[----:B--2---:R-:W-:Y:S01]  /*a560*/  FMNMX.FTZ R10, R11, R218, !PT ;  /* 0x000000da0b0a7209 */ /* 0x004fe20007810000 */
[----:B------:R-:W-:Y:S01]  /*a570*/  FMUL.FTZ R181, R162, UR37 ;  /* 0x00000025a2b57c20 */ /* 0x000fe20008410000 */
[----:B------:R-:W-:Y:S01]  /*a580*/  FMUL.FTZ R163, R163, UR37 ;  /* 0x00000025a3a37c20 */ /* 0x000fe20008410000 */
[----:B------:R-:W-:Y:S01]  /*a590*/  FMUL.FTZ R237, R166, UR37 ;  /* 0x00000025a6ed7c20 */ /* 0x000fe20008410000 */
[----:B------:R-:W-:Y:S01]  /*a5a0*/  FMUL.FTZ R167, R167, UR37 ;  /* 0x00000025a7a77c20 */ /* 0x000fe20008410000 */
[----:B------:R-:W-:Y:S01]  /*a5b0*/  FMUL.FTZ R20, R170, UR37 ;  /* 0x00000025aa147c20 */ /* 0x000fe20008410000 */
[----:B------:R-:W-:Y:S01]  /*a5c0*/  FMUL.FTZ R171, R171, UR37 ;  /* 0x00000025abab7c20 */ /* 0x000fe20008410000 */
[----:B------:R-:W2:Y:S01]  /*a5d0*/  MUFU.TANH R157, R157 ;  /* 0x0000009d009d7308 */ /* 0x000ea20000002400 */
[----:B---3--:R-:W-:Y:S01]  /*a5e0*/  FMNMX.FTZ R10, R21, R10, !PT ;  /* 0x0000000a150a7209 */ /* 0x008fe20007810000 */
[----:B------:R-:W-:Y:S01]  /*a5f0*/  FMUL.FTZ R152, R174, UR37 ;  /* 0x00000025ae987c20 */ /* 0x000fe20008410000 */
[----:B------:R-:W-:Y:S01]  /*a600*/  FMUL.FTZ R175, R175, UR37 ;  /* 0x00000025afaf7c20 */ /* 0x000fe20008410000 */
[----:B------:R-:W-:Y:S01]  /*a610*/  FMUL.FTZ R154, R178, UR37 ;  /* 0x00000025b29a7c20 */ /* 0x000fe20008410000 */
[----:B------:R-:W-:Y:S01]  /*a620*/  FMUL.FTZ R179, R179, UR37 ;  /* 0x00000025b3b37c20 */ /* 0x000fe20008410000 */
[----:B------:R-:W-:Y:S01]  /*a630*/  FMUL.FTZ R156, R182, UR37 ;  /* 0x00000025b69c7c20 */ /* 0x000fe20008410000 */
[----:B------:R-:W-:Y:S01]  /*a640*/  FMUL.FTZ R183, R183, UR37 ;  /* 0x00000025b7b77c20 */ /* 0x000fe20008410000 */
[----:B------:R-:W3:Y:S01]  /*a650*/  MUFU.TANH R223, R223 ;  /* 0x000000df00df7308 */ /* 0x000ee20000002400 */
[----:B----4-:R-:W-:-:S07]  /*a660*/  FMNMX.FTZ R10, R219, R10, !PT ;  /* 0x0000000adb0a7209 */ /* 0x010fce0007810000 */
[----:B------:R-:W4:Y:S01]  /*a670*/  MUFU.TANH R161, R161 ;  /* 0x000000a100a17308 */ /* 0x000f220000002400 */
[----:B--2---:R-:W-:-:S07]  /*a680*/  FMNMX.FTZ R10, R157, R10, !PT ;  /* 0x0000000a9d0a7209 */ /* 0x004fce0007810000 */
[----:B------:R-:W2:Y:S01]  /*a690*/  MUFU.TANH R225, R225 ;  /* 0x000000e100e17308 */ /* 0x000ea20000002400 */
[----:B---3--:R-:W-:-:S07]  /*a6a0*/  FMNMX.FTZ R10, R223, R10, !PT ;  /* 0x0000000adf0a7209 */ /* 0x008fce0007810000 */
        /* <DEDUP_REMOVED lines=21> */
[----:B--2---:R-:W-:-:S05]  /*a800*/  FMNMX.FTZ R10, R235, R10, !PT ;  /* 0x0000000aeb0a7209 */ /* 0x004fca0007810000 */
[----:B------:R-:W2:Y:S02]  /*a810*/  SHFL.BFLY PT, R3, R10, 0x2, 0x1f ;  /* 0x0c401f000a037f89 */ /* 0x000ea400000e0000 */
[----:B------:R-:W5:Y:S08]  /*a820*/  MUFU.TANH R221, R221 ;  /* 0x000000dd00dd7308 */ /* 0x000f700000002400 */
[----:B------:R-:W0:Y:S08]  /*a830*/  MUFU.TANH R159, R159 ;  /* 0x0000009f009f7308 */ /* 0x000e300000002400 */
[----:B------:R-:W1:Y:S01]  /*a840*/  MUFU.TANH R181, R181 ;  /* 0x000000b500b57308 */ /* 0x000e620000002400 */
[----:B--2---:R-:W-:-:S02]  /*a850*/  FMNMX.FTZ R3, R10, R3, !PT ;  /* 0x000000030a037209 */ /* 0x004fc40007810000 */
[----:B---3--:R-:W-:-:S05]  /*a860*/  FMNMX.FTZ R10, R153, R216, !PT ;  /* 0x000000d8990a7209 */ /* 0x008fca0007810000 */
[----:B------:R-:W2:Y:S01]  /*a870*/  MUFU.TANH R163, R163 ;  /* 0x000000a300a37308 */ /* 0x000ea20000002400 */
[----:B------:R-:W3:Y:S01]  /*a880*/  SHFL.BFLY PT, R158, R3, 0x1, 0x1f ;  /* 0x0c201f00039e7f89 */ /* 0x000ee200000e0000 */
[----:B----4-:R-:W-:-:S04]  /*a890*/  FMNMX.FTZ R10, R155, R10, !PT ;  /* 0x0000000a9b0a7209 */ /* 0x010fc80007810000 */
[----:B-----5:R-:W-:Y:S02]  /*a8a0*/  FMNMX.FTZ R10, R221, R10, !PT ;  /* 0x0000000add0a7209 */ /* 0x020fe40007810000 */
[----:B------:R-:W4:Y:S02]  /*a8b0*/  MUFU.TANH R237, R237 ;  /* 0x000000ed00ed7308 */ /* 0x000f240000002400 */
[----:B0-----:R-:W-:-:S06]  /*a8c0*/  FMNMX.FTZ R10, R159, R10, !PT ;  /* 0x0000000a9f0a7209 */ /* 0x001fcc0007810000 */
[----:B------:R-:W0:Y:S08]  /*a8d0*/  MUFU.TANH R167, R167 ;  /* 0x000000a700a77308 */ /* 0x000e300000002400 */
[----:B------:R-:W5:Y:S01]  /*a8e0*/  MUFU.TANH R20, R20 ;  /* 0x0000001400147308 */ /* 0x000f620000002400 */
[----:B---3--:R-:W-:Y:S02]  /*a8f0*/  FMNMX.FTZ R3, R3, R158, !PT ;  /* 0x0000009e03037209 */ /* 0x008fe40007810000 */
[----:B-1----:R-:W-:Y:S01]  /*a900*/  FMNMX.FTZ R158, R181, R10, !PT ;  /* 0x0000000ab59e7209 */ /* 0x002fe20007810000 */
[----:B------:R-:W-:-:S02]  /*a910*/  IMAD.U32 R10, RZ, RZ, UR36 ;  /* 0x00000024ff0a7e24 */ /* 0x000fc4000f8e00ff */
[----:B------:R-:W-:Y:S02]  /*a920*/  FADD.FTZ R160, -R3, R218 ;  /* 0x000000da03a07221 */ /* 0x000fe40000010100 */
[----:B------:R-:W1:Y:S01]  /*a930*/  MUFU.TANH R171, R171 ;  /* 0x000000ab00ab7308 */ /* 0x000e620000002400 */
[----:B--2---:R-:W-:Y:S01]  /*a940*/  FMNMX.FTZ R158, R163, R158, !PT ;  /* 0x0000009ea39e7209 */ /* 0x004fe20007810000 */
[-C--:B------:R-:W-:Y:S01]  /*a950*/  FMUL.FTZ R168, R3, R10.reuse ;  /* 0x0000000a03a87220 */ /* 0x080fe20000410000 */
[----:B------:R-:W-:Y:S02]  /*a960*/  FMUL.FTZ R164, R160, R10 ;  /* 0x0000000aa0a47220 */ /* 0x000fe40000410000 */
[----:B----4-:R-:W-:Y:S01]  /*a970*/  FMNMX.FTZ R160, R237, R158, !PT ;  /* 0x0000009eeda07209 */ /* 0x010fe20007810000 */
[-CC-:B------:R-:W-:Y:S01]  /*a980*/  FFMA.FTZ R166, R11, R10.reuse, -R168.reuse ;  /* 0x0000000a0ba67223 */ /* 0x180fe200000108a8 */
[--C-:B------:R-:W-:Y:S01]  /*a990*/  FFMA.FTZ R21, R21, R10, -R168.reuse ;  /* 0x0000000a15157223 */ /* 0x100fe200000108a8 */
[----:B------:R-:W2:Y:S01]  /*a9a0*/  MUFU.TANH R152, R152 ;  /* 0x0000009800987308 */ /* 0x000ea20000002400 */
[----:B0-----:R-:W-:Y:S01]  /*a9b0*/  FMNMX.FTZ R160, R167, R160, !PT ;  /* 0x000000a0a7a07209 */ /* 0x001fe20007810000 */
[-CC-:B------:R-:W-:Y:S01]  /*a9c0*/  FFMA.FTZ R157, R157, R10.reuse, -R168.reuse ;  /* 0x0000000a9d9d7223 */ /* 0x180fe200000108a8 */
[-CC-:B------:R-:W-:Y:S01]  /*a9d0*/  FFMA.FTZ R161, R161, R10.reuse, -R168.reuse ;  /* 0x0000000aa1a17223 */ /* 0x180fe200000108a8 */
[--C-:B------:R-:W-:Y:S01]  /*a9e0*/  FFMA.FTZ R165, R165, R10, -R168.reuse ;  /* 0x0000000aa5a57223 */ /* 0x100fe200000108a8 */
[----:B-----5:R-:W-:Y:S01]  /*a9f0*/  FMNMX.FTZ R162, R20, R160, !PT ;  /* 0x000000a014a27209 */ /* 0x020fe20007810000 */
[-CC-:B------:R-:W-:Y:S01]  /*aa00*/  FFMA.FTZ R170, R227, R10.reuse, -R168.reuse ;  /* 0x0000000ae3aa7223 */ /* 0x180fe200000108a8 */
[--C-:B------:R-:W-:Y:S01]  /*aa10*/  FFMA.FTZ R169, R169, R10, -R168.reuse ;  /* 0x0000000aa9a97223 */ /* 0x100fe200000108a8 */
[----:B------:R-:W0:Y:S01]  /*aa20*/  MUFU.TANH R175, R175 ;  /* 0x000000af00af7308 */ /* 0x000e220000002400 */
[----:B-1----:R-:W-:Y:S01]  /*aa30*/  FMNMX.FTZ R11, R171, R162, !PT ;  /* 0x000000a2ab0b7209 */ /* 0x002fe20007810000 */
[-CC-:B------:R-:W-:Y:S01]  /*aa40*/  FFMA.FTZ R173, R173, R10.reuse, -R168.reuse ;  /* 0x0000000aadad7223 */ /* 0x180fe200000108a8 */
[-CC-:B------:R-:W-:Y:S01]  /*aa50*/  FFMA.FTZ R174, R231, R10.reuse, -R168.reuse ;  /* 0x0000000ae7ae7223 */ /* 0x180fe200000108a8 */
[-CC-:B------:R-:W-:Y:S01]  /*aa60*/  FFMA.FTZ R177, R177, R10.reuse, -R168.reuse ;  /* 0x0000000ab1b17223 */ /* 0x180fe200000108a8 */
[----:B------:R-:W-:-:S03]  /*aa70*/  FFMA.FTZ R233, R233, R10, -R168 ;  /* 0x0000000ae9e97223 */ /* 0x000fc600000108a8 */
[----:B------:R-:W1:Y:S01]  /*aa80*/  MUFU.TANH R154, R154 ;  /* 0x0000009a009a7308 */ /* 0x000e620000002400 */
[----:B--2---:R-:W-:-:S07]  /*aa90*/  FMNMX.FTZ R162, R152, R11, !PT ;  /* 0x0000000b98a27209 */ /* 0x004fce0007810000 */
[----:B------:R-:W2:Y:S01]  /*aaa0*/  MUFU.TANH R179, R179 ;  /* 0x000000b300b37308 */ /* 0x000ea20000002400 */
[----:B0-----:R-:W-:Y:S01]  /*aab0*/  FMNMX.FTZ R11, R175, R162, !PT ;  /* 0x000000a2af0b7209 */ /* 0x001fe20007810000 */
[-CC-:B------:R-:W-:Y:S01]  /*aac0*/  FFMA.FTZ R162, R219, R10.reuse, -R168.reuse ;  /* 0x0000000adba27223 */ /* 0x180fe200000108a8 */
[----:B------:R-:W-:-:S05]  /*aad0*/  FFMA.FTZ R219, R235, R10, -R168 ;  /* 0x0000000aebdb7223 */ /* 0x000fca00000108a8 */
[----:B------:R-:W0:Y:S08]  /*aae0*/  MUFU.TANH R156, R156 ;  /* 0x0000009c009c7308 */ /* 0x000e300000002400 */
[----:B------:R-:W-:Y:S08]  /*aaf0*/  MUFU.TANH R183, R183 ;  /* 0x000000b700b77308 */ /* 0x000ff00000002400 */
[----:B------:R1:W3:Y:S08]  /*ab00*/  MUFU.EX2 R158, R164 ;  /* 0x000000a4009e7308 */ /* 0x0002f00000000800 */
[----:B------:R4:W5:Y:S01]  /*ab10*/  MUFU.EX2 R160, R166 ;  /* 0x000000a600a07308 */ /* 0x0009620000000800 */
[----:B-1----:R-:W-:-:S04]  /*ab20*/  FMNMX.FTZ R164, R154, R11, !PT ;  /* 0x0000000b9aa47209 */ /* 0x002fc80007810000 */
[----:B--2---:R-:W-:-:S03]  /*ab30*/  FMNMX.FTZ R11, R179, R164, !PT ;  /* 0x000000a4b30b7209 */ /* 0x004fc60007810000 */
[----:B------:R-:W-:Y:S01]  /*ab40*/  MUFU.EX2 R21, R21 ;  /* 0x0000001500157308 */ /* 0x000fe20000000800 */
[----:B0-----:R-:W-:Y:S01]  /*ab50*/  FMNMX.FTZ R164, R156, R11, !PT ;  /* 0x0000000b9ca47209 */ /* 0x001fe20007810000 */
[--C-:B----4-:R-:W-:Y:S01]  /*ab60*/  FFMA.FTZ R166, R225, R10, -R168.reuse ;  /* 0x0000000ae1a67223 */ /* 0x110fe200000108a8 */
[-C--:B---3--:R-:W-:Y:S01]  /*ab70*/  FMUL.FTZ R24, R24, R158.reuse ;  /* 0x0000009e18187220 */ /* 0x088fe20000410000 */
[----:B------:R-:W-:Y:S01]  /*ab80*/  FMUL.FTZ R25, R25, R158 ;  /* 0x0000009e19197220 */ /* 0x000fe20000410000 */
[----:B------:R-:W-:Y:S01]  /*ab90*/  FMNMX.FTZ R11, R183, R164, !PT ;  /* 0x000000a4b70b7209 */ /* 0x000fe20007810000 */
[----:B------:R-:W-:Y:S01]  /*aba0*/  FFMA.FTZ R164, R223, R10, -R168 ;  /* 0x0000000adfa47223 */ /* 0x000fe200000108a8 */
[----:B------:R-:W-:Y:S01]  /*abb0*/  FMUL.FTZ R28, R28, R158 ;  /* 0x0000009e1c1c7220 */ /* 0x000fe20000410000 */
[----:B------:R-:W-:Y:S01]  /*abc0*/  MUFU.EX2 R162, R162 ;  /* 0x000000a200a27308 */ /* 0x000fe20000000800 */
[----:B-----5:R-:W-:Y:S01]  /*abd0*/  FFMA.FTZ R12, R158, R12, R160 ;  /* 0x0000000c9e0c7223 */ /* 0x020fe200000100a0 */
[----:B------:R-:W0:Y:S01]  /*abe0*/  SHFL.BFLY PT, R172, R11, 0x2, 0x1f ;  /* 0x0c401f000bac7f89 */ /* 0x000e2200000e0000 */
        /* <DEDUP_REMOVED lines=22> */
[----:B------:R-:W-:Y:S01]  /*ad50*/  FMUL.FTZ R68, R68, R158 ;  /* 0x0000009e44447220 */ /* 0x000fe20000410000 */
[----:B0-----:R-:W-:Y:S01]  /*ad60*/  FMNMX.FTZ R176, R11, R172, !PT ;  /* 0x000000ac0bb07209 */ /* 0x001fe20007810000 */
[----:B------:R-:W-:Y:S01]  /*ad70*/  FFMA.FTZ R172, R229, R10, -R168 ;  /* 0x0000000ae5ac7223 */ /* 0x000fe200000108a8 */
[-C--:B------:R-:W-:Y:S01]  /*ad80*/  FMUL.FTZ R69, R69, R158.reuse ;  /* 0x0000009e45457220 */ /* 0x080fe20000410000 */
[-C--:B------:R-:W-:Y:S01]  /*ad90*/  FMUL.FTZ R72, R72, R158.reuse ;  /* 0x0000009e48487220 */ /* 0x080fe20000410000 */
[-C--:B------:R-:W-:Y:S01]  /*ada0*/  FMUL.FTZ R73, R73, R158.reuse ;  /* 0x0000009e49497220 */ /* 0x080fe20000410000 */
[----:B------:R-:W0:Y:S01]  /*adb0*/  SHFL.BFLY PT, R11, R176, 0x1, 0x1f ;  /* 0x0c201f00b00b7f89 */ /* 0x000e2200000e0000 */
        /* <DEDUP_REMOVED lines=23> */
[----:B0-----:R-:W-:Y:S01]  /*af30*/  FMNMX.FTZ R11, R176, R11, !PT ;  /* 0x0000000bb00b7209 */ /* 0x001fe20007810000 */
[----:B------:R-:W-:Y:S01]  /*af40*/  MUFU.EX2 R169, R169 ;  /* 0x000000a900a97308 */ /* 0x000fe20000000800 */
[-C--:B------:R-:W-:Y:S01]  /*af50*/  FMUL.FTZ R116, R116, R158.reuse ;  /* 0x0000009e74747220 */ /* 0x080fe20000410000 */
[-C--:B------:R-:W-:Y:S01]  /*af60*/  FMUL.FTZ R117, R117, R158.reuse ;  /* 0x0000009e75757220 */ /* 0x080fe20000410000 */
[----:B------:R-:W-:Y:S01]  /*af70*/  FMUL.FTZ R120, R120, R158 ;  /* 0x0000009e78787220 */ /* 0x000fe20000410000 */
[C---:B------:R-:W-:Y:S01]  /*af80*/  FMUL.FTZ R220, R11.reuse, R10 ;  /* 0x0000000a0bdc7220 */ /* 0x040fe20000410000 */
[----:B------:R-:W-:Y:S01]  /*af90*/  FADD.FTZ R223, -R11, R216 ;  /* 0x000000d80bdf7221 */ /* 0x000fe20000010100 */
[-C--:B------:R-:W-:Y:S01]  /*afa0*/  FMUL.FTZ R121, R121, R158.reuse ;  /* 0x0000009e79797220 */ /* 0x080fe20000410000 */
[----:B------:R-:W-:Y:S01]  /*afb0*/  FMUL.FTZ R124, R124, R158 ;  /* 0x0000009e7c7c7220 */ /* 0x000fe20000410000 */
[-CC-:B------:R-:W-:Y:S01]  /*afc0*/  FFMA.FTZ R216, R167, R10.reuse, -R220.reuse ;  /* 0x0000000aa7d87223 */ /* 0x180fe200000108dc */
[----:B------:R-:W-:Y:S01]  /*afd0*/  FFMA.FTZ R167, R171, R10, -R220 ;  /* 0x0000000aaba77223 */ /* 0x000fe200000108dc */
[----:B------:R-:W-:-:S02]  /*afe0*/  IMAD.MOV R171, RZ, RZ, -R191 ;  /* 0x000000ffffab7224 */ /* 0x000fc400078e0abf */
[-C--:B------:R-:W-:Y:S01]  /*aff0*/  FMUL.FTZ R168, R223, R10.reuse ;  /* 0x0000000adfa87220 */ /* 0x080fe20000410000 */
[-CC-:B------:R-:W-:Y:S01]  /*b000*/  FFMA.FTZ R153, R153, R10.reuse, -R220.reuse ;  /* 0x0000000a99997223 */ /* 0x180fe200000108dc */
[-CC-:B------:R-:W-:Y:S01]  /*b010*/  FFMA.FTZ R180, R159, R10.reuse, -R220.reuse ;  /* 0x0000000a9fb47223 */ /* 0x180fe200000108dc */
[-CC-:B------:R-:W-:Y:S01]  /*b020*/  FFMA.FTZ R178, R155, R10.reuse, -R220.reuse ;  /* 0x0000000a9bb27223 */ /* 0x180fe200000108dc */
[----:B------:R-:W-:Y:S01]  /*b030*/  ISETP.NE.AND P3, PT, R190, R171, PT ;  /* 0x000000abbe00720c */ /* 0x000fe20003f65270 */
[-CC-:B------:R-:W-:Y:S01]  /*b040*/  FFMA.FTZ R159, R181, R10.reuse, -R220.reuse ;  /* 0x0000000ab59f7223 */ /* 0x180fe200000108dc */
[----:B------:R-:W-:Y:S01]  /*b050*/  MUFU.EX2 R168, R168 ;  /* 0x000000a800a87308 */ /* 0x000fe20000000800 */
[-CC-:B------:R-:W-:Y:S01]  /*b060*/  FFMA.FTZ R171, R152, R10.reuse, -R220.reuse ;  /* 0x0000000a98ab7223 */ /* 0x180fe200000108dc */
[----:B------:R-:W-:Y:S02]  /*b070*/  @!P1 VIADD R152, R15, 0x28c40 ;  /* 0x00028c400f989836 */ /* 0x000fe40000000000 */
[-CC-:B------:R-:W-:Y:S01]  /*b080*/  FFMA.FTZ R155, R221, R10.reuse, -R220.reuse ;  /* 0x0000000add9b7223 */ /* 0x180fe200000108dc */
[-CC-:B------:R-:W-:Y:S01]  /*b090*/  FFMA.FTZ R182, R163, R10.reuse, -R220.reuse ;  /* 0x0000000aa3b67223 */ /* 0x180fe200000108dc */
[-CC-:B------:R-:W-:Y:S01]  /*b0a0*/  FFMA.FTZ R163, R237, R10.reuse, -R220.reuse ;  /* 0x0000000aeda37223 */ /* 0x180fe200000108dc */
[-C--:B------:R-:W-:Y:S01]  /*b0b0*/  FFMA.FTZ R218, R175, R10.reuse, -R220 ;  /* 0x0000000aafda7223 */ /* 0x080fe200000108dc */
[----:B------:R-:W-:Y:S01]  /*b0c0*/  @!P1 PRMT R152, RZ, 0x654, R152 ;  /* 0x00000654ff989816 */ /* 0x000fe20000000098 */
[----:B------:R-:W0:Y:S01]  /*b0d0*/  MUFU.EX2 R153, R153 ;  /* 0x0000009900997308 */ /* 0x000e220000000800 */
[-CC-:B------:R-:W-:Y:S01]  /*b0e0*/  FFMA.FTZ R20, R20, R10.reuse, -R220.reuse ;  /* 0x0000000a14147223 */ /* 0x180fe200000108dc */
[-C--:B------:R-:W-:Y:S01]  /*b0f0*/  FFMA.FTZ R175, R154, R10.reuse, -R220 ;  /* 0x0000000a9aaf7223 */ /* 0x080fe200000108dc */
[----:B------:R-:W-:Y:S01]  /*b100*/  @!P3 IMAD R181, R217, 0x40, R188 ;  /* 0x00000040d9b5b824 */ /* 0x000fe200078e02bc */
[----:B------:R1:W-:Y:S01]  /*b110*/  @!P1 SYNCS.ARRIVE.TRANS64.RED.A1T0 RZ, [R152+URZ], RZ ;  /* 0x000000ff98ff99a7 */ /* 0x0003e2000810043f */
[--C-:B------:R-:W-:Y:S01]  /*b120*/  FFMA.FTZ R183, R183, R10, -R220.reuse ;  /* 0x0000000ab7b77223 */ /* 0x100fe200000108dc */
[-C--:B------:R-:W-:Y:S01]  /*b130*/  FMUL.FTZ R125, R125, R158.reuse ;  /* 0x0000009e7d7d7220 */ /* 0x080fe20000410000 */
[----:B------:R-:W-:Y:S01]  /*b140*/  FMUL.FTZ R128, R128, R158 ;  /* 0x0000009e80807220 */ /* 0x000fe20000410000 */
[----:B------:R-:W2:Y:S01]  /*b150*/  MUFU.EX2 R178, R178 ;  /* 0x000000b200b27308 */ /* 0x000ea20000000800 */
[----:B------:R-:W-:Y:S01]  /*b160*/  @!P3 LEA R181, R181, R2, 0x2 ;  /* 0x00000002b5b5b211 */ /* 0x000fe200078e10ff */
[-C--:B------:R-:W-:Y:S01]  /*b170*/  FMUL.FTZ R129, R129, R158.reuse ;  /* 0x0000009e81817220 */ /* 0x080fe20000410000 */
[----:B------:R-:W-:Y:S01]  /*b180*/  FMUL.FTZ R132, R132, R158 ;  /* 0x0000009e84847220 */ /* 0x000fe20000410000 */
[-CC-:B-1----:R-:W-:Y:S01]  /*b190*/  FFMA.FTZ R152, R179, R10.reuse, -R220.reuse ;  /* 0x0000000ab3987223 */ /* 0x182fe200000108dc */
[----:B------:R-:W-:Y:S01]  /*b1a0*/  FFMA.FTZ R179, R156, R10, -R220 ;  /* 0x0000000a9cb37223 */ /* 0x000fe200000108dc */
[----:B------:R-:W-:Y:S01]  /*b1b0*/  @!P3 STS [R181+0x28800], R158 ;  /* 0x0288009eb500b388 */ /* 0x000fe20000000800 */
[-C--:B------:R-:W-:Y:S01]  /*b1c0*/  FMUL.FTZ R133, R133, R158.reuse ;  /* 0x0000009e85857220 */ /* 0x080fe20000410000 */
[----:B------:R-:W1:Y:S01]  /*b1d0*/  MUFU.EX2 R155, R155 ;  /* 0x0000009b009b7308 */ /* 0x000e620000000800 */
[----:B0-----:R-:W-:Y:S01]  /*b1e0*/  FFMA.FTZ R13, R168, R13, R153 ;  /* 0x0000000da80d7223 */ /* 0x001fe20000010099 */
[----:B------:R0:W-:Y:S01]  /*b1f0*/  @!P3 STS [R181+0x28820], R168 ;  /* 0x028820a8b500b388 */ /* 0x0001e20000000800 */
[-C--:B------:R-:W-:Y:S01]  /*b200*/  FMUL.FTZ R136, R136, R158.reuse ;  /* 0x0000009e88887220 */ /* 0x080fe20000410000 */
[-C--:B------:R-:W-:Y:S01]  /*b210*/  FMUL.FTZ R137, R137, R158.reuse ;  /* 0x0000009e89897220 */ /* 0x080fe20000410000 */
[-C--:B------:R-:W-:Y:S01]  /*b220*/  FMUL.FTZ R140, R140, R158.reuse ;  /* 0x0000009e8c8c7220 */ /* 0x080fe20000410000 */
[-C--:B------:R-:W-:Y:S01]  /*b230*/  FMUL.FTZ R141, R141, R158.reuse ;  /* 0x0000009e8d8d7220 */ /* 0x080fe20000410000 */
[-C--:B------:R-:W-:Y:S01]  /*b240*/  FMUL.FTZ R144, R144, R158.reuse ;  /* 0x0000009e90907220 */ /* 0x080fe20000410000 */
[----:B------:R-:W3:Y:S01]  /*b250*/  MUFU.EX2 R180, R180 ;  /* 0x000000b400b47308 */ /* 0x000ee20000000800 */
[-C--:B------:R-:W-:Y:S01]  /*b260*/  FMUL.FTZ R145, R145, R158.reuse ;  /* 0x0000009e91917220 */ /* 0x080fe20000410000 */
[-C--:B------:R-:W-:Y:S01]  /*b270*/  FMUL.FTZ R148, R148, R158.reuse ;  /* 0x0000009e94947220 */ /* 0x080fe20000410000 */
[----:B------:R-:W-:Y:S01]  /*b280*/  FMUL.FTZ R149, R149, R158 ;  /* 0x0000009e95957220 */ /* 0x000fe20000410000 */
[----:B0-----:R-:W-:Y:S01]  /*b290*/  FADD.FTZ R181, R21, R12 ;  /* 0x0000000c15b57221 */ /* 0x001fe20000010000 */
[----:B------:R-:W-:Y:S01]  /*b2a0*/  F2FP.BF16.F32.PACK_AB R158, R165, R166 ;  /* 0x000000a6a59e723e */ /* 0x000fe200000010ff */
[----:B------:R-:W-:Y:S01]  /*b2b0*/  FMUL.FTZ R26, R26, R168 ;  /* 0x000000a81a1a7220 */ /* 0x000fe20000410000 */
[----:B--2---:R-:W-:Y:S01]  /*b2c0*/  F2FP.BF16.F32.PACK_AB R153, R178, R153 ;  /* 0x00000099b299723e */ /* 0x004fe200000010ff */
[----:B------:R-:W-:Y:S01]  /*b2d0*/  FADD.FTZ R12, R162, R181 ;  /* 0x000000b5a20c7221 */ /* 0x000fe20000010000 */
[----:B------:R-:W0:Y:S01]  /*b2e0*/  MUFU.EX2 R159, R159 ;  /* 0x0000009f009f7308 */ /* 0x000e220000000800 */
[----:B------:R-:W-:Y:S01]  /*b2f0*/  F2FP.BF16.F32.PACK_AB R156, R161, R164 ;  /* 0x000000a4a19c723e */ /* 0x000fe200000010ff */
[-C--:B------:R-:W-:Y:S01]  /*b300*/  FMUL.FTZ R27, R27, R168.reuse ;  /* 0x000000a81b1b7220 */ /* 0x080fe20000410000 */
[----:B------:R-:W-:Y:S01]  /*b310*/  FADD.FTZ R181, R157, R12 ;  /* 0x0000000c9db57221 */ /* 0x000fe20000010000 */
[----:B------:R-:W-:Y:S01]  /*b320*/  FADD.FTZ R12, R178, R13 ;  /* 0x0000000db20c7221 */ /* 0x000fe20000010000 */
[-C--:B------:R-:W-:Y:S01]  /*b330*/  FMUL.FTZ R30, R30, R168.reuse ;  /* 0x000000a81e1e7220 */ /* 0x080fe20000410000 */
[-C--:B------:R-:W-:Y:S01]  /*b340*/  FMUL.FTZ R31, R31, R168.reuse ;  /* 0x000000a81f1f7220 */ /* 0x080fe20000410000 */
[-C--:B------:R-:W-:Y:S01]  /*b350*/  FMUL.FTZ R34, R34, R168.reuse ;  /* 0x000000a822227220 */ /* 0x080fe20000410000 */
[----:B------:R-:W2:Y:S01]  /*b360*/  MUFU.EX2 R182, R182 ;  /* 0x000000b600b67308 */ /* 0x000ea20000000800 */
[----:B-1----:R-:W-:Y:S01]  /*b370*/  FADD.FTZ R13, R155, R12 ;  /* 0x0000000c9b0d7221 */ /* 0x002fe20000010000 */
[----:B---3--:R-:W-:Y:S01]  /*b380*/  F2FP.BF16.F32.PACK_AB R155, R180, R155 ;  /* 0x0000009bb49b723e */ /* 0x008fe200000010ff */
[-C--:B------:R-:W-:Y:S01]  /*b390*/  FMUL.FTZ R35, R35, R168.reuse ;  /* 0x000000a823237220 */ /* 0x080fe20000410000 */
[-C--:B------:R-:W-:Y:S01]  /*b3a0*/  FMUL.FTZ R38, R38, R168.reuse ;  /* 0x000000a826267220 */ /* 0x080fe20000410000 */
[----:B------:R-:W-:Y:S01]  /*b3b0*/  FADD.FTZ R12, R180, R13 ;  /* 0x0000000db40c7221 */ /* 0x000fe20000010000 */
[-C--:B------:R-:W-:Y:S01]  /*b3c0*/  FMUL.FTZ R39, R39, R168.reuse ;  /* 0x000000a827277220 */ /* 0x080fe20000410000 */
[-C--:B------:R-:W-:Y:S01]  /*b3d0*/  FMUL.FTZ R42, R42, R168.reuse ;  /* 0x000000a82a2a7220 */ /* 0x080fe20000410000 */
[----:B------:R1:W-:Y:S01]  /*b3e0*/  MUFU.EX2 R220, R152 ;  /* 0x0000009800dc7308 */ /* 0x0003e20000000800 */
        /* <DEDUP_REMOVED lines=8> */
[----:B-1----:R-:W-:Y:S01]  /*b470*/  FADD.FTZ R152, R164, R181 ;  /* 0x000000b5a4987221 */ /* 0x002fe20000010000 */
[----:B--2---:R-:W-:Y:S01]  /*b480*/  FADD.FTZ R12, R182, R13 ;  /* 0x0000000db60c7221 */ /* 0x004fe20000010000 */
[-C--:B------:R-:W-:Y:S01]  /*b490*/  FMUL.FTZ R55, R55, R168.reuse ;  /* 0x000000a837377220 */ /* 0x080fe20000410000 */
[-C--:B------:R-:W-:Y:S01]  /*b4a0*/  FMUL.FTZ R58, R58, R168.reuse ;  /* 0x000000a83a3a7220 */ /* 0x080fe20000410000 */
[----:B------:R-:W-:Y:S01]  /*b4b0*/  FADD.FTZ R181, R161, R152 ;  /* 0x00000098a1b57221 */ /* 0x000fe20000010000 */
[-C--:B------:R-:W-:Y:S01]  /*b4c0*/  FMUL.FTZ R59, R59, R168.reuse ;  /* 0x000000a83b3b7220 */ /* 0x080fe20000410000 */
[-C--:B------:R-:W-:Y:S01]  /*b4d0*/  FMUL.FTZ R62, R62, R168.reuse ;  /* 0x000000a83e3e7220 */ /* 0x080fe20000410000 */
[----:B------:R-:W1:Y:S01]  /*b4e0*/  MUFU.EX2 R216, R216 ;  /* 0x000000d800d87308 */ /* 0x000e620000000800 */
[----:B------:R-:W-:Y:S01]  /*b4f0*/  FADD.FTZ R152, R166, R181 ;  /* 0x000000b5a6987221 */ /* 0x000fe20000010000 */
[-C--:B------:R-:W-:Y:S01]  /*b500*/  FMUL.FTZ R63, R63, R168.reuse ;  /* 0x000000a83f3f7220 */ /* 0x080fe20000410000 */
[-C--:B------:R-:W-:Y:S01]  /*b510*/  FMUL.FTZ R66, R66, R168.reuse ;  /* 0x000000a842427220 */ /* 0x080fe20000410000 */
[-C--:B------:R-:W-:Y:S01]  /*b520*/  FMUL.FTZ R67, R67, R168.reuse ;  /* 0x000000a843437220 */ /* 0x080fe20000410000 */
[----:B------:R-:W-:Y:S01]  /*b530*/  FADD.FTZ R181, R165, R152 ;  /* 0x00000098a5b57221 */ /* 0x000fe20000010000 */
[-C--:B------:R-:W-:Y:S01]  /*b540*/  FMUL.FTZ R70, R70, R168.reuse ;  /* 0x000000a846467220 */ /* 0x080fe20000410000 */
[-C--:B------:R-:W-:Y:S01]  /*b550*/  FMUL.FTZ R71, R71, R168.reuse ;  /* 0x000000a847477220 */ /* 0x080fe20000410000 */
[----:B------:R-:W2:Y:S01]  /*b560*/  MUFU.EX2 R172, R172 ;  /* 0x000000ac00ac7308 */ /* 0x000ea20000000800 */
[----:B------:R-:W-:Y:S01]  /*b570*/  FADD.FTZ R152, R170, R181 ;  /* 0x000000b5aa987221 */ /* 0x000fe20000010000 */
[----:B0-----:R-:W-:Y:S01]  /*b580*/  FADD.FTZ R13, R163, R12 ;  /* 0x0000000ca30d7221 */ /* 0x001fe20000010000 */
[-C--:B------:R-:W-:Y:S01]  /*b590*/  FMUL.FTZ R74, R74, R168.reuse ;  /* 0x000000a84a4a7220 */ /* 0x080fe20000410000 */
[----:B------:R-:W-:Y:S01]  /*b5a0*/  FMUL.FTZ R75, R75, R168 ;  /* 0x000000a84b4b7220 */ /* 0x000fe20000410000 */
[----:B------:R-:W-:Y:S01]  /*b5b0*/  FADD.FTZ R181, R169, R152 ;  /* 0x00000098a9b57221 */ /* 0x000fe20000010000 */
[----:B------:R-:W-:Y:S01]  /*b5c0*/  F2FP.BF16.F32.PACK_AB R152, R21, R160 ;  /* 0x000000a01598723e */ /* 0x000fe200000010ff */
[-C--:B------:R-:W-:Y:S01]  /*b5d0*/  FMUL.FTZ R78, R78, R168.reuse ;  /* 0x000000a84e4e7220 */ /* 0x080fe20000410000 */
[----:B------:R-:W0:Y:S01]  /*b5e0*/  MUFU.EX2 R20, R20 ;  /* 0x0000001400147308 */ /* 0x000e220000000800 */
        /* <DEDUP_REMOVED lines=24> */
[----:B-1----:R-:W-:Y:S01]  /*b770*/  FADD.FTZ R13, R173, R154 ;  /* 0x0000009aad0d7221 */ /* 0x002fe20000010000 */
[----:B------:R-:W-:Y:S01]  /*b780*/  F2FP.BF16.F32.PACK_AB R154, R157, R162 ;  /* 0x000000a29d9a723e */ /* 0x000fe200000010ff */
[----:B------:R-:W-:Y:S01]  /*b790*/  BAR.SYNC.DEFER_BLOCKING 0xf, 0x100 ;  /* 0x03c4000000007b1d */ /* 0x000fe20000010000 */
[----:B------:R-:W-:Y:S01]  /*b7a0*/  F2FP.BF16.F32.PACK_AB R157, R182, R159 ;  /* 0x0000009fb69d723e */ /* 0x000fe200000010ff */
[-C--:B------:R-:W-:Y:S01]  /*b7b0*/  FMUL.FTZ R115, R115, R168.reuse ;  /* 0x000000a873737220 */ /* 0x080fe20000410000 */
[----:B------:R-:W-:Y:S01]  /*b7c0*/  F2FP.BF16.F32.PACK_AB R159, R216, R163 ;  /* 0x000000a3d89f723e */ /* 0x000fe200000010ff */
[----:B------:R-:W-:Y:S01]  /*b7d0*/  FMUL.FTZ R118, R118, R168 ;  /* 0x000000a876767220 */ /* 0x000fe20000410000 */
[----:B------:R-:W-:Y:S01]  /*b7e0*/  F2FP.BF16.F32.PACK_AB R162, R173, R172 ;  /* 0x000000acada2723e */ /* 0x000fe200000010ff */
[----:B------:R-:W1:Y:S01]  /*b7f0*/  MUFU.EX2 R167, R167 ;  /* 0x000000a700a77308 */ /* 0x000e620000000800 */
[----:B--2---:R-:W-:Y:S01]  /*b800*/  FADD.FTZ R160, R174, R13 ;  /* 0x0000000daea07221 */ /* 0x004fe20000010000 */
[-C--:B------:R-:W-:Y:S01]  /*b810*/  FMUL.FTZ R119, R119, R168.reuse ;  /* 0x000000a877777220 */ /* 0x080fe20000410000 */
[-C--:B------:R-:W-:Y:S01]  /*b820*/  FMUL.FTZ R122, R122, R168.reuse ;  /* 0x000000a87a7a7220 */ /* 0x080fe20000410000 */
[-C--:B------:R-:W-:Y:S01]  /*b830*/  FMUL.FTZ R123, R123, R168.reuse ;  /* 0x000000a87b7b7220 */ /* 0x080fe20000410000 */
[-C--:B------:R-:W-:Y:S01]  /*b840*/  FMUL.FTZ R126, R126, R168.reuse ;  /* 0x000000a87e7e7220 */ /* 0x080fe20000410000 */
[-C--:B------:R-:W-:Y:S01]  /*b850*/  FMUL.FTZ R127, R127, R168.reuse ;  /* 0x000000a87f7f7220 */ /* 0x080fe20000410000 */
[----:B------:R-:W-:Y:S01]  /*b860*/  FMUL.FTZ R130, R130, R168 ;  /* 0x000000a882827220 */ /* 0x000fe20000410000 */
[----:B------:R-:W2:Y:S01]  /*b870*/  MUFU.EX2 R171, R171 ;  /* 0x000000ab00ab7308 */ /* 0x000ea20000000800 */
[----:B0-----:R-:W-:Y:S01]  /*b880*/  FADD.FTZ R21, R177, R160 ;  /* 0x000000a0b1157221 */ /* 0x001fe20000010000 */
[----:B------:R-:W-:Y:S01]  /*b890*/  F2FP.BF16.F32.PACK_AB R160, R169, R170 ;  /* 0x000000aaa9a0723e */ /* 0x000fe200000010ff */
[----:B------:R-:W-:Y:S01]  /*b8a0*/  FMUL.FTZ R131, R131, R168 ;  /* 0x000000a883837220 */ /* 0x000fe20000410000 */
[----:B------:R-:W-:Y:S01]  /*b8b0*/  F2FP.BF16.F32.PACK_AB R164, R177, R174 ;  /* 0x000000aeb1a4723e */ /* 0x000fe200000010ff */
[-C--:B------:R-:W-:Y:S01]  /*b8c0*/  FMUL.FTZ R134, R134, R168.reuse ;  /* 0x000000a886867220 */ /* 0x080fe20000410000 */
[-C--:B------:R-:W-:Y:S01]  /*b8d0*/  FMUL.FTZ R135, R135, R168.reuse ;  /* 0x000000a887877220 */ /* 0x080fe20000410000 */
[----:B------:R-:W-:Y:S01]  /*b8e0*/  FMUL.FTZ R138, R138, R168 ;  /* 0x000000a88a8a7220 */ /* 0x000fe20000410000 */
[----:B------:R-:W0:Y:S01]  /*b8f0*/  MUFU.EX2 R218, R218 ;  /* 0x000000da00da7308 */ /* 0x000e220000000800 */
[C---:B-1----:R-:W-:Y:S01]  /*b900*/  FADD.FTZ R12, R167.reuse, R12 ;  /* 0x0000000ca70c7221 */ /* 0x042fe20000010000 */
[----:B------:R-:W-:Y:S01]  /*b910*/  F2FP.BF16.F32.PACK_AB R161, R167, R20 ;  /* 0x00000014a7a1723e */ /* 0x000fe200000010ff */
[----:B------:R1:W-:Y:S01]  /*b920*/  STSM.16.M88.4 [R194+0x26800], R152 ;  /* 0x02680098c2007844 */ /* 0x0003e20000000200 */
[-C--:B------:R-:W-:Y:S01]  /*b930*/  FMUL.FTZ R139, R139, R168.reuse ;  /* 0x000000a88b8b7220 */ /* 0x080fe20000410000 */
[-C--:B------:R-:W-:Y:S01]  /*b940*/  FMUL.FTZ R142, R142, R168.reuse ;  /* 0x000000a88e8e7220 */ /* 0x080fe20000410000 */
[-C--:B------:R-:W-:Y:S01]  /*b950*/  FMUL.FTZ R143, R143, R168.reuse ;  /* 0x000000a88f8f7220 */ /* 0x080fe20000410000 */
[----:B------:R1:W-:Y:S01]  /*b960*/  STSM.16.M88.4 [R195], R156 ;  /* 0x0000009cc3007844 */ /* 0x0003e20000000200 */
[----:B------:R-:W3:Y:S01]  /*b970*/  MUFU.EX2 R176, R233 ;  /* 0x000000e900b07308 */ /* 0x000ee20000000800 */
[----:B--2---:R-:W-:Y:S01]  /*b980*/  FADD.FTZ R13, R171, R12 ;  /* 0x0000000cab0d7221 */ /* 0x004fe20000010000 */
[-C--:B------:R-:W-:Y:S01]  /*b990*/  FMUL.FTZ R146, R146, R168.reuse ;  /* 0x000000a892927220 */ /* 0x080fe20000410000 */
[-C--:B------:R-:W-:Y:S01]  /*b9a0*/  FMUL.FTZ R147, R147, R168.reuse ;  /* 0x000000a893937220 */ /* 0x080fe20000410000 */
[-C--:B------:R-:W-:Y:S01]  /*b9b0*/  FMUL.FTZ R150, R150, R168.reuse ;  /* 0x000000a896967220 */ /* 0x080fe20000410000 */
[----:B------:R-:W-:-:S03]  /*b9c0*/  FMUL.FTZ R151, R151, R168 ;  /* 0x000000a897977220 */ /* 0x000fc60000410000 */
[----:B------:R-:W2:Y:S01]  /*b9d0*/  MUFU.EX2 R175, R175 ;  /* 0x000000af00af7308 */ /* 0x000ea20000000800 */
[C---:B0-----:R-:W-:Y:S01]  /*b9e0*/  FADD.FTZ R12, R218.reuse, R13 ;  /* 0x0000000dda0c7221 */ /* 0x041fe20000010000 */
[----:B------:R-:W-:-:S05]  /*b9f0*/  F2FP.BF16.F32.PACK_AB R163, R218, R171 ;  /* 0x000000abdaa3723e */ /* 0x000fca00000010ff */
[----:B------:R1:W-:Y:S01]  /*ba00*/  STSM.16.M88.4 [R197], R160 ;  /* 0x000000a0c5007844 */ /* 0x0003e20000000200 */
[----:B------:R-:W0:Y:S01]  /*ba10*/  MUFU.EX2 R219, R219 ;  /* 0x000000db00db7308 */ /* 0x000e220000000800 */
[----:B---3--:R-:W-:-:S07]  /*ba20*/  FADD.FTZ R166, R176, R21 ;  /* 0x00000015b0a67221 */ /* 0x008fce0000010000 */
[----:B------:R-:W3:Y:S01]  /*ba30*/  MUFU.EX2 R179, R179 ;  /* 0x000000b300b37308 */ /* 0x000ee20000000800 */
[----:B--2---:R-:W-:Y:S01]  /*ba40*/  FADD.FTZ R13, R175, R12 ;  /* 0x0000000caf0d7221 */ /* 0x004fe20000010000 */
[----:B------:R-:W-:-:S03]  /*ba50*/  F2FP.BF16.F32.PACK_AB R165, R220, R175 ;  /* 0x000000afdca5723e */ /* 0x000fc600000010ff */
[----:B------:R-:W-:-:S03]  /*ba60*/  FADD.FTZ R172, R220, R13 ;  /* 0x0000000ddcac7221 */ /* 0x000fc60000010000 */
[----:B------:R-:W2:Y:S01]  /*ba70*/  MUFU.EX2 R170, R183 ;  /* 0x000000b700aa7308 */ /* 0x000ea20000000800 */
[C---:B0-----:R-:W-:Y:S01]  /*ba80*/  FADD.FTZ R12, R219.reuse, R166 ;  /* 0x000000a6db0c7221 */ /* 0x041fe20000010000 */
[----:B------:R-:W-:Y:S01]  /*ba90*/  F2FP.BF16.F32.PACK_AB R166, R219, R176 ;  /* 0x000000b0dba6723e */ /* 0x000fe200000010ff */
[----:B---3--:R-:W-:Y:S01]  /*baa0*/  FADD.FTZ R13, R179, R172 ;  /* 0x000000acb30d7221 */ /* 0x008fe20000010000 */
[----:B--2---:R-:W-:-:S03]  /*bab0*/  F2FP.BF16.F32.PACK_AB R167, R170, R179 ;  /* 0x000000b3aaa7723e */ /* 0x004fc600000010ff */
[----:B------:R-:W-:Y:S02]  /*bac0*/  FADD.FTZ R13, R170, R13 ;  /* 0x0000000daa0d7221 */ /* 0x000fe40000010000 */
[----:B------:R1:W-:Y:S01]  /*bad0*/  STSM.16.M88.4 [R196], R164 ;  /* 0x000000a4c4007844 */ /* 0x0003e20000000200 */
[----:B------:R-:W-:Y:S05]  /*bae0*/  @!P0 BRA `(.L_x_552) ;  /* 0x0000000000048947 */ /* 0x000fea0003800000 */
[----:B------:R-:W-:Y:S01]  /*baf0*/  BPT.TRAP 0x1 ;  /* 0x000000040000795c */ /* 0x000fe20000300000 */
.L_x_552:
[----:B------:R0:W2:Y:S01]  /*bb00*/  SYNCS.PHASECHK.TRANS64.TRYWAIT P3, [R15+URZ+0x28c50], R213 ;  /* 0x028c50d50f0075a7 */ /* 0x0000a2000806017f */
[----:B------:R-:W-:Y:S05]  /*bb10*/  @!P0 BRA `(.L_x_553) ;  /* 0x0000000000048947 */ /* 0x000fea0003800000 */
[----:B------:R-:W-:Y:S01]  /*bb20*/  BPT.TRAP 0x1 ;  /* 0x000000040000795c */ /* 0x000fe20000300000 */
.L_x_553:
[----:B------:R-:W-:Y:S04]  /*bb30*/  BSSY B1, `(.L_x_554) ;  /* 0x0000004000017945 */ /* 0x000fe80003800000 */
[----:B--2---:R-:W-:Y:S05]  /*bb40*/  @P3 BRA `(.L_x_555) ;  /* 0x0000000000083947 */ /* 0x004fea0003800000 */
[----:B------:R-:W2:Y:S02]  /*bb50*/  SYNCS.PHASECHK.TRANS64.TRYWAIT P3, [R15+URZ+0x28c50], R213 ;  /* 0x028c50d50f0075a7 */ /* 0x000ea4000806017f */
[----:B--2---:R-:W-:Y:S05]  /*bb60*/  @!P3 BRA `(.L_x_556) ;  /* 0x0000009800b0b947 */ /* 0x004fea0003800000 */
.L_x_555:
[----:B------:R-:W-:Y:S05]  /*bb70*/  BSYNC B1 ;  /* 0x0000000000017941 */ /* 0x000fea0003800000 */
.L_x_554:
[----:B------:R-:W-:Y:S01]  /*bb80*/  IMAD R20, R18, 0x1000, R14 ;  /* 0x0000100012147824 */ /* 0x000fe200078e020e */
[----:B------:R-:W-:Y:S01]  /*bb90*/  WARPGROUP.ARRIVE ;  /* 0x00000000000079c5 */ /* 0x000fe20000000000 */
[----:B------:R-:W-:Y:S02]  /*bba0*/  IMAD.MOV.U32 R21, RZ, RZ, 0x40000040 ;  /* 0x40000040ff157424 */ /* 0x000fe400078e00ff */
[----:B0-2---:R-:W-:Y:S01]  /*bbb0*/  @!P1 VIADD R15, R15, 0x28c60 ;  /* 0x00028c600f0f9836 */ /* 0x005fe20000000000 */
[----:B------:R-:W-:Y:S01]  /*bbc0*/  R2UR UR6, R20 ;  /* 0x00000000140672ca */ /* 0x000fe200000e0000 */
[----:B------:R-:W-:Y:S01]  /*bbd0*/  IMAD.MOV.U32 R216, RZ, RZ, R11 ;  /* 0x000000ffffd87224 */ /* 0x000fe200078e000b */
[----:B------:R-:W-:Y:S01]  /*bbe0*/  R2UR UR7, R21 ;  /* 0x00000000150772ca */ /* 0x000fe200000e0000 */
[----:B------:R-:W-:Y:S01]  /*bbf0*/  IMAD.MOV.U32 R21, RZ, RZ, 0x40000040 ;  /* 0x40000040ff157424 */ /* 0x000fe200078e00ff */
[----:B------:R-:W-:Y:S01]  /*bc00*/  @!P1 PRMT R15, RZ, 0x654, R15 ;  /* 0x00000654ff0f9816 */ /* 0x000fe2000000000f */
[----:B------:R-:W-:-:S02]  /*bc10*/  IMAD.MOV.U32 R218, RZ, RZ, R3 ;  /* 0x000000ffffda7224 */ /* 0x000fc400078e0003 */
[----:B------:R-:W-:-:S08]  /*bc20*/  IMAD.MOV.U32 R217, RZ, RZ, R18 ;  /* 0x000000ffffd97224 */ /* 0x000fd000078e0012 */
[----:B------:R-:W-:Y:S03]  /*bc30*/  HGMMA.64x256x16.F32.BF16 R24, R152, gdesc[UR4].tnspB, R24, gsb0 ;  /* 0x43e0000498187df0 */ /* 0x000fe60008001818 */
[----:B------:R-:W-:Y:S02]  /*bc40*/  WARPGROUP.DEPBAR.LE gsb0, 0x0 ;  /* 0x00008000000079c5 */ /* 0x000fe40000010000 */
[----:B-1----:R-:W-:Y:S01]  /*bc50*/  VIADD R152, R20, 0x80 ;  /* 0x0000008014987836 */ /* 0x002fe20000000000 */
[----:B------:R-:W-:Y:S01]  /*bc60*/  WARPGROUP.ARRIVE ;  /* 0x00000000000079c5 */ /* 0x000fe20000000000 */
[----:B------:R-:W-:-:S03]  /*bc70*/  IMAD.MOV.U32 R153, RZ, RZ, 0x40000040 ;  /* 0x40000040ff997424 */ /* 0x000fc600078e00ff */
[----:B------:R-:W-:Y:S01]  /*bc80*/  R2UR UR6, R152 ;  /* 0x00000000980672ca */ /* 0x000fe200000e0000 */
[C---:B------:R-:W-:Y:S01]  /*bc90*/  VIADD R152, R20.reuse, 0x100 ;  /* 0x0000010014987836 */ /* 0x040fe20000000000 */
[----:B------:R-:W-:Y:S01]  /*bca0*/  R2UR UR7, R153 ;  /* 0x00000000990772ca */ /* 0x000fe200000e0000 */
[----:B------:R-:W-:Y:S01]  /*bcb0*/  IMAD.MOV.U32 R153, RZ, RZ, 0x40000040 ;  /* 0x40000040ff997424 */ /* 0x000fe200078e00ff */
[----:B------:R-:W-:-:S14]  /*bcc0*/  IADD3 R20, R20, 0x180, RZ ;  /* 0x0000018014147810 */ /* 0x000fdc0007ffe0ff */
        /* <DEDUP_REMOVED lines=23> */
[----:B------:R-:W-:Y:S05]  /*be40*/  @P2 BRA `(.L_x_557) ;  /* 0xffffffe000782947 */ /* 0x000fea000383ffff */
.L_x_546:
[----:B------:R-:W-:Y:S05]  /*be50*/  BSYNC B0 ;  /* 0x0000000000007941 */ /* 0x000fea0003800000 */
.L_x_545:
[----:B------:R-:W2:Y:S01]  /*be60*/  SHFL.BFLY PT, R5, R12, 0x2, 0x1f ;  /* 0x0c401f000c057f89 */ /* 0x000ea200000e0000 */
[----:B------:R-:W-:Y:S01]  /*be70*/  IMAD.MOV.U32 R6, RZ, RZ, RZ ;  /* 0x000000ffff067224 */ /* 0x000fe200078e00ff */
[----:B------:R-:W-:Y:S01]  /*be80*/  IADD3 R202, R202, 0x1, RZ ;  /* 0x00000001caca7810 */ /* 0x000fe20007ffe0ff */
[----:B------:R-:W-:Y:S01]  /*be90*/  IMAD.MOV.U32 R21, RZ, RZ, -0x800000 ;  /* 0xff800000ff157424 */ /* 0x000fe200078e00ff */
[----:B------:R-:W3:Y:S01]  /*bea0*/  SHFL.BFLY PT, R0, R13, 0x2, 0x1f ;  /* 0x0c401f000d007f89 */ /* 0x000ee200000e0000 */
[----:B------:R-:W-:Y:S01]  /*beb0*/  IMAD.MOV.U32 R20, RZ, RZ, -0x800000 ;  /* 0xff800000ff147424 */ /* 0x000fe200078e00ff */
[----:B------:R-:W-:Y:S08]  /*bec0*/  BAR.ARV 0x8, 0xa0 ;  /* 0x0202800000007b1d */ /* 0x000ff00000002000 */
[----:B------:R-:W-:Y:S01]  /*bed0*/  BAR.SYNC.DEFER_BLOCKING 0xf, 0x100 ;  /* 0x03c4000000007b1d */ /* 0x000fe20000010000 */
[----:B--2---:R-:W-:Y:S01]  /*bee0*/  FADD.FTZ R4, R5, R12 ;  /* 0x0000000c05047221 */ /* 0x004fe20000010000 */
[----:B---3--:R-:W-:-:S04]  /*bef0*/  FADD.FTZ R7, R0, R13 ;  /* 0x0000000d00077221 */ /* 0x008fc80000010000 */
[----:B------:R-:W2:Y:S04]  /*bf00*/  SHFL.BFLY PT, R5, R4, 0x1, 0x1f ;  /* 0x0c201f0004057f89 */ /* 0x000ea800000e0000 */
[----:B------:R-:W3:Y:S01]  /*bf10*/  SHFL.BFLY PT, R0, R7, 0x1, 0x1f ;  /* 0x0c201f0007007f89 */ /* 0x000ee200000e0000 */
[----:B--2---:R-:W-:Y:S01]  /*bf20*/  FADD.FTZ R9, R4, R5 ;  /* 0x0000000504097221 */ /* 0x004fe20000010000 */
[----:B------:R-:W-:Y:S02]  /*bf30*/  IMAD.MOV R5, RZ, RZ, -R191 ;  /* 0x000000ffff057224 */ /* 0x000fe400078e0abf */
[----:B------:R-:W-:Y:S02]  /*bf40*/  VIADD R4, R18, 0x1 ;  /* 0x0000000112047836 */ /* 0x000fe40000000000 */
[----:B---3--:R-:W-:Y:S01]  /*bf50*/  FADD.FTZ R0, R7, R0 ;  /* 0x0000000007007221 */ /* 0x008fe20000010000 */
[----:B------:R-:W-:-:S02]  /*bf60*/  FSETP.NE.FTZ.AND P2, PT, R9, RZ, PT ;  /* 0x000000ff0900720b */ /* 0x000fc40003f55000 */
[----:B------:R-:W-:Y:S02]  /*bf70*/  ISETP.NE.AND P0, PT, R190, R5, PT ;  /* 0x00000005be00720c */ /* 0x000fe40003f05270 */
[----:B------:R-:W-:Y:S02]  /*bf80*/  FSETP.NE.FTZ.AND P3, PT, R0, RZ, PT ;  /* 0x000000ff0000720b */ /* 0x000fe40003f75000 */
[----:B------:R-:W-:Y:S02]  /*bf90*/  MOV R5, RZ ;  /* 0x000000ff00057202 */ /* 0x000fe40000000f00 */
[----:B------:R-:W-:-:S04]  /*bfa0*/  ISETP.NE.AND P1, PT, R4, 0x2, PT ;  /* 0x000000020400780c */ /* 0x000fc80003f25270 */
[----:B------:R-:W-:Y:S01]  /*bfb0*/  SEL R8, RZ, 0x1, P1 ;  /* 0x00000001ff087807 */ /* 0x000fe20000800000 */
[----:B------:R-:W2:Y:S02]  /*bfc0*/  @P2 MUFU.RCP R5, R9 ;  /* 0x0000000900052308 */ /* 0x000ea40000001000 */
[----:B------:R-:W-:Y:S02]  /*bfd0*/  @!P0 IMAD R7, R18, 0x40, R188 ;  /* 0x0000004012078824 */ /* 0x000fe400078e02bc */
[C---:B------:R-:W-:Y:S01]  /*bfe0*/  @P2 FMUL.FTZ R18, R10.reuse, 0.69314718246459960938 ;  /* 0x3f3172180a122820 */ /* 0x040fe20000410000 */
[----:B------:R-:W-:Y:S01]  /*bff0*/  @P3 FMUL.FTZ R10, R10, 0.69314718246459960938 ;  /* 0x3f3172180a0a3820 */ /* 0x000fe20000410000 */
[----:B------:R-:W-:Y:S01]  /*c000*/  LOP3.LUT R23, R23, R8, RZ, 0x3c, !PT ;  /* 0x0000000817177212 */ /* 0x000fe200078e3cff */
[----:B------:R-:W-:Y:S01]  /*c010*/  @!P0 IMAD R7, R7, 0x4, R2 ;  /* 0x0000000407078824 */ /* 0x000fe200078e0202 */
[----:B------:R-:W3:Y:S08]  /*c020*/  @P3 MUFU.RCP R6, R0 ;  /* 0x0000000000063308 */ /* 0x000ef00000001000 */
[----:B------:R-:W4:Y:S01]  /*c030*/  @P2 MUFU.LG2 R2, R9 ;  /* 0x0000000900022308 */ /* 0x000f220000000c00 */
[-C--:B--2---:R-:W-:Y:S01]  /*c040*/  FMUL.FTZ R181, R24, R5.reuse ;  /* 0x0000000518b57220 */ /* 0x084fe20000410000 */
[----:B------:R2:W-:Y:S01]  /*c050*/  @!P0 STS [R7+0x28800], R5 ;  /* 0x0288000507008388 */ /* 0x0005e20000000800 */
[-C--:B------:R-:W-:Y:S01]  /*c060*/  FMUL.FTZ R179, R25, R5.reuse ;  /* 0x0000000519b37220 */ /* 0x080fe20000410000 */
[-C--:B------:R-:W-:Y:S01]  /*c070*/  FMUL.FTZ R180, R28, R5.reuse ;  /* 0x000000051cb47220 */ /* 0x080fe20000410000 */
[-C--:B------:R-:W-:Y:S01]  /*c080*/  FMUL.FTZ R178, R32, R5.reuse ;  /* 0x0000000520b27220 */ /* 0x080fe20000410000 */
[-C--:B------:R-:W-:Y:S01]  /*c090*/  FMUL.FTZ R28, R33, R5.reuse ;  /* 0x00000005211c7220 */ /* 0x080fe20000410000 */
[-C--:B------:R-:W-:Y:S01]  /*c0a0*/  FMUL.FTZ R175, R40, R5.reuse ;  /* 0x0000000528af7220 */ /* 0x080fe20000410000 */
[----:B------:R5:W1:Y:S01]  /*c0b0*/  @P3 MUFU.LG2 R24, R0 ;  /* 0x0000000000183308 */ /* 0x000a620000000c00 */
[----:B---3--:R3:W-:Y:S01]  /*c0c0*/  @!P0 STS [R7+0x28820], R6 ;  /* 0x0288200607008388 */ /* 0x0087e20000000800 */
[-C--:B------:R-:W-:Y:S01]  /*c0d0*/  FMUL.FTZ R177, R29, R5.reuse ;  /* 0x000000051db17220 */ /* 0x080fe20000410000 */
[-C--:B------:R-:W-:Y:S01]  /*c0e0*/  FMUL.FTZ R176, R36, R5.reuse ;  /* 0x0000000524b07220 */ /* 0x080fe20000410000 */
[-C--:B------:R-:W-:Y:S01]  /*c0f0*/  FMUL.FTZ R174, R37, R5.reuse ;  /* 0x0000000525ae7220 */ /* 0x080fe20000410000 */
[-C--:B------:R-:W-:Y:S01]  /*c100*/  FMUL.FTZ R32, R41, R5.reuse ;  /* 0x0000000529207220 */ /* 0x080fe20000410000 */
[-C--:B------:R-:W-:Y:S01]  /*c110*/  FMUL.FTZ R173, R44, R5.reuse ;  /* 0x000000052cad7220 */ /* 0x080fe20000410000 */
[-C--:B------:R-:W-:Y:S01]  /*c120*/  FMUL.FTZ R171, R45, R5.reuse ;  /* 0x000000052dab7220 */ /* 0x080fe20000410000 */
[-C--:B------:R-:W-:Y:S01]  /*c130*/  FMUL.FTZ R172, R48, R5.reuse ;  /* 0x0000000530ac7220 */ /* 0x080fe20000410000 */
[-C--:B-----5:R-:W-:Y:S01]  /*c140*/  FMUL.FTZ R0, R27, R6.reuse ;  /* 0x000000061b007220 */ /* 0x0a0fe20000410000 */
[----:B----4-:R-:W-:Y:S01]  /*c150*/  @P2 FMUL.FTZ R25, R2, 0.69314718246459960938 ;  /* 0x3f31721802192820 */ /* 0x010fe20000410000 */
        /* <DEDUP_REMOVED lines=55> */
[-C--:B0-----:R-:W-:Y:S01]  /*c4d0*/  FMUL.FTZ R15, R70, R6.reuse ;  /* 0x00000006460f7220 */ /* 0x081fe20000410000 */
[-C--:B------:R-:W-:Y:S01]  /*c4e0*/  FMUL.FTZ R40, R91, R6.reuse ;  /* 0x000000065b287220 */ /* 0x080fe20000410000 */
[----:B------:R-:W-:Y:S01]  /*c4f0*/  @P2 FFMA.FTZ R21, R18, R3, R25 ;  /* 0x0000000312152223 */ /* 0x000fe20000010019 */
[----:B------:R-:W-:Y:S01]  /*c500*/  PLOP3.LUT P0, PT, PT, PT, PT, 0x8, 0x0 ;  /* 0x000000000000781c */ /* 0x000fe20003f0e170 */
[-C--:B--2---:R-:W-:Y:S01]  /*c510*/  FMUL.FTZ R5, R26, R6.reuse ;  /* 0x000000061a057220 */ /* 0x084fe20000410000 */
        /* <DEDUP_REMOVED lines=59> */
[----:B------:R-:W-:Y:S06]  /*c8d0*/  BAR.ARV 0xe, 0x100 ;  /* 0x0384000000007b1d */ /* 0x000fec0000002000 */
.L_x_490:
[----:B------:R-:W-:Y:S05]  /*c8e0*/  BSYNC B7 ;  /* 0x0000000000077941 */ /* 0x000fea0003800000 */
.L_x_488:
[----:B------:R-:W0:Y:S08]  /*c8f0*/  S2UR UR5, SR_CgaCtaId ;  /* 0x00000000000579c3 */ /* 0x000e300000008800 */
[----:B------:R-:W-:Y:S06]  /*c900*/  BAR.SYNC.DEFER_BLOCKING 0x5, 0x120 ;  /* 0x0144800000007b1d */ /* 0x000fec0000010000 */
[----:B------:R-:W-:Y:S01]  /*c910*/  UMOV UR4, 0x400 ;  /* 0x0000040000047882 */ /* 0x000fe20000000000 */
[----:B------:R-:W-:Y:S01]  /*c920*/  BSSY B0, `(.L_x_558) ;  /* 0x000026e000007945 */ /* 0x000fe20003800000 */
[----:B0-----:R-:W-:-:S06]  /*c930*/  ULEA UR4, UR5, UR4, 0x18 ;  /* 0x0000000405047291 */ /* 0x001fcc000f8ec03f */
[----:B------:R-:W-:-:S05]  /*c940*/  IMAD.U32 R2, RZ, RZ, UR4 ;  /* 0x00000004ff027e24 */ /* 0x000fca000f8e00ff */
[----:B-----5:R0:W1:Y:S01]  /*c950*/  LDS.128 R24, [R2+0x28cd0] ;  /* 0x028cd00002187984 */ /* 0x0200620000000c00 */
[----:B------:R-:W-:Y:S06]  /*c960*/  BAR.ARV 0x4, 0x120 ;  /* 0x0104800000007b1d */ /* 0x000fec0000002000 */
[----:B------:R-:W-:Y:S05]  /*c970*/  @P0 BRA `(.L_x_559) ;  /* 0x0000001c00140947 */ /* 0x000fea0003800000 */
[----:B------:R-:W2:Y:S01]  /*c980*/  S2R R3, SR_SWINHI ;  /* 0x0000000000037919 */ /* 0x000ea20000002f00 */
[----:B------:R-:W-:Y:S01]  /*c990*/  F2FP.BF16.F32.PACK_AB R5, R0, R5 ;  /* 0x000000050005723e */ /* 0x000fe200000010ff */
[----:B------:R-:W-:Y:S01]  /*c9a0*/  ULDC.64 UR4, c[0x0][0xbd8] ;  /* 0x0002f60000047ab9 */ /* 0x000fe20000000a00 */
[----:B------:R-:W-:Y:S02]  /*c9b0*/  F2FP.BF16.F32.PACK_AB R7, R31, R7 ;  /* 0x000000071f07723e */ /* 0x000fe400000010ff */
[----:B------:R-:W-:Y:S02]  /*c9c0*/  F2FP.BF16.F32.PACK_AB R28, R28, R178 ;  /* 0x000000b21c1c723e */ /* 0x000fe400000010ff */
[----:B------:R-:W-:Y:S02]  /*c9d0*/  F2FP.BF16.F32.PACK_AB R29, R35, R29 ;  /* 0x0000001d231d723e */ /* 0x000fe400000010ff */
[----:B------:R-:W-:Y:S02]  /*c9e0*/  F2FP.BF16.F32.PACK_AB R31, R39, R38 ;  /* 0x00000026271f723e */ /* 0x000fe400000010ff */
        /* <DEDUP_REMOVED lines=11> */
[----:B------:R-:W-:Y:S02]  /*caa0*/  MOV R36, R2 ;  /* 0x0000000200247202 */ /* 0x000fe40000000f00 */
[----:B--2---:R-:W-:-:S02]  /*cab0*/  MOV R37, R3 ;  /* 0x0000000300257202 */ /* 0x004fc40000000f00 */
        /* <DEDUP_REMOVED lines=9> */
[----:B------:R-:W-:Y:S01]  /*cb50*/  LOP3.LUT R52, R211, 0x380, RZ, 0xc0, !PT ;  /* 0x00000380d3347812 */ /* 0x000fe200078ec0ff */
[--C-:B------:R-:W-:Y:S01]  /*cb60*/  IMAD.X R49, RZ, RZ, R119.reuse, P1 ;  /* 0x000000ffff317224 */ /* 0x100fe200008e0677 */
[----:B------:R-:W-:Y:S01]  /*cb70*/  IADD3 R213, P4, R118, 0x60, RZ ;  /* 0x0000006076d57810 */ /* 0x000fe20007f9e0ff */
[--C-:B------:R-:W-:Y:S01]  /*cb80*/  IMAD.X R61, RZ, RZ, R119.reuse, P3 ;  /* 0x000000ffff3d7224 */ /* 0x100fe200018e0677 */
[----:B------:R-:W-:Y:S02]  /*cb90*/  LOP3.LUT R48, R183, 0x380, RZ, 0xc0, !PT ;  /* 0x00000380b7307812 */ /* 0x000fe400078ec0ff */
[----:B------:R-:W-:Y:S01]  /*cba0*/  LOP3.LUT R60, R217, 0x380, RZ, 0xc0, !PT ;  /* 0x00000380d93c7812 */ /* 0x000fe200078ec0ff */
[----:B------:R-:W-:Y:S01]  /*cbb0*/  IMAD.X R57, RZ, RZ, R119, P4 ;  /* 0x000000ffff397224 */ /* 0x000fe200020e0677 */
[----:B------:R-:W-:-:S02]  /*cbc0*/  SHF.R.U64 R52, R52, 0x3, RZ ;  /* 0x0000000334347819 */ /* 0x000fc400000012ff */
[----:B------:R-:W-:Y:S02]  /*cbd0*/  IADD3 R68, P5, R118, 0x2040, RZ ;  /* 0x0000204076447810 */ /* 0x000fe40007fbe0ff */
[----:B------:R-:W-:Y:S02]  /*cbe0*/  LOP3.LUT R56, R213, 0x380, RZ, 0xc0, !PT ;  /* 0x00000380d5387812 */ /* 0x000fe400078ec0ff */
[----:B------:R-:W-:Y:S02]  /*cbf0*/  SHF.R.U64 R48, R48, 0x3, RZ ;  /* 0x0000000330307819 */ /* 0x000fe400000012ff */
[----:B------:R-:W-:Y:S02]  /*cc00*/  SHF.R.U64 R60, R60, 0x3, RZ ;  /* 0x000000033c3c7819 */ /* 0x000fe400000012ff */
[C---:B------:R-:W-:Y:S02]  /*cc10*/  IADD3 R44, P6, R118.reuse, 0x2020, RZ ;  /* 0x00002020762c7810 */ /* 0x040fe40007fde0ff */
[----:B------:R-:W-:-:S02]  /*cc20*/  IADD3 R94, P1, R118, 0x4000, RZ ;  /* 0x00004000765e7810 */ /* 0x000fc40007f3e0ff */
[----:B------:R-:W-:Y:S01]  /*cc30*/  LOP3.LUT R52, R52, R211, RZ, 0x3c, !PT ;  /* 0x000000d334347212 */ /* 0x000fe200078e3cff */
[--C-:B------:R-:W-:Y:S01]  /*cc40*/  IMAD.X R65, RZ, RZ, R119.reuse, P6 ;  /* 0x000000ffff417224 */ /* 0x100fe200030e0677 */
[----:B------:R-:W-:Y:S01]  /*cc50*/  LOP3.LUT R211, R68, 0x380, RZ, 0xc0, !PT ;  /* 0x0000038044d37812 */ /* 0x000fe200078ec0ff */
[----:B------:R-:W-:Y:S01]  /*cc60*/  IMAD.X R95, RZ, RZ, R119, P1 ;  /* 0x000000ffff5f7224 */ /* 0x000fe200008e0677 */
[----:B------:R-:W-:Y:S02]  /*cc70*/  LOP3.LUT R11, R118, 0x380, RZ, 0xc0, !PT ;  /* 0x00000380760b7812 */ /* 0x000fe400078ec0ff */
[----:B------:R-:W-:Y:S02]  /*cc80*/  SHF.R.U64 R56, R56, 0x3, RZ ;  /* 0x0000000338387819 */ /* 0x000fe400000012ff */
[----:B------:R-:W-:Y:S02]  /*cc90*/  LOP3.LUT R48, R48, R183, RZ, 0x3c, !PT ;  /* 0x000000b730307212 */ /* 0x000fe400078e3cff */
[----:B------:R-:W-:-:S02]  /*cca0*/  LOP3.LUT R60, R60, R217, RZ, 0x3c, !PT ;  /* 0x000000d93c3c7212 */ /* 0x000fc400078e3cff */
[----:B------:R-:W-:Y:S02]  /*ccb0*/  IADD3 R72, P2, R118, 0x2060, RZ ;  /* 0x0000206076487810 */ /* 0x000fe40007f5e0ff */
[----:B------:R-:W-:Y:S02]  /*ccc0*/  LOP3.LUT R183, R44, 0x380, RZ, 0xc0, !PT ;  /* 0x000003802cb77812 */ /* 0x000fe400078ec0ff */
[----:B------:R-:W-:Y:S01]  /*ccd0*/  LOP3.LUT R217, R94, 0x380, RZ, 0xc0, !PT ;  /* 0x000003805ed97812 */ /* 0x000fe200078ec0ff */
[----:B------:R-:W-:Y:S01]  /*cce0*/  IMAD.X R73, RZ, RZ, R119, P2 ;  /* 0x000000ffff497224 */ /* 0x000fe200010e0677 */
[----:B------:R-:W-:Y:S02]  /*ccf0*/  SHF.R.U64 R211, R211, 0x3, RZ ;  /* 0x00000003d3d37819 */ /* 0x000fe400000012ff */
[----:B------:R-:W-:Y:S02]  /*cd00*/  IADD3 R30, P4, R118, 0x4040, RZ ;  /* 0x00004040761e7810 */ /* 0x000fe40007f9e0ff */
[----:B------:R-:W-:-:S02]  /*cd10*/  SHF.R.U64 R11, R11, 0x3, RZ ;  /* 0x000000030b0b7819 */ /* 0x000fc400000012ff */
[----:B------:R-:W-:Y:S01]  /*cd20*/  LOP3.LUT R56, R56, R213, RZ, 0x3c, !PT ;  /* 0x000000d538387212 */ /* 0x000fe200078e3cff */
[----:B------:R-:W-:Y:S01]  /*cd30*/  IMAD.X R103, RZ, RZ, R119, P4 ;  /* 0x000000ffff677224 */ /* 0x000fe200020e0677 */
[----:B------:R-:W-:Y:S02]  /*cd40*/  LOP3.LUT R213, R72, 0x380, RZ, 0xc0, !PT ;  /* 0x0000038048d57812 */ /* 0x000fe400078ec0ff */
[----:B------:R-:W-:Y:S02]  /*cd50*/  SHF.R.U64 R183, R183, 0x3, RZ ;  /* 0x00000003b7b77819 */ /* 0x000fe400000012ff */
[----:B------:R-:W-:Y:S02]  /*cd60*/  SHF.R.U64 R217, R217, 0x3, RZ ;  /* 0x00000003d9d97819 */ /* 0x000fe400000012ff */
[C---:B------:R-:W-:Y:S02]  /*cd70*/  IADD3 R4, P0, R118.reuse, 0x4020, RZ ;  /* 0x0000402076047810 */ /* 0x040fe40007f1e0ff */
[----:B------:R-:W-:-:S02]  /*cd80*/  IADD3 R6, P6, R118, 0x6000, RZ ;  /* 0x0000600076067810 */ /* 0x000fc40007fde0ff */
[----:B------:R-:W-:Y:S01]  /*cd90*/  IADD3.X R69, RZ, R119, RZ, P5, !PT ;  /* 0x00000077ff457210 */ /* 0x000fe20002ffe4ff */
[--C-:B------:R-:W-:Y:S01]  /*cda0*/  IMAD.X R99, RZ, RZ, R119.reuse, P0 ;  /* 0x000000ffff637224 */ /* 0x100fe200000e0677 */
[C---:B------:R-:W-:Y:S01]  /*cdb0*/  IADD3 R34, P3, R118.reuse, 0x4060, RZ ;  /* 0x0000406076227810 */ /* 0x040fe20007f7e0ff */
[--C-:B------:R-:W-:Y:S01]  /*cdc0*/  IMAD.X R111, RZ, RZ, R119.reuse, P6 ;  /* 0x000000ffff6f7224 */ /* 0x100fe200030e0677 */
[C---:B------:R-:W-:Y:S02]  /*cdd0*/  IADD3 R3, P5, R118.reuse, 0x6020, RZ ;  /* 0x0000602076037810 */ /* 0x040fe40007fbe0ff */
[C---:B------:R-:W-:Y:S01]  /*cde0*/  IADD3 R10, P2, R118.reuse, 0x6040, RZ ;  /* 0x00006040760a7810 */ /* 0x040fe20007f5e0ff */
[----:B------:R-:W-:Y:S01]  /*cdf0*/  IMAD.X R107, RZ, RZ, R119, P3 ;  /* 0x000000ffff6b7224 */ /* 0x000fe200018e0677 */
[----:B-1----:R-:W-:Y:S02]  /*ce00*/  IADD3 R24, P1, R118, 0x6060, RZ ;  /* 0x0000606076187810 */ /* 0x002fe40007f3e0ff */
[----:B------:R-:W-:-:S02]  /*ce10*/  LOP3.LUT R68, R211, R68, RZ, 0x3c, !PT ;  /* 0x00000044d3447212 */ /* 0x000fc400078e3cff */
[----:B------:R-:W-:Y:S01]  /*ce20*/  LOP3.LUT R118, R11, R118, RZ, 0x3c, !PT ;  /* 0x000000760b767212 */ /* 0x000fe200078e3cff */
[--C-:B------:R-:W-:Y:S01]  /*ce30*/  IMAD.X R11, RZ, RZ, R119.reuse, P2 ;  /* 0x000000ffff0b7224 */ /* 0x100fe200010e0677 */
[----:B------:R-:W-:Y:S01]  /*ce40*/  LOP3.LUT R211, R30, 0x380, RZ, 0xc0, !PT ;  /* 0x000003801ed37812 */ /* 0x000fe200078ec0ff */
[----:B------:R-:W-:Y:S01]  /*ce50*/  IMAD.X R45, RZ, RZ, R119, P1 ;  /* 0x000000ffff2d7224 */ /* 0x000fe200008e0677 */
[----:B------:R-:W-:Y:S02]  /*ce60*/  SHF.R.U64 R213, R213, 0x3, RZ ;  /* 0x00000003d5d57819 */ /* 0x000fe400000012ff */
[----:B------:R-:W-:Y:S02]  /*ce70*/  LOP3.LUT R64, R183, R44, RZ, 0x3c, !PT ;  /* 0x0000002cb7407212 */ /* 0x000fe400078e3cff */
[----:B------:R-:W-:Y:S02]  /*ce80*/  LOP3.LUT R94, R217, R94, RZ, 0x3c, !PT ;  /* 0x0000005ed95e7212 */ /* 0x000fe400078e3cff */
[----:B------:R-:W-:-:S02]  /*ce90*/  LOP3.LUT R183, R4, 0x380, RZ, 0xc0, !PT ;  /* 0x0000038004b77812 */ /* 0x000fc400078ec0ff */
[----:B------:R-:W-:Y:S02]  /*cea0*/  LOP3.LUT R217, R6, 0x380, RZ, 0xc0, !PT ;  /* 0x0000038006d97812 */ /* 0x000fe400078ec0ff */
[-C--:B------:R-:W-:Y:S02]  /*ceb0*/  IADD3.X R115, RZ, R119.reuse, RZ, P5, !PT ;  /* 0x00000077ff737210 */ /* 0x080fe40002ffe4ff */
[----:B------:R-:W-:Y:S02]  /*cec0*/  SHF.R.U64 R211, R211, 0x3, RZ ;  /* 0x00000003d3d37819 */ /* 0x000fe400000012ff */
[----:B------:R-:W-:Y:S02]  /*ced0*/  MOV R118, R118 ;  /* 0x0000007600767202 */ /* 0x000fe40000000f00 */
[----:B------:R-:W-:Y:S02]  /*cee0*/  LOP3.LUT R72, R213, R72, RZ, 0x3c, !PT ;  /* 0x00000048d5487212 */ /* 0x000fe400078e3cff */
[----:B------:R-:W-:-:S02]  /*cef0*/  LOP3.LUT R119, R10, 0x380, RZ, 0xc0, !PT ;  /* 0x000003800a777812 */ /* 0x000fc400078ec0ff */
[----:B------:R-:W-:Y:S02]  /*cf00*/  LOP3.LUT R213, R34, 0x380, RZ, 0xc0, !PT ;  /* 0x0000038022d57812 */ /* 0x000fe400078ec0ff */
[----:B------:R-:W-:Y:S02]  /*cf10*/  SHF.R.U64 R183, R183, 0x3, RZ ;  /* 0x00000003b7b77819 */ /* 0x000fe400000012ff */
[----:B------:R-:W-:Y:S02]  /*cf20*/  SHF.R.U64 R217, R217, 0x3, RZ ;  /* 0x00000003d9d97819 */ /* 0x000fe400000012ff */
[----:B------:R-:W-:Y:S02]  /*cf30*/  LOP3.LUT R102, R211, R30, RZ, 0x3c, !PT ;  /* 0x0000001ed3667212 */ /* 0x000fe400078e3cff */
[----:B------:R-:W-:Y:S02]  /*cf40*/  LOP3.LUT R30, R24, 0x380, RZ, 0xc0, !PT ;  /* 0x00000380181e7812 */ /* 0x000fe400078ec0ff */
[----:B------:R-:W-:-:S02]  /*cf50*/  SHF.R.U64 R119, R119, 0x3, RZ ;  /* 0x0000000377777819 */ /* 0x000fc400000012ff */
[----:B------:R-:W-:Y:S02]  /*cf60*/  SHF.R.U64 R213, R213, 0x3, RZ ;  /* 0x00000003d5d57819 */ /* 0x000fe400000012ff */
[----:B------:R-:W-:Y:S02]  /*cf70*/  LOP3.LUT R98, R183, R4, RZ, 0x3c, !PT ;  /* 0x00000004b7627212 */ /* 0x000fe400078e3cff */
[----:B------:R-:W-:Y:S02]  /*cf80*/  LOP3.LUT R110, R217, R6, RZ, 0x3c, !PT ;  /* 0x00000006d96e7212 */ /* 0x000fe400078e3cff */
[----:B------:R-:W-:Y:S02]  /*cf90*/  F2FP.BF16.F32.PACK_AB R4, R179, R181 ;  /* 0x000000b5b304723e */ /* 0x000fe400000010ff */
[----:B------:R-:W-:Y:S01]  /*cfa0*/  F2FP.BF16.F32.PACK_AB R6, R177, R180 ;  /* 0x000000b4b106723e */ /* 0x000fe200000010ff */
[----:B------:R-:W-:Y:S01]  /*cfb0*/  BAR.SYNC.DEFER_BLOCKING 0x1, 0x100 ;  /* 0x0044000000007b1d */ /* 0x000fe20000010000 */
[----:B------:R-:W-:-:S02]  /*cfc0*/  LOP3.LUT R0, R3, 0x380, RZ, 0xc0, !PT ;  /* 0x0000038003007812 */ /* 0x000fc400078ec0ff */
[----:B------:R-:W-:Y:S02]  /*cfd0*/  SHF.R.U64 R177, R30, 0x3, RZ ;  /* 0x000000031eb17819 */ /* 0x000fe400000012ff */
[----:B------:R-:W-:Y:S02]  /*cfe0*/  LOP3.LUT R10, R119, R10, RZ, 0x3c, !PT ;  /* 0x0000000a770a7212 */ /* 0x000fe400078e3cff */
[----:B------:R-:W-:Y:S02]  /*cff0*/  LOP3.LUT R106, R213, R34, RZ, 0x3c, !PT ;  /* 0x00000022d56a7212 */ /* 0x000fe400078e3cff */
[----:B------:R-:W-:Y:S02]  /*d000*/  MOV R48, R48 ;  /* 0x0000003000307202 */ /* 0x000fe40000000f00 */
[----:B------:R-:W-:Y:S02]  /*d010*/  F2FP.BF16.F32.PACK_AB R30, R174, R176 ;  /* 0x000000b0ae1e723e */ /* 0x000fe400000010ff */
[----:B------:R-:W-:-:S02]  /*d020*/  MOV R52, R52 ;  /* 0x0000003400347202 */ /* 0x000fc40000000f00 */
[----:B------:R-:W-:Y:S02]  /*d030*/  F2FP.BF16.F32.PACK_AB R34, R171, R173 ;  /* 0x000000adab22723e */ /* 0x000fe400000010ff */
[----:B------:R-:W-:Y:S02]  /*d040*/  SHF.R.U64 R0, R0, 0x3, RZ ;  /* 0x0000000300007819 */ /* 0x000fe400000012ff */
[----:B------:R-:W-:Y:S02]  /*d050*/  MOV R56, R56 ;  /* 0x0000003800387202 */ /* 0x000fe40000000f00 */
[----:B------:R-:W-:Y:S02]  /*d060*/  MOV R38, R10 ;  /* 0x0000000a00267202 */ /* 0x000fe40000000f00 */
[----:B------:R-:W-:Y:S01]  /*d070*/  MOV R60, R60 ;  /* 0x0000003c003c7202 */ /* 0x000fe20000000f00 */
[----:B------:R1:W-:Y:S01]  /*d080*/  STSM.16.M88.4 [R118], R4 ;  /* 0x0000000476007844 */ /* 0x0003e20000000200 */
[----:B------:R-:W-:-:S02]  /*d090*/  F2FP.BF16.F32.PACK_AB R10, R163, R165 ;  /* 0x000000a5a30a723e */ /* 0x000fc400000010ff */
[----:B------:R-:W-:Y:S01]  /*d0a0*/  F2FP.BF16.F32.PACK_AB R11, R63, R62 ;  /* 0x0000003e3f0b723e */ /* 0x000fe200000010ff */
[----:B------:R2:W-:Y:S01]  /*d0b0*/  STSM.16.M88.4 [R48], R28 ;  /* 0x0000001c30007844 */ /* 0x0005e20000000200 */
[----:B------:R-:W-:Y:S02]  /*d0c0*/  MOV R64, R64 ;  /* 0x0000004000407202 */ /* 0x000fe40000000f00 */
[----:B------:R-:W-:Y:S01]  /*d0d0*/  LOP3.LUT R114, R0, R3, RZ, 0x3c, !PT ;  /* 0x0000000300727212 */ /* 0x000fe200078e3cff */
[----:B------:R3:W-:Y:S01]  /*d0e0*/  STSM.16.M88.4 [R52], R32 ;  /* 0x0000002034007844 */ /* 0x0007e20000000200 */
[----:B------:R-:W-:Y:S02]  /*d0f0*/  MOV R68, R68 ;  /* 0x0000004400447202 */ /* 0x000fe40000000f00 */
[----:B------:R-:W-:Y:S02]  /*d100*/  MOV R72, R72 ;  /* 0x0000004800487202 */ /* 0x000fe40000000f00 */
[----:B------:R-:W-:-:S02]  /*d110*/  LOP3.LUT R44, R177, R24, RZ, 0x3c, !PT ;  /* 0x00000018b12c7212 */ /* 0x000fc400078e3cff */
[----:B------:R-:W-:Y:S02]  /*d120*/  MOV R94, R94 ;  /* 0x0000005e005e7202 */ /* 0x000fe40000000f00 */
[----:B-1----:R-:W-:Y:S02]  /*d130*/  F2FP.BF16.F32.PACK_AB R4, R169, R172 ;  /* 0x000000aca904723e */ /* 0x002fe400000010ff */
[----:B------:R-:W-:Y:S02]  /*d140*/  F2FP.BF16.F32.PACK_AB R5, R51, R50 ;  /* 0x000000323305723e */ /* 0x000fe400000010ff */
[----:B------:R-:W-:Y:S02]  /*d150*/  F2FP.BF16.F32.PACK_AB R6, R166, R170 ;  /* 0x000000aaa606723e */ /* 0x000fe400000010ff */
[----:B------:R-:W-:Y:S02]  /*d160*/  F2FP.BF16.F32.PACK_AB R7, R55, R54 ;  /* 0x000000363707723e */ /* 0x000fe400000010ff */
[----:B--2---:R-:W-:-:S02]  /*d170*/  F2FP.BF16.F32.PACK_AB R28, R159, R161 ;  /* 0x000000a19f1c723e */ /* 0x004fc400000010ff */
[----:B------:R-:W-:Y:S01]  /*d180*/  F2FP.BF16.F32.PACK_AB R29, R75, R74 ;  /* 0x0000004a4b1d723e */ /* 0x000fe200000010ff */
[----:B------:R-:W-:Y:S01]  /*d190*/  STSM.16.M88.4 [R56], R4 ;  /* 0x0000000438007844 */ /* 0x000fe20000000200 */
[----:B------:R-:W-:Y:S02]  /*d1a0*/  F2FP.BF16.F32.PACK_AB R30, R77, R160 ;  /* 0x000000a04d1e723e */ /* 0x000fe400000010ff */
[----:B------:R-:W-:Y:S01]  /*d1b0*/  F2FP.BF16.F32.PACK_AB R31, R79, R78 ;  /* 0x0000004e4f1f723e */ /* 0x000fe200000010ff */
[----:B------:R1:W-:Y:S01]  /*d1c0*/  STSM.16.M88.4 [R60], R8 ;  /* 0x000000083c007844 */ /* 0x0003e20000000200 */
[----:B---3--:R-:W-:Y:S02]  /*d1d0*/  F2FP.BF16.F32.PACK_AB R32, R81, R157 ;  /* 0x0000009d5120723e */ /* 0x008fe400000010ff */
[----:B------:R-:W-:Y:S01]  /*d1e0*/  F2FP.BF16.F32.PACK_AB R33, R83, R82 ;  /* 0x000000525321723e */ /* 0x000fe200000010ff */
[----:B------:R-:W-:Y:S01]  /*d1f0*/  STSM.16.M88.4 [R64], R12 ;  /* 0x0000000c40007844 */ /* 0x000fe20000000200 */
[----:B------:R-:W-:-:S02]  /*d200*/  F2FP.BF16.F32.PACK_AB R34, R85, R84 ;  /* 0x000000545522723e */ /* 0x000fc400000010ff */
[----:B------:R-:W-:Y:S01]  /*d210*/  F2FP.BF16.F32.PACK_AB R35, R87, R86 ;  /* 0x000000565723723e */ /* 0x000fe200000010ff */
[----:B------:R-:W-:Y:S01]  /*d220*/  STSM.16.M88.4 [R68], R28 ;  /* 0x0000001c44007844 */ /* 0x000fe20000000200 */
[----:B------:R-:W-:Y:S02]  /*d230*/  MOV R3, R98 ;  /* 0x0000006200037202 */ /* 0x000fe40000000f00 */
[----:B------:R-:W-:Y:S01]  /*d240*/  MOV R24, R106 ;  /* 0x0000006a00187202 */ /* 0x000fe20000000f00 */
[----:B------:R-:W-:Y:S01]  /*d250*/  STSM.16.M88.4 [R72], R32 ;  /* 0x0000002048007844 */ /* 0x000fe20000000200 */
[----:B------:R-:W-:Y:S02]  /*d260*/  F2FP.BF16.F32.PACK_AB R98, R101, R100 ;  /* 0x000000646562723e */ /* 0x000fe400000010ff */
[----:B------:R-:W-:Y:S01]  /*d270*/  F2FP.BF16.F32.PACK_AB R99, R70, R58 ;  /* 0x0000003a4663723e */ /* 0x000fe200000010ff */
[----:B------:R-:W-:Y:S01]  /*d280*/  STSM.16.M88.4 [R94], R88 ;  /* 0x000000585e007844 */ /* 0x000fe20000000200 */
[----:B------:R-:W-:-:S02]  /*d290*/  F2FP.BF16.F32.PACK_AB R104, R105, R104 ;  /* 0x000000686968723e */ /* 0x000fc400000010ff */
[----:B------:R-:W-:Y:S01]  /*d2a0*/  MOV R102, R102 ;  /* 0x0000006600667202 */ /* 0x000fe20000000f00 */
        /* <DEDUP_REMOVED lines=8> */
[----:B------:R-:W-:Y:S02]  /*d330*/  F2FP.BF16.F32.PACK_AB R113, R155, R154 ;  /* 0x0000009a9b71723e */ /* 0x000fe400000010ff */
[----:B------:R-:W-:Y:S02]  /*d340*/  F2FP.BF16.F32.PACK_AB R114, R117, R116 ;  /* 0x000000747572723e */ /* 0x000fe400000010ff */
        /* <DEDUP_REMOVED lines=9> */
[----:B------:R-:W-:Y:S01]  /*d3e0*/  STSM.16.M88.4 [R110], R120 ;  /* 0x000000786e007844 */ /* 0x000fe20000000200 */
[----:B------:R-:W-:Y:S02]  /*d3f0*/  ISETP.NE.U32.AND P0, PT, RZ, UR4, PT ;  /* 0x00000004ff007c0c */ /* 0x000fe4000bf05070 */
[----:B-1----:R-:W-:-:S02]  /*d400*/  IADD3 R10, P1, R199, UR4, RZ ;  /* 0x00000004c70a7c10 */ /* 0x002fc4000ff3e0ff */
[----:B------:R-:W-:Y:S01]  /*d410*/  F2FP.BF16.F32.PACK_AB R130, R133, R132 ;  /* 0x000000848582723e */ /* 0x000fe200000010ff */
[----:B--2---:R-:W-:Y:S01]  /*d420*/  IMAD.MOV.U32 R24, RZ, RZ, RZ ;  /* 0x000000ffff187224 */ /* 0x004fe200078e00ff */
[----:B------:R-:W-:Y:S02]  /*d430*/  F2FP.BF16.F32.PACK_AB R131, R135, R134 ;  /* 0x000000868783723e */ /* 0x000fe400000010ff */
[----:B------:R-:W-:Y:S02]  /*d440*/  F2FP.BF16.F32.PACK_AB R137, R139, R138 ;  /* 0x0000008a8b89723e */ /* 0x000fe400000010ff */
[----:B------:R-:W-:Y:S01]  /*d450*/  F2FP.BF16.F32.PACK_AB R144, R145, R144 ;  /* 0x000000909190723e */ /* 0x000fe200000010ff */
[----:B------:R1:W-:Y:S01]  /*d460*/  STSM.16.M88.4 [R0], R128 ;  /* 0x0000008000007844 */ /* 0x0003e20000000200 */
[----:B------:R-:W-:Y:S02]  /*d470*/  F2FP.BF16.F32.PACK_AB R138, R141, R140 ;  /* 0x0000008c8d8a723e */ /* 0x000fe400000010ff */
[----:B------:R-:W-:-:S02]  /*d480*/  F2FP.BF16.F32.PACK_AB R139, R143, R142 ;  /* 0x0000008e8f8b723e */ /* 0x000fc400000010ff */
[----:B------:R-:W-:Y:S02]  /*d490*/  F2FP.BF16.F32.PACK_AB R145, R147, R146 ;  /* 0x000000929391723e */ /* 0x000fe400000010ff */
[----:B------:R-:W-:Y:S01]  /*d4a0*/  MOV R44, R44 ;  /* 0x0000002c002c7202 */ /* 0x000fe20000000f00 */
[----:B------:R-:W-:Y:S01]  /*d4b0*/  STSM.16.M88.4 [R38], R136 ;  /* 0x0000008826007844 */ /* 0x000fe20000000200 */
[----:B------:R-:W-:Y:S02]  /*d4c0*/  F2FP.BF16.F32.PACK_AB R146, R149, R148 ;  /* 0x000000949592723e */ /* 0x000fe400000010ff */
[----:B------:R-:W-:Y:S02]  /*d4d0*/  F2FP.BF16.F32.PACK_AB R147, R151, R150 ;  /* 0x000000969793723e */ /* 0x000fe400000010ff */
[----:B------:R-:W-:Y:S02]  /*d4e0*/  ISETP.NE.AND.EX P0, PT, RZ, UR5, PT, P0 ;  /* 0x00000005ff007c0c */ /* 0x000fe4000bf05300 */
[----:B------:R-:W-:Y:S01]  /*d4f0*/  IADD3.X R11, R200, UR5, RZ, P1, !PT ;  /* 0x00000005c80b7c10 */ /* 0x000fe20008ffe4ff */
[----:B------:R-:W-:Y:S01]  /*d500*/  ULDC.64 UR4, c[0x0][0xbe0] ;  /* 0x0002f80000047ab9 */ /* 0x000fe20000000a00 */
[----:B------:R2:W-:Y:S01]  /*d510*/  STSM.16.M88.4 [R44], R144 ;  /* 0x000000902c007844 */ /* 0x0005e20000000200 */
[----:B------:R-:W-:Y:S01]  /*d520*/  BAR.SYNC.DEFER_BLOCKING 0x1, 0x100 ;  /* 0x0044000000007b1d */ /* 0x000fe20000010000 */
[----:B------:R-:W-:-:S04]  /*d530*/  ISETP.NE.U32.AND P6, PT, RZ, UR4, PT ;  /* 0x00000004ff007c0c */ /* 0x000fc8000bfc5070 */
[----:B------:R-:W-:-:S13]  /*d540*/  ISETP.NE.AND.EX P6, PT, RZ, UR5, PT, P6 ;  /* 0x00000005ff007c0c */ /* 0x000fda000bfc5360 */
[----:B------:R-:W-:Y:S01]  /*d550*/  @P6 IADD3 R6, P4, R199, UR4, RZ ;  /* 0x00000004c7066c10 */ /* 0x000fe2000ff9e0ff */
[----:B------:R-:W-:Y:S02]  /*d560*/  ULDC UR4, c[0x0][0xa88] ;  /* 0x0002a20000047ab9 */ /* 0x000fe40000000800 */
[----:B-1----:R-:W-:Y:S01]  /*d570*/  IMAD.U32 R0, RZ, RZ, UR4 ;  /* 0x00000004ff007e24 */ /* 0x002fe2000f8e00ff */
[----:B------:R-:W-:Y:S01]  /*d580*/  @P6 IADD3.X R7, R200, UR5, RZ, P4, !PT ;  /* 0x00000005c8076c10 */ /* 0x000fe2000a7fe4ff */
[----:B------:R1:W5:Y:S01]  /*d590*/  @P0 LDG.E R24, desc[UR40][R10.64] ;  /* 0x000000280a180981 */ /* 0x000362000c1e1900 */
[----:B------:R-:W-:-:S03]  /*d5a0*/  IMAD R5, R192, 0x40, R187 ;  /* 0x00000040c0057824 */ /* 0x000fc600078e02bb */
[----:B------:R1:W5:Y:S01]  /*d5b0*/  @P6 LDG.E R0, desc[UR40][R6.64] ;  /* 0x0000002806006981 */ /* 0x000362000c1e1900 */
[----:B------:R-:W-:-:S03]  /*d5c0*/  IMAD.WIDE R4, R5, 0x2, R36 ;  /* 0x0000000205047825 */ /* 0x000fc600078e0224 */
[C---:B------:R-:W-:Y:S02]  /*d5d0*/  IADD3 R9, P1, R4.reuse, 0x1000, RZ ;  /* 0x0000100004097810 */ /* 0x040fe40007f3e0ff */
[C---:B------:R-:W-:Y:S02]  /*d5e0*/  IADD3 R13, P2, R4.reuse, 0x2000, RZ ;  /* 0x00002000040d7810 */ /* 0x040fe40007f5e0ff */
[C---:B------:R-:W-:Y:S02]  /*d5f0*/  IADD3 R29, P3, R4.reuse, 0x3000, RZ ;  /* 0x00003000041d7810 */ /* 0x040fe40007f7e0ff */
[----:B------:R-:W-:Y:S02]  /*d600*/  IADD3 R33, P4, R4, 0x4000, RZ ;  /* 0x0000400004217810 */ /* 0x000fe40007f9e0ff */
[----:B------:R-:W-:Y:S02]  /*d610*/  LOP3.LUT R8, R9, 0x380, RZ, 0xc0, !PT ;  /* 0x0000038009087812 */ /* 0x000fe400078ec0ff */
[----:B------:R-:W-:-:S02]  /*d620*/  LOP3.LUT R12, R13, 0x380, RZ, 0xc0, !PT ;  /* 0x000003800d0c7812 */ /* 0x000fc400078ec0ff */
[----:B------:R-:W-:Y:S02]  /*d630*/  LOP3.LUT R28, R29, 0x380, RZ, 0xc0, !PT ;  /* 0x000003801d1c7812 */ /* 0x000fe400078ec0ff */
[----:B------:R-:W-:Y:S02]  /*d640*/  LOP3.LUT R32, R33, 0x380, RZ, 0xc0, !PT ;  /* 0x0000038021207812 */ /* 0x000fe400078ec0ff */
[----:B------:R-:W-:Y:S02]  /*d650*/  SHF.R.U64 R8, R8, 0x3, RZ ;  /* 0x0000000308087819 */ /* 0x000fe400000012ff */
[----:B------:R-:W-:Y:S02]  /*d660*/  SHF.R.U64 R12, R12, 0x3, RZ ;  /* 0x000000030c0c7819 */ /* 0x000fe400000012ff */
[----:B------:R-:W-:Y:S02]  /*d670*/  SHF.R.U64 R28, R28, 0x3, RZ ;  /* 0x000000031c1c7819 */ /* 0x000fe400000012ff */
[----:B------:R-:W-:-:S02]  /*d680*/  SHF.R.U64 R32, R32, 0x3, RZ ;  /* 0x0000000320207819 */ /* 0x000fc400000012ff */
[----:B------:R-:W-:Y:S02]  /*d690*/  IADD3 R37, P5, R4, 0x5000, RZ ;  /* 0x0000500004257810 */ /* 0x000fe40007fbe0ff */
[----:B------:R-:W-:Y:S01]  /*d6a0*/  LOP3.LUT R8, R8, R9, RZ, 0x3c, !PT ;  /* 0x0000000908087212 */ /* 0x000fe200078e3cff */
[--C-:B------:R-:W-:Y:S01]  /*d6b0*/  IMAD.X R9, RZ, RZ, R5.reuse, P1 ;  /* 0x000000ffff097224 */ /* 0x100fe200008e0605 */
[----:B------:R-:W-:Y:S01]  /*d6c0*/  LOP3.LUT R12, R12, R13, RZ, 0x3c, !PT ;  /* 0x0000000d0c0c7212 */ /* 0x000fe200078e3cff */
[--C-:B------:R-:W-:Y:S01]  /*d6d0*/  IMAD.X R13, RZ, RZ, R5.reuse, P2 ;  /* 0x000000ffff0d7224 */ /* 0x100fe200010e0605 */
[----:B------:R-:W-:Y:S02]  /*d6e0*/  LOP3.LUT R28, R28, R29, RZ, 0x3c, !PT ;  /* 0x0000001d1c1c7212 */ /* 0x000fe400078e3cff */
[----:B------:R-:W-:Y:S01]  /*d6f0*/  LOP3.LUT R32, R32, R33, RZ, 0x3c, !PT ;  /* 0x0000002120207212 */ /* 0x000fe200078e3cff */
[----:B------:R-:W-:Y:S01]  /*d700*/  IMAD.X R33, RZ, RZ, R5, P4 ;  /* 0x000000ffff217224 */ /* 0x000fe200020e0605 */
[----:B------:R-:W-:-:S02]  /*d710*/  P2R R14, PR, RZ, 0x20 ;  /* 0x00000020ff0e7803 */ /* 0x000fc40000000000 */
[----:B------:R-:W-:Y:S02]  /*d720*/  IADD3.X R29, RZ, R5, RZ, P3, !PT ;  /* 0x00000005ff1d7210 */ /* 0x000fe40001ffe4ff */
[C---:B------:R-:W-:Y:S02]  /*d730*/  IADD3 R41, P1, R4.reuse, 0x6000, RZ ;  /* 0x0000600004297810 */ /* 0x040fe40007f3e0ff */
[C---:B------:R-:W-:Y:S02]  /*d740*/  IADD3 R45, P2, R4.reuse, 0x7000, RZ ;  /* 0x00007000042d7810 */ /* 0x040fe40007f5e0ff */
[C---:B------:R-:W-:Y:S02]  /*d750*/  IADD3 R49, P3, R4.reuse, 0x8000, RZ ;  /* 0x0000800004317810 */ /* 0x040fe40007f7e0ff */
[C---:B------:R-:W-:Y:S02]  /*d760*/  IADD3 R53, P4, R4.reuse, 0x9000, RZ ;  /* 0x0000900004357810 */ /* 0x040fe40007f9e0ff */
[----:B------:R-:W-:-:S02]  /*d770*/  IADD3 R57, P5, R4, 0xa000, RZ ;  /* 0x0000a00004397810 */ /* 0x000fc40007fbe0ff */
[----:B------:R-:W-:Y:S02]  /*d780*/  LOP3.LUT R36, R37, 0x380, RZ, 0xc0, !PT ;  /* 0x0000038025247812 */ /* 0x000fe400078ec0ff */
[----:B------:R-:W-:Y:S02]  /*d790*/  LOP3.LUT R40, R41, 0x380, RZ, 0xc0, !PT ;  /* 0x0000038029287812 */ /* 0x000fe400078ec0ff */
[----:B--2---:R-:W-:Y:S02]  /*d7a0*/  LOP3.LUT R44, R45, 0x380, RZ, 0xc0, !PT ;  /* 0x000003802d2c7812 */ /* 0x004fe400078ec0ff */
[----:B------:R-:W-:Y:S02]  /*d7b0*/  LOP3.LUT R48, R49, 0x380, RZ, 0xc0, !PT ;  /* 0x0000038031307812 */ /* 0x000fe400078ec0ff */
[----:B------:R-:W-:Y:S02]  /*d7c0*/  LOP3.LUT R52, R53, 0x380, RZ, 0xc0, !PT ;  /* 0x0000038035347812 */ /* 0x000fe400078ec0ff */
[----:B------:R-:W-:-:S02]  /*d7d0*/  LOP3.LUT R56, R57, 0x380, RZ, 0xc0, !PT ;  /* 0x0000038039387812 */ /* 0x000fc400078ec0ff */
[----:B------:R-:W-:Y:S02]  /*d7e0*/  SHF.R.U64 R36, R36, 0x3, RZ ;  /* 0x0000000324247819 */ /* 0x000fe400000012ff */
[----:B------:R-:W-:Y:S02]  /*d7f0*/  SHF.R.U64 R40, R40, 0x3, RZ ;  /* 0x0000000328287819 */ /* 0x000fe400000012ff */
[----:B------:R-:W-:Y:S02]  /*d800*/  SHF.R.U64 R44, R44, 0x3, RZ ;  /* 0x000000032c2c7819 */ /* 0x000fe400000012ff */
[----:B------:R-:W-:Y:S02]  /*d810*/  SHF.R.U64 R48, R48, 0x3, RZ ;  /* 0x0000000330307819 */ /* 0x000fe400000012ff */
[----:B------:R-:W-:Y:S02]  /*d820*/  SHF.R.U64 R52, R52, 0x3, RZ ;  /* 0x0000000334347819 */ /* 0x000fe400000012ff */
[----:B------:R-:W-:-:S02]  /*d830*/  SHF.R.U64 R56, R56, 0x3, RZ ;  /* 0x0000000338387819 */ /* 0x000fc400000012ff */
[----:B------:R-:W-:Y:S02]  /*d840*/  LOP3.LUT R36, R36, R37, RZ, 0x3c, !PT ;  /* 0x0000002524247212 */ /* 0x000fe400078e3cff */
[----:B------:R-:W-:Y:S02]  /*d850*/  LOP3.LUT R40, R40, R41, RZ, 0x3c, !PT ;  /* 0x0000002928287212 */ /* 0x000fe400078e3cff */
[----:B------:R-:W-:Y:S02]  /*d860*/  LOP3.LUT R44, R44, R45, RZ, 0x3c, !PT ;  /* 0x0000002d2c2c7212 */ /* 0x000fe400078e3cff */
[----:B------:R-:W-:Y:S02]  /*d870*/  LOP3.LUT R48, R48, R49, RZ, 0x3c, !PT ;  /* 0x0000003130307212 */ /* 0x000fe400078e3cff */
[----:B------:R-:W-:Y:S02]  /*d880*/  LOP3.LUT R52, R52, R53, RZ, 0x3c, !PT ;  /* 0x0000003534347212 */ /* 0x000fe400078e3cff */
[----:B------:R-:W-:Y:S01]  /*d890*/  LOP3.LUT R56, R56, R57, RZ, 0x3c, !PT ;  /* 0x0000003938387212 */ /* 0x000fe200078e3cff */
[----:B-1----:R-:W-:Y:S06]  /*d8a0*/  @P6 BRA `(.L_x_560) ;  /* 0x0000000000106947 */ /* 0x002fec0003800000 */
[----:B------:R-:W-:Y:S05]  /*d8b0*/  @!P0 BRA `(.L_x_560) ;  /* 0x00000000000c8947 */ /* 0x000fea0003800000 */
[----:B------:R-:W2:Y:S04]  /*d8c0*/  LDG.E R3, desc[UR40][R10.64] ;  /* 0x000000280a037981 */ /* 0x000ea8000c1e1900 */
[----:B-----5:R-:W2:Y:S02]  /*d8d0*/  LDG.E R0, desc[UR40][R10.64+0x4] ;  /* 0x000004280a007981 */ /* 0x020ea4000c1e1900 */
[----:B--2---:R-:W-:-:S07]  /*d8e0*/  IMAD.IADD R0, R0, 0x1, -R3 ;  /* 0x0000000100007824 */ /* 0x004fce00078e0a03 */
.L_x_560:
[----:B------:R-:W1:Y:S01]  /*d8f0*/  SHFL.IDX PT, R3, R206, RZ, 0x1f ;  /* 0x00001fffce037589 */ /* 0x000e6200000e0000 */
[----:B------:R-:W-:Y:S01]  /*d900*/  ISETP.NE.AND P6, PT, R14, RZ, PT ;  /* 0x000000ff0e00720c */ /* 0x000fe20003fc5270 */
[--C-:B------:R-:W-:Y:S01]  /*d910*/  IMAD.X R57, RZ, RZ, R5.reuse, P5 ;  /* 0x000000ffff397224 */ /* 0x100fe200028e0605 */
[----:B------:R-:W-:Y:S01]  /*d920*/  IADD3.X R49, RZ, R5, RZ, P3, !PT ;  /* 0x00000005ff317210 */ /* 0x000fe20001ffe4ff */
[--C-:B------:R-:W-:Y:S01]  /*d930*/  IMAD.X R41, RZ, RZ, R5.reuse, P1 ;  /* 0x000000ffff297224 */ /* 0x100fe200008e0605 */
[C---:B------:R-:W-:Y:S01]  /*d940*/  IADD3 R65, P1, R4.reuse, 0xc000, RZ ;  /* 0x0000c00004417810 */ /* 0x040fe20007f3e0ff */
[--C-:B------:R-:W-:Y:S01]  /*d950*/  IMAD.X R37, RZ, RZ, R5.reuse, P6 ;  /* 0x000000ffff257224 */ /* 0x100fe200030e0605 */
[C---:B------:R-:W-:Y:S01]  /*d960*/  IADD3 R61, P6, R4.reuse, 0xb000, RZ ;  /* 0x0000b000043d7810 */ /* 0x040fe20007fde0ff */
[--C-:B------:R-:W-:Y:S01]  /*d970*/  IMAD.X R45, RZ, RZ, R5.reuse, P2 ;  /* 0x000000ffff2d7224 */ /* 0x100fe200010e0605 */
[C---:B------:R-:W-:Y:S01]  /*d980*/  IADD3 R69, P2, R4.reuse, 0xd000, RZ ;  /* 0x0000d00004457810 */ /* 0x040fe20007f5e0ff */
[----:B------:R-:W-:Y:S01]  /*d990*/  IMAD.X R53, RZ, RZ, R5, P4 ;  /* 0x000000ffff357224 */ /* 0x000fe200020e0605 */
[----:B------:R-:W-:-:S02]  /*d9a0*/  IADD3 R73, P3, R4, 0xe000, RZ ;  /* 0x0000e00004497810 */ /* 0x000fc40007f7e0ff */
[C---:B------:R-:W-:Y:S02]  /*d9b0*/  IADD3 R10, P4, R4.reuse, 0xf000, RZ ;  /* 0x0000f000040a7810 */ /* 0x040fe40007f9e0ff */
[----:B------:R-:W-:Y:S02]  /*d9c0*/  LOP3.LUT R60, R61, 0x380, RZ, 0xc0, !PT ;  /* 0x000003803d3c7812 */ /* 0x000fe400078ec0ff */
[----:B------:R-:W-:Y:S02]  /*d9d0*/  LOP3.LUT R64, R65, 0x380, RZ, 0xc0, !PT ;  /* 0x0000038041407812 */ /* 0x000fe400078ec0ff */
[----:B------:R-:W-:Y:S02]  /*d9e0*/  LOP3.LUT R68, R69, 0x380, RZ, 0xc0, !PT ;  /* 0x0000038045447812 */ /* 0x000fe400078ec0ff */
[----:B------:R-:W-:Y:S02]  /*d9f0*/  LOP3.LUT R72, R73, 0x380, RZ, 0xc0, !PT ;  /* 0x0000038049487812 */ /* 0x000fe400078ec0ff */
[----:B------:R-:W-:-:S02]  /*da00*/  LOP3.LUT R7, R4, 0x380, RZ, 0xc0, !PT ;  /* 0x0000038004077812 */ /* 0x000fc400078ec0ff */
[----:B-1----:R-:W-:Y:S02]  /*da10*/  ISETP.NE.AND P5, PT, R3, RZ, PT ;  /* 0x000000ff0300720c */ /* 0x002fe40003fa5270 */
[----:B------:R-:W-:Y:S02]  /*da20*/  LOP3.LUT R3, R10, 0x380, RZ, 0xc0, !PT ;  /* 0x000003800a037812 */ /* 0x000fe400078ec0ff */
[----:B------:R-:W-:Y:S02]  /*da30*/  SHF.R.U64 R60, R60, 0x3, RZ ;  /* 0x000000033c3c7819 */ /* 0x000fe400000012ff */
[----:B------:R-:W-:Y:S02]  /*da40*/  SHF.R.U64 R64, R64, 0x3, RZ ;  /* 0x0000000340407819 */ /* 0x000fe400000012ff */
[----:B------:R-:W-:Y:S02]  /*da50*/  SHF.R.U64 R68, R68, 0x3, RZ ;  /* 0x0000000344447819 */ /* 0x000fe400000012ff */
[----:B------:R-:W-:-:S02]  /*da60*/  SHF.R.U64 R72, R72, 0x3, RZ ;  /* 0x0000000348487819 */ /* 0x000fc400000012ff */
[----:B------:R-:W-:Y:S02]  /*da70*/  SHF.R.U64 R7, R7, 0x3, RZ ;  /* 0x0000000307077819 */ /* 0x000fe400000012ff */
[----:B------:R-:W-:Y:S02]  /*da80*/  SHF.R.U64 R3, R3, 0x3, RZ ;  /* 0x0000000303037819 */ /* 0x000fe400000012ff */
[----:B------:R-:W-:Y:S01]  /*da90*/  LOP3.LUT R60, R60, R61, RZ, 0x3c, !PT ;  /* 0x0000003d3c3c7212 */ /* 0x000fe200078e3cff */
[--C-:B------:R-:W-:Y:S01]  /*daa0*/  IMAD.X R61, RZ, RZ, R5.reuse, P6 ;  /* 0x000000ffff3d7224 */ /* 0x100fe200030e0605 */
[----:B------:R-:W-:Y:S01]  /*dab0*/  LOP3.LUT R64, R64, R65, RZ, 0x3c, !PT ;  /* 0x0000004140407212 */ /* 0x000fe200078e3cff */
[--C-:B------:R-:W-:Y:S01]  /*dac0*/  IMAD.X R65, RZ, RZ, R5.reuse, P1 ;  /* 0x000000ffff417224 */ /* 0x100fe200008e0605 */
[----:B------:R-:W-:Y:S01]  /*dad0*/  LOP3.LUT R68, R68, R69, RZ, 0x3c, !PT ;  /* 0x0000004544447212 */ /* 0x000fe200078e3cff */
[--C-:B------:R-:W-:Y:S01]  /*dae0*/  IMAD.X R69, RZ, RZ, R5.reuse, P2 ;  /* 0x000000ffff457224 */ /* 0x100fe200010e0605 */
[----:B------:R-:W-:Y:S01]  /*daf0*/  LOP3.LUT R72, R72, R73, RZ, 0x3c, !PT ;  /* 0x0000004948487212 */ /* 0x000fe200078e3cff */
[--C-:B------:R-:W-:Y:S01]  /*db00*/  IMAD.X R73, RZ, RZ, R5.reuse, P3 ;  /* 0x000000ffff497224 */ /* 0x100fe200018e0605 */
[----:B------:R-:W-:Y:S01]  /*db10*/  LOP3.LUT R6, R7, R4, RZ, 0x3c, !PT ;  /* 0x0000000407067212 */ /* 0x000fe200078e3cff */
[----:B------:R-:W-:Y:S01]  /*db20*/  IMAD.MOV.U32 R7, RZ, RZ, R5 ;  /* 0x000000ffff077224 */ /* 0x000fe200078e0005 */
[----:B------:R-:W-:-:S02]  /*db30*/  IADD3.X R77, RZ, R5, RZ, P4, !PT ;  /* 0x00000005ff4d7210 */ /* 0x000fc400027fe4ff */
[----:B------:R-:W-:Y:S02]  /*db40*/  LOP3.LUT R76, R3, R10, RZ, 0x3c, !PT ;  /* 0x0000000a034c7212 */ /* 0x000fe400078e3cff */
[----:B------:R-:W-:Y:S02]  /*db50*/  SHF.R.S32.HI R80, RZ, 0x1f, R198 ;  /* 0x0000001fff507819 */ /* 0x000fe400000114c6 */
[----:B------:R-:W-:Y:S02]  /*db60*/  SEL R83, R201, RZ, !P0 ;  /* 0x000000ffc9537207 */ /* 0x000fe40004000000 */
[----:B------:R-:W-:Y:S02]  /*db70*/  SEL R205, R205, RZ, !P0 ;  /* 0x000000ffcdcd7207 */ /* 0x000fe40004000000 */
[----:B-----5:R-:W-:Y:S01]  /*db80*/  SHF.R.S32.HI R81, RZ, 0x1f, R24 ;  /* 0x0000001fff517819 */ /* 0x020fe20000011418 */
[----:B------:R-:W-:Y:S06]  /*db90*/  @P5 BRA `(.L_x_561) ;  /* 0x0000000000645947 */ /* 0x000fec0003800000 */
[----:B------:R-:W-:Y:S01]  /*dba0*/  ULDC.64 UR4, c[0x0][0xb70] ;  /* 0x0002dc0000047ab9 */ /* 0x000fe20000000a00 */
[----:B------:R-:W-:Y:S02]  /*dbb0*/  IMAD.MOV.U32 R4, RZ, RZ, R24 ;  /* 0x000000ffff047224 */ /* 0x000fe400078e0018 */
[----:B------:R-:W-:Y:S02]  /*dbc0*/  IMAD R3, R80, UR4, RZ ;  /* 0x0000000450037c24 */ /* 0x000fe4000f8e02ff */
[----:B------:R-:W-:Y:S02]  /*dbd0*/  IMAD.MOV.U32 R5, RZ, RZ, R81 ;  /* 0x000000ffff057224 */ /* 0x000fe400078e0051 */
[C---:B------:R-:W-:Y:S02]  /*dbe0*/  IMAD R3, R198.reuse, UR5, R3 ;  /* 0x00000005c6037c24 */ /* 0x040fe4000f8e0203 */
[----:B------:R-:W-:Y:S01]  /*dbf0*/  IMAD.WIDE.U32 R4, R198, UR4, R4 ;  /* 0x00000004c6047c25 */ /* 0x000fe2000f8e0004 */
[----:B------:R-:W-:-:S03]  /*dc00*/  ULDC.64 UR4, c[0x0][0xb78] ;  /* 0x0002de0000047ab9 */ /* 0x000fc60000000a00 */
[----:B------:R-:W-:Y:S02]  /*dc10*/  IMAD.IADD R5, R5, 0x1, R3 ;  /* 0x0000000105057824 */ /* 0x000fe400078e0203 */
[----:B------:R-:W-:Y:S02]  /*dc20*/  IMAD.MOV R11, RZ, RZ, -R191 ;  /* 0x000000ffff0b7224 */ /* 0x000fe400078e0abf */
[----:B------:R-:W-:Y:S02]  /*dc30*/  IMAD R3, R205, UR4, RZ ;  /* 0x00000004cd037c24 */ /* 0x000fe4000f8e02ff */
[----:B------:R-:W-:Y:S01]  /*dc40*/  IMAD R15, R203, 0x40, R188 ;  /* 0x00000040cb0f7824 */ /* 0x000fe200078e02bc */
[----:B------:R-:W-:Y:S01]  /*dc50*/  ISETP.NE.AND P0, PT, R190, R11, PT ;  /* 0x0000000bbe00720c */ /* 0x000fe20003f05270 */
[----:B------:R-:W-:-:S03]  /*dc60*/  IMAD.WIDE.U32 R4, R83, UR4, R4 ;  /* 0x0000000453047c25 */ /* 0x000fc6000f8e0004 */
[----:B------:R-:W-:Y:S01]  /*dc70*/  SHF.R.S32.HI R11, RZ, 0x1f, R15 ;  /* 0x0000001fff0b7819 */ /* 0x000fe2000001140f */
[----:B------:R-:W-:Y:S01]  /*dc80*/  IMAD R14, R83, UR5, R3 ;  /* 0x00000005530e7c24 */ /* 0x000fe2000f8e0203 */
[C---:B------:R-:W-:Y:S01]  /*dc90*/  IADD3 R3, R15.reuse, 0x8, RZ ;  /* 0x000000080f037810 */ /* 0x040fe20007ffe0ff */
[----:B------:R-:W-:Y:S01]  /*dca0*/  ULDC.64 UR4, c[0x0][0xb40] ;  /* 0x0002d00000047ab9 */ /* 0x000fe20000000a00 */
[C---:B------:R-:W-:Y:S02]  /*dcb0*/  IADD3 R10, P2, R15.reuse, R4, RZ ;  /* 0x000000040f0a7210 */ /* 0x040fe40007f5e0ff */
[-C--:B------:R-:W-:Y:S02]  /*dcc0*/  ISETP.GE.OR P1, PT, R15, R0.reuse, P0 ;  /* 0x000000000f00720c */ /* 0x080fe40000726670 */
[----:B------:R-:W-:Y:S02]  /*dcd0*/  ISETP.GE.OR P0, PT, R3, R0, P0 ;  /* 0x000000000300720c */ /* 0x000fe40000706670 */
[----:B------:R-:W-:-:S02]  /*dce0*/  IADD3.X R11, R11, R5, R14, P2, !PT ;  /* 0x000000050b0b7210 */ /* 0x000fc400017fe40e */
[----:B------:R-:W-:-:S04]  /*dcf0*/  LEA R4, P2, R10, UR4, 0x2 ;  /* 0x000000040a047c11 */ /* 0x000fc8000f8410ff */
[----:B------:R-:W-:-:S05]  /*dd00*/  LEA.HI.X R5, R10, UR5, R11, 0x2, P2 ;  /* 0x000000050a057c11 */ /* 0x000fca00090f140b */
[----:B------:R1:W-:Y:S04]  /*dd10*/  @!P1 STG.E desc[UR40][R4.64], R21 ;  /* 0x0000001504009986 */ /* 0x0003e8000c101928 */
[----:B------:R1:W-:Y:S02]  /*dd20*/  @!P0 STG.E desc[UR40][R4.64+0x20], R20 ;  /* 0x0000201404008986 */ /* 0x0003e4000c101928 */
.L_x_561:
[----:B------:R-:W2:Y:S01]  /*dd30*/  LDC R90, c[0x0][0xa8c] ;  /* 0x0002a300ff5a7b82 */ /* 0x000ea20000000800 */
[----:B------:R-:W-:Y:S01]  /*dd40*/  ULDC.64 UR4, c[0x0][0xaa0] ;  /* 0x0002a80000047ab9 */ /* 0x000fe20000000a00 */
[--C-:B-1----:R-:W-:Y:S01]  /*dd50*/  SHF.R.S32.HI R21, RZ, 0x1f, R187.reuse ;  /* 0x0000001fff157819 */ /* 0x102fe200000114bb */
[----:B------:R-:W-:Y:S01]  /*dd60*/  IMAD R3, R81, UR4, RZ ;  /* 0x0000000451037c24 */ /* 0x000fe2000f8e02ff */
[----:B------:R-:W5:Y:S01]  /*dd70*/  LD.E.128 R4, desc[UR40][R6.64] ;  /* 0x0000002806047980 */ /* 0x000f62000c101d00 */
[----:B------:R-:W-:Y:S02]  /*dd80*/  IMAD.MOV.U32 R20, RZ, RZ, R187 ;  /* 0x000000ffff147224 */ /* 0x000fe400078e00bb */
[C---:B------:R-:W-:Y:S01]  /*dd90*/  IMAD R3, R24.reuse, UR5, R3 ;  /* 0x0000000518037c24 */ /* 0x040fe2000f8e0203 */
[----:B------:R-:W5:Y:S01]  /*dda0*/  LD.E.128 R8, desc[UR40][R8.64] ;  /* 0x0000002808087980 */ /* 0x000f62000c101d00 */
[----:B------:R-:W-:Y:S01]  /*ddb0*/  IMAD.WIDE.U32 R20, R24, UR4, R20 ;  /* 0x0000000418147c25 */ /* 0x000fe2000f8e0014 */
[----:B------:R-:W-:-:S02]  /*ddc0*/  ULDC.64 UR4, c[0x0][0xae0] ;  /* 0x0002b80000047ab9 */ /* 0x000fc40000000a00 */
[----:B------:R-:W5:Y:S01]  /*ddd0*/  LD.E.128 R12, desc[UR40][R12.64] ;  /* 0x000000280c0c7980 */ /* 0x000f62000c101d00 */
[----:B------:R-:W-:Y:S02]  /*dde0*/  IMAD.IADD R21, R21, 0x1, R3 ;  /* 0x0000000115157824 */ /* 0x000fe400078e0203 */
[----:B------:R-:W-:Y:S01]  /*ddf0*/  VIADD R3, R187, 0x40 ;  /* 0x00000040bb037836 */ /* 0x000fe20000000000 */
[----:B------:R-:W5:Y:S01]  /*de00*/  LD.E.128 R28, desc[UR40][R28.64] ;  /* 0x000000281c1c7980 */ /* 0x000f62000c101d00 */
[----:B------:R-:W-:Y:S02]  /*de10*/  IMAD R81, R80, UR4, RZ ;  /* 0x0000000450517c24 */ /* 0x000fe4000f8e02ff */
[----:B------:R-:W-:Y:S01]  /*de20*/  IMAD R85, R203, -0x40, R0 ;  /* 0xffffffc0cb557824 */ /* 0x000fe200078e0200 */
[----:B------:R-:W5:Y:S01]  /*de30*/  LD.E.128 R32, desc[UR40][R32.64] ;  /* 0x0000002820207980 */ /* 0x000f62000c101d00 */
[----:B--2---:R-:W-:-:S03]  /*de40*/  ISETP.GE.AND P3, PT, R3, R90, PT ;  /* 0x0000005a0300720c */ /* 0x004fc60003f66270 */
[----:B------:R-:W5:Y:S01]  /*de50*/  LD.E.128 R36, desc[UR40][R36.64] ;  /* 0x0000002824247980 */ /* 0x000f62000c101d00 */
[----:B------:R-:W-:Y:S02]  /*de60*/  VIADD R0, R192, 0x20 ;  /* 0x00000020c0007836 */ /* 0x000fe40000000000 */
[C---:B------:R-:W-:Y:S01]  /*de70*/  IMAD R81, R198.reuse, UR5, R81 ;  /* 0x00000005c6517c24 */ /* 0x040fe2000f8e0251 */
[----:B------:R-:W5:Y:S01]  /*de80*/  LD.E.128 R40, desc[UR40][R40.64] ;  /* 0x0000002828287980 */ /* 0x000f62000c101d00 */
[----:B------:R-:W-:Y:S01]  /*de90*/  IMAD.WIDE.U32 R20, R198, UR4, R20 ;  /* 0x00000004c6147c25 */ /* 0x000fe2000f8e0014 */
[----:B------:R-:W-:Y:S01]  /*dea0*/  SEL R24, RZ, 0xffffffff, P3 ;  /* 0xffffffffff187807 */ /* 0x000fe20001800000 */
[----:B------:R-:W-:Y:S01]  /*deb0*/  ULDC.64 UR4, c[0x0][0xae8] ;  /* 0x0002ba0000047ab9 */ /* 0x000fe20000000a00 */
[----:B------:R-:W5:Y:S01]  /*dec0*/  LD.E.128 R44, desc[UR40][R44.64] ;  /* 0x000000282c2c7980 */ /* 0x000f62000c101d00 */
[C---:B------:R-:W-:Y:S01]  /*ded0*/  ISETP.GE.AND P2, PT, R187.reuse, R90, PT ;  /* 0x0000005abb00720c */ /* 0x040fe20003f46270 */
[----:B------:R-:W-:-:S02]  /*dee0*/  VIADD R86, R187, 0x80 ;  /* 0x00000080bb567836 */ /* 0x000fc40000000000 */
[----:B------:R-:W5:Y:S01]  /*def0*/  LD.E.128 R48, desc[UR40][R48.64] ;  /* 0x0000002830307980 */ /* 0x000f62000c101d00 */
[----:B------:R-:W-:-:S03]  /*df00*/  IADD3 R87, R187, 0xc0, RZ ;  /* 0x000000c0bb577810 */ /* 0x000fc60007ffe0ff */
[----:B------:R-:W5:Y:S04]  /*df10*/  LD.E.128 R52, desc[UR40][R52.64] ;  /* 0x0000002834347980 */ /* 0x000f68000c101d00 */
[----:B------:R-:W5:Y:S04]  /*df20*/  LD.E.128 R56, desc[UR40][R56.64] ;  /* 0x0000002838387980 */ /* 0x000f68000c101d00 */
[----:B------:R-:W5:Y:S04]  /*df30*/  LD.E.128 R60, desc[UR40][R60.64] ;  /* 0x000000283c3c7980 */ /* 0x000f68000c101d00 */
[----:B------:R-:W5:Y:S04]  /*df40*/  LD.E.128 R64, desc[UR40][R64.64] ;  /* 0x0000002840407980 */ /* 0x000f68000c101d00 */
[----:B------:R-:W5:Y:S04]  /*df50*/  LD.E.128 R68, desc[UR40][R68.64] ;  /* 0x0000002844447980 */ /* 0x000f68000c101d00 */
[----:B------:R-:W5:Y:S04]  /*df60*/  LD.E.128 R72, desc[UR40][R72.64] ;  /* 0x0000002848487980 */ /* 0x000f68000c101d00 */
[----:B------:R-:W5:Y:S01]  /*df70*/  LD.E.128 R76, desc[UR40][R76.64] ;  /* 0x000000284c4c7980 */ /* 0x000f62000c101d00 */
[----:B------:R-:W-:Y:S01]  /*df80*/  IMAD.IADD R21, R21, 0x1, R81 ;  /* 0x0000000115157824 */ /* 0x000fe200078e0251 */
[----:B------:R-:W-:Y:S01]  /*df90*/  ISETP.GE.AND P0, PT, R0, R85, PT ;  /* 0x000000550000720c */ /* 0x000fe20003f06270 */
[----:B------:R-:W-:Y:S01]  /*dfa0*/  IMAD.SHL.U32 R81, R24, 0x2, RZ ;  /* 0x0000000218517824 */ /* 0x000fe200078e00ff */
[----:B------:R-:W-:Y:S01]  /*dfb0*/  @!PT LDS RZ, [RZ] ;  /* 0x00000000fffff984 */ /* 0x000fe20000000800 */
[----:B------:R-:W-:Y:S01]  /*dfc0*/  @!PT LDS RZ, [RZ] ;  /* 0x00000000fffff984 */ /* 0x000fe20000000800 */
[----:B------:R-:W-:Y:S01]  /*dfd0*/  @!PT LDS RZ, [RZ] ;  /* 0x00000000fffff984 */ /* 0x000fe20000000800 */
[----:B------:R-:W-:Y:S01]  /*dfe0*/  @!PT LDS RZ, [RZ] ;  /* 0x00000000fffff984 */ /* 0x000fe20000000800 */
[----:B------:R1:W-:Y:S06]  /*dff0*/  MEMBAR.ALL.CTA ;  /* 0x0000000000007992 */ /* 0x0003ec0000008000 */
[----:B-1----:R-:W1:Y:S01]  /*e000*/  FENCE.VIEW.ASYNC.S ;  /* 0x00000000000073c6 */ /* 0x002e620000000000 */
[----:B------:R-:W-:Y:S01]  /*e010*/  SEL R0, RZ, 0x1, P2 ;  /* 0x00000001ff007807 */ /* 0x000fe20001000000 */
[C---:B------:R-:W-:Y:S01]  /*e020*/  VIADD R88, R187.reuse, 0x100 ;  /* 0x00000100bb587836 */ /* 0x040fe20000000000 */
[-C--:B------:R-:W-:Y:S01]  /*e030*/  ISETP.GE.AND P2, PT, R86, R90.reuse, PT ;  /* 0x0000005a5600720c */ /* 0x080fe20003f46270 */
[----:B------:R-:W-:Y:S01]  /*e040*/  VIADD R89, R187, 0x140 ;  /* 0x00000140bb597836 */ /* 0x000fe20000000000 */
[----:B------:R-:W-:Y:S01]  /*e050*/  ISETP.GE.AND P3, PT, R87, R90, PT ;  /* 0x0000005a5700720c */ /* 0x000fe20003f66270 */
[----:B------:R-:W-:Y:S01]  /*e060*/  VIADD R80, R187, 0x180 ;  /* 0x00000180bb507836 */ /* 0x000fe20000000000 */
[----:B------:R-:W-:Y:S01]  /*e070*/  LOP3.LUT R0, R81, 0x2, R0, 0xe2, !PT ;  /* 0x0000000251007812 */ /* 0x000fe200078ee200 */
[----:B------:R-:W-:Y:S01]  /*e080*/  VIADD R82, R187, 0x1c0 ;  /* 0x000001c0bb527836 */ /* 0x000fe20000000000 */
[----:B------:R-:W-:Y:S01]  /*e090*/  SEL R81, RZ, 0x4, P2 ;  /* 0x00000004ff517807 */ /* 0x000fe20001000000 */
[----:B------:R-:W-:Y:S01]  /*e0a0*/  BSSY B1, `(.L_x_562) ;  /* 0x0000033000017945 */ /* 0x000fe20003800000 */
[----:B------:R-:W-:-:S02]  /*e0b0*/  SEL R24, RZ, 0x8, P3 ;  /* 0x00000008ff187807 */ /* 0x000fc40001800000 */
[----:B------:R-:W-:Y:S02]  /*e0c0*/  ISETP.GE.AND P2, PT, R88, R90, PT ;  /* 0x0000005a5800720c */ /* 0x000fe40003f46270 */
[----:B------:R-:W-:Y:S01]  /*e0d0*/  LOP3.LUT R24, R24, R0, R81, 0xfe, !PT ;  /* 0x0000000018187212 */ /* 0x000fe200078efe51 */
[----:B------:R-:W-:Y:S01]  /*e0e0*/  VIADD R0, R2, 0x28c20 ;  /* 0x00028c2002007836 */ /* 0x000fe20000000000 */
[-C--:B------:R-:W-:Y:S02]  /*e0f0*/  ISETP.GE.AND P3, PT, R89, R90.reuse, PT ;  /* 0x0000005a5900720c */ /* 0x080fe40003f66270 */
[----:B------:R-:W-:Y:S02]  /*e100*/  ISETP.GE.AND P4, PT, R80, R90, PT ;  /* 0x0000005a5000720c */ /* 0x000fe40003f86270 */
[----:B------:R-:W-:Y:S02]  /*e110*/  ISETP.GE.AND P1, PT, R192, R85, PT ;  /* 0x00000055c000720c */ /* 0x000fe40003f26270 */
[----:B------:R-:W-:-:S02]  /*e120*/  SEL R81, RZ, 0x10, P2 ;  /* 0x00000010ff517807 */ /* 0x000fc40001000000 */
[----:B------:R-:W-:Y:S02]  /*e130*/  SEL R80, RZ, 0x20, P3 ;  /* 0x00000020ff507807 */ /* 0x000fe40001800000 */
[----:B------:R-:W-:Y:S02]  /*e140*/  PRMT R0, RZ, 0x654, R0 ;  /* 0x00000654ff007816 */ /* 0x000fe40000000000 */
[----:B------:R-:W-:Y:S01]  /*e150*/  LOP3.LUT R81, R80, R24, R81, 0xfe, !PT ;  /* 0x0000001850517212 */ /* 0x000fe200078efe51 */
[----:B------:R-:W-:Y:S01]  /*e160*/  IMAD R24, R205, UR4, RZ ;  /* 0x00000004cd187c24 */ /* 0x000fe2000f8e02ff */
[----:B-1----:R1:W-:Y:S01]  /*e170*/  SYNCS.ARRIVE.TRANS64.RED.A1T0 RZ, [R0+URZ], RZ ;  /* 0x000000ff00ff79a7 */ /* 0x0023e2000810043f */
[----:B------:R-:W-:Y:S02]  /*e180*/  ISETP.GE.AND P2, PT, R82, R90, PT ;  /* 0x0000005a5200720c */ /* 0x000fe40003f46270 */
[C---:B------:R-:W-:Y:S01]  /*e190*/  IMAD R85, R83.reuse, UR5, R24 ;  /* 0x0000000553557c24 */ /* 0x040fe2000f8e0218 */
[----:B------:R-:W-:Y:S01]  /*e1a0*/  SHF.R.S32.HI R193, RZ, 0x1f, R192 ;  /* 0x0000001fffc17819 */ /* 0x000fe200000114c0 */
[----:B------:R-:W-:Y:S01]  /*e1b0*/  IMAD.WIDE.U32 R82, R83, UR4, R20 ;  /* 0x0000000453527c25 */ /* 0x000fe2000f8e0014 */
[----:B------:R-:W-:-:S02]  /*e1c0*/  SEL R21, RZ, 0x80, P2 ;  /* 0x00000080ff157807 */ /* 0x000fc40001000000 */
[----:B-1----:R-:W-:Y:S02]  /*e1d0*/  SEL R0, RZ, 0x40, P4 ;  /* 0x00000040ff007807 */ /* 0x002fe40002000000 */
[----:B------:R-:W-:Y:S02]  /*e1e0*/  IADD3 R91, R83, R85, RZ ;  /* 0x00000055535b7210 */ /* 0x000fe40007ffe0ff */
[----:B------:R-:W-:Y:S01]  /*e1f0*/  LOP3.LUT R0, R81, R0, RZ, 0xfc, !PT ;  /* 0x0000000051007212 */ /* 0x000fe200078efcff */
[----:B------:R-:W-:-:S03]  /*e200*/  IMAD.WIDE R80, R203, 0x40, R192 ;  /* 0x00000040cb507825 */ /* 0x000fc600078e02c0 */
[----:B------:R-:W-:Y:S01]  /*e210*/  LOP3.LUT R24, R0, R21, RZ, 0xfc, !PT ;  /* 0x0000001500187212 */ /* 0x000fe200078efcff */
[----:B------:R-:W-:Y:S06]  /*e220*/  @P1 BRA `(.L_x_563) ;  /* 0x0000000000681947 */ /* 0x000fec0003800000 */
[----:B------:R-:W-:Y:S01]  /*e230*/  ULDC.64 UR4, c[0x0][0xad8] ;  /* 0x0002b60000047ab9 */ /* 0x000fe20000000a00 */
[----:B------:R-:W-:Y:S01]  /*e240*/  IMAD.MOV.U32 R20, RZ, RZ, R82 ;  /* 0x000000ffff147224 */ /* 0x000fe200078e0052 */
[-C--:B------:R-:W-:Y:S01]  /*e250*/  ISETP.GE.AND P2, PT, R187, R90.reuse, PT ;  /* 0x0000005abb00720c */ /* 0x080fe20003f46270 */
[----:B------:R-:W-:Y:S01]  /*e260*/  IMAD R85, R81, UR4, RZ ;  /* 0x0000000451557c24 */ /* 0x000fe2000f8e02ff */
[-C--:B------:R-:W-:Y:S01]  /*e270*/  ISETP.GE.AND P3, PT, R3, R90.reuse, PT ;  /* 0x0000005a0300720c */ /* 0x080fe20003f66270 */
[----:B------:R-:W-:Y:S01]  /*e280*/  IMAD.MOV.U32 R21, RZ, RZ, R91 ;  /* 0x000000ffff157224 */ /* 0x000fe200078e005b */
[----:B------:R-:W-:Y:S01]  /*e290*/  ISETP.GE.AND P4, PT, R89, R90, PT ;  /* 0x0000005a5900720c */ /* 0x000fe20003f86270 */
        /* <DEDUP_REMOVED lines=8> */
[----:B------:R-:W-:-:S03]  /*e320*/  ISETP.GE.AND P1, PT, R86, R90, PT ;  /* 0x0000005a5600720c */ /* 0x000fc60003f26270 */
[----:B-----5:R1:W-:Y:S01]  /*e330*/  @!P2 STG.E.128 desc[UR40][R84.64], R4 ;  /* 0x000000045400a986 */ /* 0x0203e2000c101d28 */
[----:B------:R-:W-:-:S03]  /*e340*/  ISETP.GE.AND P2, PT, R87, R90, PT ;  /* 0x0000005a5700720c */ /* 0x000fc60003f46270 */
[----:B------:R1:W-:Y:S01]  /*e350*/  @!P3 STG.E.128 desc[UR40][R84.64+0x80], R12 ;  /* 0x0000800c5400b986 */ /* 0x0003e2000c101d28 */
[----:B------:R-:W-:-:S03]  /*e360*/  ISETP.GE.AND P3, PT, R88, R90, PT ;  /* 0x0000005a5800720c */ /* 0x000fc60003f66270 */
[----:B------:R1:W-:Y:S04]  /*e370*/  @!P4 STG.E.128 desc[UR40][R84.64+0x280], R56 ;  /* 0x000280385400c986 */ /* 0x0003e8000c101d28 */
[----:B------:R1:W-:Y:S04]  /*e380*/  @!P1 STG.E.128 desc[UR40][R84.64+0x100], R32 ;  /* 0x0001002054009986 */ /* 0x0003e8000c101d28 */
[----:B------:R1:W-:Y:S04]  /*e390*/  @!P2 STG.E.128 desc[UR40][R84.64+0x180], R40 ;  /* 0x000180285400a986 */ /* 0x0003e8000c101d28 */
[----:B------:R1:W-:Y:S04]  /*e3a0*/  @!P3 STG.E.128 desc[UR40][R84.64+0x200], R48 ;  /* 0x000200305400b986 */ /* 0x0003e8000c101d28 */
[----:B------:R1:W-:Y:S04]  /*e3b0*/  @P5 STG.E.128 desc[UR40][R84.64+0x300], R64 ;  /* 0x0003004054005986 */ /* 0x0003e8000c101d28 */
[----:B------:R1:W-:Y:S02]  /*e3c0*/  @P6 STG.E.128 desc[UR40][R84.64+0x380], R72 ;  /* 0x0003804854006986 */ /* 0x0003e4000c101d28 */
.L_x_563:
[----:B------:R-:W-:Y:S05]  /*e3d0*/  BSYNC B1 ;  /* 0x0000000000017941 */ /* 0x000fea0003800000 */
.L_x_562:
[----:B------:R-:W-:Y:S05]  /*e3e0*/  @P0 BRA `(.L_x_564) ;  /* 0x0000000c00040947 */ /* 0x000fea0003800000 */
[----:B-1---5:R-:W-:Y:S01]  /*e3f0*/  IADD3 R7, P0, R80, 0x20, RZ ;  /* 0x0000002050077810 */ /* 0x022fe20007f1e0ff */
[----:B------:R-:W-:Y:S01]  /*e400*/  ULDC.64 UR4, c[0x0][0xad8] ;  /* 0x0002b60000047ab9 */ /* 0x000fe20000000a00 */
[----:B------:R-:W-:Y:S01]  /*e410*/  IMAD.MOV.U32 R4, RZ, RZ, R82 ;  /* 0x000000ffff047224 */ /* 0x000fe200078e0052 */
[-C--:B------:R-:W-:Y:S01]  /*e420*/  ISETP.GE.AND P4, PT, R3, R90.reuse, PT ;  /* 0x0000005a0300720c */ /* 0x080fe20003f86270 */
[----:B------:R-:W-:Y:S01]  /*e430*/  IMAD.MOV.U32 R5, RZ, RZ, R91 ;  /* 0x000000ffff057224 */ /* 0x000fe200078e005b */
[-C--:B------:R-:W-:Y:S01]  /*e440*/  ISETP.GE.AND P3, PT, R86, R90.reuse, PT ;  /* 0x0000005a5600720c */ /* 0x080fe20003f66270 */
[----:B------:R-:W-:Y:S01]  /*e450*/  IMAD.X R80, RZ, RZ, R81, P0 ;  /* 0x000000ffff507224 */ /* 0x000fe200000e0651 */
[-C--:B------:R-:W-:Y:S01]  /*e460*/  ISETP.GE.AND P5, PT, R187, R90.reuse, PT ;  /* 0x0000005abb00720c */ /* 0x080fe20003fa6270 */
[----:B------:R-:W-:Y:S01]  /*e470*/  IMAD.WIDE.U32 R4, R7, UR4, R4 ;  /* 0x0000000407047c25 */ /* 0x000fe2000f8e0004 */
[-C--:B------:R-:W-:Y:S02]  /*e480*/  ISETP.GE.AND P2, PT, R87, R90.reuse, PT ;  /* 0x0000005a5700720c */ /* 0x080fe40003f46270 */
[-C--:B------:R-:W-:Y:S01]  /*e490*/  ISETP.GE.AND P1, PT, R88, R90.reuse, PT ;  /* 0x0000005a5800720c */ /* 0x080fe20003f26270 */
[----:B------:R-:W-:Y:S01]  /*e4a0*/  IMAD R80, R80, UR4, RZ ;  /* 0x0000000450507c24 */ /* 0x000fe2000f8e02ff */
[----:B------:R-:W-:-:S03]  /*e4b0*/  ISETP.GE.AND P0, PT, R89, R90, PT ;  /* 0x0000005a5900720c */ /* 0x000fc60003f06270 */
[----:B------:R-:W-:Y:S01]  /*e4c0*/  IMAD R3, R7, UR5, R80 ;  /* 0x0000000507037c24 */ /* 0x000fe2000f8e0250 */
[----:B------:R-:W-:Y:S02]  /*e4d0*/  ULDC.64 UR4, c[0x0][0xa80] ;  /* 0x0002a00000047ab9 */ /* 0x000fe40000000a00 */
[----:B------:R-:W-:Y:S02]  /*e4e0*/  LEA R6, P6, R4, UR4, 0x1 ;  /* 0x0000000404067c11 */ /* 0x000fe4000f8c08ff */
[----:B------:R-:W-:-:S04]  /*e4f0*/  IADD3 R3, R5, R3, RZ ;  /* 0x0000000305037210 */ /* 0x000fc80007ffe0ff */
        /* <DEDUP_REMOVED lines=13> */
.L_x_559:
[----:B------:R-:W-:Y:S01]  /*e5d0*/  ULDC.64 UR4, c[0x0][0xbd8] ;  /* 0x0002f60000047ab9 */ /* 0x000fe20000000a00 */
[----:B------:R-:W-:Y:S01]  /*e5e0*/  IMAD.MOV.U32 R3, RZ, RZ, RZ ;  /* 0x000000ffff037224 */ /* 0x000fe200078e00ff */
[----:B------:R-:W-:Y:S01]  /*e5f0*/  ISETP.NE.U32.AND P0, PT, RZ, UR4, PT ;  /* 0x00000004ff007c0c */ /* 0x000fe2000bf05070 */
[----:B------:R-:W2:Y:S01]  /*e600*/  LDC R12, c[0x0][0xa8c] ;  /* 0x0002a300ff0c7b82 */ /* 0x000ea20000000800 */
[----:B------:R-:W-:Y:S02]  /*e610*/  IADD3 R4, P1, R199, UR4, RZ ;  /* 0x00000004c7047c10 */ /* 0x000fe4000ff3e0ff */
[----:B------:R-:W-:Y:S02]  /*e620*/  ISETP.NE.AND.EX P0, PT, RZ, UR5, PT, P0 ;  /* 0x00000005ff007c0c */ /* 0x000fe4000bf05300 */
[----:B------:R-:W-:Y:S01]  /*e630*/  IADD3.X R5, R200, UR5, RZ, P1, !PT ;  /* 0x00000005c8057c10 */ /* 0x000fe20008ffe4ff */
[----:B------:R-:W-:Y:S02]  /*e640*/  ULDC.64 UR4, c[0x0][0xbe0] ;  /* 0x0002f80000047ab9 */ /* 0x000fe40000000a00 */
[----:B------:R-:W-:-:S04]  /*e650*/  ISETP.NE.U32.AND P1, PT, RZ, UR4, PT ;  /* 0x00000004ff007c0c */ /* 0x000fc8000bf25070 */
[----:B------:R-:W-:-:S04]  /*e660*/  ISETP.NE.AND.EX P1, PT, RZ, UR5, PT, P1 ;  /* 0x00000005ff007c0c */ /* 0x000fc8000bf25310 */
[----:B------:R3:W5:Y:S09]  /*e670*/  @P0 LDG.E R3, desc[UR40][R4.64] ;  /* 0x0000002804030981 */ /* 0x000772000c1e1900 */
[----:B------:R-:W-:Y:S01]  /*e680*/  @P1 IADD3 R6, P2, R199, UR4, RZ ;  /* 0x00000004c7061c10 */ /* 0x000fe2000ff5e0ff */
[----:B------:R-:W-:-:S02]  /*e690*/  ULDC UR4, c[0x0][0xa88] ;  /* 0x0002a20000047ab9 */ /* 0x000fc40000000800 */
[----:B------:R-:W-:Y:S01]  /*e6a0*/  IMAD.U32 R0, RZ, RZ, UR4 ;  /* 0x00000004ff007e24 */ /* 0x000fe2000f8e00ff */
[----:B------:R-:W-:-:S05]  /*e6b0*/  @P1 IADD3.X R7, R200, UR5, RZ, P2, !PT ;  /* 0x00000005c8071c10 */ /* 0x000fca00097fe4ff */
[----:B------:R3:W5:Y:S01]  /*e6c0*/  @P1 LDG.E R0, desc[UR40][R6.64] ;  /* 0x0000002806001981 */ /* 0x000762000c1e1900 */
[----:B------:R-:W-:Y:S01]  /*e6d0*/  ISETP.GE.AND P2, PT, R212, 0x40, PT ;  /* 0x00000040d400780c */ /* 0x000fe20003f46270 */
[----:B------:R-:W-:-:S12]  /*e6e0*/  @P1 BRA `(.L_x_565) ;  /* 0x0000000000101947 */ /* 0x000fd80003800000 */
[----:B------:R-:W-:Y:S05]  /*e6f0*/  @!P0 BRA `(.L_x_565) ;  /* 0x00000000000c8947 */ /* 0x000fea0003800000 */
[----:B---3--:R-:W3:Y:S04]  /*e700*/  LDG.E R7, desc[UR40][R4.64] ;  /* 0x0000002804077981 */ /* 0x008ee8000c1e1900 */
[----:B-----5:R-:W3:Y:S02]  /*e710*/  LDG.E R0, desc[UR40][R4.64+0x4] ;  /* 0x0000042804007981 */ /* 0x020ee4000c1e1900 */
[----:B---3--:R-:W-:-:S07]  /*e720*/  IMAD.IADD R0, R0, 0x1, -R7 ;  /* 0x0000000100007824 */ /* 0x008fce00078e0a07 */
.L_x_565:
[----:B------:R-:W-:Y:S01]  /*e730*/  BSSY B1, `(.L_x_566) ;  /* 0x000001d000017945 */ /* 0x000fe20003800000 */
[----:B------:R-:W-:Y:S02]  /*e740*/  SHF.R.S32.HI R9, RZ, 0x1f, R198 ;  /* 0x0000001fff097819 */ /* 0x000fe400000114c6 */
[----:B------:R-:W-:Y:S02]  /*e750*/  SHF.R.S32.HI R10, RZ, 0x1f, R187 ;  /* 0x0000001fff0a7819 */ /* 0x000fe400000114bb */
[----:B------:R-:W-:Y:S02]  /*e760*/  SEL R201, R201, RZ, !P0 ;  /* 0x000000ffc9c97207 */ /* 0x000fe40004000000 */
[----:B------:R-:W-:Y:S02]  /*e770*/  SEL R205, R205, RZ, !P0 ;  /* 0x000000ffcdcd7207 */ /* 0x000fe40004000000 */
[----:B-----5:R-:W-:Y:S01]  /*e780*/  SHF.R.S32.HI R8, RZ, 0x1f, R3 ;  /* 0x0000001fff087819 */ /* 0x020fe20000011403 */
[----:B------:R-:W-:Y:S06]  /*e790*/  @P2 BRA `(.L_x_567) ;  /* 0x0000000000582947 */ /* 0x000fec0003800000 */
[----:B---3--:R-:W3:Y:S02]  /*e7a0*/  S2R R4, SR_TID.X ;  /* 0x0000000000047919 */ /* 0x008ee40000002100 */
[----:B---3--:R-:W-:-:S04]  /*e7b0*/  IMAD R4, R203, 0x40, R4 ;  /* 0x00000040cb047824 */ /* 0x008fc800078e0204 */
[----:B------:R-:W-:-:S05]  /*e7c0*/  VIADD R5, R4, 0xffffff80 ;  /* 0xffffff8004057836 */ /* 0x000fca0000000000 */
[----:B------:R-:W-:-:S13]  /*e7d0*/  ISETP.GE.AND P0, PT, R5, R0, PT ;  /* 0x000000000500720c */ /* 0x000fda0003f06270 */
[----:B------:R-:W-:Y:S05]  /*e7e0*/  @P0 BRA `(.L_x_567) ;  /* 0x0000000000440947 */ /* 0x000fea0003800000 */
[----:B------:R-:W-:Y:S01]  /*e7f0*/  IADD3 R4, P0, R5, R3, RZ ;  /* 0x0000000305047210 */ /* 0x000fe20007f1e0ff */
[----:B------:R-:W-:Y:S02]  /*e800*/  ULDC.64 UR4, c[0x0][0xb70] ;  /* 0x0002dc0000047ab9 */ /* 0x000fe40000000a00 */
[----:B------:R-:W-:Y:S01]  /*e810*/  IMAD R7, R9, UR4, RZ ;  /* 0x0000000409077c24 */ /* 0x000fe2000f8e02ff */
[----:B------:R-:W-:-:S03]  /*e820*/  LEA.HI.X.SX32 R5, R5, R8, 0x1, P0 ;  /* 0x0000000805057211 */ /* 0x000fc600000f0eff */
[C---:B------:R-:W-:Y:S02]  /*e830*/  IMAD R7, R198.reuse, UR5, R7 ;  /* 0x00000005c6077c24 */ /* 0x040fe4000f8e0207 */
[----:B------:R-:W-:Y:S01]  /*e840*/  IMAD.WIDE.U32 R4, R198, UR4, R4 ;  /* 0x00000004c6047c25 */ /* 0x000fe2000f8e0004 */
[----:B------:R-:W-:-:S03]  /*e850*/  ULDC.64 UR4, c[0x0][0xb78] ;  /* 0x0002de0000047ab9 */ /* 0x000fc60000000a00 */
[----:B------:R-:W-:Y:S02]  /*e860*/  IMAD R6, R205, UR4, RZ ;  /* 0x00000004cd067c24 */ /* 0x000fe4000f8e02ff */
[----:B------:R-:W-:Y:S02]  /*e870*/  IMAD.IADD R5, R5, 0x1, R7 ;  /* 0x0000000105057824 */ /* 0x000fe400078e0207 */
[C---:B------:R-:W-:Y:S02]  /*e880*/  IMAD R7, R201.reuse, UR5, R6 ;  /* 0x00000005c9077c24 */ /* 0x040fe4000f8e0206 */
[----:B------:R-:W-:Y:S01]  /*e890*/  IMAD.WIDE.U32 R4, R201, UR4, R4 ;  /* 0x00000004c9047c25 */ /* 0x000fe2000f8e0004 */
[----:B------:R-:W-:-:S04]  /*e8a0*/  ULDC.64 UR4, c[0x0][0xb40] ;  /* 0x0002d00000047ab9 */ /* 0x000fc80000000a00 */
[----:B------:R-:W-:Y:S02]  /*e8b0*/  IADD3 R5, R5, R7, RZ ;  /* 0x0000000705057210 */ /* 0x000fe40007ffe0ff */
[----:B------:R-:W-:-:S04]  /*e8c0*/  LEA R6, P0, R4, UR4, 0x2 ;  /* 0x0000000404067c11 */ /* 0x000fc8000f8010ff */
[----:B------:R-:W-:Y:S01]  /*e8d0*/  LEA.HI.X R7, R4, UR5, R5, 0x2, P0 ;  /* 0x0000000504077c11 */ /* 0x000fe200080f1405 */
[----:B------:R-:W-:-:S05]  /*e8e0*/  IMAD.MOV.U32 R5, RZ, RZ, -0x800000 ;  /* 0xff800000ff057424 */ /* 0x000fca00078e00ff */
[----:B------:R4:W-:Y:S03]  /*e8f0*/  STG.E desc[UR40][R6.64], R5 ;  /* 0x0000000506007986 */ /* 0x0009e6000c101928 */
.L_x_567:
[----:B------:R-:W-:Y:S05]  /*e900*/  BSYNC B1 ;  /* 0x0000000000017941 */ /* 0x000fea0003800000 */
.L_x_566:
[----:B------:R-:W-:Y:S01]  /*e910*/  ULDC.64 UR4, c[0x0][0xaa0] ;  /* 0x0002a80000047ab9 */ /* 0x000fe20000000a00 */
[----:B---3--:R-:W-:Y:S01]  /*e920*/  IMAD.MOV.U32 R4, RZ, RZ, R187 ;  /* 0x000000ffff047224 */ /* 0x008fe200078e00bb */
[C---:B--2---:R-:W-:Y:S01]  /*e930*/  ISETP.GE.AND P2, PT, R187.reuse, R12, PT ;  /* 0x0000000cbb00720c */ /* 0x044fe20003f46270 */
[----:B----4-:R-:W-:Y:S01]  /*e940*/  IMAD.MOV.U32 R5, RZ, RZ, R10 ;  /* 0x000000ffff057224 */ /* 0x010fe200078e000a */
[----:B------:R-:W-:Y:S01]  /*e950*/  BSSY B1, `(.L_x_568) ;  /* 0x000004d000017945 */ /* 0x000fe20003800000 */
[----:B------:R-:W-:Y:S02]  /*e960*/  IMAD R6, R8, UR4, RZ ;  /* 0x0000000408067c24 */ /* 0x000fe4000f8e02ff */
[----:B------:R-:W-:Y:S02]  /*e970*/  VIADD R13, R187, 0x40 ;  /* 0x00000040bb0d7836 */ /* 0x000fe40000000000 */
[----:B------:R-:W-:-:S03]  /*e980*/  IMAD.WIDE.U32 R4, R3, UR4, R4 ;  /* 0x0000000403047c25 */ /* 0x000fc6000f8e0004 */
[-C--:B------:R-:W-:Y:S01]  /*e990*/  ISETP.GE.AND P0, PT, R13, R12.reuse, PT ;  /* 0x0000000c0d00720c */ /* 0x080fe20003f06270 */
[----:B------:R-:W-:Y:S01]  /*e9a0*/  IMAD R3, R3, UR5, R6 ;  /* 0x0000000503037c24 */ /* 0x000fe2000f8e0206 */
[----:B------:R-:W-:Y:S01]  /*e9b0*/  ULDC.64 UR4, c[0x0][0xae0] ;  /* 0x0002b80000047ab9 */ /* 0x000fe20000000a00 */
[----:B------:R-:W-:Y:S01]  /*e9c0*/  VIADD R15, R187, 0x80 ;  /* 0x00000080bb0f7836 */ /* 0x000fe20000000000 */
[----:B------:R-:W-:Y:S01]  /*e9d0*/  SEL R6, RZ, 0xffffffff, P0 ;  /* 0xffffffffff067807 */ /* 0x000fe20000000000 */
[----:B------:R-:W-:Y:S02]  /*e9e0*/  IMAD.IADD R5, R5, 0x1, R3 ;  /* 0x0000000105057824 */ /* 0x000fe400078e0203 */
[----:B------:R-:W-:Y:S02]  /*e9f0*/  IMAD R3, R203, -0x40, R0 ;  /* 0xffffffc0cb037824 */ /* 0x000fe400078e0200 */
[C---:B------:R-:W-:Y:S02]  /*ea00*/  VIADD R0, R192.reuse, 0x20 ;  /* 0x00000020c0007836 */ /* 0x040fe40000000000 */
[----:B------:R-:W-:Y:S01]  /*ea10*/  IMAD R7, R9, UR4, RZ ;  /* 0x0000000409077c24 */ /* 0x000fe2000f8e02ff */
[-C--:B------:R-:W-:Y:S01]  /*ea20*/  ISETP.GE.AND P1, PT, R192, R3.reuse, PT ;  /* 0x00000003c000720c */ /* 0x080fe20003f26270 */
[----:B------:R-:W-:Y:S01]  /*ea30*/  VIADD R21, R187, 0xc0 ;  /* 0x000000c0bb157836 */ /* 0x000fe20000000000 */
[----:B------:R-:W-:Y:S01]  /*ea40*/  ISETP.GE.AND P0, PT, R0, R3, PT ;  /* 0x000000030000720c */ /* 0x000fe20003f06270 */
[C---:B------:R-:W-:Y:S01]  /*ea50*/  IMAD R7, R198.reuse, UR5, R7 ;  /* 0x00000005c6077c24 */ /* 0x040fe2000f8e0207 */
[----:B------:R-:W-:Y:S01]  /*ea60*/  SEL R0, RZ, 0x1, P2 ;  /* 0x00000001ff007807 */ /* 0x000fe20001000000 */
[----:B------:R-:W-:Y:S01]  /*ea70*/  IMAD.WIDE.U32 R4, R198, UR4, R4 ;  /* 0x00000004c6047c25 */ /* 0x000fe2000f8e0004 */
[-C--:B------:R-:W-:Y:S01]  /*ea80*/  ISETP.GE.AND P2, PT, R15, R12.reuse, PT ;  /* 0x0000000c0f00720c */ /* 0x080fe20003f46270 */
[----:B------:R-:W-:Y:S01]  /*ea90*/  ULDC.64 UR4, c[0x0][0xae8] ;  /* 0x0002ba0000047ab9 */ /* 0x000fe20000000a00 */
[----:B------:R-:W-:Y:S01]  /*eaa0*/  ISETP.GE.AND P3, PT, R21, R12, PT ;  /* 0x0000000c1500720c */ /* 0x000fe20003f66270 */
[----:B------:R-:W-:Y:S01]  /*eab0*/  IMAD.SHL.U32 R3, R6, 0x2, RZ ;  /* 0x0000000206037824 */ /* 0x000fe200078e00ff */
[----:B------:R-:W-:Y:S01]  /*eac0*/  IADD3 R5, R5, R7, RZ ;  /* 0x0000000705057210 */ /* 0x000fe20007ffe0ff */
[C---:B------:R-:W-:Y:S01]  /*ead0*/  VIADD R29, R187.reuse, 0x100 ;  /* 0x00000100bb1d7836 */ /* 0x040fe20000000000 */
[----:B------:R-:W-:Y:S01]  /*eae0*/  SEL R6, RZ, 0x8, P3 ;  /* 0x00000008ff067807 */ /* 0x000fe20001800000 */
[----:B------:R-:W-:Y:S01]  /*eaf0*/  VIADD R31, R187, 0x140 ;  /* 0x00000140bb1f7836 */ /* 0x000fe20000000000 */
[----:B------:R-:W-:Y:S01]  /*eb00*/  LOP3.LUT R0, R3, 0x2, R0, 0xe2, !PT ;  /* 0x0000000203007812 */ /* 0x000fe200078ee200 */
[----:B------:R-:W-:Y:S01]  /*eb10*/  VIADD R7, R187, 0x180 ;  /* 0x00000180bb077836 */ /* 0x000fe20000000000 */
[----:B------:R-:W-:-:S02]  /*eb20*/  SEL R3, RZ, 0x4, P2 ;  /* 0x00000004ff037807 */ /* 0x000fc40001000000 */
[-C--:B------:R-:W-:Y:S02]  /*eb30*/  ISETP.GE.AND P2, PT, R29, R12.reuse, PT ;  /* 0x0000000c1d00720c */ /* 0x080fe40003f46270 */
[-C--:B------:R-:W-:Y:S02]  /*eb40*/  ISETP.GE.AND P3, PT, R31, R12.reuse, PT ;  /* 0x0000000c1f00720c */ /* 0x080fe40003f66270 */
[----:B------:R-:W-:Y:S02]  /*eb50*/  ISETP.GE.AND P4, PT, R7, R12, PT ;  /* 0x0000000c0700720c */ /* 0x000fe40003f86270 */
[----:B------:R-:W-:Y:S01]  /*eb60*/  LOP3.LUT R3, R6, R0, R3, 0xfe, !PT ;  /* 0x0000000006037212 */ /* 0x000fe200078efe03 */
[----:B------:R-:W-:Y:S01]  /*eb70*/  IMAD R0, R205, UR4, RZ ;  /* 0x00000004cd007c24 */ /* 0x000fe2000f8e02ff */
[----:B------:R-:W-:Y:S02]  /*eb80*/  SEL R6, RZ, 0x10, P2 ;  /* 0x00000010ff067807 */ /* 0x000fe40001000000 */
[----:B------:R-:W-:-:S02]  /*eb90*/  SEL R7, RZ, 0x20, P3 ;  /* 0x00000020ff077807 */ /* 0x000fc40001800000 */
[----:B------:R-:W-:Y:S02]  /*eba0*/  IADD3 R9, R187, 0x1c0, RZ ;  /* 0x000001c0bb097810 */ /* 0x000fe40007ffe0ff */
[----:B------:R-:W-:Y:S01]  /*ebb0*/  LOP3.LUT R11, R7, R3, R6, 0xfe, !PT ;  /* 0x00000003070b7212 */ /* 0x000fe200078efe06 */
[C---:B------:R-:W-:Y:S01]  /*ebc0*/  IMAD R3, R201.reuse, UR5, R0 ;  /* 0x00000005c9037c24 */ /* 0x040fe2000f8e0200 */
[----:B------:R-:W-:Y:S01]  /*ebd0*/  SEL R8, RZ, 0x40, P4 ;  /* 0x00000040ff087807 */ /* 0x000fe20002000000 */
[----:B------:R-:W-:Y:S01]  /*ebe0*/  IMAD.WIDE.U32 R6, R201, UR4, R4 ;  /* 0x00000004c9067c25 */ /* 0x000fe2000f8e0004 */
[----:B------:R-:W-:Y:S02]  /*ebf0*/  ISETP.GE.AND P2, PT, R9, R12, PT ;  /* 0x0000000c0900720c */ /* 0x000fe40003f46270 */
[--C-:B------:R-:W-:Y:S02]  /*ec00*/  SHF.R.S32.HI R9, RZ, 0x1f, R192.reuse ;  /* 0x0000001fff097819 */ /* 0x100fe400000114c0 */
[----:B------:R-:W-:Y:S01]  /*ec10*/  LOP3.LUT R33, R11, R8, RZ, 0xfc, !PT ;  /* 0x000000080b217212 */ /* 0x000fe200078efcff */
[----:B------:R-:W-:Y:S01]  /*ec20*/  IMAD.MOV.U32 R8, RZ, RZ, R192 ;  /* 0x000000ffff087224 */ /* 0x000fe200078e00c0 */
[----:B------:R-:W-:Y:S01]  /*ec30*/  SEL R0, RZ, 0x80, P2 ;  /* 0x00000080ff007807 */ /* 0x000fe20001000000 */
[----:B------:R-:W-:-:S02]  /*ec40*/  IMAD.IADD R11, R7, 0x1, R3 ;  /* 0x00000001070b7824 */ /* 0x000fc400078e0203 */
[----:B------:R-:W-:Y:S01]  /*ec50*/  IMAD.WIDE R8, R203, 0x40, R8 ;  /* 0x00000040cb087825 */ /* 0x000fe200078e0208 */
        /* <DEDUP_REMOVED lines=8> */
[-C--:B------:R-:W-:Y:S01]  /*ece0*/  ISETP.GE.AND P4, PT, R21, R12.reuse, PT ;  /* 0x0000000c1500720c */ /* 0x080fe20003f86270 */
[C---:B------:R-:W-:Y:S01]  /*ecf0*/  IMAD R3, R8.reuse, UR5, R3 ;  /* 0x0000000508037c24 */ /* 0x040fe2000f8e0203 */
[-C--:B------:R-:W-:Y:S01]  /*ed00*/  ISETP.GE.AND P3, PT, R29, R12.reuse, PT ;  /* 0x0000000c1d00720c */ /* 0x080fe20003f66270 */
[----:B------:R-:W-:Y:S01]  /*ed10*/  IMAD.WIDE.U32 R4, R8, UR4, R4 ;  /* 0x0000000408047c25 */ /* 0x000fe2000f8e0004 */
[----:B------:R-:W-:Y:S01]  /*ed20*/  ULDC.64 UR4, c[0x0][0xa80] ;  /* 0x0002a00000047ab9 */ /* 0x000fe20000000a00 */
[----:B------:R-:W-:-:S02]  /*ed30*/  ISETP.GE.AND P2, PT, R31, R12, PT ;  /* 0x0000000c1f00720c */ /* 0x000fc40003f46270 */
[----:B------:R-:W-:Y:S01]  /*ed40*/  IMAD.IADD R3, R5, 0x1, R3 ;  /* 0x0000000105037824 */ /* 0x000fe200078e0203 */
[----:B------:R-:W-:-:S04]  /*ed50*/  LEA R34, P1, R4, UR4, 0x1 ;  /* 0x0000000404227c11 */ /* 0x000fc8000f8208ff */
[----:B------:R-:W-:Y:S02]  /*ed60*/  LEA.HI.X R35, R4, UR5, R3, 0x1, P1 ;  /* 0x0000000504237c11 */ /* 0x000fe400088f0c03 */
[----:B------:R-:W-:-:S03]  /*ed70*/  ISETP.GE.AND P1, PT, R15, R12, PT ;  /* 0x0000000c0f00720c */ /* 0x000fc60003f26270 */
        /* <DEDUP_REMOVED lines=10> */
.L_x_569:
[----:B------:R-:W-:Y:S05]  /*ee20*/  BSYNC B1 ;  /* 0x0000000000017941 */ /* 0x000fea0003800000 */
.L_x_568:
[----:B------:R-:W-:Y:S05]  /*ee30*/  @P0 BRA `(.L_x_564) ;  /* 0x0000000000700947 */ /* 0x000fea0003800000 */
[----:B------:R-:W-:Y:S01]  /*ee40*/  IADD3 R3, P0, R8, 0x20, RZ ;  /* 0x0000002008037810 */ /* 0x000fe20007f1e0ff */
[----:B------:R-:W-:Y:S01]  /*ee50*/  ULDC.64 UR4, c[0x0][0xad8] ;  /* 0x0002b60000047ab9 */ /* 0x000fe20000000a00 */
[----:B------:R-:W-:Y:S01]  /*ee60*/  MOV R4, R6 ;  /* 0x0000000600047202 */ /* 0x000fe20000000f00 */
        /* <DEDUP_REMOVED lines=8> */
[----:B------:R-:W-:-:S02]  /*eef0*/  ISETP.GE.AND P4, PT, R31, R12, PT ;  /* 0x0000000c1f00720c */ /* 0x000fc40003f86270 */
[----:B------:R-:W-:Y:S01]  /*ef00*/  ISETP.GE.AND P5, PT, R187, R12, PT ;  /* 0x0000000cbb00720c */ /* 0x000fe20003fa6270 */
[----:B------:R-:W-:Y:S01]  /*ef10*/  IMAD R3, R3, UR5, R8 ;  /* 0x0000000503037c24 */ /* 0x000fe2000f8e0208 */
[----:B------:R-:W-:Y:S02]  /*ef20*/  ULDC.64 UR4, c[0x0][0xa80] ;  /* 0x0002a00000047ab9 */ /* 0x000fe40000000a00 */
[----:B------:R-:W-:Y:S01]  /*ef30*/  LEA R6, P3, R4, UR4, 0x1 ;  /* 0x0000000404067c11 */ /* 0x000fe2000f8608ff */
[----:B------:R-:W-:-:S05]  /*ef40*/  IMAD.IADD R3, R5, 0x1, R3 ;  /* 0x0000000105037824 */ /* 0x000fca00078e0203 */
[----:B------:R-:W-:Y:S02]  /*ef50*/  LEA.HI.X R7, R4, UR5, R3, 0x1, P3 ;  /* 0x0000000504077c11 */ /* 0x000fe400098f0c03 */
[----:B------:R-:W-:-:S03]  /*ef60*/  LOP3.LUT P3, RZ, R33, 0x40, RZ, 0xc0, !PT ;  /* 0x0000004021ff7812 */ /* 0x000fc6000786c0ff */
[----:B------:R3:W-:Y:S01]  /*ef70*/  @!P0 STG.E.128 desc[UR40][R6.64+0x80], RZ ;  /* 0x000080ff06008986 */ /* 0x0007e2000c101d28 */
[----:B------:R-:W-:-:S03]  /*ef80*/  LOP3.LUT P0, RZ, R0, 0x80, RZ, 0xc0, !PT ;  /* 0x0000008000ff7812 */ /* 0x000fc6000780c0ff */
[----:B------:R3:W-:Y:S04]  /*ef90*/  @!P1 STG.E.128 desc[UR40][R6.64+0x100], RZ ;  /* 0x000100ff06009986 */ /* 0x0007e8000c101d28 */
[----:B------:R3:W-:Y:S04]  /*efa0*/  @!P2 STG.E.128 desc[UR40][R6.64+0x180], RZ ;  /* 0x000180ff0600a986 */ /* 0x0007e8000c101d28 */
[----:B------:R3:W-:Y:S04]  /*efb0*/  @!P6 STG.E.128 desc[UR40][R6.64+0x200], RZ ;  /* 0x000200ff0600e986 */ /* 0x0007e8000c101d28 */
[----:B------:R3:W-:Y:S04]  /*efc0*/  @!P5 STG.E.128 desc[UR40][R6.64], RZ ;  /* 0x000000ff0600d986 */ /* 0x0007e8000c101d28 */
[----:B------:R3:W-:Y:S04]  /*efd0*/  @!P4 STG.E.128 desc[UR40][R6.64+0x280], RZ ;  /* 0x000280ff0600c986 */ /* 0x0007e8000c101d28 */
[----:B------:R3:W-:Y:S04]  /*efe0*/  @P3 STG.E.128 desc[UR40][R6.64+0x300], RZ ;  /* 0x000300ff06003986 */ /* 0x0007e8000c101d28 */
[----:B------:R3:W-:Y:S02]  /*eff0*/  @P0 STG.E.128 desc[UR40][R6.64+0x380], RZ ;  /* 0x000380ff06000986 */ /* 0x0007e4000c101d28 */
.L_x_564:
[----:B------:R-:W-:Y:S05]  /*f000*/  BSYNC B0 ;  /* 0x0000000000007941 */ /* 0x000fea0003800000 */
.L_x_558:
[----:B------:R-:W-:Y:S02]  /*f010*/  ULDC UR4, c[0x0][0xc14] ;  /* 0x0003050000047ab9 */ /* 0x000fe40000000800 */
[----:B-1----:R-:W-:-:S13]  /*f020*/  ISETP.GE.AND P0, PT, R27, UR4, PT ;  /* 0x000000041b007c0c */ /* 0x002fda000bf06270 */
[----:B------:R-:W-:Y:S05]  /*f030*/  @!P0 BRA `(.L_x_570) ;  /* 0xffffff20002c8947 */ /* 0x000fea000383ffff */
[----:B------:R-:W-:Y:S05]  /*f040*/  BRA `(.L_x_447) ;  /* 0x0000005c00547947 */ /* 0x000fea0003800000 */
.L_x_445:
[----:B------:R-:W-:-:S08]  /*f050*/  NOP ;  /* 0x0000000000007918 */ /* 0x000fd00000000000 */
[----:B------:R-:W0:-:S00]  /*f060*/  USETMAXREG.DEALLOC.CTAPOOL 0x18 ;  /* 0x00000018000079c8 */ /* 0x000e0000080e0500 */
[----:B0-----:R-:W-:-:S06]  /*f070*/  LOP3.LUT R0, R0, 0x3, RZ, 0xc0, !PT ;  /* 0x0000000300007812 */ /* 0x001fcc00078ec0ff */
[----:B------:R-:W0:Y:S02]  /*f080*/  SHFL.IDX PT, R0, R0, RZ, 0x1f ;  /* 0x00001fff00007589 */ /* 0x000e2400000e0000 */
[----:B0-----:R-:W-:-:S13]  /*f090*/  ISETP.NE.AND P0, PT, R0, RZ, PT ;  /* 0x000000ff0000720c */ /* 0x001fda0003f05270 */
[----:B------:R-:W-:Y:S05]  /*f0a0*/  @P0 BRA `(.L_x_447) ;  /* 0x0000005c003c0947 */ /* 0x000fea0003800000 */
[----:B------:R-:W0:Y:S01]  /*f0b0*/  S2R R2, SR_TID.X ;  /* 0x0000000000027919 */ /* 0x000e220000002100 */
[----:B------:R-:W-:Y:S01]  /*f0c0*/  LOP3.LUT R4, R4, 0xffffffdf, RZ, 0xc0, !PT ;  /* 0xffffffdf04047812 */ /* 0x000fe200078ec0ff */
[----:B------:R-:W-:Y:S01]  /*f0d0*/  ULDC UR5, c[0x0][0xc14] ;  /* 0x0003050000057ab9 */ /* 0x000fe20000000800 */
[----:B------:R-:W-:Y:S01]  /*f0e0*/  IMAD.MOV.U32 R0, RZ, RZ, RZ ;  /* 0x000000ffff007224 */ /* 0x000fe200078e00ff */
        /* <DEDUP_REMOVED lines=42> */
[----:B0-----:R-:W-:-:S04]  /*f390*/  IMAD R5, R5, UR4, RZ ;  /* 0x0000000405057c24 */ /* 0x001fc8000f8e02ff */
[----:B------:R-:W-:Y:S01]  /*f3a0*/  IMAD.MOV.U32 R6, RZ, RZ, R5 ;  /* 0x000000ffff067224 */ /* 0x000fe200078e0005 */
[----:B-1----:R-:W-:-:S13]  /*f3b0*/  ISETP.GT.AND P0, PT, R5, UR6, PT ;  /* 0x0000000605007c0c */ /* 0x002fda000bf04270 */
[----:B------:R-:W-:Y:S05]  /*f3c0*/  @P0 BRA `(.L_x_571) ;  /* 0x0000000000c00947 */ /* 0x000fea0003800000 */
[----:B------:R-:W-:Y:S01]  /*f3d0*/  IMAD.MOV.U32 R5, RZ, RZ, R6 ;  /* 0x000000ffff057224 */ /* 0x000fe200078e0006 */
[----:B------:R-:W-:Y:S01]  /*f3e0*/  ULDC UR5, c[0x0][0xc14] ;  /* 0x0003050000057ab9 */ /* 0x000fe20000000800 */
[----:B------:R-:W-:Y:S01]  /*f3f0*/  IMAD.MOV.U32 R19, RZ, RZ, RZ ;  /* 0x000000ffff137224 */ /* 0x000fe200078e00ff */
[----:B------:R-:W-:Y:S01]  /*f400*/  ULDC UR7, c[0x0][0xc14] ;  /* 0x0003050000077ab9 */ /* 0x000fe20000000800 */
[----:B------:R-:W-:-:S05]  /*f410*/  ULDC UR4, c[0x0][0xc10] ;  /* 0x0003040000047ab9 */ /* 0x000fca0000000800 */
.L_x_575:
[----:B------:R-:W-:Y:S01]  /*f420*/  IADD3 R0, R19, 0x1f, RZ ;  /* 0x0000001f13007810 */ /* 0x000fe20007ffe0ff */
[----:B------:R-:W-:-:S03]  /*f430*/  IMAD.U32 R19, RZ, RZ, UR7 ;  /* 0x00000007ff137e24 */ /* 0x000fc6000f8e00ff */
        /* <DEDUP_REMOVED lines=14> */
.L_x_574:
[----:B------:R-:W-:Y:S05]  /*f520*/  BSYNC B0 ;  /* 0x0000000000007941 */ /* 0x000fea0003800000 */
.L_x_573:
[----:B0----5:R-:W0:Y:S01]  /*f530*/  SHFL.UP PT, R2, R0, 0x1, RZ ;  /* 0x0420000000027989 */ /* 0x021e2200000e00ff */
[C---:B------:R-:W-:Y:S02]  /*f540*/  ISETP.NE.AND P0, PT, R8.reuse, RZ, PT ;  /* 0x000000ff0800720c */ /* 0x040fe40003f05270 */
[----:B------:R-:W-:Y:S02]  /*f550*/  ISETP.GE.U32.AND P1, PT, R8, 0x2, PT ;  /* 0x000000020800780c */ /* 0x000fe40003f26070 */
        /* <DEDUP_REMOVED lines=8> */
[----:B0-----:R-:W-:Y:S02]  /*f5e0*/  SEL R7, R6, RZ, P0 ;  /* 0x000000ff06077207 */ /* 0x001fe40000000000 */
[----:B------:R-:W-:Y:S02]  /*f5f0*/  ISETP.GE.U32.AND P0, PT, R8, 0x10, PT ;  /* 0x000000100800780c */ /* 0x000fe40003f06070 */
[----:B------:R-:W-:-:S05]  /*f600*/  IADD3 R7, R2, R7, RZ ;  /* 0x0000000702077210 */ /* 0x000fca0007ffe0ff */
[----:B------:R-:W0:Y:S02]  /*f610*/  SHFL.UP PT, R6, R7, 0x8, RZ ;  /* 0x0500000007067989 */ /* 0x000e2400000e00ff */
[----:B0-----:R-:W-:-:S05]  /*f620*/  SEL R6, R6, RZ, P1 ;  /* 0x000000ff06067207 */ /* 0x001fca0000800000 */
[----:B------:R-:W-:-:S05]  /*f630*/  IMAD.IADD R6, R7, 0x1, R6 ;  /* 0x0000000107067824 */ /* 0x000fca00078e0206 */
[----:B------:R-:W0:Y:S02]  /*f640*/  SHFL.UP PT, R8, R6, 0x10, RZ ;  /* 0x0600000006087989 */ /* 0x000e2400000e00ff */
[----:B0-----:R-:W-:-:S05]  /*f650*/  SEL R9, R8, RZ, P0 ;  /* 0x000000ff08097207 */ /* 0x001fca0000000000 */
[----:B------:R-:W-:-:S05]  /*f660*/  IMAD.IADD R9, R6, 0x1, R9 ;  /* 0x0000000106097824 */ /* 0x000fca00078e0209 */
[----:B------:R-:W0:Y:S02]  /*f670*/  SHFL.IDX PT, R3, R9, 0x1f, 0x1f ;  /* 0x03e01f0009037f89 */ /* 0x000e2400000e0000 */
[----:B0-----:R-:W-:-:S04]  /*f680*/  IMAD R6, R3, UR4, RZ ;  /* 0x0000000403067c24 */ /* 0x001fc8000f8e02ff */
[----:B------:R-:W-:-:S05]  /*f690*/  IMAD.IADD R5, R6, 0x1, R5 ;  /* 0x0000000106057824 */ /* 0x000fca00078e0205 */
[----:B------:R-:W-:-:S13]  /*f6a0*/  ISETP.GT.AND P0, PT, R5, UR6, PT ;  /* 0x0000000605007c0c */ /* 0x000fda000bf04270 */
[----:B------:R-:W-:Y:S05]  /*f6b0*/  @!P0 BRA `(.L_x_575) ;  /* 0xfffffffc00588947 */ /* 0x000fea000383ffff */
[----:B------:R-:W-:-:S07]  /*f6c0*/  IMAD.MOV.U32 R2, RZ, RZ, R9 ;  /* 0x000000ffff027224 */ /* 0x000fce00078e0009 */
.L_x_571:
        /* <DEDUP_REMOVED lines=10> */
[----:B0-----:R-:W-:-:S06]  /*f770*/  VIADD R3, R9, 0xffffffe ;  /* 0x0ffffffe09037836 */ /* 0x001fcc0000000000 */
[----:B------:R-:W0:Y:S02]  /*f780*/  F2I.FTZ.U32.TRUNC.NTZ R3, R3 ;  /* 0x0000000300037305 */ /* 0x000e24000021f000 */
[----:B0-----:R-:W-:Y:S01]  /*f790*/  IADD3 R11, RZ, -R3, RZ ;  /* 0x80000003ff0b7210 */ /* 0x001fe20007ffe0ff */
[----:B------:R-:W-:Y:S06]  /*f7a0*/  @!P0 BRA `(.L_x_576) ;  /* 0x0000000000088947 */ /* 0x000fec0003800000 */
[----:B------:R-:W-:-:S05]  /*f7b0*/  VIADD R9, R5, 0xffffffff ;  /* 0xffffffff05097836 */ /* 0x000fca0000000000 */
[----:B------:R0:W1:Y:S02]  /*f7c0*/  SHFL.IDX PT, R16, R2, R9, 0x1f ;  /* 0x00001f0902107589 */ /* 0x00006400000e0000 */
.L_x_576:
[----:B-1----:R-:W-:Y:S02]  /*f7d0*/  IMAD R16, R16, UR4, R7 ;  /* 0x0000000410107c24 */ /* 0x002fe4000f8e0207 */
[----:B------:R-:W-:Y:S02]  /*f7e0*/  IMAD R7, R11, R6, RZ ;  /* 0x000000060b077224 */ /* 0x000fe400078e02ff */
[----:B0-----:R-:W-:Y:S01]  /*f7f0*/  IMAD.MOV.U32 R2, RZ, RZ, RZ ;  /* 0x000000ffff027224 */ /* 0x001fe200078e00ff */
[----:B------:R-:W-:Y:S01]  /*f800*/  IADD3 R17, -R16, UR6, RZ ;  /* 0x0000000610117c10 */ /* 0x000fe2000fffe1ff */
[----:B------:R-:W-:Y:S02]  /*f810*/  IMAD.IADD R19, R5, 0x1, R19 ;  /* 0x0000000105137824 */ /* 0x000fe400078e0213 */
[----:B------:R-:W-:Y:S01]  /*f820*/  IMAD.HI.U32 R2, R3, R7, R2 ;  /* 0x0000000703027227 */ /* 0x000fe200078e0002 */
[----:B------:R-:W-:Y:S02]  /*f830*/  IABS R7, R0 ;  /* 0x0000000000077213 */ /* 0x000fe40000000000 */
[----:B------:R-:W-:-:S03]  /*f840*/  IABS R3, R17 ;  /* 0x0000001100037213 */ /* 0x000fc60000000000 */
[----:B------:R-:W-:Y:S02]  /*f850*/  IMAD.MOV R7, RZ, RZ, -R7 ;  /* 0x000000ffff077224 */ /* 0x000fe400078e0a07 */
        /* <DEDUP_REMOVED lines=16> */
.L_x_572:
[----:B------:R-:W-:Y:S02]  /*f960*/  IMAD.MOV.U32 R17, RZ, RZ, RZ ;  /* 0x000000ffff117224 */ /* 0x000fe400078e00ff */
[----:B------:R-:W-:Y:S02]  /*f970*/  IMAD.U32 R16, RZ, RZ, UR6 ;  /* 0x00000006ff107e24 */ /* 0x000fe4000f8e00ff */
[----:B------:R-:W-:-:S07]  /*f980*/  IMAD.MOV.U32 R18, RZ, RZ, RZ ;  /* 0x000000ffff127224 */ /* 0x000fce00078e00ff */
.L_x_577:
        /* <DEDUP_REMOVED lines=9> */
[----:B------:R-:W-:Y:S02]  /*fa20*/  ISETP.GE.AND P0, PT, R19, UR5, PT ;  /* 0x0000000513007c0c */ /* 0x000fe4000bf06270 */
[----:B0-----:R-:W-:-:S05]  /*fa30*/  MOV R0, 0x1 ;  /* 0x0000000100007802 */ /* 0x001fca0000000f00 */
[----:B------:R0:W-:Y:S04]  /*fa40*/  STL [R1+0x8], R0 ;  /* 0x0000080001007387 */ /* 0x0001e80000100800 */
[----:B------:R0:W-:Y:S02]  /*fa50*/  STL [R1], RZ ;  /* 0x000000ff01007387 */ /* 0x0001e40000100800 */
[----:B------:R-:W-:Y:S05]  /*fa60*/  @P0 BRA `(.L_x_578) ;  /* 0x0000004c00e40947 */ /* 0x000fea0003800000 */
[----:B0-----:R-:W-:Y:S01]  /*fa70*/  IMAD.MOV.U32 R0, RZ, RZ, 0x1 ;  /* 0x00000001ff007424 */ /* 0x001fe200078e00ff */
[----:B------:R0:W-:Y:S01]  /*fa80*/  STL [R1], RZ ;  /* 0x000000ff01007387 */ /* 0x0001e20000100800 */
[----:B------:R-:W-:Y:S01]  /*fa90*/  ULDC.64 UR38, c[0x0][0x198] ;  /* 0x0000660000267ab9 */ /* 0x000fe20000000a00 */
[----:B------:R-:W-:Y:S02]  /*faa0*/  ULDC UR36, c[0x0][0xc] ;  /* 0x0000030000247ab9 */ /* 0x000fe40000000800 */
[----:B------:R0:W-:Y:S04]  /*fab0*/  STL [R1+0x8], R0 ;  /* 0x0000080001007387 */ /* 0x0001e80000100800 */
[----:B------:R0:W-:Y:S04]  /*fac0*/  STL [R1+0x4], RZ ;  /* 0x000004ff01007387 */ /* 0x0001e80000100800 */
[----:B------:R0:W-:Y:S04]  /*fad0*/  STL [R1+0xc], R0 ;  /* 0x00000c0001007387 */ /* 0x0001e80000100800 */
[----:B------:R0:W-:Y:S02]  /*fae0*/  STL [R1+0x28], RZ ;  /* 0x000028ff01007387 */ /* 0x0001e40000100800 */
.L_x_660:
[----:B-1-3--:R-:W1:Y:S02]  /*faf0*/  LDC.64 R2, c[0x0][0xc60] ;  /* 0x00031800ff027b82 */ /* 0x00ae640000000a00 */
[----:B-1----:R-:W-:-:S05]  /*fb00*/  IMAD.WIDE R2, R19, 0x4, R2 ;  /* 0x0000000413027825 */ /* 0x002fca00078e0202 */
[----:B--2---:R-:W0:Y:S01]  /*fb10*/  LDG.E R11, desc[UR40][R2.64] ;  /* 0x00000028020b7981 */ /* 0x004e22000c1e1900 */
[----:B------:R-:W-:Y:S05]  /*fb20*/  YIELD ;  /* 0x0000000000007946 */ /* 0x000fea0003800000 */
[----:B------:R-:W-:Y:S01]  /*fb30*/  ULDC.64 UR4, c[0x0][0xa28] ;  /* 0x00028a0000047ab9 */ /* 0x000fe20000000a00 */
[----:B------:R-:W-:Y:S01]  /*fb40*/  IMAD.MOV.U32 R6, RZ, RZ, RZ ;  /* 0x000000ffff067224 */ /* 0x000fe200078e00ff */
[----:B------:R-:W-:Y:S01]  /*fb50*/  ISETP.NE.U32.AND P0, PT, RZ, UR4, PT ;  /* 0x00000004ff007c0c */ /* 0x000fe2000bf05070 */
[----:B------:R-:W-:Y:S01]  /*fb60*/  IMAD.MOV.U32 R4, RZ, RZ, RZ ;  /* 0x000000ffff047224 */ /* 0x000fe200078e00ff */
[----:B------:R-:W-:-:S02]  /*fb70*/  ULDC.64 UR6, c[0x0][0xa10] ;  /* 0x0002840000067ab9 */ /* 0x000fc40000000a00 */
[----:B------:R-:W-:Y:S02]  /*fb80*/  ISETP.NE.AND.EX P0, PT, RZ, UR5, PT, P0 ;  /* 0x00000005ff007c0c */ /* 0x000fe4000bf05300 */
[----:B0-----:R-:W-:Y:S01]  /*fb90*/  SHF.R.S32.HI R0, RZ, 0x1f, R11 ;  /* 0x0000001fff007819 */ /* 0x001fe2000001140b */
        /* <DEDUP_REMOVED lines=12> */
[----:B------:R-:W-:Y:S01]  /*fc60*/  ISETP.NE.U32.AND P1, PT, RZ, UR4, PT ;  /* 0x00000004ff007c0c */ /* 0x000fe2000bf25070 */
[----:B------:R-:W-:Y:S01]  /*fc70*/  IMAD.MOV.U32 R10, RZ, RZ, RZ ;  /* 0x000000ffff0a7224 */ /* 0x000fe200078e00ff */
[----:B------:R-:W-:Y:S01]  /*fc80*/  SHF.L.U64.HI R0, R11, 0x2, R0 ;  /* 0x000000020b007819 */ /* 0x000fe20000010200 */
[----:B------:R-:W-:Y:S01]  /*fc90*/  STL [R1+0x20], R7 ;  /* 0x0000200701007387 */ /* 0x000fe20000100800 */
[----:B------:R-:W-:-:S03]  /*fca0*/  ISETP.NE.AND.EX P1, PT, RZ, UR5, PT, P1 ;  /* 0x00000005ff007c0c */ /* 0x000fc6000bf25310 */
[----:B------:R-:W-:Y:S10]  /*fcb0*/  STL [R1+0x24], R0 ;  /* 0x0000240001007387 */ /* 0x000ff40000100800 */
[----:B------:R-:W-:-:S04]  /*fcc0*/  @P1 IADD3 R8, P0, R7, UR4, RZ ;  /* 0x0000000407081c10 */ /* 0x000fc8000ff1e0ff */
[----:B------:R-:W-:Y:S01]  /*fcd0*/  @P1 IADD3.X R9, R0, UR5, RZ, P0, !PT ;  /* 0x0000000500091c10 */ /* 0x000fe200087fe4ff */
[----:B------:R-:W-:Y:S02]  /*fce0*/  ULDC.64 UR4, c[0x0][0xa08] ;  /* 0x0002820000047ab9 */ /* 0x000fe40000000a00 */
[----:B------:R-:W-:-:S04]  /*fcf0*/  ISETP.NE.U32.AND P2, PT, RZ, UR4, PT ;  /* 0x00000004ff007c0c */ /* 0x000fc8000bf45070 */
[----:B------:R-:W-:Y:S01]  /*fd00*/  ISETP.NE.AND.EX P2, PT, RZ, UR5, PT, P2 ;  /* 0x00000005ff007c0c */ /* 0x000fe2000bf45320 */
[----:B--2---:R0:W-:Y:S02]  /*fd10*/  STL [R1+0x34], R4 ;  /* 0x0000340401007387 */ /* 0x0041e40000100800 */
[----:B0-----:R-:W-:-:S04]  /*fd20*/  IADD3 R4, P0, R7, UR4, RZ ;  /* 0x0000000407047c10 */ /* 0x001fc8000ff1e0ff */
[----:B------:R-:W-:Y:S01]  /*fd30*/  IADD3.X R5, R0, UR5, RZ, P0, !PT ;  /* 0x0000000500057c10 */ /* 0x000fe200087fe4ff */
[----:B------:R-:W-:Y:S01]  /*fd40*/  ULDC.64 UR4, c[0x0][0x3f8] ;  /* 0x0000fe0000047ab9 */ /* 0x000fe20000000a00 */
[----:B------:R-:W-:Y:S01]  /*fd50*/  IADD3 R2, P0, R7, UR6, RZ ;  /* 0x0000000607027c10 */ /* 0x000fe2000ff1e0ff */
[----:B------:R-:W-:-:S03]  /*fd60*/  UISETP.NE.U32.AND UP0, UPT, UR4, URZ, UPT ;  /* 0x0000003f0400728c */ /* 0x000fc6000bf05070 */
[----:B------:R0:W5:Y:S01]  /*fd70*/  @P2 LDG.E R10, desc[UR40][R4.64] ;  /* 0x00000028040a2981 */ /* 0x000162000c1e1900 */
[----:B------:R-:W-:Y:S01]  /*fd80*/  ULDC UR4, c[0x0][0x404] ;  /* 0x0001010000047ab9 */ /* 0x000fe20000000800 */
[----:B------:R-:W-:Y:S01]  /*fd90*/  UISETP.NE.AND.EX UP0, UPT, UR5, URZ, UPT, UP0 ;  /* 0x0000003f0500728c */ /* 0x000fe2000bf05300 */
[----:B------:R-:W-:Y:S02]  /*fda0*/  IADD3.X R3, R0, UR7, RZ, P0, !PT ;  /* 0x0000000700037c10 */ /* 0x000fe400087fe4ff */
[----:B------:R-:W-:Y:S01]  /*fdb0*/  ULDC UR5, c[0x0][0x2e0] ;  /* 0x0000b80000057ab9 */ /* 0x000fe20000000800 */
[----:B------:R-:W-:-:S04]  /*fdc0*/  USEL UR4, UR4, 0x1, UP0 ;  /* 0x0000000104047887 */ /* 0x000fc80008000000 */
[----:B------:R-:W-:-:S06]  /*fdd0*/  UIMAD UR4, UR4, UR5, URZ ;  /* 0x00000005040472a4 */ /* 0x000fcc000f8e023f */
[----:B------:R-:W-:-:S06]  /*fde0*/  IMAD.U32 R0, RZ, RZ, UR4 ;  /* 0x00000004ff007e24 */ /* 0x000fcc000f8e00ff */
[----:B------:R0:W5:Y:S01]  /*fdf0*/  @P1 LDG.E R0, desc[UR40][R8.64] ;  /* 0x0000002808001981 */ /* 0x000162000c1e1900 */
[----:B------:R-:W-:Y:S01]  /*fe00*/  ISETP.NE.U32.AND P0, PT, RZ, UR6, PT ;  /* 0x00000006ff007c0c */ /* 0x000fe2000bf05070 */
[----:B------:R-:W-:Y:S02]  /*fe10*/  ULDC UR4, c[0x0][0x338] ;  /* 0x0000ce0000047ab9 */ /* 0x000fe40000000800 */
[----:B------:R-:W-:Y:S02]  /*fe20*/  MOV R7, UR4 ;  /* 0x0000000400077c02 */ /* 0x000fe40008000f00 */
[----:B------:R-:W-:Y:S01]  /*fe30*/  ISETP.NE.AND.EX P0, PT, RZ, UR7, PT, P0 ;  /* 0x00000007ff007c0c */ /* 0x000fe2000bf05300 */
[----:B------:R-:W-:-:S12]  /*fe40*/  @P1 BRA `(.L_x_579) ;  /* 0x0000000000101947 */ /* 0x000fd80003800000 */
[----:B------:R-:W-:Y:S05]  /*fe50*/  @!P2 BRA `(.L_x_579) ;  /* 0x00000000000ca947 */ /* 0x000fea0003800000 */
[----:B0-----:R-:W2:Y:S04]  /*fe60*/  LDG.E R8, desc[UR40][R4.64] ;  /* 0x0000002804087981 */ /* 0x001ea8000c1e1900 */
[----:B-----5:R-:W2:Y:S02]  /*fe70*/  LDG.E R0, desc[UR40][R4.64+0x4] ;  /* 0x0000042804007981 */ /* 0x020ea4000c1e1900 */
[----:B--2---:R-:W-:-:S07]  /*fe80*/  IMAD.IADD R0, R0, 0x1, -R8 ;  /* 0x0000000100007824 */ /* 0x004fce00078e0a08 */
.L_x_579:
[----:B0-----:R-:W2:Y:S04]  /*fe90*/  @P0 LDG.E R4, desc[UR40][R2.64] ;  /* 0x0000002802040981 */ /* 0x001ea8000c1e1900 */
[----:B------:R-:W2:Y:S01]  /*fea0*/  @P0 LDG.E R5, desc[UR40][R2.64+0x4] ;  /* 0x0000042802050981 */ /* 0x000ea2000c1e1900 */
[----:B-----5:R-:W-:Y:S01]  /*feb0*/  IMAD.IADD R0, R0, 0x1, -R6 ;  /* 0x0000000100007824 */ /* 0x020fe200078e0a06 */
[----:B------:R-:W-:Y:S01]  /*fec0*/  BSSY B0, `(.L_x_580) ;  /* 0x0000115000007945 */ /* 0x000fe20003800000 */
[----:B------:R-:W-:Y:S01]  /*fed0*/  PLOP3.LUT P2, PT, PT, PT, PT, 0x80, 0x0 ;  /* 0x000000000000781c */ /* 0x000fe20003f4f070 */
[----:B--2---:R-:W-:-:S04]  /*fee0*/  @P0 IMAD.IADD R7, R5, 0x1, -R4 ;  /* 0x0000000105070824 */ /* 0x004fc800078e0a04 */
[----:B------:R-:W-:-:S04]  /*fef0*/  IMAD.IADD R8, R0, 0x1, R7 ;  /* 0x0000000100087824 */ /* 0x000fc800078e0207 */
[----:B------:R-:W-:Y:S01]  /*ff00*/  VIADD R5, R8, 0x3f ;  /* 0x0000003f08057836 */ /* 0x000fe20000000000 */
[----:B------:R0:W-:Y:S04]  /*ff10*/  STL [R1+0x2c], R8 ;  /* 0x00002c0801007387 */ /* 0x0001e80000100800 */
[----:B------:R-:W-:-:S04]  /*ff20*/  SHF.R.S32.HI R4, RZ, 0x1f, R5 ;  /* 0x0000001fff047819 */ /* 0x000fc80000011405 */
[----:B------:R-:W-:-:S04]  /*ff30*/  LEA.HI R5, R4, R5, RZ, 0x6 ;  /* 0x0000000504057211 */ /* 0x000fc800078f30ff */
[----:B------:R-:W-:-:S04]  /*ff40*/  LOP3.LUT R4, R5, 0xffffffc0, RZ, 0xc0, !PT ;  /* 0xffffffc005047812 */ /* 0x000fc800078ec0ff */
[----:B------:R-:W-:Y:S01]  /*ff50*/  VIADDMNMX R7, R4, -R0, R7, PT ;  /* 0x8000000004077246 */ /* 0x000fe20003800107 */
[----:B------:R-:W-:-:S05]  /*ff60*/  IMAD.MOV R4, RZ, RZ, -R0 ;  /* 0x000000ffff047224 */ /* 0x000fca00078e0a00 */
[----:B------:R-:W-:-:S04]  /*ff70*/  VIMNMX R4, RZ, R4, !PT ;  /* 0x00000004ff047248 */ /* 0x000fc80007fe0100 */
[----:B------:R-:W-:Y:S02]  /*ff80*/  ISETP.GT.AND P1, PT, R7, R4, PT ;  /* 0x000000040700720c */ /* 0x000fe40003f24270 */
[----:B------:R-:W-:-:S11]  /*ff90*/  SHF.R.U32.HI R4, RZ, 0x6, R4 ;  /* 0x00000006ff047819 */ /* 0x000fd60000011604 */
[----:B------:R-:W-:-:S04]  /*ffa0*/  @P1 IADD3 R7, R7, 0x3f, RZ ;  /* 0x0000003f07071810 */ /* 0x000fc80007ffe0ff */
[----:B------:R-:W-:-:S04]  /*ffb0*/  @P1 SHF.R.S32.HI R0, RZ, 0x1f, R7 ;  /* 0x0000001fff001819 */ /* 0x000fc80000011407 */
[----:B------:R-:W-:Y:S01]  /*ffc0*/  @P1 LEA.HI R7, R0, R7, RZ, 0x6 ;  /* 0x0000000700071211 */ /* 0x000fe200078f30ff */
[----:B------:R-:W-:-:S03]  /*ffd0*/  IMAD.MOV.U32 R0, RZ, RZ, R4 ;  /* 0x000000ffff007224 */ /* 0x000fc600078e0004 */
[----:B------:R-:W-:Y:S01]  /*ffe0*/  @P1 SHF.R.S32.HI R0, RZ, 0x6, R7 ;  /* 0x00000006ff001819 */ /* 0x000fe20000011407 */
[----:B------:R-:W-:-:S06]  /*fff0*/  IMAD.MOV.U32 R7, RZ, RZ, RZ ;  /* 0x000000ffff077224 */ /* 0x000fcc00078e00ff */
[----:B------:R1:W5:Y:S01]  /*10000*/  @P0 LDG.E R7, desc[UR40][R2.64] ;  /* 0x0000002802070981 */ /* 0x000362000c1e1900 */
[----:B------:R-:W-:Y:S01]  /*10010*/  ISETP.GT.AND P1, PT, R0, R4, PT ;  /* 0x000000040000720c */ /* 0x000fe20003f24270 */
[----:B-1----:R-:W-:Y:S01]  /*10020*/  IMAD.IADD R3, R10, 0x1, R6 ;  /* 0x000000010a037824 */ /* 0x002fe200078e0206 */
[----:B------:R-:W-:-:S04]  /*10030*/  SHF.R.S32.HI R2, RZ, 0x6, R5 ;  /* 0x00000006ff027819 */ /* 0x000fc80000011405 */
[----:B------:R0:W-:Y:S04]  /*10040*/  STL [R1+0x10], R3 ;  /* 0x0000100301007387 */ /* 0x0001e80000100800 */
[----:B------:R0:W-:Y:S03]  /*10050*/  STL [R1+0x1c], R2 ;  /* 0x00001c0201007387 */ /* 0x0001e60000100800 */
[----:B------:R-:W-:Y:S05]  /*10060*/  @!P1 BRA `(.L_x_581) ;  /* 0x0000000c00e89947 */ /* 0x000fea0003800000 */
[----:B0-----:R-:W0:Y:S01]  /*10070*/  LDC R2, c[0x0][0x428] ;  /* 0x00010a00ff027b82 */ /* 0x001e220000000800 */
[----:B------:R-:W-:Y:S01]  /*10080*/  UMOV UR4, 0xffffffff ;  /* 0xffffffff00047882 */ /* 0x000fe20000000000 */
[----:B------:R-:W-:Y:S01]  /*10090*/  IMAD.MOV.U32 R3, RZ, RZ, R18 ;  /* 0x000000ffff037224 */ /* 0x000fe200078e0012 */
[----:B0-----:R-:W-:-:S13]  /*100a0*/  ISETP.NE.AND P1, PT, R2, 0x1, PT ;  /* 0x000000010200780c */ /* 0x001fda0003f25270 */
[----:B------:R-:W0:Y:S08]  /*100b0*/  @P1 LDC R2, c[0x0][0x42c] ;  /* 0x00010b00ff021b82 */ /* 0x000e300000000800 */
[----:B------:R-:W1:Y:S01]  /*100c0*/  @P1 LDC R5, c[0x0][0x430] ;  /* 0x00010c00ff051b82 */ /* 0x000e620000000800 */
[----:B0-----:R-:W-:-:S05]  /*100d0*/  @P1 IMAD.HI.U32 R2, R18, R2, RZ ;  /* 0x0000000212021227 */ /* 0x001fca00078e00ff */
[----:B-1----:R-:W-:Y:S02]  /*100e0*/  @P1 SHF.R.U32.HI R3, RZ, R5, R2 ;  /* 0x00000005ff031219 */ /* 0x002fe40000011602 */
[----:B------:R-:W-:Y:S01]  /*100f0*/  SEL R2, R11, RZ, !P0 ;  /* 0x000000ff0b027207 */ /* 0x000fe20004000000 */
[----:B------:R-:W-:Y:S06]  /*10100*/  BRA.DIV UR4, `(.L_x_582) ;  /* 0x00000056045c7947 */ /* 0x000fec000b800000 */
.L_x_704:
[----:B------:R-:W-:-:S03]  /*10110*/  UMOV UR4, 0xffffffff ;  /* 0xffffffff00047882 */ /* 0x000fc60000000000 */
[----:B------:R-:W-:Y:S05]  /*10120*/  BRA.DIV UR4, `(.L_x_583) ;  /* 0x0000005604887947 */ /* 0x000fea000b800000 */
[----:B------:R-:W-:-:S13]  /*10130*/  ELECT P6, URZ, PT ;  /* 0x00000000003f782f */ /* 0x000fda00038c0000 */
.L_x_707:
[----:B------:R-:W2:Y:S01]  /*10140*/  LDL R5, [R1+0x28] ;  /* 0x0000280001057983 */ /* 0x000ea20000100800 */
[----:B------:R-:W-:Y:S01]  /*10150*/  MOV R8, 0x400 ;  /* 0x0000040000087802 */ /* 0x000fe20000000f00 */
[----:B------:R-:W-:Y:S01]  /*10160*/  BSSY B1, `(.L_x_584) ;  /* 0x000000a000017945 */ /* 0x000fe20003800000 */
[----:B--2---:R-:W-:-:S05]  /*10170*/  VIADD R5, R5, 0x1 ;  /* 0x0000000105057836 */ /* 0x004fca0000000000 */
[----:B------:R-:W-:-:S04]  /*10180*/  LEA.HI R6, R5, R5, RZ, 0x1 ;  /* 0x0000000505067211 */ /* 0x000fc800078f08ff */
[----:B------:R-:W-:-:S05]  /*10190*/  LOP3.LUT R6, R6, 0xfffffffe, RZ, 0xc0, !PT ;  /* 0xfffffffe06067812 */ /* 0x000fca00078ec0ff */
[----:B------:R-:W-:Y:S02]  /*101a0*/  IMAD.IADD R6, R5, 0x1, -R6 ;  /* 0x0000000105067824 */ /* 0x000fe400078e0a06 */
[----:B------:R-:W0:Y:S03]  /*101b0*/  S2R R5, SR_CgaCtaId ;  /* 0x0000000000057919 */ /* 0x000e260000008800 */
[----:B------:R-:W-:Y:S02]  /*101c0*/  SHF.L.U32 R6, R6, 0x1f, RZ ;  /* 0x0000001f06067819 */ /* 0x000fe400000006ff */
[----:B0-----:R-:W-:-:S04]  /*101d0*/  LEA R5, R5, R8, 0x18 ;  /* 0x0000000805057211 */ /* 0x001fc800078ec0ff */
[----:B------:R-:W0:Y:S02]  /*101e0*/  SYNCS.PHASECHK.TRANS64.TRYWAIT P0, [R5+URZ+0x28c20], R6 ;  /* 0x028c2006050075a7 */ /* 0x000e24000800017f */
[----:B0-----:R-:W-:Y:S05]  /*101f0*/  @!P0 BRA `(.L_x_585) ;  /* 0x0000005400748947 */ /* 0x001fea0003800000 */
.L_x_708:
[----:B------:R-:W-:Y:S05]  /*10200*/  BSYNC B1 ;  /* 0x0000000000017941 */ /* 0x000fea0003800000 */
.L_x_584:
[----:B------:R-:W-:Y:S04]  /*10210*/  BSSY B1, `(.L_x_586) ;  /* 0x0000061000017945 */ /* 0x000fe80003800000 */
[----:B------:R-:W-:Y:S05]  /*10220*/  @!P6 BRA `(.L_x_587) ;  /* 0x00000004007ce947 */ /* 0x000fea0003800000 */
[----:B------:R-:W0:Y:S04]  /*10230*/  LDL R9, [R1+0x4] ;  /* 0x0000040001097983 */ /* 0x000e280000100800 */
[----:B------:R-:W2:Y:S01]  /*10240*/  LDL R8, [R1+0xc] ;  /* 0x00000c0001087983 */ /* 0x000ea20000100800 */
[----:B0-----:R-:W-:Y:S02]  /*10250*/  LEA R6, R9, R5, 0x3 ;  /* 0x0000000509067211 */ /* 0x001fe400078e18ff */
[----:B--2---:R-:W-:-:S04]  /*10260*/  SHF.L.U32 R9, R8, 0x1f, RZ ;  /* 0x0000001f08097819 */ /* 0x004fc800000006ff */
[----:B------:R-:W0:Y:S02]  /*10270*/  SYNCS.PHASECHK.TRANS64.TRYWAIT P0, [R6+URZ+0x28ca0], R9 ;  /* 0x028ca009060075a7 */ /* 0x000e24000800017f */
[----:B0-----:R-:W-:Y:S05]  /*10280*/  @!P0 BRA `(.L_x_588) ;  /* 0x0000005400648947 */ /* 0x001fea0003800000 */
.L_x_709:
[----:B------:R-:W1:Y:S02]  /*10290*/  S2R R8, SR_TID.X ;  /* 0x0000000000087919 */ /* 0x000e640000002100 */
[----:B-1----:R-:W-:-:S04]  /*102a0*/  LOP3.LUT R8, R8, 0x7f, RZ, 0xc0, !PT ;  /* 0x0000007f08087812 */ /* 0x002fc800078ec0ff */
[----:B------:R-:W-:-:S13]  /*102b0*/  ISETP.NE.AND P1, PT, R8, RZ, PT ;  /* 0x000000ff0800720c */ /* 0x000fda0003f25270 */
[----:B------:R-:W-:Y:S05]  /*102c0*/  @P1 BRA `(.L_x_589) ;  /* 0x00000000001c1947 */ /* 0x000fea0003800000 */
[----:B------:R-:W1:Y:S02]  /*102d0*/  S2R R8, SR_TID.X ;  /* 0x0000000000087919 */ /* 0x000e640000002100 */
[----:B-1----:R-:W-:-:S04]  /*102e0*/  LOP3.LUT R8, R8, 0x1f, RZ, 0xc0, !PT ;  /* 0x0000001f08087812 */ /* 0x002fc800078ec0ff */
[----:B------:R-:W-:Y:S01]  /*102f0*/  ISETP.NE.AND P0, PT, R8, RZ, PT ;  /* 0x000000ff0800720c */ /* 0x000fe20003f05270 */
[----:B------:R-:W-:-:S04]  /*10300*/  IMAD.MOV.U32 R8, RZ, RZ, 0x2000 ;  /* 0x00002000ff087424 */ /* 0x000fc800078e00ff */
[----:B------:R1:W-:Y:S08]  /*10310*/  SYNCS.ARRIVE.TRANS64 RZ, [R6+URZ+0x28c90], R8 ;  /* 0x028c900806ff79a7 */ /* 0x0003f0000800003f */
[----:B------:R-:W-:Y:S05]  /*10320*/  @!P0 BRA `(.L_x_589) ;  /* 0x0000000000048947 */ /* 0x000fea0003800000 */
[----:B------:R-:W-:Y:S01]  /*10330*/  BPT.TRAP 0x1 ;  /* 0x000000040000795c */ /* 0x000fe20000300000 */
.L_x_589:
[----:B-1----:R-:W2:Y:S01]  /*10340*/  LDL R8, [R1+0x4] ;  /* 0x0000040001087983 */ /* 0x002ea20000100800 */
[----:B------:R-:W-:Y:S01]  /*10350*/  R2UR UR9, R6 ;  /* 0x00000000060972ca */ /* 0x000fe200000e0000 */
[----:B------:R-:W-:Y:S01]  /*10360*/  UIADD3 UR4, UP0, UR38, 0x570, URZ ;  /* 0x0000057026047890 */ /* 0x000fe2000ff1e03f */
[----:B------:R-:W-:Y:S01]  /*10370*/  R2UR UR12, R3 ;  /* 0x00000000030c72ca */ /* 0x000fe200000e0000 */
[----:B------:R-:W-:Y:S01]  /*10380*/  UMOV UR6, 0x0 ;  /* 0x0000000000067882 */ /* 0x000fe20000000000 */
[----:B------:R-:W-:Y:S01]  /*10390*/  R2UR UR13, R2 ;  /* 0x00000000020d72ca */ /* 0x000fe200000e0000 */
[----:B------:R-:W-:Y:S01]  /*103a0*/  UIADD3.X UR5, URZ, UR39, URZ, UP0, !UPT ;  /* 0x000000273f057290 */ /* 0x000fe200087fe43f */
[----:B------:R-:W-:Y:S01]  /*103b0*/  UMOV UR7, 0x12f00000 ;  /* 0x12f0000000077882 */ /* 0x000fe20000000000 */
[----:B------:R-:W-:-:S06]  /*103c0*/  UMOV UR10, URZ ;  /* 0x0000003f000a7c82 */ /* 0x000fcc0008000000 */
[----:B------:R-:W-:Y:S01]  /*103d0*/  UIADD3 UR9, UR9, 0x28c90, URZ ;  /* 0x00028c9009097890 */ /* 0x000fe2000fffe03f */
[----:B--2---:R-:W-:-:S05]  /*103e0*/  IMAD R8, R8, 0x2000, R5 ;  /* 0x0000200008087824 */ /* 0x004fca00078e0205 */
[----:B------:R-:W-:Y:S01]  /*103f0*/  R2UR UR8, R8 ;  /* 0x00000000080872ca */ /* 0x000fe200000e0000 */
[----:B-----5:R-:W-:-:S04]  /*10400*/  IMAD R8, R0, 0x40, R7 ;  /* 0x0000004000087824 */ /* 0x020fc800078e0207 */
[----:B------:R-:W-:-:S05]  /*10410*/  VIADD R8, R8, 0xffffffc0 ;  /* 0xffffffc008087836 */ /* 0x000fca0000000000 */
[----:B------:R-:W-:-:S03]  /*10420*/  R2UR UR11, R8 ;  /* 0x00000000080b72ca */ /* 0x000fc600000e0000 */
[----:B------:R-:W-:-:S10]  /*10430*/  UIADD3 UR8, UR8, 0x22400, URZ ;  /* 0x0002240008087890 */ /* 0x000fd4000fffe03f */
[----:B------:R1:W-:Y:S01]  /*10440*/  UTMALDG.4D [UR8], [UR4], desc[UR6] ;  /* 0x00000608040075b4 */ /* 0x0003e20008019000 */
[----:B------:R-:W2:Y:S02]  /*10450*/  SYNCS.PHASECHK.TRANS64.TRYWAIT P0, [R6+URZ+0x28cc0], R9 ;  /* 0x028cc009060075a7 */ /* 0x000ea4000800017f */
[----:B-12---:R-:W-:Y:S05]  /*10460*/  @!P0 BRA `(.L_x_590) ;  /* 0x0000005400008947 */ /* 0x006fea0003800000 */
.L_x_710:
[----:B------:R-:W-:Y:S05]  /*10470*/  @P1 BRA `(.L_x_591) ;  /* 0x00000000001c1947 */ /* 0x000fea0003800000 */
[----:B------:R-:W2:Y:S01]  /*10480*/  S2R R10, SR_TID.X ;  /* 0x00000000000a7919 */ /* 0x000ea20000002100 */
[----:B01----:R-:W-:-:S04]  /*10490*/  IMAD.MOV.U32 R9, RZ, RZ, 0x10000 ;  /* 0x00010000ff097424 */ /* 0x003fc800078e00ff */
[----:B------:R3:W-:Y:S01]  /*104a0*/  SYNCS.ARRIVE.TRANS64 RZ, [R6+URZ+0x28cb0], R9 ;  /* 0x028cb00906ff79a7 */ /* 0x0007e2000800003f */
[----:B--2---:R-:W-:-:S04]  /*104b0*/  LOP3.LUT R10, R10, 0x1f, RZ, 0xc0, !PT ;  /* 0x0000001f0a0a7812 */ /* 0x004fc800078ec0ff */
[----:B------:R-:W-:-:S13]  /*104c0*/  ISETP.NE.AND P0, PT, R10, RZ, PT ;  /* 0x000000ff0a00720c */ /* 0x000fda0003f05270 */
[----:B---3--:R-:W-:Y:S05]  /*104d0*/  @!P0 BRA `(.L_x_591) ;  /* 0x0000000000048947 */ /* 0x008fea0003800000 */
[----:B------:R-:W-:Y:S01]  /*104e0*/  BPT.TRAP 0x1 ;  /* 0x000000040000795c */ /* 0x000fe20000300000 */
.L_x_591:
[----:B01----:R-:W2:Y:S01]  /*104f0*/  LDL R9, [R1+0x4] ;  /* 0x0000040001097983 */ /* 0x003ea20000100800 */
[----:B------:R-:W-:Y:S01]  /*10500*/  R2UR UR9, R6 ;  /* 0x00000000060972ca */ /* 0x000fe200000e0000 */
[----:B------:R-:W-:Y:S01]  /*10510*/  UIADD3 UR4, UP0, UR38, 0x670, URZ ;  /* 0x0000067026047890 */ /* 0x000fe2000ff1e03f */
[----:B------:R-:W-:Y:S01]  /*10520*/  R2UR UR11, R8 ;  /* 0x00000000080b72ca */ /* 0x000fe200000e0000 */
[----:B------:R-:W-:Y:S01]  /*10530*/  UMOV UR10, URZ ;  /* 0x0000003f000a7c82 */ /* 0x000fe20008000000 */
[----:B------:R-:W-:Y:S01]  /*10540*/  R2UR UR12, R3 ;  /* 0x00000000030c72ca */ /* 0x000fe200000e0000 */
[----:B------:R-:W-:Y:S01]  /*10550*/  UIADD3.X UR5, URZ, UR39, URZ, UP0, !UPT ;  /* 0x000000273f057290 */ /* 0x000fe200087fe43f */
        /* <DEDUP_REMOVED lines=22> */
[----:B------:R-:W-:Y:S01]  /*106c0*/  UMOV UR10, UR18 ;  /* 0x00000012000a7c82 */ /* 0x000fe20008000000 */
[----:B------:R-:W-:Y:S01]  /*106d0*/  UIADD3 UR17, UR14, 0xc400, URZ ;  /* 0x0000c4000e117890 */ /* 0x000fe2000fffe03f */
[----:B------:R0:W-:Y:S02]  /*106e0*/  UTMALDG.4D [UR8], [UR4], desc[UR6] ;  /* 0x00000608040075b4 */ /* 0x0001e40008019000 */
        /* <DEDUP_REMOVED lines=19> */
.L_x_587:
[----:B------:R-:W-:Y:S05]  /*10820*/  BSYNC B1 ;  /* 0x0000000000017941 */ /* 0x000fea0003800000 */
.L_x_586:
[----:B0-----:R-:W2:Y:S04]  /*10830*/  LDL.LU R6, [R1+0x4] ;  /* 0x0000040001067983 */ /* 0x001ea80000300800 */
[----:B------:R-:W3:Y:S01]  /*10840*/  LDL.LU R9, [R1+0xc] ;  /* 0x00000c0001097983 */ /* 0x000ee20000300800 */
[----:B------:R-:W-:Y:S02]  /*10850*/  PLOP3.LUT P2, PT, PT, PT, PT, 0x8, 0x0 ;  /* 0x000000000000781c */ /* 0x000fe40003f4e170 */
[----:B--2---:R-:W-:-:S04]  /*10860*/  IADD3 R6, R6, 0x1, RZ ;  /* 0x0000000106067810 */ /* 0x004fc80007ffe0ff */
[----:B------:R-:W-:-:S04]  /*10870*/  ISETP.NE.AND P0, PT, R6, 0x2, PT ;  /* 0x000000020600780c */ /* 0x000fc80003f05270 */
[----:B------:R-:W-:Y:S02]  /*10880*/  SEL R8, RZ, 0x1, P0 ;  /* 0x00000001ff087807 */ /* 0x000fe40000000000 */
[----:B------:R-:W-:Y:S01]  /*10890*/  SEL R10, R6, RZ, P0 ;  /* 0x000000ff060a7207 */ /* 0x000fe20000000000 */
[----:B------:R-:W-:Y:S01]  /*108a0*/  VIADD R6, R0, 0xfffffffe ;  /* 0xfffffffe00067836 */ /* 0x000fe20000000000 */
[----:B---3--:R-:W-:-:S03]  /*108b0*/  LOP3.LUT R9, R9, R8, RZ, 0x3c, !PT ;  /* 0x0000000809097212 */ /* 0x008fc600078e3cff */
[----:B------:R1:W-:Y:S01]  /*108c0*/  STL [R1+0x4], R10 ;  /* 0x0000040a01007387 */ /* 0x0003e20000100800 */
[----:B------:R-:W-:-:S03]  /*108d0*/  ISETP.GE.AND P0, PT, R6, R4, PT ;  /* 0x000000040600720c */ /* 0x000fc60003f06270 */
[----:B------:R1:W-:Y:S10]  /*108e0*/  STL [R1+0xc], R9 ;  /* 0x00000c0901007387 */ /* 0x0003f40000100800 */
[----:B-1----:R-:W-:Y:S05]  /*108f0*/  @!P0 BRA `(.L_x_581) ;  /* 0x0000000400c48947 */ /* 0x002fea0003800000 */
[C---:B-----5:R-:W-:Y:S02]  /*10900*/  IMAD R6, R0.reuse, 0x40, R7 ;  /* 0x0000004000067824 */ /* 0x060fe400078e0207 */
[----:B------:R-:W-:Y:S02]  /*10910*/  VIADD R0, R0, 0xffffffff ;  /* 0xffffffff00007836 */ /* 0x000fe40000000000 */
[----:B------:R-:W-:-:S07]  /*10920*/  VIADD R6, R6, 0xffffff80 ;  /* 0xffffff8006067836 */ /* 0x000fce0000000000 */
.L_x_598:
[----:B------:R-:W-:Y:S05]  /*10930*/  YIELD ;  /* 0x0000000000007946 */ /* 0x000fea0003800000 */
[----:B------:R-:W-:Y:S04]  /*10940*/  BSSY B1, `(.L_x_592) ;  /* 0x000005f000017945 */ /* 0x000fe80003800000 */
[----:B-1----:R-:W-:Y:S05]  /*10950*/  @!P6 BRA `(.L_x_593) ;  /* 0x000000040074e947 */ /* 0x002fea0003800000 */
[----:B------:R-:W2:Y:S04]  /*10960*/  LDL R7, [R1+0x4] ;  /* 0x0000040001077983 */ /* 0x000ea80000100800 */
[----:B------:R-:W3:Y:S01]  /*10970*/  LDL R8, [R1+0xc] ;  /* 0x00000c0001087983 */ /* 0x000ee20000100800 */
[----:B--2---:R-:W-:Y:S01]  /*10980*/  IMAD R7, R7, 0x8, R5 ;  /* 0x0000000807077824 */ /* 0x004fe200078e0205 */
[----:B---3--:R-:W-:-:S04]  /*10990*/  SHF.L.U32 R8, R8, 0x1f, RZ ;  /* 0x0000001f08087819 */ /* 0x008fc800000006ff */
[----:B------:R-:W0:Y:S02]  /*109a0*/  SYNCS.PHASECHK.TRANS64.TRYWAIT P0, [R7+URZ+0x28ca0], R8 ;  /* 0x028ca008070075a7 */ /* 0x000e24000800017f */
[----:B0-----:R-:W-:Y:S05]  /*109b0*/  @!P0 BRA `(.L_x_594) ;  /* 0x0000004c00c08947 */ /* 0x001fea0003800000 */
.L_x_711:
        /* <DEDUP_REMOVED lines=11> */
.L_x_595:
[----:B-1----:R-:W2:Y:S01]  /*10a70*/  LDL R9, [R1+0x4] ;  /* 0x0000040001097983 */ /* 0x002ea20000100800 */
[----:B------:R-:W-:Y:S01]  /*10a80*/  R2UR UR9, R7 ;  /* 0x00000000070972ca */ /* 0x000fe200000e0000 */
[----:B------:R-:W-:Y:S01]  /*10a90*/  UIADD3 UR4, UP0, UR38, 0x570, URZ ;  /* 0x0000057026047890 */ /* 0x000fe2000ff1e03f */
[----:B------:R-:W-:Y:S01]  /*10aa0*/  R2UR UR11, R6 ;  /* 0x00000000060b72ca */ /* 0x000fe200000e0000 */
[----:B------:R-:W-:Y:S01]  /*10ab0*/  UMOV UR6, 0x0 ;  /* 0x0000000000067882 */ /* 0x000fe20000000000 */
[----:B------:R-:W-:Y:S01]  /*10ac0*/  R2UR UR12, R3 ;  /* 0x00000000030c72ca */ /* 0x000fe200000e0000 */
[----:B------:R-:W-:Y:S01]  /*10ad0*/  UIADD3.X UR5, URZ, UR39, URZ, UP0, !UPT ;  /* 0x000000273f057290 */ /* 0x000fe200087fe43f */
[----:B------:R-:W-:Y:S01]  /*10ae0*/  R2UR UR13, R2 ;  /* 0x00000000020d72ca */ /* 0x000fe200000e0000 */
[----:B------:R-:W-:Y:S01]  /*10af0*/  UMOV UR7, 0x12f00000 ;  /* 0x12f0000000077882 */ /* 0x000fe20000000000 */
[----:B------:R-:W-:-:S05]  /*10b00*/  UMOV UR10, URZ ;  /* 0x0000003f000a7c82 */ /* 0x000fca0008000000 */
[----:B------:R-:W-:Y:S01]  /*10b10*/  UIADD3 UR9, UR9, 0x28c90, URZ ;  /* 0x00028c9009097890 */ /* 0x000fe2000fffe03f */
[----:B--2---:R-:W-:-:S04]  /*10b20*/  LEA R9, R9, R5, 0xd ;  /* 0x0000000509097211 */ /* 0x004fc800078e68ff */
[----:B------:R-:W-:-:S13]  /*10b30*/  R2UR UR8, R9 ;  /* 0x00000000090872ca */ /* 0x000fda00000e0000 */
[----:B------:R-:W-:-:S09]  /*10b40*/  UIADD3 UR8, UR8, 0x22400, URZ ;  /* 0x0002240008087890 */ /* 0x000fd2000fffe03f */
[----:B------:R1:W-:Y:S01]  /*10b50*/  UTMALDG.4D [UR8], [UR4], desc[UR6] ;  /* 0x00000608040075b4 */ /* 0x0003e20008019000 */
[----:B------:R-:W2:Y:S02]  /*10b60*/  SYNCS.PHASECHK.TRANS64.TRYWAIT P1, [R7+URZ+0x28cc0], R8 ;  /* 0x028cc008070075a7 */ /* 0x000ea4000802017f */
[----:B-12---:R-:W-:Y:S05]  /*10b70*/  @!P1 BRA `(.L_x_596) ;  /* 0x0000004c00649947 */ /* 0x006fea0003800000 */
.L_x_712:
        /* <DEDUP_REMOVED lines=8> */
.L_x_597:
        /* <DEDUP_REMOVED lines=38> */
[----:B------:R-:W-:Y:S01]  /*10e60*/  UMOV UR15, 0x180 ;  /* 0x00000180000f7882 */ /* 0x000fe20000000000 */
[----:B------:R0:W-:Y:S02]  /*10e70*/  UTMALDG.4D [UR8], [UR4], desc[UR6] ;  /* 0x00000608040075b4 */ /* 0x0001e40008019000 */
[----:B0-----:R-:W-:Y:S01]  /*10e80*/  UMOV UR8, UR16 ;  /* 0x0000001000087c82 */ /* 0x001fe20008000000 */
[----:B------:R-:W-:-:S02]  /*10e90*/  UMOV UR10, UR22 ;  /* 0x00000016000a7c82 */ /* 0x000fc40008000000 */
[----:B------:R0:W-:Y:S02]  /*10ea0*/  UTMALDG.4D [UR8], [UR4], desc[UR6] ;  /* 0x00000608040075b4 */ /* 0x0001e40008019000 */
[----:B0-----:R-:W-:Y:S01]  /*10eb0*/  UMOV UR8, UR17 ;  /* 0x0000001100087c82 */ /* 0x001fe20008000000 */
[----:B------:R-:W-:Y:S01]  /*10ec0*/  UMOV UR10, UR15 ;  /* 0x0000000f000a7c82 */ /* 0x000fe20008000000 */
[----:B------:R-:W-:Y:S01]  /*10ed0*/  UMOV UR15, 0x1c0 ;  /* 0x000001c0000f7882 */ /* 0x000fe20000000000 */
[----:B------:R0:W-:Y:S02]  /*10ee0*/  UTMALDG.4D [UR8], [UR4], desc[UR6] ;  /* 0x00000608040075b4 */ /* 0x0001e40008019000 */
[----:B0-----:R-:W-:Y:S01]  /*10ef0*/  UMOV UR8, UR14 ;  /* 0x0000000e00087c82 */ /* 0x001fe20008000000 */
[----:B------:R-:W-:Y:S02]  /*10f00*/  UMOV UR10, UR15 ;  /* 0x0000000f000a7c82 */ /* 0x000fe40008000000 */
[----:B------:R0:W-:Y:S02]  /*10f10*/  UTMALDG.4D [UR8], [UR4], desc[UR6] ;  /* 0x00000608040075b4 */ /* 0x0001e40008019000 */
[----:B0-----:R-:W-:Y:S01]  /*10f20*/  NOP ;  /* 0x0000000000007918 */ /* 0x001fe20000000000 */
.L_x_593:
[----:B------:R-:W-:Y:S05]  /*10f30*/  BSYNC B1 ;  /* 0x0000000000017941 */ /* 0x000fea0003800000 */
.L_x_592:
[----:B------:R-:W2:Y:S04]  /*10f40*/  LDL.LU R7, [R1+0x4] ;  /* 0x0000040001077983 */ /* 0x000ea80000300800 */
[----:B------:R-:W3:Y:S01]  /*10f50*/  LDL.LU R8, [R1+0xc] ;  /* 0x00000c0001087983 */ /* 0x000ee20000300800 */
[----:B------:R-:W-:Y:S02]  /*10f60*/  VIADD R0, R0, 0xffffffff ;  /* 0xffffffff00007836 */ /* 0x000fe40000000000 */
[----:B------:R-:W-:Y:S02]  /*10f70*/  VIADD R6, R6, 0xffffffc0 ;  /* 0xffffffc006067836 */ /* 0x000fe40000000000 */
[----:B--2---:R-:W-:-:S05]  /*10f80*/  VIADD R7, R7, 0x1 ;  /* 0x0000000107077836 */ /* 0x004fca0000000000 */
[----:B------:R-:W-:-:S04]  /*10f90*/  ISETP.NE.AND P0, PT, R7, 0x2, PT ;  /* 0x000000020700780c */ /* 0x000fc80003f05270 */
[----:B------:R-:W-:Y:S02]  /*10fa0*/  SEL R9, R7, RZ, P0 ;  /* 0x000000ff07097207 */ /* 0x000fe40000000000 */
[----:B------:R-:W-:Y:S02]  /*10fb0*/  SEL R7, RZ, 0x1, P0 ;  /* 0x00000001ff077807 */ /* 0x000fe40000000000 */
[----:B------:R-:W-:Y:S01]  /*10fc0*/  ISETP.GT.AND P0, PT, R0, R4, PT ;  /* 0x000000040000720c */ /* 0x000fe20003f04270 */
[----:B------:R1:W-:Y:S01]  /*10fd0*/  STL [R1+0x4], R9 ;  /* 0x0000040901007387 */ /* 0x0003e20000100800 */
[----:B---3--:R-:W-:-:S05]  /*10fe0*/  LOP3.LUT R8, R8, R7, RZ, 0x3c, !PT ;  /* 0x0000000708087212 */ /* 0x008fca00078e3cff */
[----:B------:R1:W-:Y:S06]  /*10ff0*/  STL [R1+0xc], R8 ;  /* 0x00000c0801007387 */ /* 0x0003ec0000100800 */
[----:B------:R-:W-:Y:S05]  /*11000*/  @P0 BRA `(.L_x_598) ;  /* 0xfffffff800480947 */ /* 0x000fea000383ffff */
.L_x_581:
[----:B------:R-:W-:Y:S05]  /*11010*/  BSYNC B0 ;  /* 0x0000000000007941 */ /* 0x000fea0003800000 */
.L_x_580:
[----:B-----5:R-:W2:Y:S01]  /*11020*/  LDL R7, [R1+0x2c] ;  /* 0x00002c0001077983 */ /* 0x020ea20000100800 */
[----:B------:R-:W-:Y:S05]  /*11030*/  @!P2 WARPSYNC.ALL ;  /* 0x000000000000a948 */ /* 0x000fea0003800000 */
[----:B------:R-:W-:Y:S01]  /*11040*/  BSSY B6, `(.L_x_599) ;  /* 0x00002fe000067945 */ /* 0x000fe20003800000 */
[----:B------:R-:W-:Y:S01]  /*11050*/  @!P2 BAR.SYNC.DEFER_BLOCKING 0xc, 0x120 ;  /* 0x030480000000ab1d */ /* 0x000fe20000010000 */
[----:B--2---:R-:W-:-:S13]  /*11060*/  ISETP.GT.AND P0, PT, R7, RZ, PT ;  /* 0x000000ff0700720c */ /* 0x004fda0003f04270 */
[----:B------:R-:W-:Y:S05]  /*11070*/  @P0 BRA `(.L_x_600) ;  /* 0x0000000000440947 */ /* 0x000fea0003800000 */
[----:B------:R-:W2:Y:S02]  /*11080*/  S2R R7, SR_TID.X ;  /* 0x0000000000077919 */ /* 0x000ea40000002100 */
[----:B--2---:R-:W-:-:S04]  /*11090*/  LOP3.LUT R7, R7, 0x1f, RZ, 0xc0, !PT ;  /* 0x0000001f07077812 */ /* 0x004fc800078ec0ff */
[----:B------:R-:W-:-:S13]  /*110a0*/  ISETP.NE.AND P1, PT, R7, RZ, PT ;  /* 0x000000ff0700720c */ /* 0x000fda0003f25270 */
[----:B------:R-:W-:Y:S05]  /*110b0*/  @P1 BRA `(.L_x_601) ;  /* 0x0000002c00d81947 */ /* 0x000fea0003800000 */
[----:B------:R-:W2:Y:S01]  /*110c0*/  S2R R7, SR_LANEID ;  /* 0x0000000000077919 */ /* 0x000ea20000000000 */
[----:B------:R-:W-:Y:S01]  /*110d0*/  VOTEU.ANY UR4, UPT, PT ;  /* 0x0000000000047886 */ /* 0x000fe200038e0100 */
[----:B0-----:R-:W0:Y:S01]  /*110e0*/  LDC.64 R2, c[0x0][0xc38] ;  /* 0x00030e00ff027b82 */ /* 0x001e220000000a00 */
[----:B------:R-:W2:Y:S08]  /*110f0*/  FLO.U32 R0, UR4 ;  /* 0x0000000400007d00 */ /* 0x000eb000080e0000 */
[----:B------:R-:W0:Y:S01]  /*11100*/  POPC R5, UR4 ;  /* 0x0000000400057d09 */ /* 0x000e220008000000 */
[----:B--2---:R-:W-:-:S13]  /*11110*/  ISETP.EQ.U32.AND P0, PT, R0, R7, PT ;  /* 0x000000070000720c */ /* 0x004fda0003f02070 */
[----:B0-----:R-:W2:Y:S01]  /*11120*/  @P0 ATOMG.E.ADD.STRONG.GPU PT, R3, desc[UR40][R2.64], R5 ;  /* 0x00000005020309a8 */ /* 0x001ea200081ee1e8 */
[----:B------:R-:W0:Y:S02]  /*11130*/  S2R R4, SR_LTMASK ;  /* 0x0000000000047919 */ /* 0x000e240000003900 */
[----:B0-----:R-:W-:-:S04]  /*11140*/  LOP3.LUT R4, R4, UR4, RZ, 0xc0, !PT ;  /* 0x0000000404047c12 */ /* 0x001fc8000f8ec0ff */
[----:B------:R-:W0:Y:S01]  /*11150*/  POPC R7, R4 ;  /* 0x0000000400077309 */ /* 0x000e220000000000 */
[----:B--2---:R-:W0:Y:S02]  /*11160*/  SHFL.IDX PT, R0, R3, R0, 0x1f ;  /* 0x00001f0003007589 */ /* 0x004e2400000e0000 */
[----:B0-----:R-:W-:Y:S01]  /*11170*/  IADD3 R16, R0, UR36, R7 ;  /* 0x0000002400107c10 */ /* 0x001fe2000fffe007 */
[----:B------:R-:W-:Y:S06]  /*11180*/  BRA `(.L_x_601) ;  /* 0x0000002c00a47947 */ /* 0x000fec0003800000 */
.L_x_600:
[----:B------:R-:W2:Y:S01]  /*11190*/  S2R R0, SR_CgaCtaId ;  /* 0x0000000000007919 */ /* 0x000ea20000008800 */
[----:B0-----:R-:W-:-:S04]  /*111a0*/  MOV R2, 0x400 ;  /* 0x0000040000027802 */ /* 0x001fc80000000f00 */
[----:B--2---:R-:W-:-:S05]  /*111b0*/  LEA R3, R0, R2, 0x18 ;  /* 0x0000000200037211 */ /* 0x004fca00078ec0ff */
        /* <DEDUP_REMOVED lines=8> */
[----:B------:R-:W-:Y:S01]  /*11240*/  MOV R4, UR6 ;  /* 0x0000000600047c02 */ /* 0x000fe20008000f00 */
[----:B------:R-:W-:Y:S01]  /*11250*/  IMAD.U32 R5, RZ, RZ, UR7 ;  /* 0x00000007ff057e24 */ /* 0x000fe2000f8e00ff */
[----:B------:R-:W0:Y:S01]  /*11260*/  LDC.64 R2, c[0x4][R2] ;  /* 0x0100000002027b82 */ /* 0x000e220000000a00 */
[----:B------:R-:W-:Y:S01]  /*11270*/  IMAD.U32 R6, RZ, RZ, UR8 ;  /* 0x00000008ff067e24 */ /* 0x000fe2000f8e00ff */
[----:B------:R-:W-:Y:S01]  /*11280*/  MOV R12, 0x1 ;  /* 0x00000001000c7802 */ /* 0x000fe20000000f00 */
[----:B------:R-:W-:Y:S02]  /*11290*/  IMAD.U32 R7, RZ, RZ, UR9 ;  /* 0x00000009ff077e24 */ /* 0x000fe4000f8e00ff */
[----:B------:R-:W-:-:S02]  /*112a0*/  IMAD.U32 R10, RZ, RZ, UR4 ;  /* 0x00000004ff0a7e24 */ /* 0x000fc4000f8e00ff */
[----:B------:R-:W-:Y:S02]  /*112b0*/  IMAD.U32 R11, RZ, RZ, UR5 ;  /* 0x00000005ff0b7e24 */ /* 0x000fe4000f8e00ff */
[----:B-1----:R-:W-:Y:S02]  /*112c0*/  IMAD.MOV.U32 R8, RZ, RZ, 0x70 ;  /* 0x00000070ff087424 */ /* 0x002fe400078e00ff */
[----:B------:R-:W-:-:S07]  /*112d0*/  IMAD.MOV.U32 R13, RZ, RZ, RZ ;  /* 0x000000ffff0d7224 */ /* 0x000fce00078e00ff */
[----:B------:R-:W-:-:S07]  /*112e0*/  LEPC R20, `(.L_x_602) ;  /* 0x000000001014794e */ /* 0x000fce0000000000 */
[----:B0-----:R-:W-:Y:S05]  /*112f0*/  CALL.ABS.NOINC R2 ;  /* 0x0000000002007343 */ /* 0x001fea0003c00000 */
.L_x_602:
[----:B------:R-:W2:Y:S02]  /*11300*/  LDL R2, [R1+0x18] ;  /* 0x0000180001027983 */ /* 0x000ea40000100800 */
        /* <DEDUP_REMOVED lines=8> */
[----:B------:R-:W-:Y:S01]  /*11390*/  IMAD.U32 R4, RZ, RZ, UR6 ;  /* 0x00000006ff047e24 */ /* 0x000fe2000f8e00ff */
[----:B------:R-:W-:Y:S01]  /*113a0*/  MOV R10, UR4 ;  /* 0x00000004000a7c02 */ /* 0x000fe20008000f00 */
[----:B------:R-:W-:Y:S02]  /*113b0*/  IMAD.U32 R5, RZ, RZ, UR7 ;  /* 0x00000007ff057e24 */ /* 0x000fe4000f8e00ff */
[----:B------:R-:W-:Y:S02]  /*113c0*/  IMAD.U32 R6, RZ, RZ, UR8 ;  /* 0x00000008ff067e24 */ /* 0x000fe4000f8e00ff */
[----:B------:R-:W-:-:S02]  /*113d0*/  IMAD.U32 R7, RZ, RZ, UR9 ;  /* 0x00000009ff077e24 */ /* 0x000fc4000f8e00ff */
[----:B------:R-:W-:Y:S02]  /*113e0*/  IMAD.U32 R11, RZ, RZ, UR5 ;  /* 0x00000005ff0b7e24 */ /* 0x000fe4000f8e00ff */
[----:B-1----:R-:W-:Y:S02]  /*113f0*/  IMAD.MOV.U32 R8, RZ, RZ, 0x70 ;  /* 0x00000070ff087424 */ /* 0x002fe400078e00ff */
[----:B------:R-:W-:Y:S02]  /*11400*/  IMAD.MOV.U32 R12, RZ, RZ, 0x1 ;  /* 0x00000001ff0c7424 */ /* 0x000fe400078e00ff */
[----:B0-----:R-:W-:-:S07]  /*11410*/  IMAD.MOV.U32 R13, RZ, RZ, RZ ;  /* 0x000000ffff0d7224 */ /* 0x001fce00078e00ff */
[----:B------:R-:W-:-:S07]  /*11420*/  LEPC R20, `(.L_x_604) ;  /* 0x000000001014794e */ /* 0x000fce0000000000 */
[----:B--2---:R-:W-:Y:S05]  /*11430*/  CALL.ABS.NOINC R2 ;  /* 0x0000000002007343 */ /* 0x004fea0003c00000 */
.L_x_604:
[----:B------:R-:W-:Y:S01]  /*11440*/  MOV R2, 0x0 ;  /* 0x0000000000027802 */ /* 0x000fe20000000f00 */
[----:B------:R-:W-:Y:S01]  /*11450*/  ULDC.64 UR4, c[0x4][0x88] ;  /* 0x0100220000047ab9 */ /* 0x000fe20000000a00 */
[----:B------:R-:W-:Y:S01]  /*11460*/  ULDC.64 UR6, c[0x4][0x90] ;  /* 0x0100240000067ab9 */ /* 0x000fe20000000a00 */
[----:B------:R-:W-:Y:S01]  /*11470*/  ULDC.64 UR8, c[0x4][0x18] ;  /* 0x0100060000087ab9 */ /* 0x000fe20000000a00 */
[----:B------:R-:W-:Y:S01]  /*11480*/  IMAD.U32 R4, RZ, RZ, UR4 ;  /* 0x00000004ff047e24 */ /* 0x000fe2000f8e00ff */
[----:B------:R-:W-:Y:S01]  /*11490*/  MOV R6, UR6 ;  /* 0x0000000600067c02 */ /* 0x000fe20008000f00 */
[----:B------:R-:W0:Y:S01]  /*114a0*/  LDC.64 R2, c[0x4][R2] ;  /* 0x0100000002027b82 */ /* 0x000e220000000a00 */
[----:B------:R-:W-:Y:S02]  /*114b0*/  IMAD.U32 R5, RZ, RZ, UR5 ;  /* 0x00000005ff057e24 */ /* 0x000fe4000f8e00ff */
[----:B------:R-:W-:Y:S02]  /*114c0*/  IMAD.U32 R7, RZ, RZ, UR7 ;  /* 0x00000007ff077e24 */ /* 0x000fe4000f8e00ff */
[----:B------:R-:W-:-:S02]  /*114d0*/  IMAD.U32 R10, RZ, RZ, UR8 ;  /* 0x00000008ff0a7e24 */ /* 0x000fc4000f8e00ff */
[----:B------:R-:W-:Y:S02]  /*114e0*/  IMAD.U32 R11, RZ, RZ, UR9 ;  /* 0x00000009ff0b7e24 */ /* 0x000fe4000f8e00ff */
[----:B------:R-:W-:Y:S02]  /*114f0*/  IMAD.MOV.U32 R8, RZ, RZ, 0x70 ;  /* 0x00000070ff087424 */ /* 0x000fe400078e00ff */
[----:B------:R-:W-:Y:S02]  /*11500*/  IMAD.MOV.U32 R12, RZ, RZ, 0x1 ;  /* 0x00000001ff0c7424 */ /* 0x000fe400078e00ff */
[----:B------:R-:W-:-:S07]  /*11510*/  IMAD.MOV.U32 R13, RZ, RZ, RZ ;  /* 0x000000ffff0d7224 */ /* 0x000fce00078e00ff */
[----:B------:R-:W-:-:S07]  /*11520*/  LEPC R20, `(.L_x_603) ;  /* 0x000000001014794e */ /* 0x000fce0000000000 */
[----:B0-----:R-:W-:Y:S05]  /*11530*/  CALL.ABS.NOINC R2 ;  /* 0x0000000002007343 */ /* 0x001fea0003c00000 */
.L_x_603:
        /* <DEDUP_REMOVED lines=17> */
[----:B----4-:R-:W-:Y:S02]  /*11650*/  IMAD R17, R17, 0x40, R4 ;  /* 0x0000004011117824 */ /* 0x010fe400078e0204 */
[----:B------:R-:W0:Y:S01]  /*11660*/  LDC R4, c[0x0][0x428] ;  /* 0x00010a00ff047b82 */ /* 0x000e220000000800 */
[----:B------:R-:W-:-:S06]  /*11670*/  MOV R0, R5 ;  /* 0x0000000500007202 */ /* 0x000fcc0000000f00 */
[----:B------:R2:W5:Y:S01]  /*11680*/  @P0 LDG.E R0, desc[UR40][R2.64] ;  /* 0x0000002802000981 */ /* 0x000562000c1e1900 */
[----:B------:R-:W-:Y:S02]  /*11690*/  PLOP3.LUT P1, PT, P6, PT, PT, 0x8, 0x0 ;  /* 0x000000000000781c */ /* 0x000fe4000372e170 */
[----:B0-----:R-:W-:Y:S01]  /*116a0*/  ISETP.NE.AND P0, PT, R4, 0x1, PT ;  /* 0x000000010400780c */ /* 0x001fe20003f05270 */
[----:B------:R-:W-:-:S12]  /*116b0*/  IMAD.MOV.U32 R4, RZ, RZ, R18 ;  /* 0x000000ffff047224 */ /* 0x000fd800078e0012 */
[----:B--2---:R-:W0:Y:S08]  /*116c0*/  @P0 LDC R3, c[0x0][0x42c] ;  /* 0x00010b00ff030b82 */ /* 0x004e300000000800 */
[----:B------:R-:W2:Y:S01]  /*116d0*/  @P0 LDC R2, c[0x0][0x430] ;  /* 0x00010c00ff020b82 */ /* 0x000ea20000000800 */
[----:B0-----:R-:W-:-:S05]  /*116e0*/  @P0 IMAD.HI.U32 R3, R18, R3, RZ ;  /* 0x0000000312030227 */ /* 0x001fca00078e00ff */
[----:B--2---:R-:W-:Y:S02]  /*116f0*/  @P0 SHF.R.U32.HI R4, RZ, R2, R3 ;  /* 0x00000002ff040219 */ /* 0x004fe40000011603 */
[----:B------:R-:W-:-:S04]  /*11700*/  ISETP.NE.U32.AND P0, PT, RZ, UR4, PT ;  /* 0x00000004ff007c0c */ /* 0x000fc8000bf05070 */
[----:B------:R-:W-:-:S04]  /*11710*/  ISETP.NE.AND.EX P0, PT, RZ, UR5, PT, P0 ;  /* 0x00000005ff007c0c */ /* 0x000fc8000bf05300 */
[----:B------:R-:W-:-:S09]  /*11720*/  SEL R2, R5, RZ, !P0 ;  /* 0x000000ff05027207 */ /* 0x000fd20004000000 */
.L_x_605:
        /* <DEDUP_REMOVED lines=17> */
.L_x_715:
[----:B------:R-:W2:Y:S01]  /*11840*/  LDL R3, [R1+0x1c] ;  /* 0x00001c0001037983 */ /* 0x000ea20000100800 */
[----:B------:R-:W-:Y:S01]  /*11850*/  UMOV UR4, 0xffffffff ;  /* 0xffffffff00047882 */ /* 0x000fe20000000000 */
[----:B-1----:R-:W-:Y:S01]  /*11860*/  SHF.R.S32.HI R8, RZ, 0x1f, R0 ;  /* 0x0000001fff087819 */ /* 0x002fe20000011400 */
[----:B--2---:R-:W-:Y:S01]  /*11870*/  VIADD R3, R3, 0xffffffff ;  /* 0xffffffff03037836 */ /* 0x004fe20000000000 */
[----:B------:R-:W-:Y:S06]  /*11880*/  BRA.DIV UR4, `(.L_x_607) ;  /* 0x0000004204687947 */ /* 0x000fec000b800000 */
[----:B------:R-:W-:-:S13]  /*11890*/  ELECT P6, URZ, PT ;  /* 0x00000000003f782f */ /* 0x000fda00038c0000 */
.L_x_718:
        /* <DEDUP_REMOVED lines=11> */
[----:B------:R-:W-:-:S05]  /*11950*/  @P0 SHF.R.U32.HI R5, RZ, R7, R6 ;  /* 0x00000007ff050219 */ /* 0x000fca0000011606 */
[----:B------:R-:W-:-:S04]  /*11960*/  IMAD.MOV R6, RZ, RZ, -R5 ;  /* 0x000000ffff067224 */ /* 0x000fc800078e0a05 */
[----:B------:R-:W-:Y:S02]  /*11970*/  IMAD R7, R9, R6, R3 ;  /* 0x0000000609077224 */ /* 0x000fe400078e0203 */
[----:B------:R-:W-:-:S03]  /*11980*/  IMAD R6, R8, UR4, RZ ;  /* 0x0000000408067c24 */ /* 0x000fc6000f8e02ff */
[----:B------:R0:W-:Y:S01]  /*11990*/  STL [R1+0x30], R7 ;  /* 0x0000300701007387 */ /* 0x0001e20000100800 */
[----:B------:R-:W-:Y:S02]  /*119a0*/  IMAD R9, R0, UR5, R6 ;  /* 0x0000000500097c24 */ /* 0x000fe4000f8e0206 */
[--C-:B------:R-:W-:Y:S01]  /*119b0*/  IMAD.MOV.U32 R6, RZ, RZ, R5.reuse ;  /* 0x000000ffff067224 */ /* 0x100fe200078e0005 */
[----:B0-----:R-:W-:-:S03]  /*119c0*/  SHF.R.S32.HI R7, RZ, 0x1f, R5 ;  /* 0x0000001fff077819 */ /* 0x001fc60000011405 */
[----:B------:R-:W-:-:S05]  /*119d0*/  IMAD.WIDE.U32 R6, R0, UR4, R6 ;  /* 0x0000000400067c25 */ /* 0x000fca000f8e0006 */
[----:B------:R-:W-:Y:S02]  /*119e0*/  IADD3 R5, R7, R9, RZ ;  /* 0x0000000907057210 */ /* 0x000fe40007ffe0ff */
[----:B------:R-:W-:-:S04]  /*119f0*/  LEA R10, P0, R6, R20, 0x2 ;  /* 0x00000014060a7211 */ /* 0x000fc800078010ff */
[----:B------:R-:W-:-:S05]  /*11a00*/  LEA.HI.X R11, R6, R21, R5, 0x2, P0 ;  /* 0x00000015060b7211 */ /* 0x000fca00000f1405 */
[----:B------:R0:W5:Y:S04]  /*11a10*/  LDG.E R6, desc[UR40][R10.64] ;  /* 0x000000280a067981 */ /* 0x000168000c1e1900 */
.L_x_609:
        /* <DEDUP_REMOVED lines=9> */
.L_x_719:
        /* <DEDUP_REMOVED lines=11> */
.L_x_611:
        /* <DEDUP_REMOVED lines=23> */
.L_x_608:
        /* <DEDUP_REMOVED lines=25> */
[----:B------:R-:W-:-:S05]  /*11e60*/  LOP3.LUT R2, R2, 0xfffffffe, RZ, 0xc0, !PT ;  /* 0xfffffffe02027812 */ /* 0x000fca00078ec0ff */
[----:B------:R-:W-:-:S05]  /*11e70*/  IMAD.IADD R2, R10, 0x1, -R2 ;  /* 0x000000010a027824 */ /* 0x000fca00078e0a02 */
[----:B------:R-:W-:-:S04]  /*11e80*/  SHF.L.U32 R2, R2, 0x1f, RZ ;  /* 0x0000001f02027819 */ /* 0x000fc800000006ff */
[----:B------:R-:W1:Y:S02]  /*11e90*/  SYNCS.PHASECHK.TRANS64.TRYWAIT P0, [R7+URZ+0x28c20], R2 ;  /* 0x028c2002070075a7 */ /* 0x000e64000800017f */
[----:B01----:R-:W-:Y:S05]  /*11ea0*/  @!P0 BRA `(.L_x_613) ;  /* 0x0000003c00148947 */ /* 0x003fea0003800000 */
.L_x_720:
[----:B------:R-:W-:Y:S05]  /*11eb0*/  BSYNC B0 ;  /* 0x0000000000007941 */ /* 0x000fea0003800000 */
.L_x_612:
[----:B------:R-:W-:Y:S04]  /*11ec0*/  BSSY B0, `(.L_x_614) ;  /* 0x0000050000007945 */ /* 0x000fe80003800000 */
[----:B------:R-:W-:Y:S05]  /*11ed0*/  @!P6 BRA `(.L_x_615) ;  /* 0x000000040038e947 */ /* 0x000fea0003800000 */
[----:B------:R-:W2:Y:S01]  /*11ee0*/  LDL R7, [R1] ;  /* 0x0000000001077983 */ /* 0x000ea20000100800 */
[----:B------:R-:W-:-:S03]  /*11ef0*/  MOV R9, 0x400 ;  /* 0x0000040000097802 */ /* 0x000fc60000000f00 */
[----:B0-----:R-:W3:Y:S01]  /*11f00*/  LDL R5, [R1+0x8] ;  /* 0x0000080001057983 */ /* 0x001ee20000100800 */
[----:B------:R-:W0:Y:S02]  /*11f10*/  S2R R10, SR_CgaCtaId ;  /* 0x00000000000a7919 */ /* 0x000e240000008800 */
[----:B0-----:R-:W-:-:S04]  /*11f20*/  LEA R9, R10, R9, 0x18 ;  /* 0x000000090a097211 */ /* 0x001fc800078ec0ff */
[----:B--2---:R-:W-:Y:S02]  /*11f30*/  LEA R2, R7, R9, 0x3 ;  /* 0x0000000907027211 */ /* 0x004fe400078e18ff */
[----:B---3--:R-:W-:-:S04]  /*11f40*/  SHF.L.U32 R5, R5, 0x1f, RZ ;  /* 0x0000001f05057819 */ /* 0x008fc800000006ff */
[----:B------:R-:W0:Y:S02]  /*11f50*/  SYNCS.PHASECHK.TRANS64.TRYWAIT P0, [R2+URZ+0x28c60], R5 ;  /* 0x028c6005020075a7 */ /* 0x000e24000800017f */
[----:B0-----:R-:W-:Y:S05]  /*11f60*/  @!P0 BRA `(.L_x_616) ;  /* 0x0000003c00048947 */ /* 0x001fea0003800000 */
.L_x_721:
        /* <DEDUP_REMOVED lines=11> */
.L_x_617:
        /* <DEDUP_REMOVED lines=44> */
[----:B------:R-:W-:-:S02]  /*122e0*/  UMOV UR10, UR21 ;  /* 0x00000015000a7c82 */ /* 0x000fc40008000000 */
[----:B------:R0:W-:Y:S01]  /*122f0*/  UTMALDG.4D [UR8], [UR4], desc[UR6] ;  /* 0x00000608040075b4 */ /* 0x0001e20008019000 */
        /* <DEDUP_REMOVED lines=12> */
.L_x_615:
[----:B------:R-:W-:Y:S05]  /*123c0*/  BSYNC B0 ;  /* 0x0000000000007941 */ /* 0x000fea0003800000 */
.L_x_614:
[----:B0-----:R-:W2:Y:S01]  /*123d0*/  LDL.LU R2, [R1+0x2c] ;  /* 0x00002c0001027983 */ /* 0x001ea20000300800 */
[----:B------:R-:W-:Y:S01]  /*123e0*/  BSSY B0, `(.L_x_618) ;  /* 0x00001a8000007945 */ /* 0x000fe20003800000 */
[----:B--2---:R-:W-:-:S13]  /*123f0*/  ISETP.GE.AND P0, PT, R2, 0x41, PT ;  /* 0x000000410200780c */ /* 0x004fda0003f06270 */
[----:B------:R-:W-:Y:S05]  /*12400*/  @!P0 BRA `(.L_x_619) ;  /* 0x0000001800948947 */ /* 0x000fea0003800000 */
[----:B------:R-:W2:Y:S01]  /*12410*/  LDL R5, [R1+0x1c] ;  /* 0x00001c0001057983 */ /* 0x000ea20000100800 */
[----:B------:R-:W-:Y:S01]  /*12420*/  IMAD.MOV.U32 R2, RZ, RZ, 0x1 ;  /* 0x00000001ff027424 */ /* 0x000fe200078e00ff */
[----:B------:R-:W-:Y:S01]  /*12430*/  BSSY B1, `(.L_x_620) ;  /* 0x0000091000017945 */ /* 0x000fe20003800000 */
[----:B--2---:R-:W-:-:S05]  /*12440*/  IMAD.MOV R9, RZ, RZ, -R5 ;  /* 0x000000ffff097224 */ /* 0x004fca00078e0a05 */
        /* <DEDUP_REMOVED lines=29> */
[C---:B------:R-:W-:Y:S02]  /*12620*/  IMAD R10, R0.reuse, UR5, R6 ;  /* 0x00000005000a7c24 */ /* 0x040fe4000f8e0206 */
[--C-:B------:R-:W-:Y:S02]  /*12630*/  IMAD.MOV.U32 R6, RZ, RZ, R2.reuse ;  /* 0x000000ffff067224 */ /* 0x100fe400078e0002 */
[----:B------:R-:W-:Y:S02]  /*12640*/  IMAD.MOV R2, RZ, RZ, -R2 ;  /* 0x000000ffff027224 */ /* 0x000fe400078e0a02 */
[----:B------:R-:W-:-:S04]  /*12650*/  IMAD.WIDE.U32 R6, R0, UR4, R6 ;  /* 0x0000000400067c25 */ /* 0x000fc8000f8e0006 */
[----:B------:R-:W-:Y:S01]  /*12660*/  IMAD.IADD R10, R10, 0x1, R7 ;  /* 0x000000010a0a7824 */ /* 0x000fe200078e0207 */
[----:B------:R-:W-:Y:S01]  /*12670*/  LEA R20, P0, R6, R20, 0x2 ;  /* 0x0000001406147211 */ /* 0x000fe200078010ff */
[----:B------:R-:W-:-:S03]  /*12680*/  IMAD R5, R11, R2, R5 ;  /* 0x000000020b057224 */ /* 0x000fc600078e0205 */
[----:B------:R-:W-:-:S05]  /*12690*/  LEA.HI.X R21, R6, R21, R10, 0x2, P0 ;  /* 0x0000001506157211 */ /* 0x000fca00000f140a */
[----:B------:R1:W5:Y:S04]  /*126a0*/  LDG.E R6, desc[UR40][R20.64] ;  /* 0x0000002814067981 */ /* 0x000368000c1e1900 */
.L_x_624:
[----:B------:R-:W2:Y:S01]  /*126b0*/  S2R R7, SR_CgaCtaId ;  /* 0x0000000000077919 */ /* 0x000ea20000008800 */
[----:B------:R-:W-:-:S04]  /*126c0*/  MOV R2, 0x400 ;  /* 0x0000040000027802 */ /* 0x000fc80000000f00 */
[----:B--2---:R-:W-:Y:S02]  /*126d0*/  LEA R2, R7, R2, 0x18 ;  /* 0x0000000207027211 */ /* 0x004fe400078ec0ff */
[----:B------:R-:W-:-:S03]  /*126e0*/  SHF.L.U32 R7, R12, 0x1f, RZ ;  /* 0x0000001f0c077819 */ /* 0x000fc600000006ff */
[----:B------:R-:W-:-:S04]  /*126f0*/  IMAD R2, R13, 0x8, R2 ;  /* 0x000000080d027824 */ /* 0x000fc800078e0202 */
[----:B------:R-:W2:Y:S02]  /*12700*/  SYNCS.PHASECHK.TRANS64.TRYWAIT P0, [R2+URZ+0x28c40], R7 ;  /* 0x028c4007020075a7 */ /* 0x000ea4000800017f */
[----:B--2---:R-:W-:Y:S05]  /*12710*/  @!P0 BRA `(.L_x_625) ;  /* 0x00000034002c8947 */ /* 0x004fea0003800000 */
.L_x_722:
[----:B------:R-:W3:Y:S02]  /*12720*/  S2R R10, SR_TID.X ;  /* 0x00000000000a7919 */ /* 0x000ee40000002100 */
[----:B---3--:R-:W-:-:S04]  /*12730*/  LOP3.LUT R10, R10, 0x7f, RZ, 0xc0, !PT ;  /* 0x0000007f0a0a7812 */ /* 0x008fc800078ec0ff */
[----:B------:R-:W-:-:S13]  /*12740*/  ISETP.NE.AND P1, PT, R10, RZ, PT ;  /* 0x000000ff0a00720c */ /* 0x000fda0003f25270 */
        /* <DEDUP_REMOVED lines=8> */
.L_x_626:
[----:B---3--:R-:W3:Y:S01]  /*127d0*/  LDL R10, [R1] ;  /* 0x00000000010a7983 */ /* 0x008ee20000100800 */
[----:B0-----:R-:W-:-:S03]  /*127e0*/  MOV R12, 0x400 ;  /* 0x00000400000c7802 */ /* 0x001fc60000000f00 */
[----:B------:R-:W4:Y:S01]  /*127f0*/  LDL R11, [R1+0x10] ;  /* 0x00001000010b7983 */ /* 0x000f220000100800 */
[----:B------:R-:W0:Y:S01]  /*12800*/  S2R R13, SR_CgaCtaId ;  /* 0x00000000000d7919 */ /* 0x000e220000008800 */
        /* <DEDUP_REMOVED lines=8> */
[----:B------:R-:W-:Y:S01]  /*12890*/  UMOV UR7, 0x14f00000 ;  /* 0x14f0000000077882 */ /* 0x000fe20000000000 */
[----:B------:R-:W-:Y:S01]  /*128a0*/  UMOV UR10, URZ ;  /* 0x0000003f000a7c82 */ /* 0x000fe20008000000 */
[----:B---3--:R-:W-:-:S04]  /*128b0*/  LEA R10, R10, R12, 0xd ;  /* 0x0000000c0a0a7211 */ /* 0x008fc800078e68ff */
[----:B------:R-:W-:Y:S01]  /*128c0*/  R2UR UR8, R10 ;  /* 0x000000000a0872ca */ /* 0x000fe200000e0000 */
[----:B----4-:R-:W-:-:S05]  /*128d0*/  IMAD R5, R5, 0x40, R11 ;  /* 0x0000004005057824 */ /* 0x010fca00078e020b */
[----:B------:R-:W-:-:S07]  /*128e0*/  R2UR UR11, R5 ;  /* 0x00000000050b72ca */ /* 0x000fce00000e0000 */
[----:B------:R-:W-:-:S09]  /*128f0*/  UIADD3 UR8, UR8, 0x22400, URZ ;  /* 0x0002240008087890 */ /* 0x000fd2000fffe03f */
[----:B------:R0:W-:Y:S01]  /*12900*/  UTMALDG.4D [UR8], [UR4], desc[UR6] ;  /* 0x00000608040075b4 */ /* 0x0001e20008019000 */
[----:B------:R-:W3:Y:S02]  /*12910*/  SYNCS.PHASECHK.TRANS64.TRYWAIT P0, [R2+URZ+0x28c60], R7 ;  /* 0x028c6007020075a7 */ /* 0x000ee4000800017f */
[----:B0--3--:R-:W-:Y:S05]  /*12920*/  @!P0 BRA `(.L_x_627) ;  /* 0x0000003000bc8947 */ /* 0x009fea0003800000 */
.L_x_723:
[----:B------:R-:W-:Y:S05]  /*12930*/  @P1 BRA `(.L_x_628) ;  /* 0x00000000001c1947 */ /* 0x000fea0003800000 */
[----:B------:R-:W3:Y:S01]  /*12940*/  S2R R10, SR_TID.X ;  /* 0x00000000000a7919 */ /* 0x000ee20000002100 */
[----:B0-2---:R-:W-:-:S04]  /*12950*/  IMAD.MOV.U32 R7, RZ, RZ, 0x10000 ;  /* 0x00010000ff077424 */ /* 0x005fc800078e00ff */
[----:B------:R4:W-:Y:S01]  /*12960*/  SYNCS.ARRIVE.TRANS64 RZ, [R2+URZ+0x28c50], R7 ;  /* 0x028c500702ff79a7 */ /* 0x0009e2000800003f */
[----:B---3--:R-:W-:-:S04]  /*12970*/  LOP3.LUT R10, R10, 0x1f, RZ, 0xc0, !PT ;  /* 0x0000001f0a0a7812 */ /* 0x008fc800078ec0ff */
[----:B------:R-:W-:-:S13]  /*12980*/  ISETP.NE.AND P0, PT, R10, RZ, PT ;  /* 0x000000ff0a00720c */ /* 0x000fda0003f05270 */
[----:B----4-:R-:W-:Y:S05]  /*12990*/  @!P0 BRA `(.L_x_628) ;  /* 0x0000000000048947 */ /* 0x010fea0003800000 */
[----:B------:R-:W-:Y:S01]  /*129a0*/  BPT.TRAP 0x1 ;  /* 0x000000040000795c */ /* 0x000fe20000300000 */
.L_x_628:
[----:B0-2---:R-:W2:Y:S01]  /*129b0*/  LDL R7, [R1] ;  /* 0x0000000001077983 */ /* 0x005ea20000100800 */
[----:B------:R-:W-:Y:S01]  /*129c0*/  MOV R10, 0x400 ;  /* 0x00000400000a7802 */ /* 0x000fe20000000f00 */
[----:B------:R-:W0:Y:S01]  /*129d0*/  S2R R11, SR_CgaCtaId ;  /* 0x00000000000b7919 */ /* 0x000e220000008800 */
[----:B------:R-:W-:Y:S01]  /*129e0*/  R2UR UR9, R2 ;  /* 0x00000000020972ca */ /* 0x000fe200000e0000 */
[----:B------:R-:W-:Y:S01]  /*129f0*/  UIADD3 UR4, UP0, UR38, 0x470, URZ ;  /* 0x0000047026047890 */ /* 0x000fe2000ff1e03f */
[----:B------:R-:W-:Y:S02]  /*12a00*/  R2UR UR11, R5 ;  /* 0x00000000050b72ca */ /* 0x000fe400000e0000 */
[----:B------:R-:W-:Y:S02]  /*12a10*/  R2UR UR12, R4 ;  /* 0x00000000040c72ca */ /* 0x000fe400000e0000 */
[----:B------:R-:W-:Y:S01]  /*12a20*/  R2UR UR13, R6 ;  /* 0x00000000060d72ca */ /* 0x000fe200000e0000 */
[----:B------:R-:W-:Y:S01]  /*12a30*/  UIADD3.X UR5, URZ, UR39, URZ, UP0, !UPT ;  /* 0x000000273f057290 */ /* 0x000fe200087fe43f */
[----:B0-----:R-:W-:-:S05]  /*12a40*/  LEA R10, R11, R10, 0x18 ;  /* 0x0000000a0b0a7211 */ /* 0x001fca00078ec0ff */
        /* <DEDUP_REMOVED lines=43> */
[----:B--2---:R-:W-:Y:S01]  /*12d00*/  NOP ;  /* 0x0000000000007918 */ /* 0x004fe20000000000 */
.L_x_623:
[----:B------:R-:W-:Y:S05]  /*12d10*/  BSYNC B2 ;  /* 0x0000000000027941 */ /* 0x000fea0003800000 */
.L_x_622:
[----:B------:R-:W2:Y:S02]  /*12d20*/  LDL.LU R2, [R1+0x1c] ;  /* 0x00001c0001027983 */ /* 0x000ea40000300800 */
[----:B--2---:R-:W-:-:S07]  /*12d30*/  VIADD R5, R2, 0xfffffffd ;  /* 0xfffffffd02057836 */ /* 0x004fce0000000000 */
.L_x_621:
[----:B------:R-:W-:Y:S05]  /*12d40*/  BSYNC B1 ;  /* 0x0000000000017941 */ /* 0x000fea0003800000 */
.L_x_620:
[----:B------:R-:W-:-:S05]  /*12d50*/  IMAD.MOV R2, RZ, RZ, -R9 ;  /* 0x000000ffff027224 */ /* 0x000fca00078e0a09 */
[----:B------:R-:W-:-:S13]  /*12d60*/  ISETP.NE.AND P0, PT, R3, R2, PT ;  /* 0x000000020300720c */ /* 0x000fda0003f05270 */
[----:B------:R-:W-:Y:S05]  /*12d70*/  @!P0 BRA `(.L_x_619) ;  /* 0x0000001000388947 */ /* 0x000fea0003800000 */
.L_x_643:
[----:B--2---:R-:W2:Y:S04]  /*12d80*/  LDL.LU R3, [R1] ;  /* 0x0000000001037983 */ /* 0x004ea80000300800 */
        /* <DEDUP_REMOVED lines=8> */
[----:B------:R-:W-:Y:S06]  /*12e10*/  @!P6 BRA `(.L_x_630) ;  /* 0x0000000400e8e947 */ /* 0x000fec0003800000 */
[----:B------:R-:W-:Y:S01]  /*12e20*/  ULDC.64 UR4, c[0x0][0x3f8] ;  /* 0x0000fe0000047ab9 */ /* 0x000fe20000000a00 */
[----:B------:R-:W-:Y:S02]  /*12e30*/  MOV R11, R5 ;  /* 0x00000005000b7202 */ /* 0x000fe40000000f00 */
[----:B------:R-:W-:-:S04]  /*12e40*/  ISETP.NE.U32.AND P0, PT, RZ, UR4, PT ;  /* 0x00000004ff007c0c */ /* 0x000fc8000bf05070 */
[----:B------:R-:W-:-:S13]  /*12e50*/  ISETP.NE.AND.EX P0, PT, RZ, UR5, PT, P0 ;  /* 0x00000005ff007c0c */ /* 0x000fda000bf05300 */
[----:B------:R-:W-:Y:S05]  /*12e60*/  @!P0 BRA `(.L_x_631) ;  /* 0x0000000000448947 */ /* 0x000fea0003800000 */
[----:B------:R-:W2:Y:S01]  /*12e70*/  LDC R11, c[0x0][0x41c] ;  /* 0x00010700ff0b7b82 */ /* 0x000ea20000000800 */
[----:B------:R-:W-:Y:S01]  /*12e80*/  ULDC.64 UR6, c[0x0][0x408] ;  /* 0x0001020000067ab9 */ /* 0x000fe20000000a00 */
[----:B--2---:R-:W-:-:S13]  /*12e90*/  ISETP.NE.AND P0, PT, R11, 0x1, PT ;  /* 0x000000010b00780c */ /* 0x004fda0003f05270 */
[----:B------:R-:W2:Y:S02]  /*12ea0*/  @P0 LDC.64 R2, c[0x0][0x420] ;  /* 0x00010800ff020b82 */ /* 0x000ea40000000a00 */
[----:B--2---:R-:W-:-:S04]  /*12eb0*/  @P0 IMAD.HI.U32 R6, R5, R2, RZ ;  /* 0x0000000205060227 */ /* 0x004fc800078e00ff */
[----:B------:R-:W-:Y:S01]  /*12ec0*/  IMAD.MOV.U32 R2, RZ, RZ, R5 ;  /* 0x000000ffff027224 */ /* 0x000fe200078e0005 */
[----:B------:R-:W-:-:S04]  /*12ed0*/  @P0 SHF.R.U32.HI R2, RZ, R3, R6 ;  /* 0x00000003ff020219 */ /* 0x000fc80000011606 */
[--C-:B------:R-:W-:Y:S01]  /*12ee0*/  SHF.R.S32.HI R3, RZ, 0x1f, R2.reuse ;  /* 0x0000001fff037819 */ /* 0x100fe20000011402 */
[----:B------:R-:W-:-:S04]  /*12ef0*/  IMAD.MOV R6, RZ, RZ, -R2 ;  /* 0x000000ffff067224 */ /* 0x000fc800078e0a02 */
[----:B------:R-:W-:Y:S02]  /*12f00*/  IMAD R11, R11, R6, R5 ;  /* 0x000000060b0b7224 */ /* 0x000fe400078e0205 */
[----:B------:R-:W-:Y:S02]  /*12f10*/  IMAD R6, R8, UR6, RZ ;  /* 0x0000000608067c24 */ /* 0x000fe4000f8e02ff */
[----:B------:R-:W-:-:S04]  /*12f20*/  IMAD.WIDE.U32 R2, R0, UR6, R2 ;  /* 0x0000000600027c25 */ /* 0x000fc8000f8e0002 */
[----:B------:R-:W-:-:S04]  /*12f30*/  IMAD R6, R0, UR7, R6 ;  /* 0x0000000700067c24 */ /* 0x000fc8000f8e0206 */
[----:B------:R-:W-:Y:S01]  /*12f40*/  IMAD.IADD R3, R6, 0x1, R3 ;  /* 0x0000000106037824 */ /* 0x000fe200078e0203 */
[----:B------:R-:W-:-:S04]  /*12f50*/  LEA R6, P0, R2, UR4, 0x2 ;  /* 0x0000000402067c11 */ /* 0x000fc8000f8010ff */
[----:B------:R-:W-:-:S05]  /*12f60*/  LEA.HI.X R7, R2, UR5, R3, 0x2, P0 ;  /* 0x0000000502077c11 */ /* 0x000fca00080f1403 */
[----:B------:R2:W5:Y:S04]  /*12f70*/  LDG.E R6, desc[UR40][R6.64] ;  /* 0x0000002806067981 */ /* 0x000568000c1e1900 */
.L_x_631:
[----:B------:R-:W3:Y:S01]  /*12f80*/  S2R R3, SR_CgaCtaId ;  /* 0x0000000000037919 */ /* 0x000ee20000008800 */
[----:B------:R-:W-:-:S04]  /*12f90*/  MOV R2, 0x400 ;  /* 0x0000040000027802 */ /* 0x000fc80000000f00 */
[----:B---3--:R-:W-:Y:S02]  /*12fa0*/  LEA R2, R3, R2, 0x18 ;  /* 0x0000000203027211 */ /* 0x008fe400078ec0ff */
[----:B------:R-:W-:-:S03]  /*12fb0*/  SHF.L.U32 R3, R10, 0x1f, RZ ;  /* 0x0000001f0a037819 */ /* 0x000fc600000006ff */
[----:B------:R-:W-:-:S04]  /*12fc0*/  IMAD R2, R9, 0x8, R2 ;  /* 0x0000000809027824 */ /* 0x000fc800078e0202 */
[----:B------:R-:W3:Y:S02]  /*12fd0*/  SYNCS.PHASECHK.TRANS64.TRYWAIT P0, [R2+URZ+0x28c40], R3 ;  /* 0x028c4003020075a7 */ /* 0x000ee4000800017f */
[----:B---3--:R-:W-:Y:S05]  /*12fe0*/  @!P0 BRA `(.L_x_632) ;  /* 0x0000002c00208947 */ /* 0x008fea0003800000 */
.L_x_724:
[----:B--2---:R-:W2:Y:S02]  /*12ff0*/  S2R R7, SR_TID.X ;  /* 0x0000000000077919 */ /* 0x004ea40000002100 */
        /* <DEDUP_REMOVED lines=10> */
.L_x_633:
[----:B0-----:R-:W4:Y:S01]  /*130a0*/  LDL R12, [R1+0x10] ;  /* 0x00001000010c7983 */ /* 0x001f220000100800 */
[----:B--2---:R-:W-:Y:S01]  /*130b0*/  MOV R7, 0x400 ;  /* 0x0000040000077802 */ /* 0x004fe20000000f00 */
[----:B------:R-:W0:Y:S01]  /*130c0*/  S2R R13, SR_CgaCtaId ;  /* 0x00000000000d7919 */ /* 0x000e220000008800 */
[----:B------:R-:W-:Y:S01]  /*130d0*/  R2UR UR9, R2 ;  /* 0x00000000020972ca */ /* 0x000fe200000e0000 */
[----:B------:R-:W-:Y:S01]  /*130e0*/  UIADD3 UR4, UP0, UR38, 0x370, URZ ;  /* 0x0000037026047890 */ /* 0x000fe2000ff1e03f */
[----:B------:R-:W-:Y:S02]  /*130f0*/  R2UR UR12, R4 ;  /* 0x00000000040c72ca */ /* 0x000fe400000e0000 */
[----:B-----5:R-:W-:Y:S01]  /*13100*/  R2UR UR13, R6 ;  /* 0x00000000060d72ca */ /* 0x020fe200000e0000 */
[----:B------:R-:W-:Y:S01]  /*13110*/  UIADD3.X UR5, URZ, UR39, URZ, UP0, !UPT ;  /* 0x000000273f057290 */ /* 0x000fe200087fe43f */
[----:B0-----:R-:W-:-:S05]  /*13120*/  LEA R7, R13, R7, 0x18 ;  /* 0x000000070d077211 */ /* 0x001fca00078ec0ff */
[----:B------:R-:W-:-:S05]  /*13130*/  IMAD R7, R9, 0x2000, R7 ;  /* 0x0000200009077824 */ /* 0x000fca00078e0207 */
[----:B------:R-:W-:Y:S01]  /*13140*/  R2UR UR8, R7 ;  /* 0x00000000070872ca */ /* 0x000fe200000e0000 */
[----:B------:R-:W-:Y:S01]  /*13150*/  UIADD3 UR9, UR9, 0x28c30, URZ ;  /* 0x00028c3009097890 */ /* 0x000fe2000fffe03f */
[----:B------:R-:W-:Y:S01]  /*13160*/  UMOV UR6, 0x0 ;  /* 0x0000000000067882 */ /* 0x000fe20000000000 */
[----:B------:R-:W-:Y:S01]  /*13170*/  UMOV UR7, 0x14f00000 ;  /* 0x14f0000000077882 */ /* 0x000fe20000000000 */
[----:B------:R-:W-:-:S09]  /*13180*/  UMOV UR10, URZ ;  /* 0x0000003f000a7c82 */ /* 0x000fd20008000000 */
[----:B------:R-:W-:Y:S01]  /*13190*/  UIADD3 UR8, UR8, 0x22400, URZ ;  /* 0x0002240008087890 */ /* 0x000fe2000fffe03f */
[----:B----4-:R-:W-:-:S04]  /*131a0*/  LEA R7, R11, R12, 0x6 ;  /* 0x0000000c0b077211 */ /* 0x010fc800078e30ff */
[----:B------:R-:W-:-:S13]  /*131b0*/  R2UR UR11, R7 ;  /* 0x00000000070b72ca */ /* 0x000fda00000e0000 */
[----:B------:R0:W-:Y:S01]  /*131c0*/  UTMALDG.4D [UR8], [UR4], desc[UR6] ;  /* 0x00000608040075b4 */ /* 0x0001e20008019000 */
[----:B------:R-:W2:Y:S02]  /*131d0*/  SYNCS.PHASECHK.TRANS64.TRYWAIT P1, [R2+URZ+0x28c60], R3 ;  /* 0x028c6003020075a7 */ /* 0x000ea4000802017f */
[----:B0-2---:R-:W-:Y:S05]  /*131e0*/  @!P1 BRA `(.L_x_634) ;  /* 0x0000002800b49947 */ /* 0x005fea0003800000 */
.L_x_725:
[----:B------:R-:W-:Y:S05]  /*131f0*/  @P0 BRA `(.L_x_635) ;  /* 0x00000000001c0947 */ /* 0x000fea0003800000 */
[----:B------:R-:W2:Y:S01]  /*13200*/  S2R R11, SR_TID.X ;  /* 0x00000000000b7919 */ /* 0x000ea20000002100 */
[----:B0--3--:R-:W-:-:S04]  /*13210*/  IMAD.MOV.U32 R3, RZ, RZ, 0x10000 ;  /* 0x00010000ff037424 */ /* 0x009fc800078e00ff */
[----:B------:R4:W-:Y:S01]  /*13220*/  SYNCS.ARRIVE.TRANS64 RZ, [R2+URZ+0x28c50], R3 ;  /* 0x028c500302ff79a7 */ /* 0x0009e2000800003f */
[----:B--2---:R-:W-:-:S04]  /*13230*/  LOP3.LUT R11, R11, 0x1f, RZ, 0xc0, !PT ;  /* 0x0000001f0b0b7812 */ /* 0x004fc800078ec0ff */
[----:B------:R-:W-:-:S13]  /*13240*/  ISETP.NE.AND P1, PT, R11, RZ, PT ;  /* 0x000000ff0b00720c */ /* 0x000fda0003f25270 */
[----:B----4-:R-:W-:Y:S05]  /*13250*/  @!P1 BRA `(.L_x_635) ;  /* 0x0000000000049947 */ /* 0x010fea0003800000 */
[----:B------:R-:W-:Y:S01]  /*13260*/  BPT.TRAP 0x1 ;  /* 0x000000040000795c */ /* 0x000fe20000300000 */
.L_x_635:
[----:B------:R-:W2:Y:S01]  /*13270*/  S2R R11, SR_CgaCtaId ;  /* 0x00000000000b7919 */ /* 0x000ea20000008800 */
[----:B0--3--:R-:W-:Y:S01]  /*13280*/  MOV R3, 0x400 ;  /* 0x0000040000037802 */ /* 0x009fe20000000f00 */
        /* <DEDUP_REMOVED lines=15> */
[----:B--2---:R-:W-:-:S05]  /*13380*/  LEA R3, R11, R3, 0x18 ;  /* 0x000000030b037211 */ /* 0x004fca00078ec0ff */
[----:B------:R-:W-:-:S05]  /*13390*/  IMAD R2, R9, 0x10000, R3 ;  /* 0x0001000009027824 */ /* 0x000fca00078e0203 */
        /* <DEDUP_REMOVED lines=33> */
[----:B--2---:R-:W-:Y:S01]  /*135b0*/  NOP ;  /* 0x0000000000007918 */ /* 0x004fe20000000000 */
.L_x_630:
[----:B------:R-:W-:Y:S05]  /*135c0*/  BSYNC B1 ;  /* 0x0000000000017941 */ /* 0x000fea0003800000 */
.L_x_629:
[----:B------:R-:W-:Y:S01]  /*135d0*/  VIADD R9, R9, 0x1 ;  /* 0x0000000109097836 */ /* 0x000fe20000000000 */
[----:B------:R-:W-:Y:S04]  /*135e0*/  BSSY B1, `(.L_x_636) ;  /* 0x0000084000017945 */ /* 0x000fe80003800000 */
        /* <DEDUP_REMOVED lines=12> */
[----:B------:R-:W3:Y:S01]  /*136b0*/  LDC R6, c[0x0][0x41c] ;  /* 0x00010700ff067b82 */ /* 0x000ee20000000800 */
[----:B------:R-:W-:Y:S01]  /*136c0*/  ULDC.64 UR6, c[0x0][0x408] ;  /* 0x0001020000067ab9 */ /* 0x000fe20000000a00 */
[----:B---3--:R-:W-:-:S13]  /*136d0*/  ISETP.NE.AND P0, PT, R6, 0x1, PT ;  /* 0x000000010600780c */ /* 0x008fda0003f05270 */
[----:B------:R-:W3:Y:S02]  /*136e0*/  @P0 LDC.64 R2, c[0x0][0x420] ;  /* 0x00010800ff020b82 */ /* 0x000ee40000000a00 */
[----:B---3--:R-:W-:-:S04]  /*136f0*/  @P0 IMAD.HI.U32 R7, R9, R2, RZ ;  /* 0x0000000209070227 */ /* 0x008fc800078e00ff */
[----:B------:R-:W-:Y:S01]  /*13700*/  IMAD.MOV.U32 R2, RZ, RZ, R9 ;  /* 0x000000ffff027224 */ /* 0x000fe200078e0009 */
[----:B------:R-:W-:-:S05]  /*13710*/  @P0 SHF.R.U32.HI R2, RZ, R3, R7 ;  /* 0x00000003ff020219 */ /* 0x000fca0000011607 */
[----:B------:R-:W-:-:S04]  /*13720*/  IMAD.MOV R3, RZ, RZ, -R2 ;  /* 0x000000ffff037224 */ /* 0x000fc800078e0a02 */
[----:B------:R-:W-:Y:S01]  /*13730*/  IMAD R9, R6, R3, R9 ;  /* 0x0000000306097224 */ /* 0x000fe200078e0209 */
[----:B------:R-:W-:Y:S01]  /*13740*/  SHF.R.S32.HI R3, RZ, 0x1f, R2 ;  /* 0x0000001fff037819 */ /* 0x000fe20000011402 */
[----:B------:R-:W-:-:S04]  /*13750*/  IMAD R6, R8, UR6, RZ ;  /* 0x0000000608067c24 */ /* 0x000fc8000f8e02ff */
[C---:B------:R-:W-:Y:S02]  /*13760*/  IMAD R6, R0.reuse, UR7, R6 ;  /* 0x0000000700067c24 */ /* 0x040fe4000f8e0206 */
[----:B------:R-:W-:-:S05]  /*13770*/  IMAD.WIDE.U32 R2, R0, UR6, R2 ;  /* 0x0000000600027c25 */ /* 0x000fca000f8e0002 */
[----:B------:R-:W-:Y:S02]  /*13780*/  IADD3 R3, R6, R3, RZ ;  /* 0x0000000306037210 */ /* 0x000fe40007ffe0ff */
[----:B------:R-:W-:-:S04]  /*13790*/  LEA R6, P0, R2, UR4, 0x2 ;  /* 0x0000000402067c11 */ /* 0x000fc8000f8010ff */
[----:B------:R-:W-:-:S05]  /*137a0*/  LEA.HI.X R7, R2, UR5, R3, 0x2, P0 ;  /* 0x0000000502077c11 */ /* 0x000fca00080f1403 */
[----:B------:R3:W5:Y:S04]  /*137b0*/  LDG.E R6, desc[UR40][R6.64] ;  /* 0x0000002806067981 */ /* 0x000768000c1e1900 */
.L_x_638:
[----:B------:R-:W4:Y:S01]  /*137c0*/  S2R R3, SR_CgaCtaId ;  /* 0x0000000000037919 */ /* 0x000f220000008800 */
[----:B------:R-:W-:-:S04]  /*137d0*/  MOV R2, 0x400 ;  /* 0x0000040000027802 */ /* 0x000fc80000000f00 */
[----:B----4-:R-:W-:Y:S02]  /*137e0*/  LEA R2, R3, R2, 0x18 ;  /* 0x0000000203027211 */ /* 0x010fe400078ec0ff */
[----:B------:R-:W-:-:S03]  /*137f0*/  SHF.L.U32 R3, R10, 0x1f, RZ ;  /* 0x0000001f0a037819 */ /* 0x000fc600000006ff */
[----:B------:R-:W-:-:S04]  /*13800*/  IMAD R2, R11, 0x8, R2 ;  /* 0x000000080b027824 */ /* 0x000fc800078e0202 */
[----:B------:R-:W4:Y:S02]  /*13810*/  SYNCS.PHASECHK.TRANS64.TRYWAIT P0, [R2+URZ+0x28c40], R3 ;  /* 0x028c4003020075a7 */ /* 0x000f24000800017f */
[----:B----4-:R-:W-:Y:S05]  /*13820*/  @!P0 BRA `(.L_x_639) ;  /* 0x0000002400388947 */ /* 0x010fea0003800000 */
.L_x_726:
[----:B---3--:R-:W3:Y:S02]  /*13830*/  S2R R7, SR_TID.X ;  /* 0x0000000000077919 */ /* 0x008ee40000002100 */
        /* <DEDUP_REMOVED lines=10> */
.L_x_640:
[----:B---3--:R-:W3:Y:S01]  /*138e0*/  LDL R7, [R1] ;  /* 0x0000000001077983 */ /* 0x008ee20000100800 */
[----:B--2---:R-:W-:-:S03]  /*138f0*/  MOV R11, 0x400 ;  /* 0x00000400000b7802 */ /* 0x004fc60000000f00 */
[----:B------:R-:W2:Y:S01]  /*13900*/  LDL R10, [R1+0x10] ;  /* 0x00001000010a7983 */ /* 0x000ea20000100800 */
[----:B0-----:R-:W0:Y:S01]  /*13910*/  S2R R12, SR_CgaCtaId ;  /* 0x00000000000c7919 */ /* 0x001e220000008800 */
        /* <DEDUP_REMOVED lines=10> */
[----:B---3--:R-:W-:-:S05]  /*139c0*/  IMAD R7, R7, 0x2000, R11 ;  /* 0x0000200007077824 */ /* 0x008fca00078e020b */
[----:B------:R-:W-:Y:S01]  /*139d0*/  R2UR UR8, R7 ;  /* 0x00000000070872ca */ /* 0x000fe200000e0000 */
[----:B--2---:R-:W-:-:S05]  /*139e0*/  IMAD R9, R9, 0x40, R10 ;  /* 0x0000004009097824 */ /* 0x004fca00078e020a */
[----:B------:R-:W-:-:S07]  /*139f0*/  R2UR UR11, R9 ;  /* 0x00000000090b72ca */ /* 0x000fce00000e0000 */
[----:B------:R-:W-:-:S09]  /*13a00*/  UIADD3 UR8, UR8, 0x22400, URZ ;  /* 0x0002240008087890 */ /* 0x000fd2000fffe03f */
[----:B------:R0:W-:Y:S01]  /*13a10*/  UTMALDG.4D [UR8], [UR4], desc[UR6] ;  /* 0x00000608040075b4 */ /* 0x0001e20008019000 */
[----:B------:R-:W2:Y:S02]  /*13a20*/  SYNCS.PHASECHK.TRANS64.TRYWAIT P1, [R2+URZ+0x28c60], R3 ;  /* 0x028c6003020075a7 */ /* 0x000ea4000802017f */
[----:B0-2---:R-:W-:Y:S05]  /*13a30*/  @!P1 BRA `(.L_x_641) ;  /* 0x0000002000c89947 */ /* 0x005fea0003800000 */
.L_x_727:
[----:B------:R-:W-:Y:S05]  /*13a40*/  @P0 BRA `(.L_x_642) ;  /* 0x00000000001c0947 */ /* 0x000fea0003800000 */
[----:B------:R-:W2:Y:S01]  /*13a50*/  S2R R7, SR_TID.X ;  /* 0x0000000000077919 */ /* 0x000ea20000002100 */
[----:B0---4-:R-:W-:-:S04]  /*13a60*/  IMAD.MOV.U32 R3, RZ, RZ, 0x10000 ;  /* 0x00010000ff037424 */ /* 0x011fc800078e00ff */
[----:B------:R3:W-:Y:S01]  /*13a70*/  SYNCS.ARRIVE.TRANS64 RZ, [R2+URZ+0x28c50], R3 ;  /* 0x028c500302ff79a7 */ /* 0x0007e2000800003f */
[----:B--2---:R-:W-:-:S04]  /*13a80*/  LOP3.LUT R7, R7, 0x1f, RZ, 0xc0, !PT ;  /* 0x0000001f07077812 */ /* 0x004fc800078ec0ff */
[----:B------:R-:W-:-:S13]  /*13a90*/  ISETP.NE.AND P1, PT, R7, RZ, PT ;  /* 0x000000ff0700720c */ /* 0x000fda0003f25270 */
[----:B---3--:R-:W-:Y:S05]  /*13aa0*/  @!P1 BRA `(.L_x_642) ;  /* 0x0000000000049947 */ /* 0x008fea0003800000 */
[----:B------:R-:W-:Y:S01]  /*13ab0*/  BPT.TRAP 0x1 ;  /* 0x000000040000795c */ /* 0x000fe20000300000 */
.L_x_642:
[----:B0---4-:R-:W2:Y:S01]  /*13ac0*/  LDL R3, [R1] ;  /* 0x0000000001037983 */ /* 0x011ea20000100800 */
        /* <DEDUP_REMOVED lines=52> */
[----:B---3--:R-:W-:Y:S01]  /*13e10*/  NOP ;  /* 0x0000000000007918 */ /* 0x008fe20000000000 */
.L_x_637:
[----:B------:R-:W-:Y:S05]  /*13e20*/  BSYNC B1 ;  /* 0x0000000000017941 */ /* 0x000fea0003800000 */
.L_x_636:
[C---:B------:R-:W-:Y:S02]  /*13e30*/  ISETP.GT.AND P0, PT, R5.reuse, 0x1, PT ;  /* 0x000000010500780c */ /* 0x040fe40003f04270 */
[----:B------:R-:W-:-:S11]  /*13e40*/  IADD3 R5, R5, -0x2, RZ ;  /* 0xfffffffe05057810 */ /* 0x000fd60007ffe0ff */
[----:B------:R-:W-:Y:S05]  /*13e50*/  @P0 BRA `(.L_x_643) ;  /* 0xffffffec00c80947 */ /* 0x000fea000383ffff */
.L_x_619:
[----:B------:R-:W-:Y:S05]  /*13e60*/  BSYNC B0 ;  /* 0x0000000000007941 */ /* 0x000fea0003800000 */
.L_x_618:
[----:B------:R-:W3:Y:S01]  /*13e70*/  LDL.LU R3, [R1] ;  /* 0x0000000001037983 */ /* 0x000ee20000300800 */
[----:B------:R-:W-:Y:S01]  /*13e80*/  BSSY B0, `(.L_x_644) ;  /* 0x0000016000007945 */ /* 0x000fe20003800000 */
[----:B------:R-:W4:Y:S02]  /*13e90*/  S2R R2, SR_TID.X ;  /* 0x0000000000027919 */ /* 0x000f240000002100 */
[----:B----4-:R-:W-:-:S04]  /*13ea0*/  LOP3.LUT R2, R2, 0x1f, RZ, 0xc0, !PT ;  /* 0x0000001f02027812 */ /* 0x010fc800078ec0ff */
[----:B------:R-:W-:Y:S01]  /*13eb0*/  ISETP.NE.AND P1, PT, R2, RZ, PT ;  /* 0x000000ff0200720c */ /* 0x000fe20003f25270 */
[----:B---3--:R-:W-:-:S05]  /*13ec0*/  VIADD R0, R3, 0x1 ;  /* 0x0000000103007836 */ /* 0x008fca0000000000 */
[----:B------:R-:W-:-:S04]  /*13ed0*/  ISETP.NE.AND P0, PT, R0, 0x2, PT ;  /* 0x000000020000780c */ /* 0x000fc80003f05270 */
[----:B------:R-:W-:Y:S02]  /*13ee0*/  SEL R2, R0, RZ, P0 ;  /* 0x000000ff00027207 */ /* 0x000fe40000000000 */
[----:B------:R-:W-:-:S03]  /*13ef0*/  SEL R0, RZ, 0x1, P0 ;  /* 0x00000001ff007807 */ /* 0x000fc60000000000 */
[----:B------:R3:W-:Y:S01]  /*13f00*/  STL [R1], R2 ;  /* 0x0000000201007387 */ /* 0x0007e20000100800 */
[----:B------:R-:W-:Y:S05]  /*13f10*/  @P1 BRA `(.L_x_645) ;  /* 0x0000000000301947 */ /* 0x000fea0003800000 */
[----:B------:R-:W4:Y:S01]  /*13f20*/  S2R R7, SR_LANEID ;  /* 0x0000000000077919 */ /* 0x000f220000000000 */
[----:B------:R-:W-:Y:S01]  /*13f30*/  VOTEU.ANY UR4, UPT, PT ;  /* 0x0000000000047886 */ /* 0x000fe200038e0100 */
[----:B---3--:R-:W3:Y:S01]  /*13f40*/  LDC.64 R2, c[0x0][0xc38] ;  /* 0x00030e00ff027b82 */ /* 0x008ee20000000a00 */
[----:B------:R-:W4:Y:S08]  /*13f50*/  FLO.U32 R4, UR4 ;  /* 0x0000000400047d00 */ /* 0x000f3000080e0000 */
[----:B------:R-:W3:Y:S01]  /*13f60*/  POPC R5, UR4 ;  /* 0x0000000400057d09 */ /* 0x000ee20008000000 */
[----:B----4-:R-:W-:-:S13]  /*13f70*/  ISETP.EQ.U32.AND P0, PT, R4, R7, PT ;  /* 0x000000070400720c */ /* 0x010fda0003f02070 */
[----:B---3--:R-:W3:Y:S01]  /*13f80*/  @P0 ATOMG.E.ADD.STRONG.GPU PT, R3, desc[UR40][R2.64], R5 ;  /* 0x00000005020309a8 */ /* 0x008ee200081ee1e8 */
[----:B------:R-:W4:Y:S02]  /*13f90*/  S2R R6, SR_LTMASK ;  /* 0x0000000000067919 */ /* 0x000f240000003900 */
[----:B----4-:R-:W-:-:S04]  /*13fa0*/  LOP3.LUT R6, R6, UR4, RZ, 0xc0, !PT ;  /* 0x0000000406067c12 */ /* 0x010fc8000f8ec0ff */
[----:B------:R-:W4:Y:S01]  /*13fb0*/  POPC R7, R6 ;  /* 0x0000000600077309 */ /* 0x000f220000000000 */
[----:B---3--:R-:W4:Y:S02]  /*13fc0*/  SHFL.IDX PT, R4, R3, R4, 0x1f ;  /* 0x00001f0403047589 */ /* 0x008f2400000e0000 */
[----:B----4-:R-:W-:-:S07]  /*13fd0*/  IADD3 R16, R4, UR36, R7 ;  /* 0x0000002404107c10 */ /* 0x010fce000fffe007 */
.L_x_645:
[----:B------:R-:W-:Y:S05]  /*13fe0*/  BSYNC B0 ;  /* 0x0000000000007941 */ /* 0x000fea0003800000 */
.L_x_644:
[----:B---3--:R-:W3:Y:S02]  /*13ff0*/  LDL.LU R2, [R1+0x8] ;  /* 0x0000080001027983 */ /* 0x008ee40000300800 */
[----:B---3--:R-:W-:-:S05]  /*14000*/  LOP3.LUT R2, R2, R0, RZ, 0x3c, !PT ;  /* 0x0000000002027212 */ /* 0x008fca00078e3cff */
[----:B------:R3:W-:Y:S02]  /*14010*/  STL [R1+0x8], R2 ;  /* 0x0000080201007387 */ /* 0x0007e40000100800 */
.L_x_601:
[----:B------:R-:W-:Y:S05]  /*14020*/  BSYNC B6 ;  /* 0x0000000000067941 */ /* 0x000fea0003800000 */
.L_x_599:
[----:B------:R-:W-:-:S03]  /*14030*/  UMOV UR4, 0xffffffff ;  /* 0xffffffff00047882 */ /* 0x000fc60000000000 */
[----:B------:R-:W-:Y:S05]  /*14040*/  BRA.DIV UR4, `(.L_x_646) ;  /* 0x0000001e04587947 */ /* 0x000fea000b800000 */
[----:B------:R4:W0:Y:S04]  /*14050*/  SHFL.IDX PT, R4, R16, RZ, 0x1f ;  /* 0x00001fff10047589 */ /* 0x00082800000e0000 */
[----:B------:R4:W0:Y:S02]  /*14060*/  SHFL.IDX PT, R6, R16, 0x1, 0x1f ;  /* 0x00201f0010067f89 */ /* 0x00082400000e0000 */
.L_x_731:
[----:B------:R-:W0:Y:S01]  /*14070*/  S2R R0, SR_TID.X ;  /* 0x0000000000007919 */ /* 0x000e220000002100 */
[----:B------:R-:W-:Y:S01]  /*14080*/  ULDC UR4, c[0x0][0xc14] ;  /* 0x0003050000047ab9 */ /* 0x000fe20000000800 */
[----:B------:R-:W-:Y:S01]  /*14090*/  BSSY B0, `(.L_x_647) ;  /* 0x000000b000007945 */ /* 0x000fe20003800000 */
[----:B------:R-:W-:Y:S01]  /*140a0*/  IMAD.MOV.U32 R17, RZ, RZ, RZ ;  /* 0x000000ffff117224 */ /* 0x000fe200078e00ff */
[----:B01----:R-:W-:Y:S01]  /*140b0*/  LOP3.LUT R8, R0, 0x1f, RZ, 0xc0, !PT ;  /* 0x0000001f00087812 */ /* 0x003fe200078ec0ff */
[----:B------:R-:W-:-:S03]  /*140c0*/  IMAD.U32 R0, RZ, RZ, UR4 ;  /* 0x00000004ff007e24 */ /* 0x000fc6000f8e00ff */
[C---:B------:R-:W-:Y:S01]  /*140d0*/  ISETP.NE.AND P0, PT, R8.reuse, 0x1f, PT ;  /* 0x0000001f0800780c */ /* 0x040fe20003f05270 */
[----:B------:R-:W-:-:S05]  /*140e0*/  IMAD.IADD R5, R8, 0x1, R19 ;  /* 0x0000000108057824 */ /* 0x000fca00078e0213 */
[----:B------:R-:W-:-:S13]  /*140f0*/  ISETP.GE.OR P0, PT, R5, R0, !P0 ;  /* 0x000000000500720c */ /* 0x000fda0004706670 */
[----:B------:R-:W-:Y:S05]  /*14100*/  @P0 BRA `(.L_x_648) ;  /* 0x00000000000c0947 */ /* 0x000fea0003800000 */
[----:B---3--:R-:W0:Y:S02]  /*14110*/  LDC.64 R2, c[0x0][0xc58] ;  /* 0x00031600ff027b82 */ /* 0x008e240000000a00 */
[----:B0-----:R-:W-:-:S05]  /*14120*/  IMAD.WIDE R2, R5, 0x4, R2 ;  /* 0x0000000405027825 */ /* 0x001fca00078e0202 */
[----:B------:R0:W5:Y:S02]  /*14130*/  LDG.E R17, desc[UR40][R2.64] ;  /* 0x0000002802117981 */ /* 0x000164000c1e1900 */
.L_x_648:
[----:B------:R-:W-:Y:S05]  /*14140*/  BSYNC B0 ;  /* 0x0000000000007941 */ /* 0x000fea0003800000 */
.L_x_647:
[----:B------:R-:W-:-:S03]  /*14150*/  UMOV UR4, 0xffffffff ;  /* 0xffffffff00047882 */ /* 0x000fc60000000000 */
[----:B------:R-:W-:Y:S05]  /*14160*/  BRA.DIV UR4, `(.L_x_649) ;  /* 0x0000001e045c7947 */ /* 0x000fea000b800000 */
[----:B-----5:R-:W1:Y:S01]  /*14170*/  SHFL.UP PT, R14, R17, 0x1, RZ ;  /* 0x04200000110e7989 */ /* 0x020e6200000e00ff */
[C---:B------:R-:W-:Y:S02]  /*14180*/  ISETP.NE.AND P0, PT, R8.reuse, RZ, PT ;  /* 0x000000ff0800720c */ /* 0x040fe40003f05270 */
[----:B------:R-:W-:Y:S02]  /*14190*/  ISETP.GE.U32.AND P1, PT, R8, 0x2, PT ;  /* 0x000000020800780c */ /* 0x000fe40003f26070 */
[----:B-1----:R-:W-:Y:S02]  /*141a0*/  SEL R14, R14, RZ, P0 ;  /* 0x000000ff0e0e7207 */ /* 0x002fe40000000000 */
[----:B------:R-:W-:-:S03]  /*141b0*/  ISETP.GE.U32.AND P0, PT, R8, 0x4, PT ;  /* 0x000000040800780c */ /* 0x000fc60003f06070 */
[----:B------:R-:W-:-:S05]  /*141c0*/  IMAD.IADD R13, R17, 0x1, R14 ;  /* 0x00000001110d7824 */ /* 0x000fca00078e020e */
[----:B------:R-:W1:Y:S02]  /*141d0*/  SHFL.UP PT, R14, R13, 0x2, RZ ;  /* 0x044000000d0e7989 */ /* 0x000e6400000e00ff */
[----:B-1----:R-:W-:Y:S02]  /*141e0*/  SEL R14, R14, RZ, P1 ;  /* 0x000000ff0e0e7207 */ /* 0x002fe40000800000 */
[----:B------:R-:W-:-:S03]  /*141f0*/  ISETP.GE.U32.AND P1, PT, R8, 0x8, PT ;  /* 0x000000080800780c */ /* 0x000fc60003f26070 */
[----:B0-----:R-:W-:-:S05]  /*14200*/  IMAD.IADD R3, R13, 0x1, R14 ;  /* 0x000000010d037824 */ /* 0x001fca00078e020e */
[----:B------:R-:W0:Y:S02]  /*14210*/  SHFL.UP PT, R14, R3, 0x4, RZ ;  /* 0x04800000030e7989 */ /* 0x000e2400000e00ff */
[----:B0-----:R-:W-:Y:S02]  /*14220*/  SEL R14, R14, RZ, P0 ;  /* 0x000000ff0e0e7207 */ /* 0x001fe40000000000 */
[----:B------:R-:W-:Y:S02]  /*14230*/  ISETP.GE.U32.AND P0, PT, R8, 0x10, PT ;  /* 0x000000100800780c */ /* 0x000fe40003f06070 */
[----:B------:R-:W-:-:S05]  /*14240*/  IADD3 R5, R3, R14, RZ ;  /* 0x0000000e03057210 */ /* 0x000fca0007ffe0ff */
[----:B------:R-:W0:Y:S02]  /*14250*/  SHFL.UP PT, R14, R5, 0x8, RZ ;  /* 0x05000000050e7989 */ /* 0x000e2400000e00ff */
[----:B0-----:R-:W-:-:S05]  /*14260*/  SEL R14, R14, RZ, P1 ;  /* 0x000000ff0e0e7207 */ /* 0x001fca0000800000 */
[----:B------:R-:W-:-:S05]  /*14270*/  IMAD.IADD R7, R5, 0x1, R14 ;  /* 0x0000000105077824 */ /* 0x000fca00078e020e */
[----:B------:R-:W3:Y:S02]  /*14280*/  SHFL.UP PT, R14, R7, 0x10, RZ ;  /* 0x06000000070e7989 */ /* 0x000ee400000e00ff */
[----:B---3--:R-:W-:-:S05]  /*14290*/  SEL R2, R14, RZ, P0 ;  /* 0x000000ff0e027207 */ /* 0x008fca0000000000 */
[----:B------:R-:W-:-:S05]  /*142a0*/  IMAD.IADD R2, R7, 0x1, R2 ;  /* 0x0000000107027824 */ /* 0x000fca00078e0202 */
[----:B------:R0:W1:Y:S02]  /*142b0*/  SHFL.IDX PT, R14, R2, 0x1f, 0x1f ;  /* 0x03e01f00020e7f89 */ /* 0x00006400000e0000 */
.L_x_739:
[----:B------:R-:W-:Y:S02]  /*142c0*/  ULDC UR4, c[0x0][0xc10] ;  /* 0x0003040000047ab9 */ /* 0x000fe40000000800 */
[----:B----4-:R-:W-:-:S04]  /*142d0*/  IMAD.U32 R16, RZ, RZ, UR4 ;  /* 0x00000004ff107e24 */ /* 0x010fc8000f8e00ff */
[----:B-1----:R-:W-:-:S04]  /*142e0*/  IMAD R3, R14, R16, RZ ;  /* 0x000000100e037224 */ /* 0x002fc800078e02ff */
[----:B------:R-:W-:-:S05]  /*142f0*/  IMAD.IADD R6, R6, 0x1, R3 ;  /* 0x0000000106067824 */ /* 0x000fca00078e0203 */
[----:B------:R-:W-:-:S13]  /*14300*/  ISETP.GT.AND P0, PT, R6, R4, PT ;  /* 0x000000040600720c */ /* 0x000fda0003f04270 */
[----:B------:R-:W-:Y:S05]  /*14310*/  @P0 BRA `(.L_x_650) ;  /* 0x0000000000b40947 */ /* 0x000fea0003800000 */
[----:B------:R-:W1:Y:S02]  /*14320*/  LDC R0, c[0x0][0xc14] ;  /* 0x00030500ff007b82 */ /* 0x000e640000000800 */
.L_x_655:
[----:B------:R-:W-:-:S05]  /*14330*/  VIADD R19, R19, 0x1f ;  /* 0x0000001f13137836 */ /* 0x000fca0000000000 */
[----:B-1----:R-:W-:-:S13]  /*14340*/  ISETP.GE.AND P0, PT, R19, R0, PT ;  /* 0x000000001300720c */ /* 0x002fda0003f06270 */
[----:B------:R-:W-:Y:S05]  /*14350*/  @P0 BRA `(.L_x_651) ;  /* 0x00000004005c0947 */ /* 0x000fea0003800000 */
[----:B0-----:R-:W0:Y:S01]  /*14360*/  S2R R2, SR_TID.X ;  /* 0x0000000000027919 */ /* 0x001e220000002100 */
[----:B------:R-:W-:Y:S01]  /*14370*/  BSSY B0, `(.L_x_652) ;  /* 0x000000a000007945 */ /* 0x000fe20003800000 */
[----:B------:R-:W-:Y:S02]  /*14380*/  MOV R17, RZ ;  /* 0x000000ff00117202 */ /* 0x000fe40000000f00 */
[----:B0-----:R-:W-:-:S04]  /*14390*/  LOP3.LUT R8, R2, 0x1f, RZ, 0xc0, !PT ;  /* 0x0000001f02087812 */ /* 0x001fc800078ec0ff */
[C---:B------:R-:W-:Y:S01]  /*143a0*/  ISETP.NE.AND P1, PT, R8.reuse, 0x1f, PT ;  /* 0x0000001f0800780c */ /* 0x040fe20003f25270 */
[----:B------:R-:W-:-:S05]  /*143b0*/  IMAD.IADD R5, R8, 0x1, R19 ;  /* 0x0000000108057824 */ /* 0x000fca00078e0213 */
[----:B------:R-:W-:-:S13]  /*143c0*/  ISETP.GE.OR P0, PT, R5, R0, !P1 ;  /* 0x000000000500720c */ /* 0x000fda0004f06670 */
[----:B------:R-:W-:Y:S05]  /*143d0*/  @P0 BRA `(.L_x_653) ;  /* 0x00000000000c0947 */ /* 0x000fea0003800000 */
[----:B------:R-:W0:Y:S02]  /*143e0*/  LDC.64 R2, c[0x0][0xc58] ;  /* 0x00031600ff027b82 */ /* 0x000e240000000a00 */
[----:B0-----:R-:W-:-:S05]  /*143f0*/  IMAD.WIDE R2, R5, 0x4, R2 ;  /* 0x0000000405027825 */ /* 0x001fca00078e0202 */
[----:B------:R0:W5:Y:S02]  /*14400*/  LDG.E R17, desc[UR40][R2.64] ;  /* 0x0000002802117981 */ /* 0x000164000c1e1900 */
.L_x_653:
[----:B------:R-:W-:Y:S05]  /*14410*/  BSYNC B0 ;  /* 0x0000000000007941 */ /* 0x000fea0003800000 */
.L_x_652:
        /* <DEDUP_REMOVED lines=22> */
[----:B------:R0:W1:Y:S02]  /*14580*/  SHFL.IDX PT, R14, R2, 0x1f, 0x1f ;  /* 0x03e01f00020e7f89 */ /* 0x00006400000e0000 */
.L_x_747:
[----:B------:R-:W-:Y:S02]  /*14590*/  ULDC UR4, c[0x0][0xc10] ;  /* 0x0003040000047ab9 */ /* 0x000fe40000000800 */
[----:B------:R-:W-:-:S04]  /*145a0*/  IMAD.U32 R16, RZ, RZ, UR4 ;  /* 0x00000004ff107e24 */ /* 0x000fc8000f8e00ff */
[----:B-1----:R-:W-:-:S05]  /*145b0*/  IMAD R3, R14, R16, RZ ;  /* 0x000000100e037224 */ /* 0x002fca00078e02ff */
[----:B------:R-:W-:-:S04]  /*145c0*/  IADD3 R6, R3, R6, RZ ;  /* 0x0000000603067210 */ /* 0x000fc80007ffe0ff */
[----:B------:R-:W-:-:S13]  /*145d0*/  ISETP.GT.AND P0, PT, R6, R4, PT ;  /* 0x000000040600720c */ /* 0x000fda0003f04270 */
[----:B------:R-:W-:Y:S05]  /*145e0*/  @!P0 BRA `(.L_x_655) ;  /* 0xfffffffc00508947 */ /* 0x000fea000383ffff */
.L_x_650:
[----:B------:R-:W-:Y:S01]  /*145f0*/  IMAD.IADD R6, R6, 0x1, -R3 ;  /* 0x0000000106067824 */ /* 0x000fe200078e0a03 */
[----:B------:R-:W-:-:S03]  /*14600*/  UMOV UR4, 0xffffffff ;  /* 0xffffffff00047882 */ /* 0x000fc60000000000 */
[----:B------:R-:W-:-:S05]  /*14610*/  IMAD R3, R2, R16, R6 ;  /* 0x0000001002037224 */ /* 0x000fca00078e0206 */
[----:B------:R-:W-:Y:S01]  /*14620*/  ISETP.GT.AND P6, PT, R3, R4, PT ;  /* 0x000000040300720c */ /* 0x000fe20003fc4270 */
[----:B------:R-:W-:-:S12]  /*14630*/  BRA.DIV UR4, `(.L_x_656) ;  /* 0x0000001e04c87947 */ /* 0x000fd8000b800000 */
[----:B------:R-:W-:-:S04]  /*14640*/  VOTE.ANY R3, PT, !P6 ;  /* 0x0000000000037806 */ /* 0x000fc800070e0100 */
[----:B------:R-:W1:Y:S02]  /*14650*/  POPC R5, R3 ;  /* 0x0000000300057309 */ /* 0x000e640000000000 */
[----:B-1----:R1:W3:Y:S02]  /*14660*/  SHFL.IDX PT, R17, R17, R5, 0x1f ;  /* 0x00001f0511117589 */ /* 0x0022e400000e0000 */
.L_x_751:
[----:B------:R-:W-:Y:S01]  /*14670*/  ISETP.NE.AND P0, PT, R3, RZ, PT ;  /* 0x000000ff0300720c */ /* 0x000fe20003f05270 */
[----:B------:R-:W-:-:S12]  /*14680*/  IMAD.MOV.U32 R14, RZ, RZ, RZ ;  /* 0x000000ffff0e7224 */ /* 0x000fd800078e00ff */
[----:B------:R-:W-:Y:S05]  /*14690*/  @!P0 BRA `(.L_x_657) ;  /* 0x0000000000108947 */ /* 0x000fea0003800000 */
[----:B------:R-:W-:Y:S01]  /*146a0*/  UMOV UR4, 0xffffffff ;  /* 0xffffffff00047882 */ /* 0x000fe20000000000 */
[----:B------:R-:W-:Y:S02]  /*146b0*/  VIADD R12, R5, 0xffffffff ;  /* 0xffffffff050c7836 */ /* 0x000fe40000000000 */
[----:B------:R-:W-:Y:S05]  /*146c0*/  BRA.DIV UR4, `(.L_x_658) ;  /* 0x0000001e04ec7947 */ /* 0x000fea000b800000 */
[----:B------:R4:W0:Y:S02]  /*146d0*/  SHFL.IDX PT, R14, R2, R12, 0x1f ;  /* 0x00001f0c020e7589 */ /* 0x00082400000e0000 */
.L_x_657:
[----:B0-----:R-:W-:Y:S01]  /*146e0*/  IMAD R16, R14, R16, R6 ;  /* 0x000000100e107224 */ /* 0x001fe200078e0206 */
[----:B---3--:R-:W-:Y:S01]  /*146f0*/  IABS R6, R17 ;  /* 0x0000001100067213 */ /* 0x008fe20000000000 */
[----:B----4-:R-:W-:Y:S01]  /*14700*/  IMAD.MOV.U32 R2, RZ, RZ, RZ ;  /* 0x000000ffff027224 */ /* 0x010fe200078e00ff */
[----:B------:R-:W-:Y:S02]  /*14710*/  IADD3 R19, R5, R19, RZ ;  /* 0x0000001305137210 */ /* 0x000fe40007ffe0ff */
[----:B------:R-:W0:Y:S08]  /*14720*/  I2F.RP R7, R6 ;  /* 0x0000000600077306 */ /* 0x000e300000209400 */
[----:B0-----:R-:W0:Y:S02]  /*14730*/  MUFU.RCP R7, R7 ;  /* 0x0000000700077308 */ /* 0x001e240000001000 */
[----:B0-----:R-:W-:-:S06]  /*14740*/  VIADD R8, R7, 0xffffffe ;  /* 0x0ffffffe07087836 */ /* 0x001fcc0000000000 */
[----:B------:R-:W0:Y:S02]  /*14750*/  F2I.FTZ.U32.TRUNC.NTZ R3, R8 ;  /* 0x0000000800037305 */ /* 0x000e24000021f000 */
[----:B0-----:R-:W-:-:S04]  /*14760*/  IMAD.MOV R9, RZ, RZ, -R3 ;  /* 0x000000ffff097224 */ /* 0x001fc800078e0a03 */
[----:B------:R-:W-:-:S04]  /*14770*/  IMAD R9, R9, R6, RZ ;  /* 0x0000000609097224 */ /* 0x000fc800078e02ff */
        /* <DEDUP_REMOVED lines=12> */
[----:B------:R-:W-:Y:S01]  /*14840*/  @P0 VIADD R3, R3, 0x1 ;  /* 0x0000000103030836 */ /* 0x000fe20000000000 */
[----:B------:R-:W-:-:S13]  /*14850*/  ISETP.GE.AND P0, PT, R4, RZ, PT ;  /* 0x000000ff0400720c */ /* 0x000fda0003f06270 */
[----:B------:R-:W-:Y:S01]  /*14860*/  @!P0 IMAD.MOV R3, RZ, RZ, -R3 ;  /* 0x000000ffff038224 */ /* 0x000fe200078e0a03 */
[----:B------:R-:W-:-:S13]  /*14870*/  ISETP.NE.AND P0, PT, R17, RZ, PT ;  /* 0x000000ff1100720c */ /* 0x000fda0003f05270 */
[----:B------:R-:W-:-:S05]  /*14880*/  @!P0 LOP3.LUT R3, RZ, R17, RZ, 0x33, !PT ;  /* 0x00000011ff038212 */ /* 0x000fca00078e33ff */
[--C-:B------:R-:W-:Y:S02]  /*14890*/  IMAD.MOV R4, RZ, RZ, -R3.reuse ;  /* 0x000000ffff047224 */ /* 0x100fe400078e0a03 */
[----:B------:R-:W-:Y:S02]  /*148a0*/  IMAD.MOV.U32 R18, RZ, RZ, R3 ;  /* 0x000000ffff127224 */ /* 0x000fe400078e0003 */
[----:B------:R-:W-:Y:S01]  /*148b0*/  IMAD R17, R17, R4, R2 ;  /* 0x0000000411117224 */ /* 0x000fe200078e0202 */
[----:B------:R-:W-:Y:S06]  /*148c0*/  BRA `(.L_x_659) ;  /* 0x00000000001c7947 */ /* 0x000fec0003800000 */
.L_x_651:
[----:B------:R-:W-:Y:S01]  /*148d0*/  UMOV UR4, URZ ;  /* 0x0000003f00047c82 */ /* 0x000fe20008000000 */
[----:B------:R-:W-:Y:S01]  /*148e0*/  UMOV UR5, URZ ;  /* 0x0000003f00057c82 */ /* 0x000fe20008000000 */
[----:B------:R-:W-:Y:S01]  /*148f0*/  ULDC UR6, c[0x0][0xc14] ;  /* 0x0003050000067ab9 */ /* 0x000fe20000000800 */
[----:B------:R-:W-:Y:S02]  /*14900*/  IMAD.MOV.U32 R16, RZ, RZ, R4 ;  /* 0x000000ffff107224 */ /* 0x000fe400078e0004 */
[----:B------:R-:W-:Y:S02]  /*14910*/  IMAD.U32 R17, RZ, RZ, UR4 ;  /* 0x00000004ff117e24 */ /* 0x000fe4000f8e00ff */
[----:B------:R-:W-:Y:S02]  /*14920*/  IMAD.U32 R18, RZ, RZ, UR5 ;  /* 0x00000005ff127e24 */ /* 0x000fe4000f8e00ff */
[----:B------:R-:W-:-:S07]  /*14930*/  IMAD.U32 R19, RZ, RZ, UR6 ;  /* 0x00000006ff137e24 */ /* 0x000fce000f8e00ff */
.L_x_659:
        /* <DEDUP_REMOVED lines=12> */
.L_x_578:
[----:B0-----:R-:W4:Y:S01]  /*14a00*/  LDL.LU R0, [R1+0x28] ;  /* 0x0000280001007983 */ /* 0x001f220000300800 */
[----:B------:R-:W-:Y:S01]  /*14a10*/  BSSY B0, `(.L_x_661) ;  /* 0x000000b000007945 */ /* 0x000fe20003800000 */
[----:B-1----:R-:W0:Y:S01]  /*14a20*/  S2R R5, SR_CgaCtaId ;  /* 0x0000000000057919 */ /* 0x002e220000008800 */
[----:B----4-:R-:W-:-:S05]  /*14a30*/  VIADD R0, R0, 0x1 ;  /* 0x0000000100007836 */ /* 0x010fca0000000000 */
[----:B---3--:R-:W-:-:S04]  /*14a40*/  LEA.HI R2, R0, R0, RZ, 0x1 ;  /* 0x0000000000027211 */ /* 0x008fc800078f08ff */
[----:B------:R-:W-:-:S04]  /*14a50*/  LOP3.LUT R3, R2, 0xfffffffe, RZ, 0xc0, !PT ;  /* 0xfffffffe02037812 */ /* 0x000fc800078ec0ff */
[----:B------:R-:W-:Y:S02]  /*14a60*/  IADD3 R3, R0, -R3, RZ ;  /* 0x8000000300037210 */ /* 0x000fe40007ffe0ff */
[----:B------:R-:W-:Y:S02]  /*14a70*/  MOV R0, 0x400 ;  /* 0x0000040000007802 */ /* 0x000fe40000000f00 */
[----:B------:R-:W-:Y:S02]  /*14a80*/  SHF.L.U32 R3, R3, 0x1f, RZ ;  /* 0x0000001f03037819 */ /* 0x000fe400000006ff */
[----:B0-----:R-:W-:-:S04]  /*14a90*/  LEA R0, R5, R0, 0x18 ;  /* 0x0000000005007211 */ /* 0x001fc800078ec0ff */
[----:B------:R-:W0:Y:S02]  /*14aa0*/  SYNCS.PHASECHK.TRANS64.TRYWAIT P0, [R0+URZ+0x28c20], R3 ;  /* 0x028c2003000075a7 */ /* 0x000e24000800017f */
[----:B0-----:R-:W-:Y:S05]  /*14ab0*/  @!P0 BRA `(.L_x_662) ;  /* 0x0000001c00148947 */ /* 0x001fea0003800000 */
.L_x_754:
[----:B------:R-:W-:Y:S05]  /*14ac0*/  BSYNC B0 ;  /* 0x0000000000007941 */ /* 0x000fea0003800000 */
.L_x_661:
[----:B------:R-:W-:-:S03]  /*14ad0*/  UMOV UR4, 0xffffffff ;  /* 0xffffffff00047882 */ /* 0x000fc60000000000 */
[----:B------:R-:W-:Y:S05]  /*14ae0*/  BRA.DIV UR4, `(.L_x_663) ;  /* 0x0000001e041c7947 */ /* 0x000fea000b800000 */
[----:B------:R-:W1:Y:S02]  /*14af0*/  S2R R2, SR_TID.X ;  /* 0x0000000000027919 */ /* 0x000e640000002100 */
[----:B-1----:R-:W-:-:S04]  /*14b00*/  SHF.R.U32.HI R2, RZ, 0x5, R2 ;  /* 0x00000005ff027819 */ /* 0x002fc80000011602 */
[----:B------:R-:W-:-:S05]  /*14b10*/  LOP3.LUT R2, R2, 0x3, RZ, 0xc0, !PT ;  /* 0x0000000302027812 */ /* 0x000fca00078ec0ff */
[----:B------:R1:W3:Y:S02]  /*14b20*/  SHFL.IDX PT, R14, R2, RZ, 0x1f ;  /* 0x00001fff020e7589 */ /* 0x0002e400000e0000 */
.L_x_757:
[----:B---3--:R-:W-:-:S13]  /*14b30*/  ISETP.NE.AND P0, PT, R14, RZ, PT ;  /* 0x000000ff0e00720c */ /* 0x008fda0003f05270 */
[----:B------:R-:W-:Y:S05]  /*14b40*/  @P0 BRA `(.L_x_447) ;  /* 0x0000000000940947 */ /* 0x000fea0003800000 */
[----:B------:R-:W-:-:S03]  /*14b50*/  UMOV UR4, 0xffffffff ;  /* 0xffffffff00047882 */ /* 0x000fc60000000000 */
[----:B------:R-:W-:Y:S05]  /*14b60*/  BRA.DIV UR4, `(.L_x_664) ;  /* 0x0000001e04307947 */ /* 0x000fea000b800000 */
[----:B------:R-:W-:-:S13]  /*14b70*/  ELECT P6, URZ, PT ;  /* 0x00000000003f782f */ /* 0x000fda00038c0000 */
.L_x_760:
[----:B------:R-:W-:Y:S05]  /*14b80*/  @!P6 BRA `(.L_x_447) ;  /* 0x000000000084e947 */ /* 0x000fea0003800000 */
[----:B-1----:R-:W3:Y:S02]  /*14b90*/  LDL.LU R2, [R1+0x38] ;  /* 0x0000380001027983 */ /* 0x002ee40000300800 */
[----:B---3--:R-:W-:-:S04]  /*14ba0*/  LOP3.LUT R2, R2, 0x2, RZ, 0xfc, !PT ;  /* 0x0000000202027812 */ /* 0x008fc800078efcff */
[----:B------:R-:W-:-:S13]  /*14bb0*/  ISETP.NE.AND P2, PT, R2, 0x3, PT ;  /* 0x000000030200780c */ /* 0x000fda0003f45270 */
[----:B------:R-:W-:Y:S05]  /*14bc0*/  @!P2 BRA `(.L_x_665) ;  /* 0x000000000004a947 */ /* 0x000fea0003800000 */
[----:B------:R-:W-:Y:S01]  /*14bd0*/  BPT.TRAP 0x1 ;  /* 0x000000040000795c */ /* 0x000fe20000300000 */
.L_x_665:
[----:B0-----:R-:W3:Y:S04]  /*14be0*/  LDL R3, [R1] ;  /* 0x0000000001037983 */ /* 0x001ee80000100800 */
[----:B------:R-:W4:Y:S01]  /*14bf0*/  LDL.LU R7, [R1+0x8] ;  /* 0x0000080001077983 */ /* 0x000f220000300800 */
[----:B------:R-:W-:-:S04]  /*14c00*/  VIADD R2, R0, 0x28c40 ;  /* 0x00028c4000027836 */ /* 0x000fc80000000000 */
[C---:B---3--:R-:W-:Y:S02]  /*14c10*/  IMAD R6, R3.reuse, 0x8, R2 ;  /* 0x0000000803067824 */ /* 0x048fe400078e0202 */
[----:B------:R-:W-:Y:S01]  /*14c20*/  VIADD R3, R3, 0x1 ;  /* 0x0000000103037836 */ /* 0x000fe20000000000 */
[----:B----4-:R-:W-:-:S04]  /*14c30*/  SHF.L.U32 R5, R7, 0x1f, RZ ;  /* 0x0000001f07057819 */ /* 0x010fc800000006ff */
        /* <DEDUP_REMOVED lines=8> */
.L_x_761:
[----:B------:R-:W1:Y:S02]  /*14cc0*/  SYNCS.PHASECHK.TRANS64.TRYWAIT P0, [R7+URZ], R2 ;  /* 0x00000002070075a7 */ /* 0x000e64000800017f */
[----:B-1----:R-:W-:Y:S05]  /*14cd0*/  @!P0 BRA `(.L_x_667) ;  /* 0x0000001c00088947 */ /* 0x002fea0003800000 */
.L_x_762:
[----:B------:R-:W-:Y:S05]  /*14ce0*/  @!P2 BRA `(.L_x_668) ;  /* 0x000000000004a947 */ /* 0x000fea0003800000 */
[----:B------:R-:W-:Y:S01]  /*14cf0*/  BPT.TRAP 0x1 ;  /* 0x000000040000795c */ /* 0x000fe20000300000 */
.L_x_668:
[----:B------:R-:W3:Y:S01]  /*14d00*/  LDL.LU R4, [R1] ;  /* 0x0000000001047983 */ /* 0x000ee20000300800 */
[----:B------:R-:W-:-:S04]  /*14d10*/  VIADD R0, R0, 0x28c60 ;  /* 0x00028c6000007836 */ /* 0x000fc80000000000 */
[----:B---3--:R-:W-:-:S04]  /*14d20*/  IMAD R4, R4, 0x8, R0 ;  /* 0x0000000804047824 */ /* 0x008fc800078e0200 */
[----:B------:R-:W3:Y:S02]  /*14d30*/  SYNCS.PHASECHK.TRANS64.TRYWAIT P0, [R4+URZ], R5 ;  /* 0x00000005040075a7 */ /* 0x000ee4000800017f */
[----:B---3--:R-:W-:Y:S05]  /*14d40*/  @!P0 BRA `(.L_x_669) ;  /* 0x0000001c00008947 */ /* 0x008fea0003800000 */
.L_x_763:
[----:B------:R-:W-:-:S07]  /*14d50*/  LEA R3, R3, R0, 0x3 ;  /* 0x0000000003037211 */ /* 0x000fce00078e18ff */
.L_x_670:
[----:B----4-:R4:W0:Y:S02]  /*14d60*/  SYNCS.PHASECHK.TRANS64.TRYWAIT P0, [R3+URZ], R2 ;  /* 0x00000002030075a7 */ /* 0x010824000800017f */
[----:B0-----:R-:W-:Y:S05]  /*14d70*/  @!P0 NANOSLEEP.SYNCS 0x989680 ;  /* 0x009896800000895d */ /* 0x001fea0003900000 */
[----:B------:R-:W0:Y:S02]  /*14d80*/  @!P0 SYNCS.PHASECHK.TRANS64 P0, [R3+URZ], R2 ;  /* 0x00000002030085a7 */ /* 0x000e24000800007f */
[----:B0-----:R-:W-:Y:S05]  /*14d90*/  @!P0 BRA `(.L_x_670) ;  /* 0xfffffffc00f08947 */ /* 0x001fea000383ffff */
.L_x_447:
[----:B------:R-:W-:Y:S05]  /*14da0*/  BSYNC B8 ;  /* 0x0000000000087941 */ /* 0x000fea0003800000 */
.L_x_444:
[----:B------:R-:W-:Y:S05]  /*14db0*/  EXIT ;  /* 0x000000000000794d */ /* 0x000fea0003800000 */
.L_x_463:
[----:B0-----:R0:W1:Y:S02]  /*14dc0*/  SYNCS.PHASECHK.TRANS64.TRYWAIT P5, [R72+URZ+0x28c90], R59 ;  /* 0x028c903b480075a7 */ /* 0x00106400080a017f */
[----:B-1----:R-:W-:Y:S05]  /*14dd0*/  @!P5 NANOSLEEP.SYNCS 0x989680 ;  /* 0x009896800000d95d */ /* 0x002fea0003900000 */
[----:B------:R-:W1:Y:S02]  /*14de0*/  @!P5 SYNCS.PHASECHK.TRANS64 P5, [R72+URZ+0x28c90], R59 ;  /* 0x028c903b4800d5a7 */ /* 0x000e6400080a007f */
[----:B-1----:R-:W-:Y:S05]  /*14df0*/  @!P5 BRA `(.L_x_463) ;  /* 0xfffffffc00f0d947 */ /* 0x002fea000383ffff */
[----:B------:R-:W-:Y:S05]  /*14e00*/  BRA `(.L_x_671) ;  /* 0xfffffed800087947 */ /* 0x000fea000383ffff */
.L_x_473:
[----:B0-----:R0:W1:Y:S02]  /*14e10*/  SYNCS.PHASECHK.TRANS64.TRYWAIT P5, [R72+URZ+0x28c90], R59 ;  /* 0x028c903b480075a7 */ /* 0x00106400080a017f */
[----:B-1----:R-:W-:Y:S05]  /*14e20*/  @!P5 NANOSLEEP.SYNCS 0x989680 ;  /* 0x009896800000d95d */ /* 0x002fea0003900000 */
[----:B------:R-:W1:Y:S02]  /*14e30*/  @!P5 SYNCS.PHASECHK.TRANS64 P5, [R72+URZ+0x28c90], R59 ;  /* 0x028c903b4800d5a7 */ /* 0x000e6400080a007f */
[----:B-1----:R-:W-:Y:S05]  /*14e40*/  @!P5 BRA `(.L_x_473) ;  /* 0xfffffffc00f0d947 */ /* 0x002fea000383ffff */
[----:B------:R-:W-:Y:S05]  /*14e50*/  BRA `(.L_x_672) ;  /* 0xfffffee000807947 */ /* 0x000fea000383ffff */
.L_x_478:
[----:B0-----:R0:W1:Y:S02]  /*14e60*/  SYNCS.PHASECHK.TRANS64.TRYWAIT P5, [R72+URZ+0x28c90], R59 ;  /* 0x028c903b480075a7 */ /* 0x00106400080a017f */
[----:B-1----:R-:W-:Y:S05]  /*14e70*/  @!P5 NANOSLEEP.SYNCS 0x989680 ;  /* 0x009896800000d95d */ /* 0x002fea0003900000 */
[----:B------:R-:W1:Y:S02]  /*14e80*/  @!P5 SYNCS.PHASECHK.TRANS64 P5, [R72+URZ+0x28c90], R59 ;  /* 0x028c903b4800d5a7 */ /* 0x000e6400080a007f */
[----:B-1----:R-:W-:Y:S05]  /*14e90*/  @!P5 BRA `(.L_x_478) ;  /* 0xfffffffc00f0d947 */ /* 0x002fea000383ffff */
[----:B------:R-:W-:Y:S05]  /*14ea0*/  BRA `(.L_x_673) ;  /* 0xfffffee800b07947 */ /* 0x000fea000383ffff */
.L_x_482:
[----:B----4-:R4:W0:Y:S02]  /*14eb0*/  SYNCS.PHASECHK.TRANS64.TRYWAIT P5, [R72+URZ+0x28cb0], R59 ;  /* 0x028cb03b480075a7 */ /* 0x01082400080a017f */
[----:B0-----:R-:W-:Y:S05]  /*14ec0*/  @!P5 NANOSLEEP.SYNCS 0x989680 ;  /* 0x009896800000d95d */ /* 0x001fea0003900000 */
[----:B------:R-:W0:Y:S02]  /*14ed0*/  @!P5 SYNCS.PHASECHK.TRANS64 P5, [R72+URZ+0x28cb0], R59 ;  /* 0x028cb03b4800d5a7 */ /* 0x000e2400080a007f */
[----:B0-----:R-:W-:Y:S05]  /*14ee0*/  @!P5 BRA `(.L_x_482) ;  /* 0xfffffffc00f0d947 */ /* 0x001fea000383ffff */
[----:B------:R-:W-:Y:S05]  /*14ef0*/  BRA `(.L_x_674) ;  /* 0xfffffeec002c7947 */ /* 0x000fea000383ffff */
.L_x_493:
[----:B0-----:R0:W1:Y:S02]  /*14f00*/  SYNCS.PHASECHK.TRANS64.TRYWAIT P0, [R8+URZ+0x28c50], R3 ;  /* 0x028c5003080075a7 */ /* 0x001064000800017f */
[----:B-1----:R-:W-:Y:S05]  /*14f10*/  @!P0 NANOSLEEP.SYNCS 0x989680 ;  /* 0x009896800000895d */ /* 0x002fea0003900000 */
[----:B------:R-:W1:Y:S02]  /*14f20*/  @!P0 SYNCS.PHASECHK.TRANS64 P0, [R8+URZ+0x28c50], R3 ;  /* 0x028c5003080085a7 */ /* 0x000e64000800007f */
[----:B-1----:R-:W-:Y:S05]  /*14f30*/  @!P0 BRA `(.L_x_493) ;  /* 0xfffffffc00f08947 */ /* 0x002fea000383ffff */
[----:B------:R-:W-:Y:S05]  /*14f40*/  BRA `(.L_x_675) ;  /* 0xfffffef8004c7947 */ /* 0x000fea000383ffff */
.L_x_500:
[----:B-1----:R1:W2:Y:S02]  /*14f50*/  SYNCS.PHASECHK.TRANS64.TRYWAIT P0, [R0+URZ+0x28c50], R3 ;  /* 0x028c5003000075a7 */ /* 0x0022a4000800017f */
[----:B--2---:R-:W-:Y:S05]  /*14f60*/  @!P0 NANOSLEEP.SYNCS 0x989680 ;  /* 0x009896800000895d */ /* 0x004fea0003900000 */
[----:B------:R-:W2:Y:S02]  /*14f70*/  @!P0 SYNCS.PHASECHK.TRANS64 P0, [R0+URZ+0x28c50], R3 ;  /* 0x028c5003000085a7 */ /* 0x000ea4000800007f */
[----:B--2---:R-:W-:Y:S05]  /*14f80*/  @!P0 BRA `(.L_x_500) ;  /* 0xfffffffc00f08947 */ /* 0x004fea000383ffff */
[----:B------:R-:W-:Y:S05]  /*14f90*/  BRA `(.L_x_499) ;  /* 0xffffff0400787947 */ /* 0x000fea000383ffff */
.L_x_515:
[----:B------:R-:W-:Y:S01]  /*14fa0*/  BSSY B1, `(.L_x_676) ;  /* 0x0000008000017945 */ /* 0x000fe20003800000 */
[----:B------:R-:W-:Y:S02]  /*14fb0*/  IMAD.MOV.U32 R13, RZ, RZ, R26 ;  /* 0x000000ffff0d7224 */ /* 0x000fe400078e001a */
[----:B------:R-:W-:Y:S02]  /*14fc0*/  IMAD.MOV.U32 R12, RZ, RZ, RZ ;  /* 0x000000ffff0c7224 */ /* 0x000fe400078e00ff */
[----:B------:R-:W-:Y:S02]  /*14fd0*/  IMAD.MOV.U32 R11, RZ, RZ, 0x1c1f ;  /* 0x00001c1fff0b7424 */ /* 0x000fe400078e00ff */
[----:B------:R-:W-:-:S07]  /*14fe0*/  IMAD.MOV.U32 R15, RZ, RZ, -0x1 ;  /* 0xffffffffff0f7424 */ /* 0x000fce00078e00ff */
[----:B0-----:R-:W-:Y:S05]  /*14ff0*/  WARPSYNC.COLLECTIVE R15, `(.L_x_677) ;  /* 0x000000000f087348 */ /* 0x001fea0003c00000 */
[----:B------:R1:W2:Y:S02]  /*15000*/  SHFL.IDX P6, R14, R13, R12, R11 ;  /* 0x0000000c0d0e7389 */ /* 0x0002a400000c000b */
[----:B012---:R-:W-:Y:S01]  /*15010*/  ENDCOLLECTIVE ;  /* 0x000000000000791b */ /* 0x007fe20003800000 */
.L_x_677:
[----:B------:R-:W-:Y:S05]  /*15020*/  BSYNC B1 ;  /* 0x0000000000017941 */ /* 0x000fea0003800000 */
.L_x_676:
[----:B------:R-:W-:Y:S05]  /*15030*/  BRA `(.L_x_678) ;  /* 0xffffff1800a47947 */ /* 0x000fea000383ffff */
.L_x_516:
[----:B------:R-:W-:Y:S01]  /*15040*/  BSSY B1, `(.L_x_679) ;  /* 0x0000008000017945 */ /* 0x000fe20003800000 */
[----:B------:R-:W-:Y:S01]  /*15050*/  IMAD.MOV.U32 R13, RZ, RZ, R24 ;  /* 0x000000ffff0d7224 */ /* 0x000fe200078e0018 */
[----:B------:R-:W-:Y:S01]  /*15060*/  MOV R11, 0x1c1f ;  /* 0x00001c1f000b7802 */ /* 0x000fe20000000f00 */
[----:B------:R-:W-:Y:S02]  /*15070*/  IMAD.MOV.U32 R12, RZ, RZ, RZ ;  /* 0x000000ffff0c7224 */ /* 0x000fe400078e00ff */
[----:B------:R-:W-:-:S07]  /*15080*/  IMAD.MOV.U32 R15, RZ, RZ, -0x1 ;  /* 0xffffffffff0f7424 */ /* 0x000fce00078e00ff */
[----:B0-----:R-:W-:Y:S05]  /*15090*/  WARPSYNC.COLLECTIVE R15, `(.L_x_680) ;  /* 0x000000000f087348 */ /* 0x001fea0003c00000 */
[----:B------:R1:W2:Y:S02]  /*150a0*/  SHFL.IDX P6, R14, R13, R12, R11 ;  /* 0x0000000c0d0e7389 */ /* 0x0002a400000c000b */
[----:B012---:R-:W-:Y:S01]  /*150b0*/  ENDCOLLECTIVE ;  /* 0x000000000000791b */ /* 0x007fe20003800000 */
.L_x_680:
[----:B------:R-:W-:Y:S05]  /*150c0*/  BSYNC B1 ;  /* 0x0000000000017941 */ /* 0x000fea0003800000 */
.L_x_679:
[----:B------:R-:W-:Y:S05]  /*150d0*/  BRA `(.L_x_681) ;  /* 0xffffff1800887947 */ /* 0x000fea000383ffff */
.L_x_517:
        /* <DEDUP_REMOVED lines=8> */
.L_x_683:
[----:B------:R-:W-:Y:S05]  /*15160*/  BSYNC B1 ;  /* 0x0000000000017941 */ /* 0x000fea0003800000 */
.L_x_682:
[----:B------:R-:W-:Y:S05]  /*15170*/  BRA `(.L_x_684) ;  /* 0xffffff18006c7947 */ /* 0x000fea000383ffff */
.L_x_518:
[----:B------:R-:W-:Y:S01]  /*15180*/  BSSY B1, `(.L_x_685) ;  /* 0x0000008000017945 */ /* 0x000fe20003800000 */
[----:B------:R-:W-:Y:S01]  /*15190*/  IMAD.MOV.U32 R13, RZ, RZ, R27 ;  /* 0x000000ffff0d7224 */ /* 0x000fe200078e001b */
[----:B------:R-:W-:Y:S01]  /*151a0*/  MOV R12, RZ ;  /* 0x000000ff000c7202 */ /* 0x000fe20000000f00 */
[----:B------:R-:W-:Y:S02]  /*151b0*/  IMAD.MOV.U32 R11, RZ, RZ, 0x1c1f ;  /* 0x00001c1fff0b7424 */ /* 0x000fe400078e00ff */
[----:B------:R-:W-:-:S07]  /*151c0*/  IMAD.MOV.U32 R15, RZ, RZ, -0x1 ;  /* 0xffffffffff0f7424 */ /* 0x000fce00078e00ff */
[----:B0-----:R-:W-:Y:S05]  /*151d0*/  WARPSYNC.COLLECTIVE R15, `(.L_x_686) ;  /* 0x000000000f087348 */ /* 0x001fea0003c00000 */
[----:B------:R1:W2:Y:S02]  /*151e0*/  SHFL.IDX P6, R14, R13, R12, R11 ;  /* 0x0000000c0d0e7389 */ /* 0x0002a400000c000b */
[----:B012---:R-:W-:Y:S01]  /*151f0*/  ENDCOLLECTIVE ;  /* 0x000000000000791b */ /* 0x007fe20003800000 */
.L_x_686:
[----:B------:R-:W-:Y:S05]  /*15200*/  BSYNC B1 ;  /* 0x0000000000017941 */ /* 0x000fea0003800000 */
.L_x_685:
[----:B------:R-:W-:Y:S05]  /*15210*/  BRA `(.L_x_687) ;  /* 0xffffff1800507947 */ /* 0x000fea000383ffff */
.L_x_520:
[----:B0-----:R0:W1:Y:S02]  /*15220*/  SYNCS.PHASECHK.TRANS64.TRYWAIT P0, [R2+URZ+0x28c00], R9 ;  /* 0x028c0009020075a7 */ /* 0x001064000800017f */
[----:B-1----:R-:W-:Y:S05]  /*15230*/  @!P0 NANOSLEEP.SYNCS 0x989680 ;  /* 0x009896800000895d */ /* 0x002fea0003900000 */
[----:B------:R-:W1:Y:S02]  /*15240*/  @!P0 SYNCS.PHASECHK.TRANS64 P0, [R2+URZ+0x28c00], R9 ;  /* 0x028c0009020085a7 */ /* 0x000e64000800007f */
[----:B-1----:R-:W-:Y:S05]  /*15250*/  @!P0 BRA `(.L_x_520) ;  /* 0xfffffffc00f08947 */ /* 0x002fea000383ffff */
[----:B------:R-:W-:Y:S05]  /*15260*/  BRA `(.L_x_688) ;  /* 0xffffff1800b07947 */ /* 0x000fea000383ffff */
.L_x_528:
[----:B------:R-:W-:Y:S01]  /*15270*/  BSSY B1, `(.L_x_689) ;  /* 0x0000008000017945 */ /* 0x000fe20003800000 */
[----:B------:R-:W-:Y:S02]  /*15280*/  IMAD.MOV.U32 R13, RZ, RZ, R26 ;  /* 0x000000ffff0d7224 */ /* 0x000fe400078e001a */
[----:B------:R-:W-:Y:S02]  /*15290*/  IMAD.MOV.U32 R12, RZ, RZ, RZ ;  /* 0x000000ffff0c7224 */ /* 0x000fe400078e00ff */
[----:B------:R-:W-:Y:S02]  /*152a0*/  IMAD.MOV.U32 R11, RZ, RZ, 0x1c1f ;  /* 0x00001c1fff0b7424 */ /* 0x000fe400078e00ff */
[----:B------:R-:W-:-:S07]  /*152b0*/  IMAD.MOV.U32 R15, RZ, RZ, -0x1 ;  /* 0xffffffffff0f7424 */ /* 0x000fce00078e00ff */
[----:B0----5:R-:W-:Y:S05]  /*152c0*/  WARPSYNC.COLLECTIVE R15, `(.L_x_690) ;  /* 0x000000000f087348 */ /* 0x021fea0003c00000 */
[----:B------:R1:W2:Y:S02]  /*152d0*/  SHFL.IDX P6, R14, R13, R12, R11 ;  /* 0x0000000c0d0e7389 */ /* 0x0002a400000c000b */
[----:B012--5:R-:W-:Y:S01]  /*152e0*/  ENDCOLLECTIVE ;  /* 0x000000000000791b */ /* 0x027fe20003800000 */
.L_x_690:
[----:B------:R-:W-:Y:S05]  /*152f0*/  BSYNC B1 ;  /* 0x0000000000017941 */ /* 0x000fea0003800000 */
.L_x_689:
[----:B------:R-:W-:Y:S05]  /*15300*/  BRA `(.L_x_691) ;  /* 0xffffff24007c7947 */ /* 0x000fea000383ffff */
.L_x_529:
[----:B------:R-:W-:Y:S01]  /*15310*/  BSSY B1, `(.L_x_692) ;  /* 0x0000008000017945 */ /* 0x000fe20003800000 */
[----:B------:R-:W-:Y:S01]  /*15320*/  MOV R13, R24 ;  /* 0x00000018000d7202 */ /* 0x000fe20000000f00 */
[----:B------:R-:W-:Y:S02]  /*15330*/  IMAD.MOV.U32 R12, RZ, RZ, RZ ;  /* 0x000000ffff0c7224 */ /* 0x000fe400078e00ff */
[----:B------:R-:W-:Y:S02]  /*15340*/  IMAD.MOV.U32 R11, RZ, RZ, 0x1c1f ;  /* 0x00001c1fff0b7424 */ /* 0x000fe400078e00ff */
[----:B------:R-:W-:-:S07]  /*15350*/  IMAD.MOV.U32 R15, RZ, RZ, -0x1 ;  /* 0xffffffffff0f7424 */ /* 0x000fce00078e00ff */
[----:B0----5:R-:W-:Y:S05]  /*15360*/  WARPSYNC.COLLECTIVE R15, `(.L_x_693) ;  /* 0x000000000f087348 */ /* 0x021fea0003c00000 */
[----:B------:R1:W2:Y:S02]  /*15370*/  SHFL.IDX P6, R14, R13, R12, R11 ;  /* 0x0000000c0d0e7389 */ /* 0x0002a400000c000b */
[----:B012--5:R-:W-:Y:S01]  /*15380*/  ENDCOLLECTIVE ;  /* 0x000000000000791b */ /* 0x027fe20003800000 */
.L_x_693:
[----:B------:R-:W-:Y:S05]  /*15390*/  BSYNC B1 ;  /* 0x0000000000017941 */ /* 0x000fea0003800000 */
.L_x_692:
[----:B------:R-:W-:Y:S05]  /*153a0*/  BRA `(.L_x_694) ;  /* 0xffffff2400607947 */ /* 0x000fea000383ffff */
.L_x_530:
[----:B------:R-:W-:Y:S01]  /*153b0*/  BSSY B1, `(.L_x_695) ;  /* 0x0000008000017945 */ /* 0x000fe20003800000 */
[----:B------:R-:W-:Y:S01]  /*153c0*/  IMAD.MOV.U32 R13, RZ, RZ, R28 ;  /* 0x000000ffff0d7224 */ /* 0x000fe200078e001c */
[----:B------:R-:W-:Y:S01]  /*153d0*/  MOV R15, 0xffffffff ;  /* 0xffffffff000f7802 */ /* 0x000fe20000000f00 */
[----:B------:R-:W-:Y:S02]  /*153e0*/  IMAD.MOV.U32 R12, RZ, RZ, RZ ;  /* 0x000000ffff0c7224 */ /* 0x000fe400078e00ff */
[----:B------:R-:W-:-:S07]  /*153f0*/  IMAD.MOV.U32 R11, RZ, RZ, 0x1c1f ;  /* 0x00001c1fff0b7424 */ /* 0x000fce00078e00ff */
[----:B0----5:R-:W-:Y:S05]  /*15400*/  WARPSYNC.COLLECTIVE R15, `(.L_x_696) ;  /* 0x000000000f087348 */ /* 0x021fea0003c00000 */
[----:B------:R1:W2:Y:S02]  /*15410*/  SHFL.IDX P6, R14, R13, R12, R11 ;  /* 0x0000000c0d0e7389 */ /* 0x0002a400000c000b */
[----:B012--5:R-:W-:Y:S01]  /*15420*/  ENDCOLLECTIVE ;  /* 0x000000000000791b */ /* 0x027fe20003800000 */
.L_x_696:
[----:B------:R-:W-:Y:S05]  /*15430*/  BSYNC B1 ;  /* 0x0000000000017941 */ /* 0x000fea0003800000 */
.L_x_695:
[----:B------:R-:W-:Y:S05]  /*15440*/  BRA `(.L_x_697) ;  /* 0xffffff2400447947 */ /* 0x000fea000383ffff */
.L_x_531:
        /* <DEDUP_REMOVED lines=8> */
.L_x_699:
[----:B------:R-:W-:Y:S05]  /*154d0*/  BSYNC B1 ;  /* 0x0000000000017941 */ /* 0x000fea0003800000 */
.L_x_698:
[----:B------:R-:W-:Y:S05]  /*154e0*/  BRA `(.L_x_700) ;  /* 0xffffff2400287947 */ /* 0x000fea000383ffff */
.L_x_533:
[----:B0-----:R0:W1:Y:S02]  /*154f0*/  SYNCS.PHASECHK.TRANS64.TRYWAIT P1, [R2+URZ+0x28c00], R3 ;  /* 0x028c0003020075a7 */ /* 0x001064000802017f */
[----:B-1----:R-:W-:Y:S05]  /*15500*/  @!P1 NANOSLEEP.SYNCS 0x989680 ;  /* 0x009896800000995d */ /* 0x002fea0003900000 */
[----:B------:R-:W1:Y:S02]  /*15510*/  @!P1 SYNCS.PHASECHK.TRANS64 P1, [R2+URZ+0x28c00], R3 ;  /* 0x028c0003020095a7 */ /* 0x000e64000802007f */
[----:B-1----:R-:W-:Y:S05]  /*15520*/  @!P1 BRA `(.L_x_533) ;  /* 0xfffffffc00f09947 */ /* 0x002fea000383ffff */
[----:B------:R-:W-:Y:S05]  /*15530*/  BRA `(.L_x_701) ;  /* 0xffffff2400887947 */ /* 0x000fea000383ffff */
.L_x_539:
[----:B0-----:R0:W1:Y:S02]  /*15540*/  SYNCS.PHASECHK.TRANS64.TRYWAIT P1, [R15+URZ+0x28c30], R58 ;  /* 0x028c303a0f0075a7 */ /* 0x001064000802017f */
[----:B-1----:R-:W-:Y:S05]  /*15550*/  @!P1 NANOSLEEP.SYNCS 0x989680 ;  /* 0x009896800000995d */ /* 0x002fea0003900000 */
[----:B------:R-:W1:Y:S02]  /*15560*/  @!P1 SYNCS.PHASECHK.TRANS64 P1, [R15+URZ+0x28c30], R58 ;  /* 0x028c303a0f0095a7 */ /* 0x000e64000802007f */
[----:B-1----:R-:W-:Y:S05]  /*15570*/  @!P1 BRA `(.L_x_539) ;  /* 0xfffffffc00f09947 */ /* 0x002fea000383ffff */
[----:B------:R-:W-:Y:S05]  /*15580*/  BRA `(.L_x_538) ;  /* 0xffffff3000987947 */ /* 0x000fea000383ffff */
.L_x_544:
[----:B--2---:R2:W4:Y:S02]  /*15590*/  SYNCS.PHASECHK.TRANS64.TRYWAIT P2, [R15+URZ+0x28c50], R58 ;  /* 0x028c503a0f0075a7 */ /* 0x004524000804017f */
[----:B----4-:R-:W-:Y:S05]  /*155a0*/  @!P2 NANOSLEEP.SYNCS 0x989680 ;  /* 0x009896800000a95d */ /* 0x010fea0003900000 */
[----:B------:R-:W4:Y:S02]  /*155b0*/  @!P2 SYNCS.PHASECHK.TRANS64 P2, [R15+URZ+0x28c50], R58 ;  /* 0x028c503a0f00a5a7 */ /* 0x000f24000804007f */
[----:B----4-:R-:W-:Y:S05]  /*155c0*/  @!P2 BRA `(.L_x_544) ;  /* 0xfffffffc00f0a947 */ /* 0x010fea000383ffff */
[----:B------:R-:W-:Y:S05]  /*155d0*/  BRA `(.L_x_543) ;  /* 0xffffff4400d87947 */ /* 0x000fea000383ffff */
.L_x_551:
[----:B-1----:R1:W2:Y:S02]  /*155e0*/  SYNCS.PHASECHK.TRANS64.TRYWAIT P3, [R15+URZ+0x28c30], R213 ;  /* 0x028c30d50f0075a7 */ /* 0x0022a4000806017f */
[----:B--2---:R-:W-:Y:S05]  /*155f0*/  @!P3 NANOSLEEP.SYNCS 0x989680 ;  /* 0x009896800000b95d */ /* 0x004fea0003900000 */
[----:B------:R-:W2:Y:S02]  /*15600*/  @!P3 SYNCS.PHASECHK.TRANS64 P3, [R15+URZ+0x28c30], R213 ;  /* 0x028c30d50f00b5a7 */ /* 0x000ea4000806007f */
[----:B--2---:R-:W-:Y:S05]  /*15610*/  @!P3 BRA `(.L_x_551) ;  /* 0xfffffffc00f0b947 */ /* 0x004fea000383ffff */
[----:B------:R-:W-:Y:S05]  /*15620*/  BRA `(.L_x_550) ;  /* 0xffffff4800e07947 */ /* 0x000fea000383ffff */
.L_x_556:
[----:B--2---:R2:W3:Y:S02]  /*15630*/  SYNCS.PHASECHK.TRANS64.TRYWAIT P3, [R15+URZ+0x28c50], R213 ;  /* 0x028c50d50f0075a7 */ /* 0x0044e4000806017f */
[----:B---3--:R-:W-:Y:S05]  /*15640*/  @!P3 NANOSLEEP.SYNCS 0x989680 ;  /* 0x009896800000b95d */ /* 0x008fea0003900000 */
[----:B------:R-:W3:Y:S02]  /*15650*/  @!P3 SYNCS.PHASECHK.TRANS64 P3, [R15+URZ+0x28c50], R213 ;  /* 0x028c50d50f00b5a7 */ /* 0x000ee4000806007f */
[----:B---3--:R-:W-:Y:S05]  /*15660*/  @!P3 BRA `(.L_x_556) ;  /* 0xfffffffc00f0b947 */ /* 0x008fea000383ffff */
[----:B------:R-:W-:Y:S05]  /*15670*/  BRA `(.L_x_555) ;  /* 0xffffff64003c7947 */ /* 0x000fea000383ffff */
.L_x_582:
[----:B------:R-:W0:Y:S01]  /*15680*/  S2R R8, SR_TID.X ;  /* 0x0000000000087919 */ /* 0x000e220000002100 */
[----:B------:R-:W-:Y:S01]  /*15690*/  BSSY B1, `(.L_x_702) ;  /* 0x000000a000017945 */ /* 0x000fe20003800000 */
[----:B------:R-:W-:Y:S01]  /*156a0*/  IMAD.MOV.U32 R12, RZ, RZ, RZ ;  /* 0x000000ffff0c7224 */ /* 0x000fe200078e00ff */
[----:B------:R-:W-:Y:S01]  /*156b0*/  MOV R11, 0x1f ;  /* 0x0000001f000b7802 */ /* 0x000fe20000000f00 */
[----:B------:R-:W-:Y:S01]  /*156c0*/  IMAD.MOV.U32 R15, RZ, RZ, -0x1 ;  /* 0xffffffffff0f7424 */ /* 0x000fe200078e00ff */
[----:B0-----:R-:W-:-:S04]  /*156d0*/  SHF.R.U32.HI R8, RZ, 0x5, R8 ;  /* 0x00000005ff087819 */ /* 0x001fc80000011608 */
[----:B------:R-:W-:-:S05]  /*156e0*/  LOP3.LUT R8, R8, 0x3, RZ, 0xc0, !PT ;  /* 0x0000000308087812 */ /* 0x000fca00078ec0ff */
[----:B------:R-:W-:-:S07]  /*156f0*/  IMAD.MOV.U32 R13, RZ, RZ, R8 ;  /* 0x000000ffff0d7224 */ /* 0x000fce00078e0008 */
[----:B-----5:R-:W-:Y:S05]  /*15700*/  WARPSYNC.COLLECTIVE R15, `(.L_x_703) ;  /* 0x000000000f087348 */ /* 0x020fea0003c00000 */
[----:B------:R0:W1:Y:S02]  /*15710*/  SHFL.IDX P6, R14, R13, R12, R11 ;  /* 0x0000000c0d0e7389 */ /* 0x00006400000c000b */
[----:B01---5:R-:W-:Y:S01]  /*15720*/  ENDCOLLECTIVE ;  /* 0x000000000000791b */ /* 0x023fe20003800000 */
.L_x_703:
[----:B------:R-:W-:Y:S05]  /*15730*/  BSYNC B1 ;  /* 0x0000000000017941 */ /* 0x000fea0003800000 */
.L_x_702:
[----:B------:R-:W-:Y:S05]  /*15740*/  BRA `(.L_x_704) ;  /* 0xffffffa800707947 */ /* 0x000fea000383ffff */
.L_x_583:
[----:B------:R-:W-:Y:S01]  /*15750*/  BSSY B1, `(.L_x_705) ;  /* 0x0000006000017945 */ /* 0x000fe20003800000 */
[----:B------:R-:W-:-:S07]  /*15760*/  IMAD.MOV.U32 R15, RZ, RZ, -0x1 ;  /* 0xffffffffff0f7424 */ /* 0x000fce00078e00ff */
[----:B-----5:R-:W-:Y:S05]  /*15770*/  WARPSYNC.COLLECTIVE R15, `(.L_x_706) ;  /* 0x000000000f0c7348 */ /* 0x020fea0003c00000 */
[----:B------:R-:W-:Y:S02]  /*15780*/  ELECT P6, UR62, PT ;  /* 0x00000000003e782f */ /* 0x000fe400038c0000 */
[----:B------:R-:W-:Y:S01]  /*15790*/  MOV R14, UR62 ;  /* 0x0000003e000e7c02 */ /* 0x000fe20008000f00 */
[----:B-----5:R-:W-:Y:S10]  /*157a0*/  ENDCOLLECTIVE ;  /* 0x000000000000791b */ /* 0x020ff40003800000 */
.L_x_706:
[----:B------:R-:W-:Y:S05]  /*157b0*/  BSYNC B1 ;  /* 0x0000000000017941 */ /* 0x000fea0003800000 */
.L_x_705:
[----:B------:R-:W-:Y:S05]  /*157c0*/  BRA `(.L_x_707) ;  /* 0xffffffa8005c7947 */ /* 0x000fea000383ffff */
.L_x_585:
[----:B0-----:R0:W1:Y:S02]  /*157d0*/  SYNCS.PHASECHK.TRANS64.TRYWAIT P0, [R5+URZ+0x28c20], R6 ;  /* 0x028c2006050075a7 */ /* 0x001064000800017f */
[----:B-1----:R-:W-:Y:S05]  /*157e0*/  @!P0 NANOSLEEP.SYNCS 0x989680 ;  /* 0x009896800000895d */ /* 0x002fea0003900000 */
[----:B------:R-:W1:Y:S02]  /*157f0*/  @!P0 SYNCS.PHASECHK.TRANS64 P0, [R5+URZ+0x28c20], R6 ;  /* 0x028c2006050085a7 */ /* 0x000e64000800007f */
[----:B-1----:R-:W-:Y:S05]  /*15800*/  @!P0 BRA `(.L_x_585) ;  /* 0xfffffffc00f08947 */ /* 0x002fea000383ffff */
[----:B------:R-:W-:Y:S05]  /*15810*/  BRA `(.L_x_708) ;  /* 0xffffffa800787947 */ /* 0x000fea000383ffff */
.L_x_588:
[----:B0-----:R0:W1:Y:S02]  /*15820*/  SYNCS.PHASECHK.TRANS64.TRYWAIT P0, [R6+URZ+0x28ca0], R9 ;  /* 0x028ca009060075a7 */ /* 0x001064000800017f */
[----:B-1----:R-:W-:Y:S05]  /*15830*/  @!P0 NANOSLEEP.SYNCS 0x989680 ;  /* 0x009896800000895d */ /* 0x002fea0003900000 */
[----:B------:R-:W1:Y:S02]  /*15840*/  @!P0 SYNCS.PHASECHK.TRANS64 P0, [R6+URZ+0x28ca0], R9 ;  /* 0x028ca009060085a7 */ /* 0x000e64000800007f */
[----:B-1----:R-:W-:Y:S05]  /*15850*/  @!P0 BRA `(.L_x_588) ;  /* 0xfffffffc00f08947 */ /* 0x002fea000383ffff */
[----:B------:R-:W-:Y:S05]  /*15860*/  BRA `(.L_x_709) ;  /* 0xffffffa800887947 */ /* 0x000fea000383ffff */
.L_x_590:
[----:B-1----:R1:W2:Y:S02]  /*15870*/  SYNCS.PHASECHK.TRANS64.TRYWAIT P0, [R6+URZ+0x28cc0], R9 ;  /* 0x028cc009060075a7 */ /* 0x0022a4000800017f */
[----:B--2---:R-:W-:Y:S05]  /*15880*/  @!P0 NANOSLEEP.SYNCS 0x989680 ;  /* 0x009896800000895d */ /* 0x004fea0003900000 */
[----:B------:R-:W2:Y:S02]  /*15890*/  @!P0 SYNCS.PHASECHK.TRANS64 P0, [R6+URZ+0x28cc0], R9 ;  /* 0x028cc009060085a7 */ /* 0x000ea4000800007f */
[----:B--2---:R-:W-:Y:S05]  /*158a0*/  @!P0 BRA `(.L_x_590) ;  /* 0xfffffffc00f08947 */ /* 0x004fea000383ffff */
[----:B------:R-:W-:Y:S05]  /*158b0*/  BRA `(.L_x_710) ;  /* 0xffffffa800ec7947 */ /* 0x000fea000383ffff */
.L_x_594:
[----:B0-----:R0:W1:Y:S02]  /*158c0*/  SYNCS.PHASECHK.TRANS64.TRYWAIT P0, [R7+URZ+0x28ca0], R8 ;  /* 0x028ca008070075a7 */ /* 0x001064000800017f */
[----:B-1----:R-:W-:Y:S05]  /*158d0*/  @!P0 NANOSLEEP.SYNCS 0x989680 ;  /* 0x009896800000895d */ /* 0x002fea0003900000 */
[----:B------:R-:W1:Y:S02]  /*158e0*/  @!P0 SYNCS.PHASECHK.TRANS64 P0, [R7+URZ+0x28ca0], R8 ;  /* 0x028ca008070085a7 */ /* 0x000e64000800007f */
[----:B-1----:R-:W-:Y:S05]  /*158f0*/  @!P0 BRA `(.L_x_594) ;  /* 0xfffffffc00f08947 */ /* 0x002fea000383ffff */
[----:B------:R-:W-:Y:S05]  /*15900*/  BRA `(.L_x_711) ;  /* 0xffffffb0002c7947 */ /* 0x000fea000383ffff */
.L_x_596:
[----:B-1----:R1:W2:Y:S02]  /*15910*/  SYNCS.PHASECHK.TRANS64.TRYWAIT P1, [R7+URZ+0x28cc0], R8 ;  /* 0x028cc008070075a7 */ /* 0x0022a4000802017f */
[----:B--2---:R-:W-:Y:S05]  /*15920*/  @!P1 NANOSLEEP.SYNCS 0x989680 ;  /* 0x009896800000995d */ /* 0x004fea0003900000 */
[----:B------:R-:W2:Y:S02]  /*15930*/  @!P1 SYNCS.PHASECHK.TRANS64 P1, [R7+URZ+0x28cc0], R8 ;  /* 0x028cc008070095a7 */ /* 0x000ea4000802007f */
[----:B--2---:R-:W-:Y:S05]  /*15940*/  @!P1 BRA `(.L_x_596) ;  /* 0xfffffffc00f09947 */ /* 0x004fea000383ffff */
[----:B------:R-:W-:Y:S05]  /*15950*/  BRA `(.L_x_712) ;  /* 0xffffffb000887947 */ /* 0x000fea000383ffff */
.L_x_606:
[----:B------:R-:W0:Y:S01]  /*15960*/  S2R R3, SR_TID.X ;  /* 0x0000000000037919 */ /* 0x000e220000002100 */
[----:B------:R-:W-:Y:S01]  /*15970*/  BSSY B0, `(.L_x_713) ;  /* 0x000000a000007945 */ /* 0x000fe20003800000 */
[----:B------:R-:W-:Y:S02]  /*15980*/  IMAD.MOV.U32 R12, RZ, RZ, RZ ;  /* 0x000000ffff0c7224 */ /* 0x000fe400078e00ff */
[----:B------:R-:W-:Y:S02]  /*15990*/  IMAD.MOV.U32 R11, RZ, RZ, 0x1f ;  /* 0x0000001fff0b7424 */ /* 0x000fe400078e00ff */
[----:B------:R-:W-:Y:S01]  /*159a0*/  IMAD.MOV.U32 R15, RZ, RZ, -0x1 ;  /* 0xffffffffff0f7424 */ /* 0x000fe200078e00ff */
[----:B0-----:R-:W-:-:S04]  /*159b0*/  SHF.R.U32.HI R3, RZ, 0x5, R3 ;  /* 0x00000005ff037819 */ /* 0x001fc80000011603 */
[----:B------:R-:W-:-:S05]  /*159c0*/  LOP3.LUT R3, R3, 0x3, RZ, 0xc0, !PT ;  /* 0x0000000303037812 */ /* 0x000fca00078ec0ff */
[----:B------:R-:W-:-:S07]  /*159d0*/  IMAD.MOV.U32 R13, RZ, RZ, R3 ;  /* 0x000000ffff0d7224 */ /* 0x000fce00078e0003 */
[----:B-1----:R-:W-:Y:S05]  /*159e0*/  WARPSYNC.COLLECTIVE R15, `(.L_x_714) ;  /* 0x000000000f087348 */ /* 0x002fea0003c00000 */
[----:B------:R0:W2:Y:S02]  /*159f0*/  SHFL.IDX P6, R14, R13, R12, R11 ;  /* 0x0000000c0d0e7389 */ /* 0x0000a400000c000b */
[----:B012---:R-:W-:Y:S01]  /*15a00*/  ENDCOLLECTIVE ;  /* 0x000000000000791b */ /* 0x007fe20003800000 */
.L_x_714:
[----:B------:R-:W-:Y:S05]  /*15a10*/  BSYNC B0 ;  /* 0x0000000000007941 */ /* 0x000fea0003800000 */
.L_x_713:
[----:B------:R-:W-:Y:S05]  /*15a20*/  BRA `(.L_x_715) ;  /* 0xffffffbc00847947 */ /* 0x000fea000383ffff */
.L_x_607:
[----:B------:R-:W-:Y:S01]  /*15a30*/  BSSY B0, `(.L_x_716) ;  /* 0x0000006000007945 */ /* 0x000fe20003800000 */
[----:B------:R-:W-:-:S07]  /*15a40*/  MOV R15, 0xffffffff ;  /* 0xffffffff000f7802 */ /* 0x000fce0000000f00 */
[----:B------:R-:W-:Y:S05]  /*15a50*/  WARPSYNC.COLLECTIVE R15, `(.L_x_717) ;  /* 0x000000000f0c7348 */ /* 0x000fea0003c00000 */
[----:B------:R-:W-:Y:S02]  /*15a60*/  ELECT P6, UR62, PT ;  /* 0x00000000003e782f */ /* 0x000fe400038c0000 */
[----:B------:R-:W-:Y:S01]  /*15a70*/  MOV R14, UR62 ;  /* 0x0000003e000e7c02 */ /* 0x000fe20008000f00 */
[----:B------:R-:W-:Y:S10]  /*15a80*/  ENDCOLLECTIVE ;  /* 0x000000000000791b */ /* 0x000ff40003800000 */
.L_x_717:
[----:B------:R-:W-:Y:S05]  /*15a90*/  BSYNC B0 ;  /* 0x0000000000007941 */ /* 0x000fea0003800000 */
.L_x_716:
[----:B------:R-:W-:Y:S05]  /*15aa0*/  BRA `(.L_x_718) ;  /* 0xffffffbc007c7947 */ /* 0x000fea000383ffff */
.L_x_610:
[----:B0-----:R0:W1:Y:S02]  /*15ab0*/  SYNCS.PHASECHK.TRANS64.TRYWAIT P0, [R5+URZ+0x28c40], R7 ;  /* 0x028c4007050075a7 */ /* 0x001064000800017f */
[----:B-1----:R-:W-:Y:S05]  /*15ac0*/  @!P0 NANOSLEEP.SYNCS 0x989680 ;  /* 0x009896800000895d */ /* 0x002fea0003900000 */
[----:B------:R-:W1:Y:S02]  /*15ad0*/  @!P0 SYNCS.PHASECHK.TRANS64 P0, [R5+URZ+0x28c40], R7 ;  /* 0x028c4007050085a7 */ /* 0x000e64000800007f */
[----:B-1----:R-:W-:Y:S05]  /*15ae0*/  @!P0 BRA `(.L_x_610) ;  /* 0xfffffffc00f08947 */ /* 0x002fea000383ffff */
[----:B------:R-:W-:Y:S05]  /*15af0*/  BRA `(.L_x_719) ;  /* 0xffffffbc00ec7947 */ /* 0x000fea000383ffff */
.L_x_613:
        /* <DEDUP_REMOVED lines=8> */
.L_x_616:
[----:B0-----:R0:W1:Y:S02]  /*15b80*/  SYNCS.PHASECHK.TRANS64.TRYWAIT P0, [R2+URZ+0x28c60], R5 ;  /* 0x028c6005020075a7 */ /* 0x001064000800017f */
[----:B-1----:R-:W-:Y:S05]  /*15b90*/  @!P0 NANOSLEEP.SYNCS 0x989680 ;  /* 0x009896800000895d */ /* 0x002fea0003900000 */
[----:B------:R-:W1:Y:S02]  /*15ba0*/  @!P0 SYNCS.PHASECHK.TRANS64 P0, [R2+URZ+0x28c60], R5 ;  /* 0x028c6005020085a7 */ /* 0x000e64000800007f */
[----:B-1----:R-:W-:Y:S05]  /*15bb0*/  @!P0 BRA `(.L_x_616) ;  /* 0xfffffffc00f08947 */ /* 0x002fea000383ffff */
[----:B------:R-:W-:Y:S05]  /*15bc0*/  BRA `(.L_x_721) ;  /* 0xffffffc000e87947 */ /* 0x000fea000383ffff */
.L_x_625:
[----:B--2---:R2:W3:Y:S02]  /*15bd0*/  SYNCS.PHASECHK.TRANS64.TRYWAIT P0, [R2+URZ+0x28c40], R7 ;  /* 0x028c4007020075a7 */ /* 0x0044e4000800017f */
[----:B---3--:R-:W-:Y:S05]  /*15be0*/  @!P0 NANOSLEEP.SYNCS 0x989680 ;  /* 0x009896800000895d */ /* 0x008fea0003900000 */
[----:B------:R-:W3:Y:S02]  /*15bf0*/  @!P0 SYNCS.PHASECHK.TRANS64 P0, [R2+URZ+0x28c40], R7 ;  /* 0x028c4007020085a7 */ /* 0x000ee4000800007f */
[----:B---3--:R-:W-:Y:S05]  /*15c00*/  @!P0 BRA `(.L_x_625) ;  /* 0xfffffffc00f08947 */ /* 0x008fea000383ffff */
[----:B------:R-:W-:Y:S05]  /*15c10*/  BRA `(.L_x_722) ;  /* 0xffffffc800c07947 */ /* 0x000fea000383ffff */
.L_x_627:
[----:B0-----:R0:W3:Y:S02]  /*15c20*/  SYNCS.PHASECHK.TRANS64.TRYWAIT P0, [R2+URZ+0x28c60], R7 ;  /* 0x028c6007020075a7 */ /* 0x0010e4000800017f */
[----:B---3--:R-:W-:Y:S05]  /*15c30*/  @!P0 NANOSLEEP.SYNCS 0x989680 ;  /* 0x009896800000895d */ /* 0x008fea0003900000 */
[----:B------:R-:W3:Y:S02]  /*15c40*/  @!P0 SYNCS.PHASECHK.TRANS64 P0, [R2+URZ+0x28c60], R7 ;  /* 0x028c6007020085a7 */ /* 0x000ee4000800007f */
[----:B---3--:R-:W-:Y:S05]  /*15c50*/  @!P0 BRA `(.L_x_627) ;  /* 0xfffffffc00f08947 */ /* 0x008fea000383ffff */
[----:B------:R-:W-:Y:S05]  /*15c60*/  BRA `(.L_x_723) ;  /* 0xffffffcc00307947 */ /* 0x000fea000383ffff */
.L_x_632:
[----:B---3--:R3:W4:Y:S02]  /*15c70*/  SYNCS.PHASECHK.TRANS64.TRYWAIT P0, [R2+URZ+0x28c40], R3 ;  /* 0x028c4003020075a7 */ /* 0x008724000800017f */
[----:B----4-:R-:W-:Y:S05]  /*15c80*/  @!P0 NANOSLEEP.SYNCS 0x989680 ;  /* 0x009896800000895d */ /* 0x010fea0003900000 */
[----:B------:R-:W4:Y:S02]  /*15c90*/  @!P0 SYNCS.PHASECHK.TRANS64 P0, [R2+URZ+0x28c40], R3 ;  /* 0x028c4003020085a7 */ /* 0x000f24000800007f */
[----:B----4-:R-:W-:Y:S05]  /*15ca0*/  @!P0 BRA `(.L_x_632) ;  /* 0xfffffffc00f08947 */ /* 0x010fea000383ffff */
[----:B------:R-:W-:Y:S05]  /*15cb0*/  BRA `(.L_x_724) ;  /* 0xffffffd000cc7947 */ /* 0x000fea000383ffff */
.L_x_634:
[----:B0-----:R0:W2:Y:S02]  /*15cc0*/  SYNCS.PHASECHK.TRANS64.TRYWAIT P1, [R2+URZ+0x28c60], R3 ;  /* 0x028c6003020075a7 */ /* 0x0010a4000802017f */
[----:B--2---:R-:W-:Y:S05]  /*15cd0*/  @!P1 NANOSLEEP.SYNCS 0x989680 ;  /* 0x009896800000995d */ /* 0x004fea0003900000 */
[----:B------:R-:W2:Y:S02]  /*15ce0*/  @!P1 SYNCS.PHASECHK.TRANS64 P1, [R2+URZ+0x28c60], R3 ;  /* 0x028c6003020095a7 */ /* 0x000ea4000802007f */
[----:B--2---:R-:W-:Y:S05]  /*15cf0*/  @!P1 BRA `(.L_x_634) ;  /* 0xfffffffc00f09947 */ /* 0x004fea000383ffff */
[----:B------:R-:W-:Y:S05]  /*15d00*/  BRA `(.L_x_725) ;  /* 0xffffffd400387947 */ /* 0x000fea000383ffff */
.L_x_639:
[----:B----4-:R4:W0:Y:S02]  /*15d10*/  SYNCS.PHASECHK.TRANS64.TRYWAIT P0, [R2+URZ+0x28c40], R3 ;  /* 0x028c4003020075a7 */ /* 0x010824000800017f */
[----:B0-----:R-:W-:Y:S05]  /*15d20*/  @!P0 NANOSLEEP.SYNCS 0x989680 ;  /* 0x009896800000895d */ /* 0x001fea0003900000 */
[----:B------:R-:W0:Y:S02]  /*15d30*/  @!P0 SYNCS.PHASECHK.TRANS64 P0, [R2+URZ+0x28c40], R3 ;  /* 0x028c4003020085a7 */ /* 0x000e24000800007f */
[----:B0-----:R-:W-:Y:S05]  /*15d40*/  @!P0 BRA `(.L_x_639) ;  /* 0xfffffffc00f08947 */ /* 0x001fea000383ffff */
[----:B------:R-:W-:Y:S05]  /*15d50*/  BRA `(.L_x_726) ;  /* 0xffffffd800b47947 */ /* 0x000fea000383ffff */
.L_x_641:
[----:B0-----:R0:W2:Y:S02]  /*15d60*/  SYNCS.PHASECHK.TRANS64.TRYWAIT P1, [R2+URZ+0x28c60], R3 ;  /* 0x028c6003020075a7 */ /* 0x0010a4000802017f */
[----:B--2---:R-:W-:Y:S05]  /*15d70*/  @!P1 NANOSLEEP.SYNCS 0x989680 ;  /* 0x009896800000995d */ /* 0x004fea0003900000 */
[----:B------:R-:W2:Y:S02]  /*15d80*/  @!P1 SYNCS.PHASECHK.TRANS64 P1, [R2+URZ+0x28c60], R3 ;  /* 0x028c6003020095a7 */ /* 0x000ea4000802007f */
[----:B--2---:R-:W-:Y:S05]  /*15d90*/  @!P1 BRA `(.L_x_641) ;  /* 0xfffffffc00f09947 */ /* 0x004fea000383ffff */
[----:B------:R-:W-:Y:S05]  /*15da0*/  BRA `(.L_x_727) ;  /* 0xffffffdc00247947 */ /* 0x000fea000383ffff */
.L_x_646:
[----:B------:R-:W-:Y:S01]  /*15db0*/  BSSY B0, `(.L_x_728) ;  /* 0x0000008000007945 */ /* 0x000fe20003800000 */
[----:B0-----:R-:W-:Y:S02]  /*15dc0*/  IMAD.MOV.U32 R13, RZ, RZ, R16 ;  /* 0x000000ffff0d7224 */ /* 0x001fe400078e0010 */
[----:B------:R-:W-:Y:S02]  /*15dd0*/  IMAD.MOV.U32 R12, RZ, RZ, RZ ;  /* 0x000000ffff0c7224 */ /* 0x000fe400078e00ff */
[----:B--2---:R-:W-:Y:S02]  /*15de0*/  IMAD.MOV.U32 R11, RZ, RZ, 0x1f ;  /* 0x0000001fff0b7424 */ /* 0x004fe400078e00ff */
[----:B------:R-:W-:-:S07]  /*15df0*/  IMAD.MOV.U32 R15, RZ, RZ, -0x1 ;  /* 0xffffffffff0f7424 */ /* 0x000fce00078e00ff */
[----:B-1-3--:R-:W-:Y:S05]  /*15e00*/  WARPSYNC.COLLECTIVE R15, `(.L_x_729) ;  /* 0x000000000f087348 */ /* 0x00afea0003c00000 */
[----:B------:R0:W2:Y:S02]  /*15e10*/  SHFL.IDX P6, R14, R13, R12, R11 ;  /* 0x0000000c0d0e7389 */ /* 0x0000a400000c000b */
[----:B0123--:R-:W-:Y:S01]  /*15e20*/  ENDCOLLECTIVE ;  /* 0x000000000000791b */ /* 0x00ffe20003800000 */
.L_x_729:
[----:B------:R-:W-:Y:S05]  /*15e30*/  BSYNC B0 ;  /* 0x0000000000007941 */ /* 0x000fea0003800000 */
.L_x_728:
[----:B------:R-:W-:Y:S01]  /*15e40*/  IMAD.MOV.U32 R13, RZ, RZ, R16 ;  /* 0x000000ffff0d7224 */ /* 0x000fe200078e0010 */
[----:B------:R-:W-:Y:S01]  /*15e50*/  MOV R12, 0x1 ;  /* 0x00000001000c7802 */ /* 0x000fe20000000f00 */
[----:B------:R-:W-:Y:S02]  /*15e60*/  IMAD.MOV.U32 R11, RZ, RZ, 0x1f ;  /* 0x0000001fff0b7424 */ /* 0x000fe400078e00ff */
[----:B------:R-:W-:Y:S02]  /*15e70*/  IMAD.MOV.U32 R15, RZ, RZ, -0x1 ;  /* 0xffffffffff0f7424 */ /* 0x000fe400078e00ff */
[----:B------:R-:W-:-:S07]  /*15e80*/  IMAD.MOV.U32 R4, RZ, RZ, R14 ;  /* 0x000000ffff047224 */ /* 0x000fce00078e000e */
[----:B------:R-:W-:Y:S05]  /*15e90*/  WARPSYNC.COLLECTIVE R15, `(.L_x_730) ;  /* 0x000000000f087348 */ /* 0x000fea0003c00000 */
[----:B------:R0:W1:Y:S02]  /*15ea0*/  SHFL.IDX P6, R14, R13, R12, R11 ;  /* 0x0000000c0d0e7389 */ /* 0x00006400000c000b */
[----:B01----:R-:W-:Y:S01]  /*15eb0*/  ENDCOLLECTIVE ;  /* 0x000000000000791b */ /* 0x003fe20003800000 */
.L_x_730:
[----:B------:R-:W-:Y:S01]  /*15ec0*/  IMAD.MOV.U32 R6, RZ, RZ, R14 ;  /* 0x000000ffff067224 */ /* 0x000fe200078e000e */
[----:B------:R-:W-:Y:S06]  /*15ed0*/  BRA `(.L_x_731) ;  /* 0xffffffe000647947 */ /* 0x000fec000383ffff */
.L_x_649:
[----:B------:R-:W-:Y:S01]  /*15ee0*/  BSSY B0, `(.L_x_732) ;  /* 0x0000008000007945 */ /* 0x000fe20003800000 */
[----:B-----5:R-:W-:Y:S01]  /*15ef0*/  IMAD.MOV.U32 R13, RZ, RZ, R17 ;  /* 0x000000ffff0d7224 */ /* 0x020fe200078e0011 */
[----:B------:R-:W-:Y:S01]  /*15f00*/  MOV R15, 0xffffffff ;  /* 0xffffffff000f7802 */ /* 0x000fe20000000f00 */
[----:B------:R-:W-:Y:S02]  /*15f10*/  IMAD.MOV.U32 R12, RZ, RZ, 0x1 ;  /* 0x00000001ff0c7424 */ /* 0x000fe400078e00ff */
[----:B--2---:R-:W-:-:S07]  /*15f20*/  IMAD.MOV.U32 R11, RZ, RZ, RZ ;  /* 0x000000ffff0b7224 */ /* 0x004fce00078e00ff */
[----:B0--34-:R-:W-:Y:S05]  /*15f30*/  WARPSYNC.COLLECTIVE R15, `(.L_x_733) ;  /* 0x000000000f087348 */ /* 0x019fea0003c00000 */
[----:B------:R1:W2:Y:S02]  /*15f40*/  SHFL.UP P6, R14, R13, R12, R11 ;  /* 0x0400000c0d0e7389 */ /* 0x0002a400000c000b */
[----:B01234-:R-:W-:Y:S01]  /*15f50*/  ENDCOLLECTIVE ;  /* 0x000000000000791b */ /* 0x01ffe20003800000 */
.L_x_733:
[----:B------:R-:W-:Y:S05]  /*15f60*/  BSYNC B0 ;  /* 0x0000000000007941 */ /* 0x000fea0003800000 */
.L_x_732:
[----:B------:R-:W-:Y:S01]  /*15f70*/  ISETP.NE.AND P0, PT, R8, RZ, PT ;  /* 0x000000ff0800720c */ /* 0x000fe20003f05270 */
[----:B------:R-:W-:Y:S02]  /*15f80*/  IMAD.MOV.U32 R12, RZ, RZ, 0x2 ;  /* 0x00000002ff0c7424 */ /* 0x000fe400078e00ff */
[----:B------:R-:W-:Y:S01]  /*15f90*/  IMAD.MOV.U32 R11, RZ, RZ, RZ ;  /* 0x000000ffff0b7224 */ /* 0x000fe200078e00ff */
[----:B------:R-:W-:Y:S01]  /*15fa0*/  SEL R14, R14, RZ, P0 ;  /* 0x000000ff0e0e7207 */ /* 0x000fe20000000000 */
[----:B------:R-:W-:Y:S01]  /*15fb0*/  IMAD.MOV.U32 R15, RZ, RZ, -0x1 ;  /* 0xffffffffff0f7424 */ /* 0x000fe200078e00ff */
[----:B------:R-:W-:-:S03]  /*15fc0*/  ISETP.GE.U32.AND P0, PT, R8, 0x2, PT ;  /* 0x000000020800780c */ /* 0x000fc60003f06070 */
[----:B------:R-:W-:-:S10]  /*15fd0*/  IMAD.IADD R13, R17, 0x1, R14 ;  /* 0x00000001110d7824 */ /* 0x000fd400078e020e */
[----:B------:R-:W-:Y:S05]  /*15fe0*/  WARPSYNC.COLLECTIVE R15, `(.L_x_734) ;  /* 0x000000000f087348 */ /* 0x000fea0003c00000 */
[----:B------:R0:W1:Y:S02]  /*15ff0*/  SHFL.UP P6, R14, R13, R12, R11 ;  /* 0x0400000c0d0e7389 */ /* 0x00006400000c000b */
[----:B01----:R-:W-:Y:S01]  /*16000*/  ENDCOLLECTIVE ;  /* 0x000000000000791b */ /* 0x003fe20003800000 */
.L_x_734:
        /* <DEDUP_REMOVED lines=8> */
.L_x_735:
        /* <DEDUP_REMOVED lines=8> */
.L_x_736:
        /* <DEDUP_REMOVED lines=8> */
.L_x_737:
[----:B------:R-:W-:Y:S02]  /*16190*/  IMAD.MOV.U32 R12, RZ, RZ, 0x1f ;  /* 0x0000001fff0c7424 */ /* 0x000fe400078e00ff */
[----:B------:R-:W-:Y:S01]  /*161a0*/  IMAD.MOV.U32 R11, RZ, RZ, 0x1f ;  /* 0x0000001fff0b7424 */ /* 0x000fe200078e00ff */
[----:B------:R-:W-:-:S05]  /*161b0*/  SEL R2, R14, RZ, P0 ;  /* 0x000000ff0e027207 */ /* 0x000fca0000000000 */
[----:B------:R-:W-:-:S04]  /*161c0*/  IMAD.IADD R2, R7, 0x1, R2 ;  /* 0x0000000107027824 */ /* 0x000fc800078e0202 */
[----:B------:R-:W-:-:S07]  /*161d0*/  IMAD.MOV.U32 R13, RZ, RZ, R2 ;  /* 0x000000ffff0d7224 */ /* 0x000fce00078e0002 */
[----:B------:R-:W-:Y:S05]  /*161e0*/  WARPSYNC.COLLECTIVE R15, `(.L_x_738) ;  /* 0x000000000f087348 */ /* 0x000fea0003c00000 */
[----:B------:R0:W1:Y:S02]  /*161f0*/  SHFL.IDX P6, R14, R13, R12, R11 ;  /* 0x0000000c0d0e7389 */ /* 0x00006400000c000b */
[----:B01----:R-:W-:Y:S01]  /*16200*/  ENDCOLLECTIVE ;  /* 0x000000000000791b */ /* 0x003fe20003800000 */
.L_x_738:
[----:B------:R-:W-:Y:S05]  /*16210*/  BRA `(.L_x_739) ;  /* 0xffffffe000287947 */ /* 0x000fea000383ffff */
.L_x_654:
[----:B------:R-:W-:Y:S01]  /*16220*/  BSSY B0, `(.L_x_740) ;  /* 0x0000008000007945 */ /* 0x000fe20003800000 */
[----:B-----5:R-:W-:Y:S01]  /*16230*/  IMAD.MOV.U32 R13, RZ, RZ, R17 ;  /* 0x000000ffff0d7224 */ /* 0x020fe200078e0011 */
[----:B------:R-:W-:Y:S01]  /*16240*/  MOV R12, 0x1 ;  /* 0x00000001000c7802 */ /* 0x000fe20000000f00 */
[----:B--2---:R-:W-:Y:S02]  /*16250*/  IMAD.MOV.U32 R11, RZ, RZ, RZ ;  /* 0x000000ffff0b7224 */ /* 0x004fe400078e00ff */
[----:B------:R-:W-:-:S07]  /*16260*/  IMAD.MOV.U32 R15, RZ, RZ, -0x1 ;  /* 0xffffffffff0f7424 */ /* 0x000fce00078e00ff */
[----:B0-----:R-:W-:Y:S05]  /*16270*/  WARPSYNC.COLLECTIVE R15, `(.L_x_741) ;  /* 0x000000000f087348 */ /* 0x001fea0003c00000 */
[----:B------:R1:W2:Y:S02]  /*16280*/  SHFL.UP P6, R14, R13, R12, R11 ;  /* 0x0400000c0d0e7389 */ /* 0x0002a400000c000b */
[----:B012---:R-:W-:Y:S01]  /*16290*/  ENDCOLLECTIVE ;  /* 0x000000000000791b */ /* 0x007fe20003800000 */
.L_x_741:
[----:B------:R-:W-:Y:S05]  /*162a0*/  BSYNC B0 ;  /* 0x0000000000007941 */ /* 0x000fea0003800000 */
.L_x_740:
[----:B------:R-:W-:Y:S01]  /*162b0*/  ISETP.NE.AND P0, PT, R8, RZ, PT ;  /* 0x000000ff0800720c */ /* 0x000fe20003f05270 */
[----:B------:R-:W-:Y:S01]  /*162c0*/  IMAD.MOV.U32 R12, RZ, RZ, 0x2 ;  /* 0x00000002ff0c7424 */ /* 0x000fe200078e00ff */
[----:B------:R-:W-:Y:S01]  /*162d0*/  MOV R15, 0xffffffff ;  /* 0xffffffff000f7802 */ /* 0x000fe20000000f00 */
[----:B------:R-:W-:Y:S01]  /*162e0*/  IMAD.MOV.U32 R11, RZ, RZ, RZ ;  /* 0x000000ffff0b7224 */ /* 0x000fe200078e00ff */
[----:B------:R-:W-:Y:S02]  /*162f0*/  SEL R14, R14, RZ, P0 ;  /* 0x000000ff0e0e7207 */ /* 0x000fe40000000000 */
[----:B------:R-:W-:-:S03]  /*16300*/  ISETP.GE.U32.AND P0, PT, R8, 0x2, PT ;  /* 0x000000020800780c */ /* 0x000fc60003f06070 */
[----:B------:R-:W-:-:S10]  /*16310*/  IMAD.IADD R13, R17, 0x1, R14 ;  /* 0x00000001110d7824 */ /* 0x000fd400078e020e */
[----:B------:R-:W-:Y:S05]  /*16320*/  WARPSYNC.COLLECTIVE R15, `(.L_x_742) ;  /* 0x000000000f087348 */ /* 0x000fea0003c00000 */
[----:B------:R0:W1:Y:S02]  /*16330*/  SHFL.UP P6, R14, R13, R12, R11 ;  /* 0x0400000c0d0e7389 */ /* 0x00006400000c000b */
[----:B01----:R-:W-:Y:S01]  /*16340*/  ENDCOLLECTIVE ;  /* 0x000000000000791b */ /* 0x003fe20003800000 */
.L_x_742:
        /* <DEDUP_REMOVED lines=8> */
.L_x_743:
        /* <DEDUP_REMOVED lines=8> */
.L_x_744:
        /* <DEDUP_REMOVED lines=8> */
.L_x_745:
[----:B------:R-:W-:Y:S01]  /*164d0*/  MOV R12, 0x1f ;  /* 0x0000001f000c7802 */ /* 0x000fe20000000f00 */
[----:B------:R-:W-:Y:S01]  /*164e0*/  IMAD.MOV.U32 R11, RZ, RZ, 0x1f ;  /* 0x0000001fff0b7424 */ /* 0x000fe200078e00ff */
[----:B------:R-:W-:-:S05]  /*164f0*/  SEL R2, R14, RZ, P0 ;  /* 0x000000ff0e027207 */ /* 0x000fca0000000000 */
[----:B------:R-:W-:-:S04]  /*16500*/  IMAD.IADD R2, R7, 0x1, R2 ;  /* 0x0000000107027824 */ /* 0x000fc800078e0202 */
[----:B------:R-:W-:-:S07]  /*16510*/  IMAD.MOV.U32 R13, RZ, RZ, R2 ;  /* 0x000000ffff0d7224 */ /* 0x000fce00078e0002 */
[----:B------:R-:W-:Y:S05]  /*16520*/  WARPSYNC.COLLECTIVE R15, `(.L_x_746) ;  /* 0x000000000f087348 */ /* 0x000fea0003c00000 */
[----:B------:R0:W1:Y:S02]  /*16530*/  SHFL.IDX P6, R14, R13, R12, R11 ;  /* 0x0000000c0d0e7389 */ /* 0x00006400000c000b */
[----:B01----:R-:W-:Y:S01]  /*16540*/  ENDCOLLECTIVE ;  /* 0x000000000000791b */ /* 0x003fe20003800000 */
.L_x_746:
[----:B------:R-:W-:Y:S05]  /*16550*/  BRA `(.L_x_747) ;  /* 0xffffffe0000c7947 */ /* 0x000fea000383ffff */
.L_x_656:
[----:B------:R-:W-:Y:S01]  /*16560*/  BSSY B0, `(.L_x_748) ;  /* 0x0000006000007945 */ /* 0x000fe20003800000 */
[----:B------:R-:W-:Y:S01]  /*16570*/  PLOP3.LUT P6, PT, P6, PT, PT, 0x8, 0x0 ;  /* 0x000000000000781c */ /* 0x000fe200037ce170 */
[----:B------:R-:W-:-:S12]  /*16580*/  IMAD.MOV.U32 R15, RZ, RZ, -0x1 ;  /* 0xffffffffff0f7424 */ /* 0x000fd800078e00ff */
[----:B0-2---:R-:W-:Y:S05]  /*16590*/  WARPSYNC.COLLECTIVE R15, `(.L_x_749) ;  /* 0x000000000f087348 */ /* 0x005fea0003c00000 */
[----:B------:R-:W-:Y:S01]  /*165a0*/  VOTE.ANY R14, PT, P6 ;  /* 0x00000000000e7806 */ /* 0x000fe200030e0100 */
[----:B0-2---:R-:W-:Y:S06]  /*165b0*/  ENDCOLLECTIVE ;  /* 0x000000000000791b */ /* 0x005fec0003800000 */
.L_x_749:
[----:B------:R-:W-:Y:S05]  /*165c0*/  BSYNC B0 ;  /* 0x0000000000007941 */ /* 0x000fea0003800000 */
.L_x_748:
        /* <DEDUP_REMOVED lines=9> */
.L_x_750:
[----:B------:R-:W-:Y:S01]  /*16660*/  IMAD.MOV.U32 R17, RZ, RZ, R14 ;  /* 0x000000ffff117224 */ /* 0x000fe200078e000e */
[----:B------:R-:W-:Y:S06]  /*16670*/  BRA `(.L_x_751) ;  /* 0xffffffdc00fc7947 */ /* 0x000fec000383ffff */
.L_x_658:
[----:B------:R-:W-:Y:S01]  /*16680*/  BSSY B0, `(.L_x_752) ;  /* 0x0000007000007945 */ /* 0x000fe20003800000 */
[----:B------:R-:W-:Y:S02]  /*16690*/  IMAD.MOV.U32 R13, RZ, RZ, R2 ;  /* 0x000000ffff0d7224 */ /* 0x000fe400078e0002 */
[----:B--2---:R-:W-:Y:S02]  /*166a0*/  IMAD.MOV.U32 R11, RZ, RZ, 0x1f ;  /* 0x0000001fff0b7424 */ /* 0x004fe400078e00ff */
[----:B------:R-:W-:-:S07]  /*166b0*/  IMAD.MOV.U32 R15, RZ, RZ, -0x1 ;  /* 0xffffffffff0f7424 */ /* 0x000fce00078e00ff */
[----:B01-3--:R-:W-:Y:S05]  /*166c0*/  WARPSYNC.COLLECTIVE R15, `(.L_x_753) ;  /* 0x000000000f087348 */ /* 0x00bfea0003c00000 */
[----:B------:R2:W4:Y:S02]  /*166d0*/  SHFL.IDX P6, R14, R13, R12, R11 ;  /* 0x0000000c0d0e7389 */ /* 0x00052400000c000b */
[----:B01234-:R-:W-:Y:S01]  /*166e0*/  ENDCOLLECTIVE ;  /* 0x000000000000791b */ /* 0x01ffe20003800000 */
.L_x_753:
[----:B------:R-:W-:Y:S05]  /*166f0*/  BSYNC B0 ;  /* 0x0000000000007941 */ /* 0x000fea0003800000 */
.L_x_752:
[----:B------:R-:W-:Y:S05]  /*16700*/  BRA `(.L_x_657) ;  /* 0xffffffdc00f47947 */ /* 0x000fea000383ffff */
.L_x_662:
[----:B0-----:R0:W1:Y:S02]  /*16710*/  SYNCS.PHASECHK.TRANS64.TRYWAIT P0, [R0+URZ+0x28c20], R3 ;  /* 0x028c2003000075a7 */ /* 0x001064000800017f */
[----:B-1----:R-:W-:Y:S05]  /*16720*/  @!P0 NANOSLEEP.SYNCS 0x989680 ;  /* 0x009896800000895d */ /* 0x002fea0003900000 */
[----:B------:R-:W1:Y:S02]  /*16730*/  @!P0 SYNCS.PHASECHK.TRANS64 P0, [R0+URZ+0x28c20], R3 ;  /* 0x028c2003000085a7 */ /* 0x000e64000800007f */
[----:B-1----:R-:W-:Y:S05]  /*16740*/  @!P0 BRA `(.L_x_662) ;  /* 0xfffffffc00f08947 */ /* 0x002fea000383ffff */
[----:B------:R-:W-:Y:S05]  /*16750*/  BRA `(.L_x_754) ;  /* 0xffffffe000d87947 */ /* 0x000fea000383ffff */
.L_x_663:
[----:B------:R-:W1:Y:S01]  /*16760*/  S2R R2, SR_TID.X ;  /* 0x0000000000027919 */ /* 0x000e620000002100 */
[----:B------:R-:W-:Y:S01]  /*16770*/  BSSY B0, `(.L_x_755) ;  /* 0x000000a000007945 */ /* 0x000fe20003800000 */
[----:B------:R-:W-:Y:S02]  /*16780*/  IMAD.MOV.U32 R12, RZ, RZ, RZ ;  /* 0x000000ffff0c7224 */ /* 0x000fe400078e00ff */
[----:B--2---:R-:W-:Y:S02]  /*16790*/  IMAD.MOV.U32 R11, RZ, RZ, 0x1f ;  /* 0x0000001fff0b7424 */ /* 0x004fe400078e00ff */
[----:B------:R-:W-:Y:S01]  /*167a0*/  IMAD.MOV.U32 R15, RZ, RZ, -0x1 ;  /* 0xffffffffff0f7424 */ /* 0x000fe200078e00ff */
[----:B-1----:R-:W-:-:S04]  /*167b0*/  SHF.R.U32.HI R2, RZ, 0x5, R2 ;  /* 0x00000005ff027819 */ /* 0x002fc80000011602 */
[----:B------:R-:W-:-:S04]  /*167c0*/  LOP3.LUT R2, R2, 0x3, RZ, 0xc0, !PT ;  /* 0x0000000302027812 */ /* 0x000fc800078ec0ff */
[----:B------:R-:W-:-:S07]  /*167d0*/  MOV R13, R2 ;  /* 0x00000002000d7202 */ /* 0x000fce0000000f00 */
[----:B0-----:R-:W-:Y:S05]  /*167e0*/  WARPSYNC.COLLECTIVE R15, `(.L_x_756) ;  /* 0x000000000f087348 */ /* 0x001fea0003c00000 */
[----:B------:R1:W2:Y:S02]  /*167f0*/  SHFL.IDX P6, R14, R13, R12, R11 ;  /* 0x0000000c0d0e7389 */ /* 0x0002a400000c000b */
[----:B012---:R-:W-:Y:S01]  /*16800*/  ENDCOLLECTIVE ;  /* 0x000000000000791b */ /* 0x007fe20003800000 */
.L_x_756:
[----:B------:R-:W-:Y:S05]  /*16810*/  BSYNC B0 ;  /* 0x0000000000007941 */ /* 0x000fea0003800000 */
.L_x_755:
[----:B------:R-:W-:Y:S05]  /*16820*/  BRA `(.L_x_757) ;  /* 0xffffffe000c07947 */ /* 0x000fea000383ffff */
.L_x_664:
[----:B------:R-:W-:Y:S01]  /*16830*/  BSSY B0, `(.L_x_758) ;  /* 0x0000006000007945 */ /* 0x000fe20003800000 */
[----:B------:R-:W-:-:S07]  /*16840*/  IMAD.MOV.U32 R15, RZ, RZ, -0x1 ;  /* 0xffffffffff0f7424 */ /* 0x000fce00078e00ff */
[----:B012---:R-:W-:Y:S05]  /*16850*/  WARPSYNC.COLLECTIVE R15, `(.L_x_759) ;  /* 0x000000000f0c7348 */ /* 0x007fea0003c00000 */
[----:B------:R-:W-:Y:S02]  /*16860*/  ELECT P6, UR62, PT ;  /* 0x00000000003e782f */ /* 0x000fe400038c0000 */
[----:B------:R-:W-:Y:S01]  /*16870*/  MOV R14, UR62 ;  /* 0x0000003e000e7c02 */ /* 0x000fe20008000f00 */
[----:B012---:R-:W-:Y:S10]  /*16880*/  ENDCOLLECTIVE ;  /* 0x000000000000791b */ /* 0x007ff40003800000 */
.L_x_759:
[----:B------:R-:W-:Y:S05]  /*16890*/  BSYNC B0 ;  /* 0x0000000000007941 */ /* 0x000fea0003800000 */
.L_x_758:
[----:B------:R-:W-:Y:S05]  /*168a0*/  BRA `(.L_x_760) ;  /* 0xffffffe000b47947 */ /* 0x000fea000383ffff */
.L_x_666:
[----:B0-----:R0:W1:Y:S02]  /*168b0*/  SYNCS.PHASECHK.TRANS64.TRYWAIT P0, [R6+URZ], R5 ;  /* 0x00000005060075a7 */ /* 0x001064000800017f */
[----:B-1----:R-:W-:Y:S05]  /*168c0*/  @!P0 NANOSLEEP.SYNCS 0x989680 ;  /* 0x009896800000895d */ /* 0x002fea0003900000 */
[----:B------:R-:W1:Y:S02]  /*168d0*/  @!P0 SYNCS.PHASECHK.TRANS64 P0, [R6+URZ], R5 ;  /* 0x00000005060085a7 */ /* 0x000e64000800007f */
[----:B-1----:R-:W-:Y:S05]  /*168e0*/  @!P0 BRA `(.L_x_666) ;  /* 0xfffffffc00f08947 */ /* 0x002fea000383ffff */
[----:B------:R-:W-:Y:S05]  /*168f0*/  BRA `(.L_x_761) ;  /* 0xffffffe000f07947 */ /* 0x000fea000383ffff */
.L_x_667:
[----:B-1----:R1:W3:Y:S02]  /*16900*/  SYNCS.PHASECHK.TRANS64.TRYWAIT P0, [R7+URZ], R2 ;  /* 0x00000002070075a7 */ /* 0x0022e4000800017f */
[----:B---3--:R-:W-:Y:S05]  /*16910*/  @!P0 NANOSLEEP.SYNCS 0x989680 ;  /* 0x009896800000895d */ /* 0x008fea0003900000 */
[----:B------:R-:W3:Y:S02]  /*16920*/  @!P0 SYNCS.PHASECHK.TRANS64 P0, [R7+URZ], R2 ;  /* 0x00000002070085a7 */ /* 0x000ee4000800007f */
[----:B---3--:R-:W-:Y:S05]  /*16930*/  @!P0 BRA `(.L_x_667) ;  /* 0xfffffffc00f08947 */ /* 0x008fea000383ffff */
[----:B------:R-:W-:Y:S05]  /*16940*/  BRA `(.L_x_762) ;  /* 0xffffffe000e47947 */ /* 0x000fea000383ffff */
.L_x_669:
[----:B---3--:R3:W4:Y:S02]  /*16950*/  SYNCS.PHASECHK.TRANS64.TRYWAIT P0, [R4+URZ], R5 ;  /* 0x00000005040075a7 */ /* 0x008724000800017f */
[----:B----4-:R-:W-:Y:S05]  /*16960*/  @!P0 NANOSLEEP.SYNCS 0x989680 ;  /* 0x009896800000895d */ /* 0x010fea0003900000 */
[----:B------:R-:W4:Y:S02]  /*16970*/  @!P0 SYNCS.PHASECHK.TRANS64 P0, [R4+URZ], R5 ;  /* 0x00000005040085a7 */ /* 0x000f24000800007f */
[----:B----4-:R-:W-:Y:S05]  /*16980*/  @!P0 BRA `(.L_x_669) ;  /* 0xfffffffc00f08947 */ /* 0x010fea000383ffff */
[----:B------:R-:W-:Y:S05]  /*16990*/  BRA `(.L_x_763) ;  /* 0xffffffe000ec7947 */ /* 0x000fea000383ffff */
.L_x_764:
        /* <DEDUP_REMOVED lines=14> */
.L_x_4552:


//--------------------- .text._ZN7cutlass13device_kernelIN5flash11enable_sm90INS1_16FlashAttnFwdSm90INS1_25CollectiveMainloopFwdSm90ILi2EN4cute5tupleIJNS5_1CILi1EEES8_S8_EEENS6_IJNS7_ILi64EEESA_SA_EEELi512ENS_10bfloat16_tEfNS_4arch4Sm90ELb0ELb0ELb1ELb1ELb0ELb0ELb1ELb0ELb0ELb0ELb0ELb0EEENS1_21CollectiveEpilogueFwdINS6_IJSA_NS7_ILi512EEESA_EEES9_SC_SE_Li256ELb1ELb0ELb0ELb0EEENS1_36VarlenDynamicPersistentTileSchedulerILi64ELi64ELi256ELi32ELb0ELb0ELb1ELb0ELb1ELb1EEEEEEEEEvNT_6ParamsE --------------------------
	.section	.text._ZN7cutlass13device_kernelIN5flash11enable_sm90INS1_16FlashAttnFwdSm90INS1_25CollectiveMainloopFwdSm90ILi2EN4cute5tupleIJNS5_1CILi1EEES8_S8_EEENS6_IJNS7_ILi64EEESA_SA_EEELi512ENS_10bfloat16_tEfNS_4arch4Sm90ELb0ELb0ELb1ELb1ELb0ELb0ELb1ELb0ELb0ELb0ELb0ELb0EEENS1_21CollectiveEpilogueFwdINS6_IJSA_NS7_ILi512EEESA_EEES9_SC_SE_Li256ELb1ELb0ELb0ELb0EEENS1_36VarlenDynamicPersistentTileSchedulerILi64ELi64ELi256ELi32ELb0ELb0ELb1ELb0ELb1ELb1EEEEEEEEEvNT_6ParamsE,"ax",@progbits
	.align	128
.text._ZN7cutlass13device_kernelIN5flash11enable_sm90INS1_16FlashAttnFwdSm90INS1_25CollectiveMainloopFwdSm90ILi2EN4cute5tupleIJNS5_1CILi1EEES8_S8_EEENS6_IJNS7_ILi64EEESA_SA_EEELi512ENS_10bfloat16_tEfNS_4arch4Sm90ELb0ELb0ELb1ELb1ELb0ELb0ELb1ELb0ELb0ELb0ELb0ELb0EEENS1_21CollectiveEpilogueFwdINS6_IJSA_NS7_ILi512EEESA_EEES9_SC_SE_Li256ELb1ELb0ELb0ELb0EEENS1_36VarlenDynamicPersistentTileSchedulerILi64ELi64ELi256ELi32ELb0ELb0ELb1ELb0ELb1ELb1EEEEEEEEEvNT_6ParamsE:
        .type           _ZN7cutlass13device_kernelIN5flash11enable_sm90INS1_16FlashAttnFwdSm90INS1_25CollectiveMainloopFwdSm90ILi2EN4cute5tupleIJNS5_1CILi1EEES8_S8_EEENS6_IJNS7_ILi64EEESA_SA_EEELi512ENS_10bfloat16_tEfNS_4arch4Sm90ELb0ELb0ELb1ELb1ELb0ELb0ELb1ELb0ELb0ELb0ELb0ELb0EEENS1_21CollectiveEpilogueFwdINS6_IJSA_NS7_ILi512EEESA_EEES9_SC_SE_Li256ELb1ELb0ELb0ELb0EEENS1_36VarlenDynamicPersistentTileSchedulerILi64ELi64ELi256ELi32ELb0ELb0ELb1ELb0ELb1ELb1EEEEEEEEEvNT_6ParamsE,@function
        .size           _ZN7cutlass13device_kernelIN5flash11enable_sm90INS1_16FlashAttnFwdSm90INS1_25CollectiveMainloopFwdSm90ILi2EN4cute5tupleIJNS5_1CILi1EEES8_S8_EEENS6_IJNS7_ILi64EEESA_SA_EEELi512ENS_10bfloat16_tEfNS_4arch4Sm90ELb0ELb0ELb1ELb1ELb0ELb0ELb1ELb0ELb0ELb0ELb0ELb0EEENS1_21CollectiveEpilogueFwdINS6_IJSA_NS7_ILi512EEESA_EEES9_SC_SE_Li256ELb1ELb0ELb0ELb0EEENS1_36VarlenDynamicPersistentTileSchedulerILi64ELi64ELi256ELi32ELb0ELb0ELb1ELb0ELb1ELb1EEEEEEEEEvNT_6ParamsE,(.L_x_4553 - _ZN7cutlass13device_kernelIN5flash11enable_sm90INS1_16FlashAttnFwdSm90INS1_25CollectiveMainloopFwdSm90ILi2EN4cute5tupleIJNS5_1CILi1EEES8_S8_EEENS6_IJNS7_ILi64EEESA_SA_EEELi512ENS_10bfloat16_tEfNS_4arch4Sm90ELb0ELb0ELb1ELb1ELb0ELb0ELb1ELb0ELb0ELb0ELb0ELb0EEENS1_21CollectiveEpilogueFwdINS6_IJSA_NS7_ILi512EEESA_EEES9_SC_SE_Li256ELb1ELb0ELb0ELb0EEENS1_36VarlenDynamicPersistentTileSchedulerILi64ELi64ELi256ELi32ELb0ELb0ELb1ELb0ELb1ELb1EEEEEEEEEvNT_6ParamsE)
        .other          _ZN7cutlass13device_kernelIN5flash11enable_sm90INS1_16FlashAttnFwdSm90INS1_25CollectiveMainloopFwdSm90ILi2EN4cute5tupleIJNS5_1CILi1EEES8_S8_EEENS6_IJNS7_ILi64EEESA_SA_EEELi512ENS_10bfloat16_tEfNS_4arch4Sm90ELb0ELb0ELb1ELb1ELb0ELb0ELb1ELb0ELb0ELb0ELb0ELb0EEENS1_21CollectiveEpilogueFwdINS6_IJSA_NS7_ILi512EEESA_EEES9_SC_SE_Li256ELb1ELb0ELb0ELb0EEENS1_36VarlenDynamicPersistentTileSchedulerILi64ELi64ELi256ELi32ELb0ELb0ELb1ELb0ELb1ELb1EEEEEEEEEvNT_6ParamsE,@"STO_CUDA_ENTRY STV_DEFAULT"
_ZN7cutlass13device_kernelIN5flash11enable_sm90INS1_16FlashAttnFwdSm90INS1_25CollectiveMainloopFwdSm90ILi2EN4cute5tupleIJNS5_1CILi1EEES8_S8_EEENS6_IJNS7_ILi64EEESA_SA_EEELi512ENS_10bfloat16_tEfNS_4arch4Sm90ELb0ELb0ELb1ELb1ELb0ELb0ELb1ELb0ELb0ELb0ELb0ELb0EEENS1_21CollectiveEpilogueFwdINS6_IJSA_NS7_ILi512EEESA_EEES9_SC_SE_Li256ELb1ELb0ELb0ELb0EEENS1_36VarlenDynamicPersistentTileSchedulerILi64ELi64ELi256ELi32ELb0ELb0ELb1ELb0ELb1ELb1EEEEEEEEEvNT_6ParamsE:
        /* <DEDUP_REMOVED lines=22> */
[----:B0-----:R-:W-:Y:S01]  /*0160*/  NOP ;  /* 0x0000000000007918 */ /* 0x001fe20000000000 */
.L_x_766:
[----:B------:R-:W-:Y:S05]  /*0170*/  BSYNC B0 ;  /* 0x0000000000007941 */ /* 0x000fea0003800000 */
.L_x_765:
        /* <DEDUP_REMOVED lines=12> */
[----:B------:R-:W-:Y:S01]  /*0240*/  VOTEU.ANY UP2, P0 ;  /* 0x00000000003f7886 */ /* 0x000fe20000040100 */
        /* <DEDUP_REMOVED lines=8> */
[----:B-1----:R0:W1:Y:S01]  /*02d0*/  @UP0 SYNCS.EXCH.64 URZ, [UR8+0x38800], UR4 ;  /* 0x03880004083f05b2 */ /* 0x0020620008000100 */
[----:B------:R0:W2:Y:S05]  /*02e0*/  @UP1 SYNCS.EXCH.64 URZ, [UR8+0x38810], UR4 ;  /* 0x03881004083f15b2 */ /* 0x0000aa0008000100 */
[----:B------:R0:W3:Y:S02]  /*02f0*/  @UP2 SYNCS.EXCH.64 URZ, [UR8+0x38820], UR6 ;  /* 0x03882006083f25b2 */ /* 0x0000e40008000100 */
        /* <DEDUP_REMOVED lines=13> */
[----:B------:R0:W0:Y:S01]  /*03d0*/  SYNCS.EXCH.64 URZ, [UR6+0x38848], UR4 ;  /* 0x03884804063f75b2 */ /* 0x0000220008000100 */
[----:B------:R-:W-:Y:S01]  /*03e0*/  NOP ;  /* 0x0000000000007918 */ /* 0x000fe20000000000 */
.L_x_767:
        /* <DEDUP_REMOVED lines=22> */
.L_x_768:
        /* <DEDUP_REMOVED lines=18> */
.L_x_769:
        /* <DEDUP_REMOVED lines=22> */
.L_x_770:
        /* <DEDUP_REMOVED lines=22> */
.L_x_771:
[----:B------:R-:W-:Y:S01]  /*0930*/  ISETP.NE.AND P0, PT, R3, RZ, PT ;  /* 0x000000ff0300720c */ /* 0x000fe20003f05270 */
[----:B------:R-:W-:Y:S01]  /*0940*/  NOP ;  /* 0x0000000000007918 */ /* 0x000fe20000000000 */
[----:B01234-:R-:W-:Y:S11]  /*0950*/  BAR.SYNC.DEFER_BLOCKING 0x0 ;  /* 0x0000000000007b1d */ /* 0x01fff60000010000 */
[----:B------:R-:W-:Y:S05]  /*0960*/  @!P0 BRA `(.L_x_772) ;  /* 0x000000b000d08947 */ /* 0x000fea0003800000 */
.L_x_773:
        /* <DEDUP_REMOVED lines=22> */
[----:B------:R-:W-:Y:S01]  /*0ad0*/  UMOV UR36, URZ ;  /* 0x0000003f00247c82 */ /* 0x000fe20008000000 */
[----:B------:R-:W-:Y:S01]  /*0ae0*/  UMOV UR41, URZ ;  /* 0x0000003f00297c82 */ /* 0x000fe20008000000 */
[----:B------:R-:W-:-:S04]  /*0af0*/  SHF.R.S32.HI R0, RZ, 0x1f, R191 ;  /* 0x0000001fff007819 */ /* 0x000fc800000114bf */
[CC--:B------:R-:W-:Y:S02]  /*0b00*/  LEA.HI R2, R0.reuse, R191.reuse, RZ, 0x4 ;  /* 0x000000bf00027211 */ /* 0x0c0fe400078f20ff */
[----:B------:R-:W-:Y:S02]  /*0b10*/  LEA.HI R6, R0, R191, RZ, 0x5 ;  /* 0x000000bf00067211 */ /* 0x000fe400078f28ff */
[----:B------:R-:W-:Y:S02]  /*0b20*/  SHF.R.S32.HI R3, RZ, 0x4, R2 ;  /* 0x00000004ff037819 */ /* 0x000fe40000011402 */
[----:B------:R-:W-:Y:S02]  /*0b30*/  SHF.R.S32.HI R12, RZ, 0x5, R6 ;  /* 0x00000005ff0c7819 */ /* 0x000fe40000011406 */
[C---:B------:R-:W-:Y:S02]  /*0b40*/  LEA.HI R5, R2.reuse, R3, RZ, 0x1 ;  /* 0x0000000302057211 */ /* 0x040fe400078f08ff */
[----:B------:R-:W-:-:S02]  /*0b50*/  LOP3.LUT R2, R2, 0xfffffff0, RZ, 0xc0, !PT ;  /* 0xfffffff002027812 */ /* 0x000fc400078ec0ff */
[----:B------:R-:W-:Y:S02]  /*0b60*/  LOP3.LUT R8, R5, 0x1ffffffe, RZ, 0xc0, !PT ;  /* 0x1ffffffe05087812 */ /* 0x000fe400078ec0ff */
[----:B------:R-:W-:Y:S01]  /*0b70*/  SHF.R.S32.HI R5, RZ, 0x1f, R6 ;  /* 0x0000001fff057819 */ /* 0x000fe20000011406 */
[----:B------:R-:W-:Y:S01]  /*0b80*/  IMAD.IADD R6, R191, 0x1, -R2 ;  /* 0x00000001bf067824 */ /* 0x000fe200078e0a02 */
[----:B------:R-:W-:Y:S01]  /*0b90*/  LEA.HI R4, R0, R191, RZ, 0x7 ;  /* 0x000000bf00047211 */ /* 0x000fe200078f38ff */
[----:B------:R-:W-:Y:S01]  /*0ba0*/  IMAD.IADD R9, R3, 0x1, -R8 ;  /* 0x0000000103097824 */ /* 0x000fe200078e0a08 */
[----:B------:R-:W-:Y:S02]  /*0bb0*/  LEA.HI R5, R5, R12, RZ, 0x2 ;  /* 0x0000000c05057211 */ /* 0x000fe400078f10ff */
[----:B------:R-:W-:Y:S01]  /*0bc0*/  SHF.R.S32.HI R3, RZ, 0x1f, R6 ;  /* 0x0000001fff037819 */ /* 0x000fe20000011406 */
[----:B------:R-:W-:Y:S01]  /*0bd0*/  IMAD.SHL.U32 R9, R9, 0x8, RZ ;  /* 0x0000000809097824 */ /* 0x000fe200078e00ff */
[----:B------:R-:W-:-:S02]  /*0be0*/  SHF.R.S32.HI R189, RZ, 0x7, R4 ;  /* 0x00000007ffbd7819 */ /* 0x000fc40000011404 */
[----:B------:R-:W-:Y:S02]  /*0bf0*/  LOP3.LUT R7, R5, 0x3ffffc, RZ, 0xc0, !PT ;  /* 0x003ffffc05077812 */ /* 0x000fe400078ec0ff */
        /* <DEDUP_REMOVED lines=9> */
[----:B------:R-:W-:Y:S01]  /*0c90*/  LOP3.LUT R11, R10, 0x7ffffe00, RZ, 0xc0, !PT ;  /* 0x7ffffe000a0b7812 */ /* 0x000fe200078ec0ff */
[----:B------:R-:W-:Y:S01]  /*0ca0*/  IMAD.U32 R190, R190, 0x40, R9 ;  /* 0x00000040bebe7824 */ /* 0x000fe200078e0009 */
[----:B------:R-:W-:Y:S01]  /*0cb0*/  SHF.R.S32.HI R3, RZ, 0x1f, R2 ;  /* 0x0000001fff037819 */ /* 0x000fe20000011402 */
[C---:B------:R-:W-:Y:S01]  /*0cc0*/  IMAD.SHL.U32 R10, R8.reuse, 0x40, RZ ;  /* 0x00000040080a7824 */ /* 0x040fe200078e00ff */
[----:B------:R-:W-:Y:S01]  /*0cd0*/  R2P PR, R8, 0x6 ;  /* 0x0000000608007804 */ /* 0x000fe20000000000 */
[----:B------:R-:W-:Y:S01]  /*0ce0*/  IMAD R11, R12, 0x400, R11 ;  /* 0x000004000c0b7824 */ /* 0x000fe200078e020b */
[----:B------:R-:W-:Y:S02]  /*0cf0*/  LEA.HI R5, R3, R2, RZ, 0x2 ;  /* 0x0000000203057211 */ /* 0x000fe400078f10ff */
[----:B------:R-:W-:Y:S02]  /*0d00*/  LOP3.LUT R10, R10, 0x1c0, RZ, 0xc0, !PT ;  /* 0x000001c00a0a7812 */ /* 0x000fe400078ec0ff */
[----:B------:R-:W-:-:S02]  /*0d10*/  SHF.R.S32.HI R6, RZ, 0x2, R5 ;  /* 0x00000002ff067819 */ /* 0x000fc40000011405 */
[----:B------:R-:W-:Y:S02]  /*0d20*/  LOP3.LUT R9, R10, 0x8, R9, 0xf8, !PT ;  /* 0x000000080a097812 */ /* 0x000fe400078ef809 */
[----:B------:R-:W-:Y:S02]  /*0d30*/  SHF.R.S32.HI R7, RZ, 0x1f, R5 ;  /* 0x0000001fff077819 */ /* 0x000fe40000011405 */
[----:B------:R-:W-:Y:S02]  /*0d40*/  SHF.R.U32.HI R10, RZ, 0x3, R10 ;  /* 0x00000003ff0a7819 */ /* 0x000fe4000001160a */
[----:B------:R-:W-:Y:S02]  /*0d50*/  LEA.HI R7, R7, R6, RZ, 0x3 ;  /* 0x0000000607077211 */ /* 0x000fe400078f18ff */
[----:B------:R-:W-:Y:S02]  /*0d60*/  LOP3.LUT R10, R9, R10, RZ, 0x3c, !PT ;  /* 0x0000000a090a7212 */ /* 0x000fe400078e3cff */
[----:B------:R-:W-:-:S02]  /*0d70*/  LEA.HI R3, R3, R2, RZ, 0x5 ;  /* 0x0000000203037211 */ /* 0x000fc400078f28ff */
[----:B------:R-:W-:Y:S01]  /*0d80*/  LOP3.LUT R7, R7, 0xfffffff8, RZ, 0xc0, !PT ;  /* 0xfffffff807077812 */ /* 0x000fe200078ec0ff */
[----:B------:R-:W-:Y:S01]  /*0d90*/  IMAD.IADD R10, R11, 0x1, R10 ;  /* 0x000000010b0a7824 */ /* 0x000fe200078e020a */
[----:B------:R-:W-:Y:S02]  /*0da0*/  SHF.R.S32.HI R3, RZ, 0x5, R3 ;  /* 0x00000005ff037819 */ /* 0x000fe40000011403 */
[----:B------:R-:W-:Y:S02]  /*0db0*/  IADD3 R6, R6, -R7, RZ ;  /* 0x8000000706067210 */ /* 0x000fe40007ffe0ff */
[----:B------:R-:W-:Y:S02]  /*0dc0*/  LEA.HI R0, R0, R191, RZ, 0x3 ;  /* 0x000000bf00007211 */ /* 0x000fe400078f18ff */
[----:B------:R-:W-:Y:S01]  /*0dd0*/  LEA.HI R4, R4, R189, RZ, 0x1 ;  /* 0x000000bd04047211 */ /* 0x000fe200078f08ff */
[----:B------:R-:W-:Y:S01]  /*0de0*/  IMAD R17, R3, 0x10, R6 ;  /* 0x0000001003117824 */ /* 0x000fe200078e0206 */
[----:B------:R-:W-:-:S02]  /*0df0*/  LEA R184, R10, UR37, 0x1 ;  /* 0x000000250ab87c11 */ /* 0x000fc4000f8e08ff */
[----:B------:R-:W-:Y:S02]  /*0e00*/  LOP3.LUT R5, R5, 0x7ffffffc, RZ, 0xc0, !PT ;  /* 0x7ffffffc05057812 */ /* 0x000fe400078ec0ff */
[----:B------:R-:W-:Y:S01]  /*0e10*/  LOP3.LUT R6, R0, 0x1ffffff8, RZ, 0xc0, !PT ;  /* 0x1ffffff800067812 */ /* 0x000fe200078ec0ff */
[----:B------:R-:W-:Y:S01]  /*0e20*/  VIADD R187, R184, 0x36400 ;  /* 0x00036400b8bb7836 */ /* 0x000fe20000000000 */
[----:B------:R-:W-:Y:S01]  /*0e30*/  LOP3.LUT R4, R4, 0xfffffe, RZ, 0xc0, !PT ;  /* 0x00fffffe04047812 */ /* 0x000fe200078ec0ff */
[----:B------:R-:W-:Y:S01]  /*0e40*/  IMAD.IADD R22, R2, 0x1, -R5 ;  /* 0x0000000102167824 */ /* 0x000fe200078e0a05 */
[----:B------:R-:W-:Y:S01]  /*0e50*/  SEL R186, R186, 0xffffffc0, !P2 ;  /* 0xffffffc0baba7807 */ /* 0x000fe20005000000 */
[----:B------:R-:W-:Y:S01]  /*0e60*/  IMAD.IADD R6, R191, 0x1, -R6 ;  /* 0x00000001bf067824 */ /* 0x000fe200078e0a06 */
[----:B------:R-:W-:Y:S01]  /*0e70*/  IADD3 R185, R184, 0x36420, RZ ;  /* 0x00036420b8b97810 */ /* 0x000fe20007ffe0ff */
[----:B------:R-:W-:Y:S01]  /*0e80*/  IMAD.IADD R4, R189, 0x1, -R4 ;  /* 0x00000001bd047824 */ /* 0x000fe200078e0a04 */
[----:B------:R-:W-:Y:S01]  /*0e90*/  MOV R7, R15 ;  /* 0x0000000f00077202 */ /* 0x000fe20000000f00 */
[C---:B------:R-:W-:Y:S01]  /*0ea0*/  @P1 VIADD R185, R187.reuse, 0xffffffe0 ;  /* 0xffffffe0bbb91836 */ /* 0x040fe20000000000 */
[----:B------:R-:W-:Y:S01]  /*0eb0*/  SHF.R.S32.HI R18, RZ, 0x3, R0 ;  /* 0x00000003ff127819 */ /* 0x000fe20000011400 */
[----:B------:R-:W-:Y:S01]  /*0ec0*/  IMAD.IADD R187, R187, 0x1, R186 ;  /* 0x00000001bbbb7824 */ /* 0x000fe200078e02ba */
[----:B------:R-:W-:Y:S01]  /*0ed0*/  SHF.L.U32 R22, R22, 0x1, RZ ;  /* 0x0000000116167819 */ /* 0x000fe200000006ff */
[----:B------:R-:W-:-:S02]  /*0ee0*/  IMAD.MOV.U32 R5, RZ, RZ, R13 ;  /* 0x000000ffff057224 */ /* 0x000fc400078e000d */
[----:B------:R-:W-:Y:S02]  /*0ef0*/  IMAD.MOV.U32 R2, RZ, RZ, RZ ;  /* 0x000000ffff027224 */ /* 0x000fe400078e00ff */
[----:B------:R-:W-:Y:S02]  /*0f00*/  IMAD.SHL.U32 R16, R6, 0x8, RZ ;  /* 0x0000000806107824 */ /* 0x000fe400078e00ff */
[----:B------:R-:W-:Y:S02]  /*0f10*/  IMAD.SHL.U32 R23, R4, 0x100, RZ ;  /* 0x0000010004177824 */ /* 0x000fe400078e00ff */
[----:B------:R-:W-:-:S07]  /*0f20*/  IMAD.IADD R186, R186, 0x1, R185 ;  /* 0x00000001baba7824 */ /* 0x000fce00078e02b9 */
.L_x_812:
[----:B0-2---:R-:W0:Y:S01]  /*0f30*/  LDC.64 R8, c[0x0][0xd60] ;  /* 0x00035800ff087b82 */ /* 0x005e220000000a00 */
[----:B------:R-:W-:Y:S01]  /*0f40*/  ULDC.64 UR10, c[0x0][0x208] ;  /* 0x00008200000a7ab9 */ /* 0x000fe20000000a00 */
        /* <DEDUP_REMOVED lines=8> */
[----:B------:R-:W-:Y:S01]  /*0fd0*/  PLOP3.LUT P0, PT, PT, PT, UP0, 0x80, 0x0 ;  /* 0x000000000000781c */ /* 0x000fe20003f0f008 */
[----:B------:R-:W-:Y:S01]  /*0fe0*/  UMOV UR39, UR5 ;  /* 0x0000000500277c82 */ /* 0x000fe20008000000 */
        /* <DEDUP_REMOVED lines=22> */
[----:B-1-3--:R-:W-:Y:S05]  /*1150*/  @P0 BRA `(.L_x_774) ;  /* 0x0000000000300947 */ /* 0x00afea0003800000 */
[----:B------:R-:W-:Y:S02]  /*1160*/  ULDC.64 UR4, c[0x0][0xb00] ;  /* 0x0002c00000047ab9 */ /* 0x000fe40000000a00 */
[----:B------:R-:W-:-:S04]  /*1170*/  ISETP.NE.U32.AND P0, PT, RZ, UR4, PT ;  /* 0x00000004ff007c0c */ /* 0x000fc8000bf05070 */
[----:B------:R-:W-:-:S13]  /*1180*/  ISETP.NE.AND.EX P0, PT, RZ, UR5, PT, P0 ;  /* 0x00000005ff007c0c */ /* 0x000fda000bf05300 */
[----:B------:R-:W-:Y:S05]  /*1190*/  @!P0 BRA `(.L_x_774) ;  /* 0x0000000000208947 */ /* 0x000fea0003800000 */
[----:B------:R-:W-:Y:S01]  /*11a0*/  ULDC.64 UR4, c[0x0][0xb00] ;  /* 0x0002c00000047ab9 */ /* 0x000fe20000000a00 */
[----:B------:R-:W-:Y:S01]  /*11b0*/  ULDC.64 UR6, c[0x0][0x208] ;  /* 0x0000820000067ab9 */ /* 0x000fe20000000a00 */
[----:B------:R-:W-:-:S06]  /*11c0*/  UIMAD.WIDE UR4, UR38, 0x4, UR4 ;  /* 0x00000004260478a5 */ /* 0x000fcc000f8e0204 */
[----:B0-----:R-:W-:Y:S01]  /*11d0*/  IMAD.U32 R6, RZ, RZ, UR4 ;  /* 0x00000004ff067e24 */ /* 0x001fe2000f8e00ff */
[----:B------:R-:W-:-:S05]  /*11e0*/  MOV R7, UR5 ;  /* 0x0000000500077c02 */ /* 0x000fca0008000f00 */
[----:B-----5:R-:W2:Y:S04]  /*11f0*/  LDG.E R152, desc[UR6][R6.64] ;  /* 0x0000000606987981 */ /* 0x020ea8000c1e1900 */
[----:B------:R-:W2:Y:S02]  /*1200*/  LDG.E R9, desc[UR6][R6.64+0x4] ;  /* 0x0000040606097981 */ /* 0x000ea4000c1e1900 */
[----:B--2---:R-:W-:-:S07]  /*1210*/  IMAD.IADD R152, R9, 0x1, -R152 ;  /* 0x0000000109987824 */ /* 0x004fce00078e0a98 */
.L_x_774:
[----:B------:R-:W2:Y:S01]  /*1220*/  LDL R4, [R1] ;  /* 0x0000000001047983 */ /* 0x000ea20000100800 */
[----:B-----5:R-:W-:Y:S01]  /*1230*/  IMAD.IADD R152, R152, 0x1, -R3 ;  /* 0x0000000198987824 */ /* 0x020fe200078e0a03 */
[----:B------:R-:W-:Y:S01]  /*1240*/  CS2R R150, SRZ ;  /* 0x0000000000967805 */ /* 0x000fe2000001ff00 */
[----:B------:R-:W-:Y:S01]  /*1250*/  IMAD.MOV.U32 R188, RZ, RZ, R5 ;  /* 0x000000ffffbc7224 */ /* 0x000fe200078e0005 */
[----:B------:R-:W-:Y:S01]  /*1260*/  CS2R R148, SRZ ;  /* 0x0000000000947805 */ /* 0x000fe2000001ff00 */
[----:B------:R-:W-:Y:S01]  /*1270*/  VIADD R0, R152, 0x3f ;  /* 0x0000003f98007836 */ /* 0x000fe20000000000 */
[----:B------:R-:W-:Y:S01]  /*1280*/  CS2R R174, SRZ ;  /* 0x0000000000ae7805 */ /* 0x000fe2000001ff00 */
[----:B------:R-:W-:Y:S01]  /*1290*/  IMAD.MOV.U32 R176, RZ, RZ, RZ ;  /* 0x000000ffffb07224 */ /* 0x000fe200078e00ff */
[----:B------:R-:W-:Y:S02]  /*12a0*/  CS2R R144, SRZ ;  /* 0x0000000000907805 */ /* 0x000fe4000001ff00 */
[----:B------:R-:W-:-:S02]  /*12b0*/  CS2R R142, SRZ ;  /* 0x00000000008e7805 */ /* 0x000fc4000001ff00 */
[----:B------:R-:W-:Y:S02]  /*12c0*/  SHF.R.S32.HI R3, RZ, 0x1f, R0 ;  /* 0x0000001fff037819 */ /* 0x000fe40000011400 */
[----:B------:R-:W-:Y:S02]  /*12d0*/  CS2R R140, SRZ ;  /* 0x00000000008c7805 */ /* 0x000fe4000001ff00 */
[----:B------:R-:W-:Y:S02]  /*12e0*/  CS2R R138, SRZ ;  /* 0x00000000008a7805 */ /* 0x000fe4000001ff00 */
[----:B------:R-:W-:Y:S02]  /*12f0*/  CS2R R136, SRZ ;  /* 0x0000000000887805 */ /* 0x000fe4000001ff00 */
[----:B------:R-:W-:Y:S01]  /*1300*/  LEA.HI R173, R3, R0, RZ, 0x6 ;  /* 0x0000000003ad7211 */ /* 0x000fe200078f30ff */
[----:B------:R-:W-:Y:S01]  /*1310*/  IMAD.MOV.U32 R0, RZ, RZ, RZ ;  /* 0x000000ffff007224 */ /* 0x000fe200078e00ff */
[----:B------:R-:W-:-:S02]  /*1320*/  MOV R3, RZ ;  /* 0x000000ff00037202 */ /* 0x000fc40000000f00 */
[----:B------:R-:W-:Y:S02]  /*1330*/  CS2R R134, SRZ ;  /* 0x0000000000867805 */ /* 0x000fe4000001ff00 */
[----:B------:R-:W-:Y:S01]  /*1340*/  CS2R R132, SRZ ;  /* 0x0000000000847805 */ /* 0x000fe2000001ff00 */
[----:B------:R-:W-:Y:S01]  /*1350*/  IMAD.MOV.U32 R172, RZ, RZ, RZ ;  /* 0x000000ffffac7224 */ /* 0x000fe200078e00ff */
        /* <DEDUP_REMOVED lines=16> */
[----:B------:R-:W-:Y:S01]  /*1460*/  CS2R R100, SRZ ;  /* 0x0000000000647805 */ /* 0x000fe2000001ff00 */
[----:B------:R-:W-:Y:S01]  /*1470*/  IMAD.MOV.U32 R153, RZ, RZ, RZ ;  /* 0x000000ffff997224 */ /* 0x000fe200078e00ff */
        /* <DEDUP_REMOVED lines=34> */
[----:B------:R-:W-:-:S02]  /*16a0*/  MOV R20, RZ ;  /* 0x000000ff00147202 */ /* 0x000fc40000000f00 */
[----:B0-----:R-:W-:Y:S02]  /*16b0*/  CS2R R8, SRZ ;  /* 0x0000000000087805 */ /* 0x001fe4000001ff00 */
[----:B------:R-:W-:Y:S02]  /*16c0*/  SHF.R.S32.HI R173, RZ, 0x6, R173 ;  /* 0x00000006ffad7819 */ /* 0x000fe400000114ad */
[----:B--2---:R-:W-:-:S13]  /*16d0*/  ISETP.NE.AND P0, PT, R4, 0x1, PT ;  /* 0x000000010400780c */ /* 0x004fda0003f05270 */
[----:B------:R-:W-:Y:S05]  /*16e0*/  @!P0 BRA `(.L_x_775) ;  /* 0x0000001400d48947 */ /* 0x000fea0003800000 */
[----:B------:R-:W-:Y:S02]  /*16f0*/  ISETP.GE.AND P1, PT, R152, 0x1, PT ;  /* 0x000000019800780c */ /* 0x000fe40003f26270 */
[----:B------:R-:W-:-:S11]  /*1700*/  PLOP3.LUT P0, PT, PT, PT, PT, 0x80, 0x0 ;  /* 0x000000000000781c */ /* 0x000fd60003f0f070 */
[----:B------:R-:W-:Y:S05]  /*1710*/  @!P1 BRA `(.L_x_776) ;  /* 0x0000007800fc9947 */ /* 0x000fea0003800000 */
[----:B------:R-:W0:Y:S01]  /*1720*/  SHFL.IDX PT, R4, R189, RZ, 0x1f ;  /* 0x00001fffbd047589 */ /* 0x000e2200000e0000 */
[----:B------:R-:W-:Y:S01]  /*1730*/  UMOV UR7, 0x40000040 ;  /* 0x4000004000077882 */ /* 0x000fe20000000000 */
[----:B------:R-:W-:Y:S01]  /*1740*/  UMOV UR9, 0x40000040 ;  /* 0x4000004000097882 */ /* 0x000fe20000000000 */
[----:B------:R-:W-:Y:S01]  /*1750*/  UMOV UR11, 0x40000040 ;  /* 0x40000040000b7882 */ /* 0x000fe20000000000 */
[----:B------:R-:W-:Y:S01]  /*1760*/  BAR.SYNC.DEFER_BLOCKING 0xe, 0x100 ;  /* 0x0384000000007b1d */ /* 0x000fe20000010000 */
[----:B------:R-:W-:-:S05]  /*1770*/  ISETP.GE.AND P0, PT, R152, 0x41, PT ;  /* 0x000000419800780c */ /* 0x000fca0003f06270 */
[----:B------:R-:W-:Y:S01]  /*1780*/  UMOV UR13, 0x40000040 ;  /* 0x40000040000d7882 */ /* 0x000fe20000000000 */
[----:B------:R-:W-:Y:S01]  /*1790*/  UMOV UR15, 0x40000040 ;  /* 0x40000040000f7882 */ /* 0x000fe20000000000 */
[----:B------:R-:W-:Y:S01]  /*17a0*/  UMOV UR17, 0x40000040 ;  /* 0x4000004000117882 */ /* 0x000fe20000000000 */
[----:B------:R-:W-:Y:S01]  /*17b0*/  UMOV UR19, 0x40000040 ;  /* 0x4000004000137882 */ /* 0x000fe20000000000 */
[----:B------:R-:W1:Y:S01]  /*17c0*/  S2R R6, SR_TID.X ;  /* 0x0000000000067919 */ /* 0x000e620000002100 */
[----:B0-----:R-:W-:Y:S01]  /*17d0*/  R2UR UR4, R4 ;  /* 0x00000000040472ca */ /* 0x001fe200000e0000 */
[----:B------:R-:W-:Y:S01]  /*17e0*/  IMAD.U32 R4, RZ, RZ, UR36 ;  /* 0x00000024ff047e24 */ /* 0x000fe2000f8e00ff */
[----:B------:R-:W-:-:S11]  /*17f0*/  WARPGROUP.ARRIVE ;  /* 0x00000000000079c5 */ /* 0x000fd60000000000 */
[----:B------:R-:W-:-:S04]  /*1800*/  ULEA.HI UR5, UR4, UR4, URZ, 0x1 ;  /* 0x0000000404057291 */ /* 0x000fc8000f8f083f */
[----:B------:R-:W-:-:S04]  /*1810*/  ULOP3.LUT UR5, UR5, 0x1fffe, URZ, 0xc0, !UPT ;  /* 0x0001fffe05057892 */ /* 0x000fc8000f8ec03f */
[----:B------:R-:W-:Y:S01]  /*1820*/  UIADD3 UR5, UR4, -UR5, URZ ;  /* 0x8000000504057290 */ /* 0x000fe2000fffe03f */
[----:B-1----:R-:W-:Y:S01]  /*1830*/  LOP3.LUT R5, R6, 0x7f, RZ, 0xc0, !PT ;  /* 0x0000007f06057812 */ /* 0x002fe200078ec0ff */
[----:B------:R-:W-:Y:S02]  /*1840*/  UIADD3 UR4, UR37, 0x36400, URZ ;  /* 0x0003640025047890 */ /* 0x000fe4000fffe03f */
[----:B------:R-:W-:Y:S01]  /*1850*/  ULEA UR5, UR5, UR37, 0xf ;  /* 0x0000002505057291 */ /* 0x000fe2000f8e783f */
[----:B------:R-:W-:Y:S01]  /*1860*/  ISETP.NE.AND P1, PT, R5, RZ, PT ;  /* 0x000000ff0500720c */ /* 0x000fe20003f25270 */
[----:B------:R-:W-:Y:S02]  /*1870*/  USHF.R.U32.HI UR4, URZ, 0x4, UR4 ;  /* 0x000000043f047899 */ /* 0x000fe40008011604 */
[----:B------:R-:W-:Y:S02]  /*1880*/  UIADD3 UR5, UR5, 0x400, URZ ;  /* 0x0000040005057890 */ /* 0x000fe4000fffe03f */
[----:B------:R-:W-:-:S02]  /*1890*/  ULOP3.LUT UR4, UR4, 0x3fff, URZ, 0xc0, !UPT ;  /* 0x00003fff04047892 */ /* 0x000fc4000f8ec03f */
[----:B------:R-:W-:Y:S02]  /*18a0*/  USHF.R.U32.HI UR5, URZ, 0x4, UR5 ;  /* 0x000000043f057899 */ /* 0x000fe40008011605 */
[----:B------:R-:W-:Y:S02]  /*18b0*/  ULOP3.LUT UR4, UR4, 0x10000, URZ, 0xfc, !UPT ;  /* 0x0001000004047892 */ /* 0x000fe4000f8efc3f */
[----:B------:R-:W-:Y:S02]  /*18c0*/  ULOP3.LUT UR5, UR5, 0x3fff, URZ, 0xc0, !UPT ;  /* 0x00003fff05057892 */ /* 0x000fe4000f8ec03f */
[----:B------:R-:W-:Y:S01]  /*18d0*/  UIADD3 UR8, UR4, 0x2, URZ ;  /* 0x0000000204087890 */ /* 0x000fe2000fffe03f */
[----:B------:R-:W-:Y:S01]  /*18e0*/  @!P1 LEA R4, R4, UR37, 0x3 ;  /* 0x0000002504049c11 */ /* 0x000fe2000f8e18ff */
[----:B------:R-:W-:Y:S02]  /*18f0*/  ULOP3.LUT UR20, UR5, 0x2000000, URZ, 0xfc, !UPT ;  /* 0x0200000005147892 */ /* 0x000fe4000f8efc3f */
[----:B------:R-:W-:-:S02]  /*1900*/  UIADD3 UR12, UR4, 0x4, URZ ;  /* 0x00000004040c7890 */ /* 0x000fc4000fffe03f */
[----:B------:R-:W-:Y:S01]  /*1910*/  ULEA UR6, UR36, UR20, 0xc ;  /* 0x0000001424067291 */ /* 0x000fe2000f8e603f */
[----:B------:R-:W-:Y:S01]  /*1920*/  @!P1 VIADD R4, R4, 0x38860 ;  /* 0x0003886004049836 */ /* 0x000fe20000000000 */
[----:B------:R-:W-:Y:S01]  /*1930*/  UMOV UR5, 0x40000040 ;  /* 0x4000004000057882 */ /* 0x000fe20000000000 */
[----:B------:R-:W-:Y:S02]  /*1940*/  UIADD3 UR16, UR4, 0x6, URZ ;  /* 0x0000000604107890 */ /* 0x000fe4000fffe03f */
[----:B------:R-:W-:Y:S01]  /*1950*/  UIADD3 UR10, UR6, 0x80, URZ ;  /* 0x00000080060a7890 */ /* 0x000fe2000fffe03f */
[----:B------:R-:W-:Y:S01]  /*1960*/  @!P1 PRMT R4, RZ, 0x654, R4 ;  /* 0x00000654ff049816 */ /* 0x000fe20000000004 */
[----:B------:R-:W-:Y:S02]  /*1970*/  UIADD3 UR14, UR6, 0x100, URZ ;  /* 0x00000100060e7890 */ /* 0x000fe4000fffe03f */
[----:B------:R-:W-:Y:S01]  /*1980*/  HGMMA.64x256x16.F32.BF16 R24, gdesc[UR4].tnspB, RZ, !UPT, gsb0 ;  /* 0x43e00000041879f0 */ /* 0x000fe2000c0018ff */
[----:B------:R-:W-:-:S02]  /*1990*/  UIADD3 UR18, UR6, 0x180, URZ ;  /* 0x0000018006127890 */ /* 0x000fc4000fffe03f */
        /* <DEDUP_REMOVED lines=16> */
[----:B------:R-:W-:-:S07]  /*1aa0*/  VIADD R173, R173, 0xfffffffe ;  /* 0xfffffffeadad7836 */ /* 0x000fce0000000000 */
.L_x_778:
[----:B------:R-:W-:Y:S01]  /*1ab0*/  BAR.SYNC.DEFER_BLOCKING 0xe, 0x100 ;  /* 0x0384000000007b1d */ /* 0x000fe20000010000 */
[----:B01----:R-:W-:Y:S01]  /*1ac0*/  IMAD.U32 R4, RZ, RZ, UR36 ;  /* 0x00000024ff047e24 */ /* 0x003fe2000f8e00ff */
[----:B------:R-:W-:Y:S01]  /*1ad0*/  UIADD3 UR36, UR36, 0x1, URZ ;  /* 0x0000000124247890 */ /* 0x000fe2000fffe03f */
[C---:B------:R-:W-:Y:S01]  /*1ae0*/  ISETP.GT.AND P0, PT, R173.reuse, RZ, PT ;  /* 0x000000ffad00720c */ /* 0x040fe20003f04270 */
[----:B------:R-:W-:Y:S02]  /*1af0*/  VIADD R173, R173, 0xffffffff ;  /* 0xffffffffadad7836 */ /* 0x000fe40000000000 */
[----:B------:R-:W-:Y:S01]  /*1b00*/  LEA R4, R4, R17, 0x6 ;  /* 0x0000001104047211 */ /* 0x000fe200078e30ff */
[----:B------:R-:W-:Y:S01]  /*1b10*/  UISETP.NE.AND UP0, UPT, UR36, 0x2, UPT ;  /* 0x000000022400788c */ /* 0x000fe2000bf05270 */
[----:B------:R-:W-:Y:S02]  /*1b20*/  UMOV UR7, 0x40000040 ;  /* 0x4000004000077882 */ /* 0x000fe40000000000 */
[----:B------:R-:W-:Y:S01]  /*1b30*/  LEA R4, R4, UR37, 0x2 ;  /* 0x0000002504047c11 */ /* 0x000fe2000f8e10ff */
[----:B------:R-:W-:Y:S01]  /*1b40*/  USEL UR36, UR36, URZ, UP0 ;  /* 0x0000003f24247287 */ /* 0x000fe20008000000 */
[----:B------:R-:W-:Y:S01]  /*1b50*/  UMOV UR11, 0x40000040 ;  /* 0x40000040000b7882 */ /* 0x000fe20000000000 */
[----:B------:R-:W-:-:S02]  /*1b60*/  UMOV UR15, 0x40000040 ;  /* 0x40000040000f7882 */ /* 0x000fc40000000000 */
[----:B------:R-:W-:Y:S01]  /*1b70*/  ULEA UR6, UR36, UR20, 0xc ;  /* 0x0000001424067291 */ /* 0x000fe2000f8e603f */
[----:B------:R-:W-:-:S03]  /*1b80*/  UMOV UR19, 0x40000040 ;  /* 0x4000004000137882 */ /* 0x000fc60000000000 */
[----:B------:R-:W-:Y:S02]  /*1b90*/  UIADD3 UR10, UR6, 0x80, URZ ;  /* 0x00000080060a7890 */ /* 0x000fe4000fffe03f */
[----:B------:R-:W-:Y:S02]  /*1ba0*/  UIADD3 UR14, UR6, 0x100, URZ ;  /* 0x00000100060e7890 */ /* 0x000fe4000fffe03f */
[----:B------:R-:W-:Y:S01]  /*1bb0*/  UIADD3 UR18, UR6, 0x180, URZ ;  /* 0x0000018006127890 */ /* 0x000fe2000fffe03f */
[----:B------:R-:W0:Y:S04]  /*1bc0*/  LDS R5, [R4+0x38400] ;  /* 0x0384000004057984 */ /* 0x000e280000000800 */
[----:B------:R1:W2:Y:S02]  /*1bd0*/  LDS R6, [R4+0x38420] ;  /* 0x0384200004067984 */ /* 0x0002a40000000800 */
[----:B-1----:R-:W-:-:S05]  /*1be0*/  IMAD.U32 R4, RZ, RZ, UR36 ;  /* 0x00000024ff047e24 */ /* 0x002fca000f8e00ff */
[----:B------:R-:W-:-:S05]  /*1bf0*/  @!P1 LEA R4, R4, UR37, 0x3 ;  /* 0x0000002504049c11 */ /* 0x000fca000f8e18ff */
[----:B------:R-:W-:-:S05]  /*1c00*/  @!P1 VIADD R4, R4, 0x38860 ;  /* 0x0003886004049836 */ /* 0x000fca0000000000 */
[----:B------:R-:W-:Y:S01]  /*1c10*/  @!P1 PRMT R4, RZ, 0x654, R4 ;  /* 0x00000654ff049816 */ /* 0x000fe20000000004 */
        /* <DEDUP_REMOVED lines=127> */
[----:B------:R-:W-:-:S06]  /*2410*/  FMUL.FTZ R151, R151, R6 ;  /* 0x0000000697977220 */ /* 0x000fcc0000410000 */
[----:B------:R-:W-:-:S06]  /*2420*/  WARPGROUP.ARRIVE ;  /* 0x00000000000079c5 */ /* 0x000fcc0000000000 */
[----:B------:R-:W-:Y:S01]  /*2430*/  HGMMA.64x256x16.F32.BF16 R24, gdesc[UR4].tnspB, R24, gsb0 ;  /* 0x43e00000041879f0 */ /* 0x000fe20008001818 */
[----:B------:R-:W-:-:S06]  /*2440*/  USEL UR6, URZ, 0x1, UP0 ;  /* 0x000000013f067887 */ /* 0x000fcc0008000000 */
[----:B------:R-:W-:Y:S01]  /*2450*/  LOP3.LUT R2, R2, UR6, RZ, 0x3c, !PT ;  /* 0x0000000602027c12 */ /* 0x000fe2000f8e3cff */
[----:B------:R-:W-:Y:S02]  /*2460*/  WARPGROUP.DEPBAR.LE gsb0, 0x0 ;  /* 0x00008000000079c5 */ /* 0x000fe40000010000 */
[----:B------:R-:W-:-:S15]  /*2470*/  WARPGROUP.ARRIVE ;  /* 0x00000000000079c5 */ /* 0x000fde0000000000 */
[----:B------:R-:W-:-:S03]  /*2480*/  NOP ;  /* 0x0000000000007918 */ /* 0x000fc60000000000 */
        /* <DEDUP_REMOVED lines=13> */
.L_x_777:
[----:B------:R-:W-:Y:S01]  /*2560*/  BAR.SYNC.DEFER_BLOCKING 0xe, 0x100 ;  /* 0x0384000000007b1d */ /* 0x000fe20000010000 */
[----:B01----:R-:W-:Y:S01]  /*2570*/  IMAD.U32 R4, RZ, RZ, UR36 ;  /* 0x00000024ff047e24 */ /* 0x003fe2000f8e00ff */
[----:B------:R-:W-:Y:S01]  /*2580*/  UIADD3 UR36, UR36, 0x1, URZ ;  /* 0x0000000124247890 */ /* 0x000fe2000fffe03f */
[----:B------:R-:W-:-:S03]  /*2590*/  PLOP3.LUT P0, PT, PT, PT, PT, 0x8, 0x0 ;  /* 0x000000000000781c */ /* 0x000fc60003f0e170 */
[----:B------:R-:W-:Y:S01]  /*25a0*/  LEA R4, R4, R17, 0x6 ;  /* 0x0000001104047211 */ /* 0x000fe200078e30ff */
[----:B------:R-:W-:-:S03]  /*25b0*/  UISETP.NE.AND UP0, UPT, UR36, 0x2, UPT ;  /* 0x000000022400788c */ /* 0x000fc6000bf05270 */
[----:B------:R-:W-:Y:S01]  /*25c0*/  LEA R6, R4, UR37, 0x2 ;  /* 0x0000002504067c11 */ /* 0x000fe2000f8e10ff */
[----:B------:R-:W-:Y:S02]  /*25d0*/  USEL UR4, URZ, 0x1, UP0 ;  /* 0x000000013f047887 */ /* 0x000fe40008000000 */
[----:B------:R-:W-:-:S04]  /*25e0*/  USEL UR36, UR36, URZ, UP0 ;  /* 0x0000003f24247287 */ /* 0x000fc80008000000 */
[----:B------:R-:W-:Y:S01]  /*25f0*/  LOP3.LUT R2, R2, UR4, RZ, 0x3c, !PT ;  /* 0x0000000402027c12 */ /* 0x000fe2000f8e3cff */
[----:B------:R-:W0:Y:S04]  /*2600*/  LDS R5, [R6+0x38400] ;  /* 0x0384000006057984 */ /* 0x000e280000000800 */
[----:B------:R-:W1:Y:S01]  /*2610*/  LDS R4, [R6+0x38420] ;  /* 0x0384200006047984 */ /* 0x000e620000000800 */
[-C--:B0-----:R-:W-:Y:S01]  /*2620*/  FMUL.FTZ R160, R36, R5.reuse ;  /* 0x0000000524a07220 */ /* 0x081fe20000410000 */
[-C--:B------:R-:W-:Y:S01]  /*2630*/  FMUL.FTZ R12, R40, R5.reuse ;  /* 0x00000005280c7220 */ /* 0x080fe20000410000 */
[-C--:B------:R-:W-:Y:S01]  /*2640*/  FMUL.FTZ R167, R24, R5.reuse ;  /* 0x0000000518a77220 */ /* 0x080fe20000410000 */
[-C--:B------:R-:W-:Y:S01]  /*2650*/  FMUL.FTZ R8, R25, R5.reuse ;  /* 0x0000000519087220 */ /* 0x080fe20000410000 */
        /* <DEDUP_REMOVED lines=126> */
.L_x_775:
        /* <DEDUP_REMOVED lines=31> */
[----:B-1----:R-:W-:Y:S05]  /*3030*/  CALL.ABS.NOINC R14 ;  /* 0x000000000e007343 */ /* 0x002fea0003c00000 */
.L_x_779:
[----:B------:R-:W2:Y:S01]  /*3040*/  LDL R20, [R1] ;  /* 0x0000000001147983 */ /* 0x000ea20000100800 */
[----:B------:R-:W-:-:S04]  /*3050*/  ULEA.HI UR4, UR41, UR41, URZ, 0x1 ;  /* 0x0000002929047291 */ /* 0x000fc8000f8f083f */
[----:B------:R-:W-:-:S04]  /*3060*/  ULOP3.LUT UR4, UR4, 0xfffffffe, URZ, 0xc0, !UPT ;  /* 0xfffffffe04047892 */ /* 0x000fc8000f8ec03f */
[----:B------:R-:W-:-:S06]  /*3070*/  UIADD3 UR4, UR41, -UR4, URZ ;  /* 0x8000000429047290 */ /* 0x000fcc000fffe03f */
[----:B------:R-:W-:-:S04]  /*3080*/  MOV R4, UR4 ;  /* 0x0000000400047c02 */ /* 0x000fc80008000f00 */
[----:B------:R-:W-:-:S04]  /*3090*/  SHF.L.U32 R4, R4, 0x1f, RZ ;  /* 0x0000001f04047819 */ /* 0x000fc800000006ff */
[----:B------:R-:W0:Y:S01]  /*30a0*/  SYNCS.PHASECHK.TRANS64.TRYWAIT P1, [UR37+0x38800], R4 ;  /* 0x03880004ff0075a7 */ /* 0x000e220008020165 */
[----:B--2---:R-:W-:Y:S01]  /*30b0*/  ISETP.NE.AND P0, PT, R20, RZ, PT ;  /* 0x000000ff1400720c */ /* 0x004fe20003f05270 */
[----:B0-----:R-:W-:-:S12]  /*30c0*/  @!P1 BRA `(.L_x_780) ;  /* 0x000000dc00289947 */ /* 0x001fd80003800000 */
.L_x_894:
[----:B------:R-:W-:Y:S05]  /*30d0*/  @P0 BRA `(.L_x_781) ;  /* 0x0000000000040947 */ /* 0x000fea0003800000 */
[----:B------:R-:W-:Y:S01]  /*30e0*/  BPT.TRAP 0x1 ;  /* 0x000000040000795c */ /* 0x000fe20000300000 */
.L_x_781:
[----:B0-----:R-:W-:Y:S01]  /*30f0*/  IMAD.U32 R3, RZ, RZ, UR36 ;  /* 0x00000024ff037e24 */ /* 0x001fe2000f8e00ff */
[----:B------:R-:W-:-:S04]  /*3100*/  SHF.L.U32 R6, R2, 0x1f, RZ ;  /* 0x0000001f02067819 */ /* 0x000fc800000006ff */
[----:B------:R-:W-:-:S04]  /*3110*/  LEA R3, R3, UR37, 0x3 ;  /* 0x0000002503037c11 */ /* 0x000fc8000f8e18ff */
[----:B------:R0:W1:Y:S01]  /*3120*/  SYNCS.PHASECHK.TRANS64.TRYWAIT P1, [R3+URZ+0x38830], R6 ;  /* 0x03883006030075a7 */ /* 0x000062000802017f */
[----:B------:R-:W-:Y:S05]  /*3130*/  @P0 BRA `(.L_x_782) ;  /* 0x0000000000040947 */ /* 0x000fea0003800000 */
[----:B------:R-:W-:Y:S01]  /*3140*/  BPT.TRAP 0x1 ;  /* 0x000000040000795c */ /* 0x000fe20000300000 */
.L_x_782:
[----:B-1----:R-:W-:Y:S05]  /*3150*/  @P1 BRA `(.L_x_783) ;  /* 0x0000000000081947 */ /* 0x002fea0003800000 */
[----:B------:R-:W1:Y:S02]  /*3160*/  SYNCS.PHASECHK.TRANS64.TRYWAIT P1, [R3+URZ+0x38830], R6 ;  /* 0x03883006030075a7 */ /* 0x000e64000802017f */
[----:B-1----:R-:W-:Y:S05]  /*3170*/  @!P1 BRA `(.L_x_784) ;  /* 0x000000dc00149947 */ /* 0x002fea0003800000 */
.L_x_783:
[----:B------:R-:W-:-:S04]  /*3180*/  UIADD3 UR4, UR37, 0x22400, URZ ;  /* 0x0002240025047890 */ /* 0x000fc8000fffe03f */
[----:B------:R-:W-:-:S04]  /*3190*/  USHF.R.U32.HI UR4, URZ, 0x4, UR4 ;  /* 0x000000043f047899 */ /* 0x000fc80008011604 */
[----:B------:R-:W-:-:S06]  /*31a0*/  ULOP3.LUT UR4, UR4, 0x3fff, URZ, 0xc0, !UPT ;  /* 0x00003fff04047892 */ /* 0x000fcc000f8ec03f */
[----:B------:R-:W-:Y:S01]  /*31b0*/  IMAD.U32 R0, RZ, RZ, UR4 ;  /* 0x00000004ff007e24 */ /* 0x000fe2000f8e00ff */
[----:B------:R-:W-:Y:S05]  /*31c0*/  WARPSYNC.ALL ;  /* 0x0000000000007948 */ /* 0x000fea0003800000 */
[----:B------:R-:W-:-:S04]  /*31d0*/  LOP3.LUT R0, R0, 0x10000, RZ, 0xfc, !PT ;  /* 0x0001000000007812 */ /* 0x000fc800078efcff */
        /* <DEDUP_REMOVED lines=10> */
[----:B------:R-:W-:-:S02]  /*3280*/  UMOV UR17, 0x40000040 ;  /* 0x4000004000117882 */ /* 0x000fc40000000000 */
[----:B------:R-:W-:Y:S02]  /*3290*/  ULEA UR6, UR36, UR6, 0x9 ;  /* 0x0000000624067291 */ /* 0x000fe4000f8e483f */
[----:B------:R-:W-:Y:S02]  /*32a0*/  ULOP3.LUT UR4, UR4, 0x10000, URZ, 0xfc, !UPT ;  /* 0x0001000004047892 */ /* 0x000fe4000f8efc3f */
[----:B------:R-:W-:Y:S02]  /*32b0*/  UIADD3 UR14, UR6, 0x2, URZ ;  /* 0x00000002060e7890 */ /* 0x000fe4000fffe03f */
[----:B------:R-:W-:Y:S02]  /*32c0*/  UIADD3 UR12, UR4, 0x2, URZ ;  /* 0x00000002040c7890 */ /* 0x000fe4000fffe03f */
[----:B------:R-:W-:Y:S02]  /*32d0*/  UIADD3 UR18, UR6, 0x4, URZ ;  /* 0x0000000406127890 */ /* 0x000fe4000fffe03f */
[----:B------:R-:W-:-:S02]  /*32e0*/  UIADD3 UR16, UR4, 0x4, URZ ;  /* 0x0000000404107890 */ /* 0x000fc4000fffe03f */
[----:B------:R-:W-:Y:S01]  /*32f0*/  HGMMA.64x64x16.F32.BF16 R24, gdesc[UR4], RZ, !UPT, gsb0 ;  /* 0x00e00000041879f0 */ /* 0x000fe2000c0018ff */
[----:B------:R-:W-:Y:S02]  /*3300*/  UIADD3 UR22, UR6, 0x6, URZ ;  /* 0x0000000606167890 */ /* 0x000fe4000fffe03f */
[----:B------:R-:W-:Y:S01]  /*3310*/  UIADD3 UR20, UR4, 0x6, URZ ;  /* 0x0000000604147890 */ /* 0x000fe2000fffe03f */
[----:B------:R-:W-:Y:S01]  /*3320*/  UMOV UR23, 0x40000040 ;  /* 0x4000004000177882 */ /* 0x000fe20000000000 */
[----:B------:R-:W-:Y:S01]  /*3330*/  UMOV UR21, 0x40000040 ;  /* 0x4000004000157882 */ /* 0x000fe20000000000 */
        /* <DEDUP_REMOVED lines=10> */
[----:B------:R-:W2:Y:S02]  /*33e0*/  SYNCS.PHASECHK.TRANS64.TRYWAIT P1, [UR37+0x38810], R4 ;  /* 0x03881004ff0075a7 */ /* 0x000ea40008020165 */
[----:B--2---:R-:W-:Y:S05]  /*33f0*/  @!P1 BRA `(.L_x_785) ;  /* 0x000000d800889947 */ /* 0x004fea0003800000 */
.L_x_895:
[----:B------:R-:W-:Y:S05]  /*3400*/  @P0 BRA `(.L_x_786) ;  /* 0x0000000000040947 */ /* 0x000fea0003800000 */
[----:B------:R-:W-:Y:S01]  /*3410*/  BPT.TRAP 0x1 ;  /* 0x000000040000795c */ /* 0x000fe20000300000 */
.L_x_786:
[----:B------:R3:W4:Y:S01]  /*3420*/  SYNCS.PHASECHK.TRANS64.TRYWAIT P1, [R3+URZ+0x38850], R6 ;  /* 0x03885006030075a7 */ /* 0x000722000802017f */
[----:B------:R-:W-:Y:S05]  /*3430*/  @P0 BRA `(.L_x_787) ;  /* 0x0000000000040947 */ /* 0x000fea0003800000 */
[----:B------:R-:W-:Y:S01]  /*3440*/  BPT.TRAP 0x1 ;  /* 0x000000040000795c */ /* 0x000fe20000300000 */
.L_x_787:
[----:B----4-:R-:W-:Y:S05]  /*3450*/  @P1 BRA `(.L_x_788) ;  /* 0x0000000000081947 */ /* 0x010fea0003800000 */
[----:B------:R-:W4:Y:S02]  /*3460*/  SYNCS.PHASECHK.TRANS64.TRYWAIT P1, [R3+URZ+0x38850], R6 ;  /* 0x03885006030075a7 */ /* 0x000f24000802017f */
[----:B----4-:R-:W-:Y:S05]  /*3470*/  @!P1 BRA `(.L_x_789) ;  /* 0x000000d800809947 */ /* 0x010fea0003800000 */
.L_x_788:
[----:B------:R-:W-:Y:S01]  /*3480*/  UIADD3 UR4, UR37, 0x400, URZ ;  /* 0x0000040025047890 */ /* 0x000fe2000fffe03f */
[----:B------:R-:W-:Y:S01]  /*3490*/  WARPGROUP.ARRIVE ;  /* 0x00000000000079c5 */ /* 0x000fe20000000000 */
[----:B------:R-:W-:-:S05]  /*34a0*/  UIADD3 UR5, UR37, 0x26400, URZ ;  /* 0x0002640025057890 */ /* 0x000fca000fffe03f */
[----:B--2---:R-:W2:Y:S01]  /*34b0*/  S2R R4, SR_TID.X ;  /* 0x0000000000047919 */ /* 0x004ea20000002100 */
[----:B------:R-:W-:Y:S01]  /*34c0*/  USHF.R.U32.HI UR4, URZ, 0x4, UR4 ;  /* 0x000000043f047899 */ /* 0x000fe20008011604 */
[----:B------:R-:W-:Y:S01]  /*34d0*/  IMAD R5, R173, -0x40, R152 ;  /* 0xffffffc0ad057824 */ /* 0x000fe200078e0298 */
[----:B------:R-:W-:Y:S01]  /*34e0*/  USHF.R.U32.HI UR5, URZ, 0x4, UR5 ;  /* 0x000000043f057899 */ /* 0x000fe20008011605 */
[----:B------:R-:W5:Y:S01]  /*34f0*/  S2R R57, SR_TID.X ;  /* 0x0000000000397919 */ /* 0x000f620000002100 */
[----:B------:R-:W-:Y:S02]  /*3500*/  ULOP3.LUT UR4, UR4, 0x3fff, URZ, 0xc0, !UPT ;  /* 0x00003fff04047892 */ /* 0x000fe4000f8ec03f */
[----:B------:R-:W-:Y:S01]  /*3510*/  ULOP3.LUT UR5, UR5, 0x3fff, URZ, 0xc0, !UPT ;  /* 0x00003fff05057892 */ /* 0x000fe2000f8ec03f */
[----:B------:R-:W-:Y:S01]  /*3520*/  IADD3 R5, -R22, 0x40, R5 ;  /* 0x0000004016057810 */ /* 0x000fe20007ffe105 */
[----:B------:R-:W-:Y:S02]  /*3530*/  ULOP3.LUT UR4, UR4, 0x10000, URZ, 0xfc, !UPT ;  /* 0x0001000004047892 */ /* 0x000fe4000f8efc3f */
[----:B------:R-:W-:Y:S01]  /*3540*/  ULOP3.LUT UR5, UR5, 0x10000, URZ, 0xfc, !UPT ;  /* 0x0001000005057892 */ /* 0x000fe2000f8efc3f */
[C---:B------:R-:W-:Y:S01]  /*3550*/  ISETP.GT.AND P1, PT, R5.reuse, RZ, PT ;  /* 0x000000ff0500720c */ /* 0x040fe20003f24270 */
[----:B------:R-:W-:Y:S01]  /*3560*/  ULEA UR6, UR36, UR4, 0xc ;  /* 0x0000000424067291 */ /* 0x000fe2000f8e603f */
[C---:B------:R-:W-:Y:S01]  /*3570*/  ISETP.GT.AND P2, PT, R5.reuse, 0x1, PT ;  /* 0x000000010500780c */ /* 0x040fe20003f44270 */
[----:B------:R-:W-:Y:S01]  /*3580*/  UMOV UR9, 0x40000040 ;  /* 0x4000004000097882 */ /* 0x000fe20000000000 */
[----:B------:R-:W-:Y:S01]  /*3590*/  UMOV UR11, 0x40000040 ;  /* 0x40000040000b7882 */ /* 0x000fe20000000000 */
[----:B------:R-:W-:Y:S01]  /*35a0*/  UIADD3 UR14, UR5, 0x800, URZ ;  /* 0x00000800050e7890 */ /* 0x000fe2000fffe03f */
[C---:B------:R-:W-:Y:S01]  /*35b0*/  ISETP.GT.AND P3, PT, R5.reuse, 0x8, PT ;  /* 0x000000080500780c */ /* 0x040fe20003f64270 */
[----:B------:R-:W-:Y:S01]  /*35c0*/  UMOV UR8, UR5 ;  /* 0x0000000500087c82 */ /* 0x000fe20008000000 */
[----:B------:R-:W-:Y:S01]  /*35d0*/  UMOV UR10, UR6 ;  /* 0x00000006000a7c82 */ /* 0x000fe20008000000 */
[----:B------:R-:W-:Y:S01]  /*35e0*/  UIADD3 UR15, UR6, 0x800, URZ ;  /* 0x00000800060f7890 */ /* 0x000fe2000fffe03f */
[----:B------:R-:W-:Y:S01]  /*35f0*/  HGMMA.64x64x16.F32.BF16 R24, gdesc[UR8], R24, gsb0 ;  /* 0x00e00000081879f0 */ /* 0x000fe20008001818 */
[----:B------:R-:W-:Y:S01]  /*3600*/  UIADD3 UR8, UR5, 0x2, URZ ;  /* 0x0000000205087890 */ /* 0x000fe2000fffe03f */
[C---:B------:R-:W-:Y:S01]  /*3610*/  ISETP.GT.AND P4, PT, R5.reuse, 0x9, PT ;  /* 0x000000090500780c */ /* 0x040fe20003f84270 */
[----:B------:R-:W-:Y:S01]  /*3620*/  UIADD3 UR10, UR6, 0x2, URZ ;  /* 0x00000002060a7890 */ /* 0x000fe2000fffe03f */
[C---:B------:R-:W-:Y:S01]  /*3630*/  ISETP.GT.AND P5, PT, R5.reuse, 0x10, PT ;  /* 0x000000100500780c */ /* 0x040fe20003fa4270 */
[----:B------:R-:W-:Y:S01]  /*3640*/  UMOV UR9, 0x40000040 ;  /* 0x4000004000097882 */ /* 0x000fe20000000000 */
[----:B------:R-:W-:Y:S01]  /*3650*/  UMOV UR11, 0x40000040 ;  /* 0x40000040000b7882 */ /* 0x000fe20000000000 */
[----:B------:R-:W-:Y:S01]  /*3660*/  UMOV UR25, 0x40000040 ;  /* 0x4000004000197882 */ /* 0x000fe20000000000 */
[----:B------:R-:W-:Y:S01]  /*3670*/  UMOV UR27, 0x40000040 ;  /* 0x40000040001b7882 */ /* 0x000fe20000000000 */
[----:B------:R-:W-:-:S02]  /*3680*/  ISETP.GT.AND P6, PT, R5, 0x11, PT ;  /* 0x000000110500780c */ /* 0x000fc40003fc4270 */
[----:B--2---:R-:W-:Y:S02]  /*3690*/  SHF.R.U32.HI R4, RZ, 0x7, R4 ;  /* 0x00000007ff047819 */ /* 0x004fe40000011604 */
[----:B-----5:R-:W-:-:S04]  /*36a0*/  LOP3.LUT R57, R57, 0x7f, RZ, 0xc0, !PT ;  /* 0x0000007f39397812 */ /* 0x020fc800078ec0ff */
[----:B------:R-:W2:Y:S02]  /*36b0*/  SHFL.IDX PT, R4, R4, RZ, 0x1f ;  /* 0x00001fff04047589 */ /* 0x000ea400000e0000 */
[----:B--2---:R-:W-:-:S13]  /*36c0*/  R2UR UR7, R4 ;  /* 0x00000000040772ca */ /* 0x004fda00000e0000 */
[----:B------:R-:W-:-:S04]  /*36d0*/  UISETP.GT.AND UP0, UPT, UR7, 0x7f, UPT ;  /* 0x0000007f0700788c */ /* 0x000fc8000bf04270 */
[----:B------:R-:W-:Y:S01]  /*36e0*/  USEL UR7, URZ, 0x2, !UP0 ;  /* 0x000000023f077887 */ /* 0x000fe2000c000000 */
[----:B------:R-:W-:Y:S02]  /*36f0*/  WARPGROUP.DEPBAR.LE gsb0, 0x0 ;  /* 0x00008000000079c5 */ /* 0x000fe40000010000 */
[----:B------:R-:W-:-:S06]  /*3700*/  WARPGROUP.ARRIVE ;  /* 0x00000000000079c5 */ /* 0x000fcc0000000000 */
[----:B------:R-:W-:Y:S01]  /*3710*/  HGMMA.64x64x16.F32.BF16 R24, gdesc[UR8], R24, gsb0 ;  /* 0x00e00000081879f0 */ /* 0x000fe20008001818 */
[----:B------:R-:W-:Y:S02]  /*3720*/  UIADD3 UR8, UR5, 0x4, URZ ;  /* 0x0000000405087890 */ /* 0x000fe4000fffe03f */
[----:B------:R-:W-:Y:S01]  /*3730*/  UIADD3 UR10, UR6, 0x4, URZ ;  /* 0x00000004060a7890 */ /* 0x000fe2000fffe03f */
[----:B------:R-:W-:Y:S01]  /*3740*/  UMOV UR9, 0x40000040 ;  /* 0x4000004000097882 */ /* 0x000fe20000000000 */
[----:B------:R-:W-:Y:S01]  /*3750*/  UMOV UR11, 0x40000040 ;  /* 0x40000040000b7882 */ /* 0x000fe20000000000 */
        /* <DEDUP_REMOVED lines=94> */
[----:B------:R-:W-:Y:S02]  /*3d40*/  UIADD3 UR8, UR7, UR14, URZ ;  /* 0x0000000e07087290 */ /* 0x000fe4000fffe03f */
[----:B------:R-:W-:Y:S01]  /*3d50*/  UIADD3 UR10, UR7, UR15, URZ ;  /* 0x0000000f070a7290 */ /* 0x000fe2000fffe03f */
[----:B------:R-:W-:Y:S01]  /*3d60*/  UMOV UR9, 0x40000040 ;  /* 0x4000004000097882 */ /* 0x000fe20000000000 */
[----:B------:R-:W-:Y:S01]  /*3d70*/  UMOV UR11, 0x40000040 ;  /* 0x40000040000b7882 */ /* 0x000fe20000000000 */
[----:B------:R-:W-:Y:S02]  /*3d80*/  WARPGROUP.DEPBAR.LE gsb0, 0x0 ;  /* 0x00008000000079c5 */ /* 0x000fe40000010000 */
[----:B------:R-:W-:-:S06]  /*3d90*/  WARPGROUP.ARRIVE ;  /* 0x00000000000079c5 */ /* 0x000fcc0000000000 */
[----:B------:R-:W-:Y:S01]  /*3da0*/  HGMMA.64x64x16.F32.BF16 R24, gdesc[UR8], R24, gsb0 ;  /* 0x00e00000081879f0 */ /* 0x000fe20008001818 */
[----:B------:R-:W-:Y:S01]  /*3db0*/  UMOV UR9, 0x4 ;  /* 0x0000000400097882 */ /* 0x000fe20000000000 */
[----:B------:R-:W-:Y:S01]  /*3dc0*/  UMOV UR10, 0x28 ;  /* 0x00000028000a7882 */ /* 0x000fe20000000000 */
[----:B------:R-:W-:Y:S02]  /*3dd0*/  USEL UR8, UR9, 0x2, UP0 ;  /* 0x0000000209087887 */ /* 0x000fe40008000000 */
[----:B------:R-:W-:Y:S02]  /*3de0*/  USEL UR9, UR9, 0x6, !UP0 ;  /* 0x0000000609097887 */ /* 0x000fe4000c000000 */
[----:B------:R-:W-:Y:S02]  /*3df0*/  UIADD3 UR24, UR14, UR8, URZ ;  /* 0x000000080e187290 */ /* 0x000fe4000fffe03f */
[----:B------:R-:W-:Y:S01]  /*3e00*/  UIADD3 UR26, UR15, UR8, URZ ;  /* 0x000000080f1a7290 */ /* 0x000fe2000fffe03f */
[----:B------:R-:W-:Y:S01]  /*3e10*/  UMOV UR11, 0xa00 ;  /* 0x00000a00000b7882 */ /* 0x000fe20000000000 */
[----:B------:R-:W-:-:S02]  /*3e20*/  USEL UR10, UR10, 0x26, UP0 ;  /* 0x000000260a0a7887 */ /* 0x000fc40008000000 */
[----:B------:R-:W-:Y:S02]  /*3e30*/  USEL UR11, UR11, 0x980, UP0 ;  /* 0x000009800b0b7887 */ /* 0x000fe40008000000 */
[----:B------:R-:W-:Y:S02]  /*3e40*/  ULOP3.LUT UR10, UR10, 0x6, URZ, 0xc0, !UPT ;  /* 0x000000060a0a7892 */ /* 0x000fe4000f8ec03f */
[----:B------:R-:W-:Y:S01]  /*3e50*/  ULOP3.LUT UR11, UR11, 0xa00, URZ, 0xc0, !UPT ;  /* 0x00000a000b0b7892 */ /* 0x000fe2000f8ec03f */
[----:B------:R-:W-:Y:S02]  /*3e60*/  WARPGROUP.DEPBAR.LE gsb0, 0x0 ;  /* 0x00008000000079c5 */ /* 0x000fe40000010000 */
[----:B------:R-:W-:-:S06]  /*3e70*/  WARPGROUP.ARRIVE ;  /* 0x00000000000079c5 */ /* 0x000fcc0000000000 */
[----:B------:R-:W-:Y:S01]  /*3e80*/  HGMMA.64x64x16.F32.BF16 R24, gdesc[UR24], R24, gsb0 ;  /* 0x00e00000181879f0 */ /* 0x000fe20008001818 */
[----:B------:R-:W-:Y:S02]  /*3e90*/  UIADD3 UR24, UR14, UR9, URZ ;  /* 0x000000090e187290 */ /* 0x000fe4000fffe03f */
[----:B------:R-:W-:Y:S01]  /*3ea0*/  UIADD3 UR26, UR15, UR9, URZ ;  /* 0x000000090f1a7290 */ /* 0x000fe2000fffe03f */
[----:B------:R-:W-:Y:S01]  /*3eb0*/  UMOV UR25, 0x40000040 ;  /* 0x4000004000197882 */ /* 0x000fe20000000000 */
[----:B------:R-:W-:Y:S01]  /*3ec0*/  UMOV UR27, 0x40000040 ;  /* 0x40000040001b7882 */ /* 0x000fe20000000000 */
[----:B------:R-:W-:Y:S01]  /*3ed0*/  ULOP3.LUT UR15, UR42, 0x2000000, URZ, 0xfc, !UPT ;  /* 0x020000002a0f7892 */ /* 0x000fe2000f8efc3f */
[----:B------:R-:W-:Y:S02]  /*3ee0*/  WARPGROUP.DEPBAR.LE gsb0, 0x0 ;  /* 0x00008000000079c5 */ /* 0x000fe40000010000 */
[----:B------:R-:W-:-:S06]  /*3ef0*/  WARPGROUP.ARRIVE ;  /* 0x00000000000079c5 */ /* 0x000fcc0000000000 */
[----:B------:R-:W-:Y:S01]  /*3f00*/  HGMMA.64x64x16.F32.BF16 R24, gdesc[UR24], R24, gsb0 ;  /* 0x00e00000181879f0 */ /* 0x000fe20008001818 */
[----:B------:R-:W-:Y:S02]  /*3f10*/  UIADD3 UR24, UR10, UR11, UR5 ;  /* 0x0000000b0a187290 */ /* 0x000fe4000fffe005 */
[----:B------:R-:W-:Y:S01]  /*3f20*/  UIADD3 UR26, UR10, UR11, UR6 ;  /* 0x0000000b0a1a7290 */ /* 0x000fe2000fffe006 */
[----:B------:R-:W-:Y:S01]  /*3f30*/  UMOV UR25, 0x40000040 ;  /* 0x4000004000197882 */ /* 0x000fe20000000000 */
[----:B------:R-:W-:Y:S01]  /*3f40*/  UMOV UR27, 0x40000040 ;  /* 0x40000040001b7882 */ /* 0x000fe20000000000 */
[----:B------:R-:W-:Y:S02]  /*3f50*/  UIADD3 UR10, UR5, 0xa00, URZ ;  /* 0x00000a00050a7890 */ /* 0x000fe4000fffe03f */
[----:B------:R-:W-:Y:S01]  /*3f60*/  UIADD3 UR11, UR6, 0xa00, URZ ;  /* 0x00000a00060b7890 */ /* 0x000fe2000fffe03f */
        /* <DEDUP_REMOVED lines=21> */
[----:B------:R-:W-:Y:S01]  /*40c0*/  UMOV UR10, 0x30 ;  /* 0x00000030000a7882 */ /* 0x000fe20000000000 */
[----:B------:R-:W-:Y:S01]  /*40d0*/  UMOV UR11, 0xc00 ;  /* 0x00000c00000b7882 */ /* 0x000fe20000000000 */
[----:B------:R-:W-:Y:S02]  /*40e0*/  USEL UR10, UR10, 0x2e, UP0 ;  /* 0x0000002e0a0a7887 */ /* 0x000fe40008000000 */
[----:B------:R-:W-:-:S02]  /*40f0*/  USEL UR11, UR11, 0xb80, UP0 ;  /* 0x00000b800b0b7887 */ /* 0x000fc40008000000 */
[----:B------:R-:W-:Y:S02]  /*4100*/  ULOP3.LUT UR10, UR10, 0x6, URZ, 0xc0, !UPT ;  /* 0x000000060a0a7892 */ /* 0x000fe4000f8ec03f */
        /* <DEDUP_REMOVED lines=53> */
[----:B------:R-:W-:Y:S02]  /*4460*/  UMOV UR7, 0x40 ;  /* 0x0000004000077882 */ /* 0x000fe40000000000 */
[----:B------:R-:W-:-:S04]  /*4470*/  USEL UR7, UR7, 0x3e, UP0 ;  /* 0x0000003e07077887 */ /* 0x000fc80008000000 */
        /* <DEDUP_REMOVED lines=8> */
[----:B------:R-:W-:Y:S02]  /*4500*/  UIADD3 UR8, UR9, UR10, URZ ;  /* 0x0000000a09087290 */ /* 0x000fe4000fffe03f */
[----:B------:R-:W-:-:S03]  /*4510*/  UIADD3 UR10, UR9, UR11, URZ ;  /* 0x0000000b090a7290 */ /* 0x000fc6000fffe03f */
[----:B------:R-:W-:Y:S01]  /*4520*/  UMOV UR9, 0x40000040 ;  /* 0x4000004000097882 */ /* 0x000fe20000000000 */
[----:B------:R-:W-:Y:S01]  /*4530*/  UMOV UR11, 0x40000040 ;  /* 0x40000040000b7882 */ /* 0x000fe20000000000 */
[----:B------:R-:W-:Y:S02]  /*4540*/  WARPGROUP.DEPBAR.LE gsb0, 0x0 ;  /* 0x00008000000079c5 */ /* 0x000fe40000010000 */
[----:B------:R-:W-:-:S06]  /*4550*/  WARPGROUP.ARRIVE ;  /* 0x00000000000079c5 */ /* 0x000fcc0000000000 */
[----:B------:R-:W-:Y:S03]  /*4560*/  HGMMA.64x64x16.F32.BF16 R24, gdesc[UR24], R24, gsb0 ;  /* 0x00e00000181879f0 */ /* 0x000fe60008001818 */
[----:B------:R-:W-:Y:S02]  /*4570*/  WARPGROUP.DEPBAR.LE gsb0, 0x0 ;  /* 0x00008000000079c5 */ /* 0x000fe40000010000 */
[----:B------:R-:W-:-:S06]  /*4580*/  WARPGROUP.ARRIVE ;  /* 0x00000000000079c5 */ /* 0x000fcc0000000000 */
[----:B------:R-:W-:Y:S01]  /*4590*/  HGMMA.64x64x16.F32.BF16 R24, gdesc[UR8], R24, gsb0 ;  /* 0x00e00000081879f0 */ /* 0x000fe20008001818 */
[----:B------:R-:W-:Y:S01]  /*45a0*/  UMOV UR8, 0x1000 ;  /* 0x0000100000087882 */ /* 0x000fe20000000000 */
[----:B------:R-:W-:Y:S01]  /*45b0*/  UMOV UR9, 0x40000040 ;  /* 0x4000004000097882 */ /* 0x000fe20000000000 */
[----:B------:R-:W-:Y:S01]  /*45c0*/  USEL UR8, UR8, 0xf80, UP0 ;  /* 0x00000f8008087887 */ /* 0x000fe20008000000 */
[----:B------:R-:W-:-:S03]  /*45d0*/  UMOV UR11, 0x40000040 ;  /* 0x40000040000b7882 */ /* 0x000fc60000000000 */
[----:B------:R-:W-:-:S04]  /*45e0*/  ULOP3.LUT UR8, UR8, 0x1e00, URZ, 0xc0, !UPT ;  /* 0x00001e0008087892 */ /* 0x000fc8000f8ec03f */
[----:B------:R-:W-:Y:S02]  /*45f0*/  UIADD3 UR10, UR7, UR8, UR5 ;  /* 0x00000008070a7290 */ /* 0x000fe4000fffe005 */
[----:B------:R-:W-:-:S03]  /*4600*/  UIADD3 UR6, UR7, UR8, UR6 ;  /* 0x0000000807067290 */ /* 0x000fc6000fffe006 */
[----:B------:R-:W-:Y:S02]  /*4610*/  UMOV UR7, 0x40000040 ;  /* 0x4000004000077882 */ /* 0x000fe40000000000 */
[----:B------:R-:W-:Y:S02]  /*4620*/  UMOV UR8, UR10 ;  /* 0x0000000a00087c82 */ /* 0x000fe40008000000 */
[----:B------:R-:W-:Y:S01]  /*4630*/  UMOV UR10, UR6 ;  /* 0x00000006000a7c82 */ /* 0x000fe20008000000 */
[----:B------:R-:W-:Y:S01]  /*4640*/  ULDC UR6, c[0x0][0xad0] ;  /* 0x0002b40000067ab9 */ /* 0x000fe20000000800 */
[----:B------:R-:W-:Y:S02]  /*4650*/  WARPGROUP.DEPBAR.LE gsb0, 0x0 ;  /* 0x00008000000079c5 */ /* 0x000fe40000010000 */
[----:B------:R-:W-:-:S06]  /*4660*/  WARPGROUP.ARRIVE ;  /* 0x00000000000079c5 */ /* 0x000fcc0000000000 */
[----:B------:R-:W-:Y:S01]  /*4670*/  HGMMA.64x64x16.F32.BF16 R24, gdesc[UR8], R24, gsb0 ;  /* 0x00e00000081879f0 */ /* 0x000fe20008001818 */
[----:B------:R-:W-:Y:S01]  /*4680*/  ULDC UR9, c[0x0][0xa80] ;  /* 0x0002a00000097ab9 */ /* 0x000fe20000000800 */
[----:B------:R-:W-:Y:S01]  /*4690*/  UMOV UR11, 0x40000040 ;  /* 0x40000040000b7882 */ /* 0x000fe20000000000 */
        /* <DEDUP_REMOVED lines=16> */
[----:B------:R-:W-:Y:S01]  /*47a0*/  FMUL.FTZ R34, R34, UR6 ;  /* 0x0000000622227c20 */ /* 0x000fe20008410000 */
[----:B------:R-:W-:Y:S01]  /*47b0*/  FMUL.FTZ R41, R41, UR6 ;  /* 0x0000000629297c20 */ /* 0x000fe20008410000 */
[----:B------:R-:W-:Y:S01]  /*47c0*/  FMUL.FTZ R35, R35, UR6 ;  /* 0x0000000623237c20 */ /* 0x000fe20008410000 */
[----:B------:R-:W-:Y:S01]  /*47d0*/  FMUL.FTZ R44, R44, UR6 ;  /* 0x000000062c2c7c20 */ /* 0x000fe20008410000 */
[----:B------:R-:W-:Y:S01]  /*47e0*/  FMUL.FTZ R38, R38, UR6 ;  /* 0x0000000626267c20 */ /* 0x000fe20008410000 */
[----:B------:R-:W-:Y:S01]  /*47f0*/  FMUL.FTZ R45, R45, UR6 ;  /* 0x000000062d2d7c20 */ /* 0x000fe20008410000 */
[----:B------:R-:W-:Y:S01]  /*4800*/  FMUL.FTZ R39, R39, UR6 ;  /* 0x0000000627277c20 */ /* 0x000fe20008410000 */
[----:B------:R-:W0:Y:S01]  /*4810*/  MUFU.TANH R28, R28 ;  /* 0x0000001c001c7308 */ /* 0x000e220000002400 */
[----:B--2---:R-:W-:Y:S01]  /*4820*/  FSEL R24, R24, -INF , P1 ;  /* 0xff80000018187808 */ /* 0x004fe20000800000 */
[----:B------:R-:W-:Y:S01]  /*4830*/  FMUL.FTZ R48, R48, UR6 ;  /* 0x0000000630307c20 */ /* 0x000fe20008410000 */
[----:B------:R-:W-:Y:S01]  /*4840*/  FMUL.FTZ R42, R42, UR6 ;  /* 0x000000062a2a7c20 */ /* 0x000fe20008410000 */
[----:B------:R-:W-:Y:S01]  /*4850*/  FMUL.FTZ R49, R49, UR6 ;  /* 0x0000000631317c20 */ /* 0x000fe20008410000 */
[----:B------:R-:W-:Y:S01]  /*4860*/  FMUL.FTZ R43, R43, UR6 ;  /* 0x000000062b2b7c20 */ /* 0x000fe20008410000 */
[----:B------:R-:W-:Y:S01]  /*4870*/  FMUL.FTZ R52, R52, UR6 ;  /* 0x0000000634347c20 */ /* 0x000fe20008410000 */
[----:B------:R-:W-:Y:S01]  /*4880*/  FMUL.FTZ R53, R53, UR6 ;  /* 0x0000000635357c20 */ /* 0x000fe20008410000 */
[----:B------:R-:W2:Y:S01]  /*4890*/  MUFU.TANH R29, R29 ;  /* 0x0000001d001d7308 */ /* 0x000ea20000002400 */
[----:B-----5:R-:W-:Y:S01]  /*48a0*/  FSEL R25, R25, -INF , P2 ;  /* 0xff80000019197808 */ /* 0x020fe20001000000 */
[----:B------:R-:W-:Y:S01]  /*48b0*/  FMUL.FTZ R46, R46, UR6 ;  /* 0x000000062e2e7c20 */ /* 0x000fe20008410000 */
[----:B------:R-:W-:Y:S01]  /*48c0*/  FMUL.FTZ R47, R47, UR6 ;  /* 0x000000062f2f7c20 */ /* 0x000fe20008410000 */
[----:B------:R-:W-:Y:S01]  /*48d0*/  FMUL.FTZ R50, R50, UR6 ;  /* 0x0000000632327c20 */ /* 0x000fe20008410000 */
[----:B------:R-:W-:Y:S01]  /*48e0*/  FMNMX.FTZ R7, R24, R25, !PT ;  /* 0x0000001918077209 */ /* 0x000fe20007810000 */
[----:B------:R-:W-:Y:S01]  /*48f0*/  FMUL.FTZ R51, R51, UR6 ;  /* 0x0000000633337c20 */ /* 0x000fe20008410000 */
[----:B------:R-:W-:Y:S01]  /*4900*/  FMUL.FTZ R54, R54, UR6 ;  /* 0x0000000636367c20 */ /* 0x000fe20008410000 */
[----:B------:R-:W5:Y:S01]  /*4910*/  MUFU.TANH R32, R32 ;  /* 0x0000002000207308 */ /* 0x000f620000002400 */
[----:B0-----:R-:W-:Y:S01]  /*4920*/  FSEL R28, R28, -INF , P3 ;  /* 0xff8000001c1c7808 */ /* 0x001fe20001800000 */
[----:B------:R-:W-:Y:S01]  /*4930*/  FMUL.FTZ R55, R55, UR6 ;  /* 0x0000000637377c20 */ /* 0x000fe20008410000 */
[----:B------:R-:W-:-:S02]  /*4940*/  ULEA UR6, UR36, UR15, 0xc ;  /* 0x0000000f24067291 */ /* 0x000fc4000f8e603f */
[----:B------:R-:W-:Y:S02]  /*4950*/  FMNMX.FTZ R4, R28, R7, !PT ;  /* 0x000000071c047209 */ /* 0x000fe40007810000 */
[----:B------:R-:W-:Y:S01]  /*4960*/  UIADD3 UR8, UR6, 0x80, URZ ;  /* 0x0000008006087890 */ /* 0x000fe2000fffe03f */
[----:B------:R-:W0:Y:S01]  /*4970*/  MUFU.TANH R26, R26 ;  /* 0x0000001a001a7308 */ /* 0x000e220000002400 */
[----:B--2---:R-:W-:-:S04]  /*4980*/  FSEL R29, R29, -INF , P4 ;  /* 0xff8000001d1d7808 */ /* 0x004fc80002000000 */
[----:B------:R-:W-:Y:S01]  /*4990*/  FMNMX.FTZ R7, R29, R4, !PT ;  /* 0x000000041d077209 */ /* 0x000fe20007810000 */
[----:B------:R-:W-:Y:S01]  /*49a0*/  UMOV UR10, UR8 ;  /* 0x00000008000a7c82 */ /* 0x000fe20008000000 */
[----:B------:R-:W-:Y:S01]  /*49b0*/  UIADD3 UR8, UR6, 0x100, URZ ;  /* 0x0000010006087890 */ /* 0x000fe2000fffe03f */
[----:B------:R-:W2:Y:S01]  /*49c0*/  MUFU.TANH R33, R33 ;  /* 0x0000002100217308 */ /* 0x000ea20000002400 */
[----:B-----5:R-:W-:-:S04]  /*49d0*/  FSEL R32, R32, -INF , P5 ;  /* 0xff80000020207808 */ /* 0x020fc80002800000 */
[----:B------:R-:W-:-:S03]  /*49e0*/  FMNMX.FTZ R4, R32, R7, !PT ;  /* 0x0000000720047209 */ /* 0x000fc60007810000 */
[----:B------:R-:W5:Y:S01]  /*49f0*/  MUFU.TANH R27, R27 ;  /* 0x0000001b001b7308 */ /* 0x000f620000002400 */
[----:B0-----:R-:W-:Y:S02]  /*4a00*/  FSEL R26, R26, -INF , P1 ;  /* 0xff8000001a1a7808 */ /* 0x001fe40000800000 */
[----:B------:R-:W-:-:S05]  /*4a10*/  ISETP.GT.AND P1, PT, R5, 0x18, PT ;  /* 0x000000180500780c */ /* 0x000fca0003f24270 */
[----:B------:R-:W0:Y:S01]  /*4a20*/  MUFU.TANH R36, R36 ;  /* 0x0000002400247308 */ /* 0x000e220000002400 */
[----:B--2---:R-:W-:-:S04]  /*4a30*/  FSEL R33, R33, -INF , P6 ;  /* 0xff80000021217808 */ /* 0x004fc80003000000 */
[----:B------:R-:W-:-:S03]  /*4a40*/  FMNMX.FTZ R7, R33, R4, !PT ;  /* 0x0000000421077209 */ /* 0x000fc60007810000 */
[----:B------:R-:W2:Y:S01]  /*4a50*/  MUFU.TANH R30, R30 ;  /* 0x0000001e001e7308 */ /* 0x000ea20000002400 */
[----:B-----5:R-:W-:Y:S02]  /*4a60*/  FSEL R27, R27, -INF , P2 ;  /* 0xff8000001b1b7808 */ /* 0x020fe40001000000 */
[----:B------:R-:W-:-:S05]  /*4a70*/  ISETP.GT.AND P2, PT, R5, 0x19, PT ;  /* 0x000000190500780c */ /* 0x000fca0003f44270 */
[----:B------:R-:W5:Y:S01]  /*4a80*/  MUFU.TANH R37, R37 ;  /* 0x0000002500257308 */ /* 0x000f620000002400 */
[----:B0-----:R-:W-:-:S04]  /*4a90*/  FSEL R36, R36, -INF , P1 ;  /* 0xff80000024247808 */ /* 0x001fc80000800000 */
[----:B------:R-:W-:-:S03]  /*4aa0*/  FMNMX.FTZ R4, R36, R7, !PT ;  /* 0x0000000724047209 */ /* 0x000fc60007810000 */
[----:B------:R-:W0:Y:S01]  /*4ab0*/  MUFU.TANH R31, R31 ;  /* 0x0000001f001f7308 */ /* 0x000e220000002400 */
[----:B--2---:R-:W-:Y:S02]  /*4ac0*/  FSEL R30, R30, -INF , P3 ;  /* 0xff8000001e1e7808 */ /* 0x004fe40001800000 */
[----:B------:R-:W-:-:S05]  /*4ad0*/  ISETP.GT.AND P3, PT, R5, 0x20, PT ;  /* 0x000000200500780c */ /* 0x000fca0003f64270 */
        /* <DEDUP_REMOVED lines=37> */
[----:B-----5:R-:W-:-:S07]  /*4d30*/  FSEL R49, R49, -INF , P2 ;  /* 0xff80000031317808 */ /* 0x020fce0001000000 */
[----:B------:R-:W5:Y:S01]  /*4d40*/  MUFU.TANH R53, R53 ;  /* 0x0000003500357308 */ /* 0x000f620000002400 */
[----:B0-----:R-:W-:Y:S02]  /*4d50*/  FSEL R43, R43, -INF , P4 ;  /* 0xff8000002b2b7808 */ /* 0x001fe40002000000 */
[----:B------:R-:W-:Y:S02]  /*4d60*/  ISETP.GT.AND P4, PT, R5, 0x39, PT ;  /* 0x000000390500780c */ /* 0x000fe40003f84270 */
[----:B------:R-:W-:-:S03]  /*4d70*/  FMNMX.FTZ R5, R49, R4, !PT ;  /* 0x0000000431057209 */ /* 0x000fc60007810000 */
[----:B------:R-:W0:Y:S01]  /*4d80*/  MUFU.TANH R46, R46 ;  /* 0x0000002e002e7308 */ /* 0x000e220000002400 */
[----:B--2---:R-:W-:-:S04]  /*4d90*/  FSEL R52, R52, -INF , P3 ;  /* 0xff80000034347808 */ /* 0x004fc80001800000 */
[----:B------:R-:W-:-:S03]  /*4da0*/  FMNMX.FTZ R4, R52, R5, !PT ;  /* 0x0000000534047209 */ /* 0x000fc60007810000 */
[----:B------:R-:W2:Y:S01]  /*4db0*/  MUFU.TANH R47, R47 ;  /* 0x0000002f002f7308 */ /* 0x000ea20000002400 */
[----:B-----5:R-:W-:-:S04]  /*4dc0*/  FSEL R53, R53, -INF , P4 ;  /* 0xff80000035357808 */ /* 0x020fc80002000000 */
[----:B-1-34-:R-:W-:-:S03]  /*4dd0*/  FMNMX.FTZ R6, R53, R4, !PT ;  /* 0x0000000435067209 */ /* 0x01afc60007810000 */
[----:B------:R-:W1:Y:S01]  /*4de0*/  MUFU.TANH R50, R50 ;  /* 0x0000003200327308 */ /* 0x000e620000002400 */
[----:B0-----:R-:W-:Y:S01]  /*4df0*/  FSEL R46, R46, -INF , P5 ;  /* 0xff8000002e2e7808 */ /* 0x001fe20002800000 */
[----:B------:R-:W0:Y:S06]  /*4e00*/  SHFL.BFLY PT, R5, R6, 0x2, 0x1f ;  /* 0x0c401f0006057f89 */ /* 0x000e2c00000e0000 */
[----:B------:R-:W3:Y:S01]  /*4e10*/  MUFU.TANH R51, R51 ;  /* 0x0000003300337308 */ /* 0x000ee20000002400 */
[----:B--2---:R-:W-:-:S07]  /*4e20*/  FSEL R47, R47, -INF , P6 ;  /* 0xff8000002f2f7808 */ /* 0x004fce0003000000 */
[----:B------:R-:W2:Y:S01]  /*4e30*/  MUFU.TANH R54, R54 ;  /* 0x0000003600367308 */ /* 0x000ea20000002400 */
[----:B-1----:R-:W-:-:S07]  /*4e40*/  FSEL R50, R50, -INF , P1 ;  /* 0xff80000032327808 */ /* 0x002fce0000800000 */
[----:B------:R-:W1:Y:S01]  /*4e50*/  MUFU.TANH R55, R55 ;  /* 0x0000003700377308 */ /* 0x000e620000002400 */
[----:B---3--:R-:W-:Y:S02]  /*4e60*/  FSEL R51, R51, -INF , P2 ;  /* 0xff80000033337808 */ /* 0x008fe40001000000 */
[----:B0-----:R-:W-:Y:S02]  /*4e70*/  FMNMX.FTZ R7, R6, R5, !PT ;  /* 0x0000000506077209 */ /* 0x001fe40007810000 */
[----:B------:R-:W-:Y:S02]  /*4e80*/  FMNMX.FTZ R5, R26, R27, !PT ;  /* 0x0000001b1a057209 */ /* 0x000fe40007810000 */
[----:B------:R-:W-:Y:S01]  /*4e90*/  ISETP.GE.AND P2, PT, R152, 0x41, PT ;  /* 0x000000419800780c */ /* 0x000fe20003f46270 */
[----:B------:R-:W0:Y:S01]  /*4ea0*/  SHFL.BFLY PT, R8, R7, 0x1, 0x1f ;  /* 0x0c201f0007087f89 */ /* 0x000e2200000e0000 */
[----:B------:R-:W-:Y:S02]  /*4eb0*/  FMNMX.FTZ R4, R30, R5, !PT ;  /* 0x000000051e047209 */ /* 0x000fe40007810000 */
[----:B--2---:R-:W-:-:S02]  /*4ec0*/  FSEL R54, R54, -INF , P3 ;  /* 0xff80000036367808 */ /* 0x004fc40001800000 */
[----:B------:R-:W-:-:S04]  /*4ed0*/  FMNMX.FTZ R5, R31, R4, !PT ;  /* 0x000000041f057209 */ /* 0x000fc80007810000 */
[----:B------:R-:W-:Y:S02]  /*4ee0*/  FMNMX.FTZ R4, R34, R5, !PT ;  /* 0x0000000522047209 */ /* 0x000fe40007810000 */
[----:B-1----:R-:W-:Y:S02]  /*4ef0*/  FSEL R55, R55, -INF , P4 ;  /* 0xff80000037377808 */ /* 0x002fe40002000000 */
        /* <DEDUP_REMOVED lines=15> */
[----:B------:R-:W-:Y:S01]  /*4ff0*/  MUFU.EX2 R6, R24 ;  /* 0x0000001800067308 */ /* 0x000fe20000000800 */
        /* <DEDUP_REMOVED lines=14> */
[--C-:B------:R-:W-:Y:S01]  /*50e0*/  FFMA.FTZ R155, R52, UR9, -R56.reuse ;  /* 0x00000009349b7c23 */ /* 0x100fe20008010838 */
[--C-:B------:R-:W-:Y:S01]  /*50f0*/  FFMA.FTZ R172, R53, UR9, -R56.reuse ;  /* 0x0000000935ac7c23 */ /* 0x100fe20008010838 */
[----:B------:R-:W1:Y:S08]  /*5100*/  MUFU.EX2 R7, R7 ;  /* 0x0000000700077308 */ /* 0x000e700000000800 */
[----:B------:R-:W-:Y:S08]  /*5110*/  MUFU.EX2 R8, R28 ;  /* 0x0000001c00087308 */ /* 0x000ff00000000800 */
[----:B------:R-:W2:Y:S01]  /*5120*/  MUFU.EX2 R9, R9 ;  /* 0x0000000900097308 */ /* 0x000ea20000000800 */
[----:B-1----:R-:W-:Y:S01]  /*5130*/  F2FP.BF16.F32.PACK_AB R156, R7, R6 ;  /* 0x00000006079c723e */ /* 0x002fe200000010ff */
[----:B------:R-:W-:Y:S01]  /*5140*/  FADD.FTZ R7, R6, R7 ;  /* 0x0000000706077221 */ /* 0x000fe20000010000 */
[----:B0-----:R-:W-:Y:S01]  /*5150*/  FMNMX.FTZ R24, R5, R14, !PT ;  /* 0x0000000e05187209 */ /* 0x001fe20007810000 */
[----:B------:R-:W-:-:S04]  /*5160*/  FFMA.FTZ R14, R40, UR9, -R56 ;  /* 0x00000009280e7c23 */ /* 0x000fc80008010838 */
[----:B------:R-:W-:Y:S01]  /*5170*/  MUFU.EX2 R10, R10 ;  /* 0x0000000a000a7308 */ /* 0x000fe20000000800 */
[----:B------:R-:W0:Y:S07]  /*5180*/  SHFL.BFLY PT, R5, R24, 0x1, 0x1f ;  /* 0x0c201f0018057f89 */ /* 0x000e2e00000e0000 */
[----:B------:R-:W1:Y:S01]  /*5190*/  MUFU.EX2 R11, R11 ;  /* 0x0000000b000b7308 */ /* 0x000e620000000800 */
[----:B--2---:R-:W-:Y:S01]  /*51a0*/  F2FP.BF16.F32.PACK_AB R158, R9, R8 ;  /* 0x00000008099e723e */ /* 0x004fe200000010ff */
[----:B------:R-:W-:-:S04]  /*51b0*/  FADD.FTZ R8, R8, R7 ;  /* 0x0000000708087221 */ /* 0x000fc80000010000 */
[----:B------:R-:W-:Y:S02]  /*51c0*/  FADD.FTZ R9, R9, R8 ;  /* 0x0000000809097221 */ /* 0x000fe40000010000 */
[----:B------:R-:W-:Y:S08]  /*51d0*/  MUFU.EX2 R12, R12 ;  /* 0x0000000c000c7308 */ /* 0x000ff00000000800 */
[----:B------:R-:W2:Y:S01]  /*51e0*/  MUFU.EX2 R13, R13 ;  /* 0x0000000d000d7308 */ /* 0x000ea20000000800 */
[----:B-1----:R-:W-:Y:S01]  /*51f0*/  F2FP.BF16.F32.PACK_AB R160, R11, R10 ;  /* 0x0000000a0ba0723e */ /* 0x002fe200000010ff */
[----:B------:R-:W-:Y:S01]  /*5200*/  FADD.FTZ R10, R10, R9 ;  /* 0x000000090a0a7221 */ /* 0x000fe20000010000 */
[----:B0-----:R-:W-:-:S03]  /*5210*/  FMNMX.FTZ R5, R24, R5, !PT ;  /* 0x0000000518057209 */ /* 0x001fc60007810000 */
[----:B------:R-:W-:Y:S01]  /*5220*/  FADD.FTZ R11, R11, R10 ;  /* 0x0000000a0b0b7221 */ /* 0x000fe20000010000 */
[C---:B------:R-:W-:Y:S01]  /*5230*/  FSETP.NEU.FTZ.AND P1, PT, R5.reuse, -INF , PT ;  /* 0xff8000000500780b */ /* 0x040fe20003f3d000 */
[----:B------:R-:W-:Y:S01]  /*5240*/  FMUL.FTZ R24, R5, UR9 ;  /* 0x0000000905187c20 */ /* 0x000fe20008410000 */
[----:B------:R-:W-:Y:S04]  /*5250*/  MUFU.EX2 R14, R14 ;  /* 0x0000000e000e7308 */ /* 0x000fe80000000800 */
[----:B------:R-:W-:Y:S02]  /*5260*/  FSEL R25, R24, RZ, P1 ;  /* 0x000000ff18197208 */ /* 0x000fe40000800000 */
[----:B------:R-:W-:Y:S02]  /*5270*/  ISETP.NE.AND P1, PT, R57, RZ, PT ;  /* 0x000000ff3900720c */ /* 0x000fe40003f25270 */
        /* <DEDUP_REMOVED lines=21> */
[----:B--2---:R-:W-:Y:S01]  /*53d0*/  F2FP.BF16.F32.PACK_AB R162, R13, R12 ;  /* 0x0000000c0da2723e */ /* 0x004fe200000010ff */
[----:B------:R-:W-:Y:S01]  /*53e0*/  FADD.FTZ R12, R12, R11 ;  /* 0x0000000b0c0c7221 */ /* 0x000fe20000010000 */
[----:B0-----:R-:W-:Y:S01]  /*53f0*/  F2FP.BF16.F32.PACK_AB R164, R15, R14 ;  /* 0x0000000e0fa4723e */ /* 0x001fe200000010ff */
[----:B------:R-:W-:-:S02]  /*5400*/  @!P1 VIADD R3, R3, 0x38860 ;  /* 0x0003886003039836 */ /* 0x000fc40000000000 */
[----:B------:R-:W-:Y:S01]  /*5410*/  FADD.FTZ R13, R13, R12 ;  /* 0x0000000c0d0d7221 */ /* 0x000fe20000010000 */
[----:B------:R-:W0:Y:S02]  /*5420*/  MUFU.EX2 R175, R27 ;  /* 0x0000001b00af7308 */ /* 0x000e240000000800 */
[----:B------:R-:W-:Y:S01]  /*5430*/  @!P1 PRMT R3, RZ, 0x654, R3 ;  /* 0x00000654ff039816 */ /* 0x000fe20000000003 */
[----:B------:R-:W-:-:S04]  /*5440*/  FADD.FTZ R14, R14, R13 ;  /* 0x0000000d0e0e7221 */ /* 0x000fc80000010000 */
[----:B------:R-:W-:Y:S01]  /*5450*/  FADD.FTZ R15, R15, R14 ;  /* 0x0000000e0f0f7221 */ /* 0x000fe20000010000 */
[----:B------:R-:W-:Y:S08]  /*5460*/  MUFU.EX2 R176, R30 ;  /* 0x0000001e00b07308 */ /* 0x000ff00000000800 */
[----:B------:R-:W2:Y:S01]  /*5470*/  MUFU.EX2 R177, R31 ;  /* 0x0000001f00b17308 */ /* 0x000ea20000000800 */
[----:B0-----:R-:W-:Y:S01]  /*5480*/  F2FP.BF16.F32.PACK_AB R157, R175, R174 ;  /* 0x000000aeaf9d723e */ /* 0x001fe200000010ff */
[----:B------:R-:W-:-:S06]  /*5490*/  FADD.FTZ R175, R174, R175 ;  /* 0x000000afaeaf7221 */ /* 0x000fcc0000010000 */
[----:B------:R-:W-:Y:S08]  /*54a0*/  MUFU.EX2 R178, R34 ;  /* 0x0000002200b27308 */ /* 0x000ff00000000800 */
[----:B------:R-:W0:Y:S01]  /*54b0*/  MUFU.EX2 R179, R35 ;  /* 0x0000002300b37308 */ /* 0x000e220000000800 */
[----:B--2---:R-:W-:Y:S01]  /*54c0*/  F2FP.BF16.F32.PACK_AB R159, R177, R176 ;  /* 0x000000b0b19f723e */ /* 0x004fe200000010ff */
[----:B------:R-:W-:Y:S01]  /*54d0*/  BAR.SYNC.DEFER_BLOCKING 0xf, 0x100 ;  /* 0x03c4000000007b1d */ /* 0x000fe20000010000 */
[----:B------:R-:W-:-:S04]  /*54e0*/  FADD.FTZ R176, R176, R175 ;  /* 0x000000afb0b07221 */ /* 0x000fc80000010000 */
[----:B------:R-:W-:Y:S01]  /*54f0*/  FADD.FTZ R177, R177, R176 ;  /* 0x000000b0b1b17221 */ /* 0x000fe20000010000 */
[----:B------:R-:W-:Y:S08]  /*5500*/  MUFU.EX2 R180, R38 ;  /* 0x0000002600b47308 */ /* 0x000ff00000000800 */
[----:B------:R-:W2:Y:S01]  /*5510*/  MUFU.EX2 R181, R39 ;  /* 0x0000002700b57308 */ /* 0x000ea20000000800 */
[----:B0-----:R-:W-:Y:S01]  /*5520*/  F2FP.BF16.F32.PACK_AB R161, R179, R178 ;  /* 0x000000b2b3a1723e */ /* 0x001fe200000010ff */
[----:B------:R-:W-:-:S04]  /*5530*/  FADD.FTZ R178, R178, R177 ;  /* 0x000000b1b2b27221 */ /* 0x000fc80000010000 */
[----:B------:R-:W-:Y:S02]  /*5540*/  FADD.FTZ R179, R179, R178 ;  /* 0x000000b2b3b37221 */ /* 0x000fe40000010000 */
[----:B------:R-:W-:Y:S01]  /*5550*/  MUFU.EX2 R20, R20 ;  /* 0x0000001400147308 */ /* 0x000fe20000000800 */
[----:B------:R0:W-:Y:S07]  /*5560*/  STSM.16.M88.4 [R184+0x36400], R156 ;  /* 0x0364009cb8007844 */ /* 0x0001ee0000000200 */
[----:B------:R-:W3:Y:S01]  /*5570*/  MUFU.EX2 R21, R21 ;  /* 0x0000001500157308 */ /* 0x000ee20000000800 */
[----:B--2---:R-:W-:Y:S01]  /*5580*/  F2FP.BF16.F32.PACK_AB R163, R181, R180 ;  /* 0x000000b4b5a3723e */ /* 0x004fe200000010ff */
[----:B------:R-:W-:-:S04]  /*5590*/  FADD.FTZ R180, R180, R179 ;  /* 0x000000b3b4b47221 */ /* 0x000fc80000010000 */
[----:B------:R0:W-:Y:S01]  /*55a0*/  STSM.16.M88.4 [R185], R160 ;  /* 0x000000a0b9007844 */ /* 0x0001e20000000200 */
[----:B------:R-:W-:Y:S01]  /*55b0*/  FADD.FTZ R181, R181, R180 ;  /* 0x000000b4b5b57221 */ /* 0x000fe20000010000 */
[----:B------:R-:W-:Y:S08]  /*55c0*/  MUFU.EX2 R182, R42 ;  /* 0x0000002a00b67308 */ /* 0x000ff00000000800 */
[----:B------:R-:W2:Y:S01]  /*55d0*/  MUFU.EX2 R183, R43 ;  /* 0x0000002b00b77308 */ /* 0x000ea20000000800 */
[----:B---3--:R-:W-:Y:S01]  /*55e0*/  F2FP.BF16.F32.PACK_AB R166, R21, R20 ;  /* 0x0000001415a6723e */ /* 0x008fe200000010ff */
[----:B------:R-:W-:-:S04]  /*55f0*/  FADD.FTZ R20, R20, R15 ;  /* 0x0000000f14147221 */ /* 0x000fc80000010000 */
[----:B------:R-:W-:Y:S02]  /*5600*/  FADD.FTZ R20, R21, R20 ;  /* 0x0000001415147221 */ /* 0x000fe40000010000 */
[----:B------:R-:W-:Y:S08]  /*5610*/  MUFU.EX2 R192, R46 ;  /* 0x0000002e00c07308 */ /* 0x000ff00000000800 */
[----:B------:R-:W3:Y:S01]  /*5620*/  MUFU.EX2 R193, R47 ;  /* 0x0000002f00c17308 */ /* 0x000ee20000000800 */
[----:B--2---:R-:W-:Y:S01]  /*5630*/  F2FP.BF16.F32.PACK_AB R165, R183, R182 ;  /* 0x000000b6b7a5723e */ /* 0x004fe200000010ff */
[----:B------:R-:W-:-:S04]  /*5640*/  FADD.FTZ R182, R182, R181 ;  /* 0x000000b5b6b67221 */ /* 0x000fc80000010000 */
[----:B------:R-:W-:Y:S02]  /*5650*/  FADD.FTZ R183, R183, R182 ;  /* 0x000000b6b7b77221 */ /* 0x000fe40000010000 */
[----:B------:R-:W-:Y:S08]  /*5660*/  MUFU.EX2 R153, R153 ;  /* 0x0000009900997308 */ /* 0x000ff00000000800 */
[----:B------:R-:W2:Y:S01]  /*5670*/  MUFU.EX2 R154, R154 ;  /* 0x0000009a009a7308 */ /* 0x000ea20000000800 */
[----:B---3--:R-:W-:Y:S01]  /*5680*/  F2FP.BF16.F32.PACK_AB R167, R193, R192 ;  /* 0x000000c0c1a7723e */ /* 0x008fe200000010ff */
[----:B------:R-:W-:-:S04]  /*5690*/  FADD.FTZ R192, R192, R183 ;  /* 0x000000b7c0c07221 */ /* 0x000fc80000010000 */
[----:B------:R0:W-:Y:S01]  /*56a0*/  STSM.16.M88.4 [R187], R164 ;  /* 0x000000a4bb007844 */ /* 0x0001e20000000200 */
[----:B------:R-:W-:Y:S01]  /*56b0*/  FADD.FTZ R193, R193, R192 ;  /* 0x000000c0c1c17221 */ /* 0x000fe20000010000 */
[----:B------:R-:W-:Y:S08]  /*56c0*/  MUFU.EX2 R155, R155 ;  /* 0x0000009b009b7308 */ /* 0x000ff00000000800 */
[----:B------:R-:W3:Y:S01]  /*56d0*/  MUFU.EX2 R172, R172 ;  /* 0x000000ac00ac7308 */ /* 0x000ee20000000800 */
[----:B--2---:R-:W-:Y:S01]  /*56e0*/  F2FP.BF16.F32.PACK_AB R168, R154, R153 ;  /* 0x000000999aa8723e */ /* 0x004fe200000010ff */
[----:B------:R-:W-:-:S04]  /*56f0*/  FADD.FTZ R153, R153, R20 ;  /* 0x0000001499997221 */ /* 0x000fc80000010000 */
[----:B------:R-:W-:Y:S02]  /*5700*/  FADD.FTZ R154, R154, R153 ;  /* 0x000000999a9a7221 */ /* 0x000fe40000010000 */
[----:B------:R-:W-:Y:S08]  /*5710*/  MUFU.EX2 R194, R50 ;  /* 0x0000003200c27308 */ /* 0x000ff00000000800 */
[----:B------:R-:W2:Y:S01]  /*5720*/  MUFU.EX2 R195, R51 ;  /* 0x0000003300c37308 */ /* 0x000ea20000000800 */
[----:B---3--:R-:W-:-:S07]  /*5730*/  F2FP.BF16.F32.PACK_AB R170, R172, R155 ;  /* 0x0000009bacaa723e */ /* 0x008fce00000010ff */
[----:B------:R-:W3:Y:S08]  /*5740*/  MUFU.EX2 R196, R54 ;  /* 0x0000003600c47308 */ /* 0x000ef00000000800 */
[----:B------:R-:W4:Y:S01]  /*5750*/  MUFU.EX2 R197, R25 ;  /* 0x0000001900c57308 */ /* 0x000f220000000800 */
[----:B--2---:R-:W-:Y:S01]  /*5760*/  F2FP.BF16.F32.PACK_AB R169, R195, R194 ;  /* 0x000000c2c3a9723e */ /* 0x004fe200000010ff */
[----:B------:R-:W-:-:S04]  /*5770*/  FADD.FTZ R194, R194, R193 ;  /* 0x000000c1c2c27221 */ /* 0x000fc80000010000 */
[----:B------:R-:W-:-:S04]  /*5780*/  FADD.FTZ R195, R195, R194 ;  /* 0x000000c2c3c37221 */ /* 0x000fc80000010000 */
[----:B---3--:R-:W-:Y:S01]  /*5790*/  FADD.FTZ R6, R196, R195 ;  /* 0x000000c3c4067221 */ /* 0x008fe20000010000 */
[----:B----4-:R-:W-:-:S03]  /*57a0*/  F2FP.BF16.F32.PACK_AB R171, R197, R196 ;  /* 0x000000c4c5ab723e */ /* 0x010fc600000010ff */
[----:B------:R-:W-:Y:S02]  /*57b0*/  FADD.FTZ R6, R197, R6 ;  /* 0x00000006c5067221 */ /* 0x000fe40000010000 */
[----:B------:R0:W-:Y:S01]  /*57c0*/  STSM.16.M88.4 [R186], R168 ;  /* 0x000000a8ba007844 */ /* 0x0001e20000000200 */
[----:B-1----:R-:W-:-:S06]  /*57d0*/  WARPGROUP.ARRIVE ;  /* 0x00000000000079c5 */ /* 0x002fcc0000000000 */
[----:B------:R-:W-:Y:S01]  /*57e0*/  HGMMA.64x256x16.F32.BF16 R24, R156, gdesc[UR4].tnspB, RZ, !UPT, gsb0 ;  /* 0x43e000049c187df0 */ /* 0x000fe2000c0018ff */
[----:B------:R-:W-:Y:S01]  /*57f0*/  UIADD3 UR6, UR6, 0x180, URZ ;  /* 0x0000018006067890 */ /* 0x000fe2000fffe03f */
[----:B------:R-:W-:Y:S01]  /*5800*/  UMOV UR7, 0x40000040 ;  /* 0x4000004000077882 */ /* 0x000fe20000000000 */
[----:B------:R-:W-:Y:S02]  /*5810*/  WARPGROUP.DEPBAR.LE gsb0, 0x0 ;  /* 0x00008000000079c5 */ /* 0x000fe40000010000 */
[----:B------:R-:W-:-:S15]  /*5820*/  WARPGROUP.ARRIVE ;  /* 0x00000000000079c5 */ /* 0x000fde0000000000 */
[----:B------:R-:W-:-:S08]  /*5830*/  NOP ;  /* 0x0000000000007918 */ /* 0x000fd00000000000 */
[----:B------:R-:W-:Y:S01]  /*5840*/  HGMMA.64x256x16.F32.BF16 R24, R160, gdesc[UR8].tnspB, R24, gsb0 ;  /* 0x43e00008a0187df0 */ /* 0x000fe20008001818 */
[----:B------:R-:W-:Y:S01]  /*5850*/  UMOV UR10, UR8 ;  /* 0x00000008000a7c82 */ /* 0x000fe20008000000 */
[----:B------:R-:W-:Y:S01]  /*5860*/  UMOV UR11, 0x40000040 ;  /* 0x40000040000b7882 */ /* 0x000fe20000000000 */
[----:B------:R-:W-:Y:S02]  /*5870*/  WARPGROUP.DEPBAR.LE gsb0, 0x0 ;  /* 0x00008000000079c5 */ /* 0x000fe40000010000 */
[----:B------:R-:W-:-:S15]  /*5880*/  WARPGROUP.ARRIVE ;  /* 0x00000000000079c5 */ /* 0x000fde0000000000 */
[----:B------:R-:W-:-:S08]  /*5890*/  NOP ;  /* 0x0000000000007918 */ /* 0x000fd00000000000 */
        /* <DEDUP_REMOVED lines=17> */
[----:B0-----:R-:W-:Y:S06]  /*59b0*/  @!P2 BRA `(.L_x_790) ;  /* 0x0000002c00aca947 */ /* 0x001fec0003800000 */
[----:B------:R-:W-:Y:S01]  /*59c0*/  IADD3 R7, R173, -0x2, RZ ;  /* 0xfffffffead077810 */ /* 0x000fe20007ffe0ff */
[----:B------:R-:W-:Y:S01]  /*59d0*/  IMAD.MOV.U32 R8, RZ, RZ, R5 ;  /* 0x000000ffff087224 */ /* 0x000fe200078e0005 */
[----:B------:R-:W-:Y:S01]  /*59e0*/  UMOV UR7, UR36 ;  /* 0x0000002400077c82 */ /* 0x000fe20008000000 */
[----:B------:R-:W-:-:S07]  /*59f0*/  IMAD.MOV.U32 R13, RZ, RZ, R4 ;  /* 0x000000ffff0d7224 */ /* 0x000fce00078e0004 */
.L_x_799:
[----:B------:R-:W-:Y:S01]  /*5a00*/  UIADD3 UR14, UR7, 0x1, URZ ;  /* 0x00000001070e7890 */ /* 0x000fe2000fffe03f */
[C---:B------:R-:W-:Y:S01]  /*5a10*/  ISETP.GT.AND P2, PT, R7.reuse, RZ, PT ;  /* 0x000000ff0700720c */ /* 0x040fe20003f44270 */
[----:B------:R-:W-:Y:S02]  /*5a20*/  VIADD R7, R7, 0xffffffff ;  /* 0xffffffff07077836 */ /* 0x000fe40000000000 */
[----:B------:R-:W-:-:S04]  /*5a30*/  UISETP.NE.AND UP0, UPT, UR14, 0x2, UPT ;  /* 0x000000020e00788c */ /* 0x000fc8000bf05270 */
[----:B------:R-:W-:Y:S02]  /*5a40*/  USEL UR14, UR14, URZ, UP0 ;  /* 0x0000003f0e0e7287 */ /* 0x000fe40008000000 */
[----:B------:R-:W-:-:S05]  /*5a50*/  USEL UR6, URZ, 0x1, UP0 ;  /* 0x000000013f067887 */ /* 0x000fca0008000000 */
[----:B------:R-:W-:Y:S01]  /*5a60*/  UMOV UR36, UR14 ;  /* 0x0000000e00247c82 */ /* 0x000fe20008000000 */
[----:B------:R-:W-:Y:S01]  /*5a70*/  LOP3.LUT R2, R2, UR6, RZ, 0x3c, !PT ;  /* 0x0000000602027c12 */ /* 0x000fe2000f8e3cff */
[----:B------:R-:W-:Y:S06]  /*5a80*/  @P0 BRA `(.L_x_791) ;  /* 0x0000000000040947 */ /* 0x000fec0003800000 */
[----:B------:R-:W-:Y:S01]  /*5a90*/  BPT.TRAP 0x1 ;  /* 0x000000040000795c */ /* 0x000fe20000300000 */
.L_x_791:
[----:B------:R-:W-:Y:S01]  /*5aa0*/  ULEA UR6, UR36, UR37, 0x3 ;  /* 0x0000002524067291 */ /* 0x000fe2000f8e183f */
[----:B------:R-:W-:-:S08]  /*5ab0*/  SHF.L.U32 R4, R2, 0x1f, RZ ;  /* 0x0000001f02047819 */ /* 0x000fd000000006ff */
[----:B------:R0:W1:Y:S01]  /*5ac0*/  SYNCS.PHASECHK.TRANS64.TRYWAIT P3, [UR6+0x38830], R4 ;  /* 0x03883004ff0075a7 */ /* 0x0000620008060146 */
[----:B------:R-:W-:Y:S05]  /*5ad0*/  @P0 BRA `(.L_x_792) ;  /* 0x0000000000040947 */ /* 0x000fea0003800000 */
[----:B------:R-:W-:Y:S01]  /*5ae0*/  BPT.TRAP 0x1 ;  /* 0x000000040000795c */ /* 0x000fe20000300000 */
.L_x_792:
[----:B-1----:R-:W-:Y:S05]  /*5af0*/  @P3 BRA `(.L_x_793) ;  /* 0x0000000000083947 */ /* 0x002fea0003800000 */
[----:B------:R-:W1:Y:S02]  /*5b00*/  SYNCS.PHASECHK.TRANS64.TRYWAIT P3, [UR6+0x38830], R4 ;  /* 0x03883004ff0075a7 */ /* 0x000e640008060146 */
[----:B-1----:R-:W-:Y:S05]  /*5b10*/  @!P3 BRA `(.L_x_794) ;  /* 0x000000b000ecb947 */ /* 0x002fea0003800000 */
.L_x_793:
[----:B------:R-:W-:Y:S01]  /*5b20*/  R2UR UR18, R0 ;  /* 0x00000000001272ca */ /* 0x000fe200000e0000 */
[----:B------:R-:W-:Y:S01]  /*5b30*/  UIADD3 UR8, UR37, 0x20400, URZ ;  /* 0x0002040025087890 */ /* 0x000fe2000fffe03f */
[----:B------:R-:W-:Y:S01]  /*5b40*/  WARPGROUP.ARRIVE ;  /* 0x00000000000079c5 */ /* 0x000fe20000000000 */
[----:B------:R-:W-:Y:S01]  /*5b50*/  UMOV UR11, 0x40000040 ;  /* 0x40000040000b7882 */ /* 0x000fe20000000000 */
[----:B------:R-:W-:Y:S01]  /*5b60*/  UMOV UR9, 0x40000040 ;  /* 0x4000004000097882 */ /* 0x000fe20000000000 */
[----:B------:R-:W-:-:S04]  /*5b70*/  USHF.R.U32.HI UR8, URZ, 0x4, UR8 ;  /* 0x000000043f087899 */ /* 0x000fc80008011608 */
[----:B------:R-:W-:-:S04]  /*5b80*/  ULOP3.LUT UR8, UR8, 0x3fff, URZ, 0xc0, !UPT ;  /* 0x00003fff08087892 */ /* 0x000fc8000f8ec03f */
[----:B------:R-:W-:Y:S02]  /*5b90*/  ULEA UR18, UR36, UR18, 0x9 ;  /* 0x0000001224127291 */ /* 0x000fe4000f8e483f */
[----:B------:R-:W-:-:S05]  /*5ba0*/  ULOP3.LUT UR8, UR8, 0x10000, URZ, 0xfc, !UPT ;  /* 0x0001000008087892 */ /* 0x000fca000f8efc3f */
[----:B------:R-:W-:-:S04]  /*5bb0*/  UMOV UR10, UR18 ;  /* 0x00000012000a7c82 */ /* 0x000fc80008000000 */
[----:B------:R-:W-:Y:S01]  /*5bc0*/  HGMMA.64x64x16.F32.BF16 R152, gdesc[UR8], RZ, !UPT, gsb0 ;  /* 0x00e00000089879f0 */ /* 0x000fe2000c0018ff */
[----:B------:R-:W-:Y:S01]  /*5bd0*/  UIADD3 UR10, UR18, 0x2, URZ ;  /* 0x00000002120a7890 */ /* 0x000fe2000fffe03f */
[----:B------:R-:W-:Y:S01]  /*5be0*/  UMOV UR8, UR12 ;  /* 0x0000000c00087c82 */ /* 0x000fe20008000000 */
[----:B------:R-:W-:Y:S01]  /*5bf0*/  UMOV UR9, UR13 ;  /* 0x0000000d00097c82 */ /* 0x000fe20008000000 */
[----:B------:R-:W-:Y:S01]  /*5c00*/  UMOV UR11, 0x40000040 ;  /* 0x40000040000b7882 */ /* 0x000fe20000000000 */
[----:B------:R-:W-:Y:S02]  /*5c10*/  WARPGROUP.DEPBAR.LE gsb0, 0x0 ;  /* 0x00008000000079c5 */ /* 0x000fe40000010000 */
[----:B------:R-:W-:-:S06]  /*5c20*/  WARPGROUP.ARRIVE ;  /* 0x00000000000079c5 */ /* 0x000fcc0000000000 */
[----:B------:R-:W-:Y:S01]  /*5c30*/  HGMMA.64x64x16.F32.BF16 R152, gdesc[UR8], R152, gsb0 ;  /* 0x00e00000089879f0 */ /* 0x000fe20008001898 */
        /* <DEDUP_REMOVED lines=13> */
[----:B------:R-:W-:Y:S03]  /*5d10*/  HGMMA.64x64x16.F32.BF16 R152, gdesc[UR8], R152, gsb0 ;  /* 0x00e00000089879f0 */ /* 0x000fe60008001898 */
[----:B------:R-:W-:Y:S02]  /*5d20*/  WARPGROUP.DEPBAR.LE gsb0, 0x0 ;  /* 0x00008000000079c5 */ /* 0x000fe40000010000 */
[----:B------:R-:W-:Y:S05]  /*5d30*/  @P0 BRA `(.L_x_795) ;  /* 0x0000000000040947 */ /* 0x000fea0003800000 */
[----:B------:R-:W-:Y:S01]  /*5d40*/  BPT.TRAP 0x1 ;  /* 0x000000040000795c */ /* 0x000fe20000300000 */
.L_x_795:
[----:B------:R2:W3:Y:S01]  /*5d50*/  SYNCS.PHASECHK.TRANS64.TRYWAIT P3, [UR6+0x38850], R4 ;  /* 0x03885004ff0075a7 */ /* 0x0004e20008060146 */
[----:B------:R-:W-:Y:S05]  /*5d60*/  @P0 BRA `(.L_x_796) ;  /* 0x0000000000040947 */ /* 0x000fea0003800000 */
[----:B------:R-:W-:Y:S01]  /*5d70*/  BPT.TRAP 0x1 ;  /* 0x000000040000795c */ /* 0x000fe20000300000 */
.L_x_796:
[----:B---3--:R-:W-:Y:S05]  /*5d80*/  @P3 BRA `(.L_x_797) ;  /* 0x0000000000083947 */ /* 0x008fea0003800000 */
[----:B------:R-:W3:Y:S02]  /*5d90*/  SYNCS.PHASECHK.TRANS64.TRYWAIT P3, [UR6+0x38850], R4 ;  /* 0x03885004ff0075a7 */ /* 0x000ee40008060146 */
[----:B---3--:R-:W-:Y:S05]  /*5da0*/  @!P3 BRA `(.L_x_798) ;  /* 0x000000b00060b947 */ /* 0x008fea0003800000 */
.L_x_797:
[----:B------:R-:W-:Y:S01]  /*5db0*/  UIADD3 UR8, UR37, 0x26400, URZ ;  /* 0x0002640025087890 */ /* 0x000fe2000fffe03f */
[----:B------:R-:W-:Y:S01]  /*5dc0*/  WARPGROUP.ARRIVE ;  /* 0x00000000000079c5 */ /* 0x000fe20000000000 */
[----:B------:R-:W-:-:S05]  /*5dd0*/  UIADD3 UR11, UR5, 0x2, URZ ;  /* 0x00000002050b7890 */ /* 0x000fca000fffe03f */
[----:B-1----:R-:W1:Y:S01]  /*5de0*/  S2R R5, SR_TID.X ;  /* 0x0000000000057919 */ /* 0x002e620000002100 */
[----:B------:R-:W-:Y:S01]  /*5df0*/  USHF.R.U32.HI UR8, URZ, 0x4, UR8 ;  /* 0x000000043f087899 */ /* 0x000fe20008011608 */
[----:B------:R-:W-:Y:S01]  /*5e00*/  MOV R200, UR6 ;  /* 0x0000000600c87c02 */ /* 0x000fe20008000f00 */
[----:B------:R-:W-:Y:S02]  /*5e10*/  UIADD3 UR9, UR5, 0x6, URZ ;  /* 0x0000000605097890 */ /* 0x000fe4000fffe03f */
[----:B------:R-:W-:Y:S02]  /*5e20*/  ULOP3.LUT UR18, UR8, 0x3fff, URZ, 0xc0, !UPT ;  /* 0x00003fff08127892 */ /* 0x000fe4000f8ec03f */
[----:B------:R-:W-:Y:S02]  /*5e30*/  UIADD3 UR10, UR5, 0x4, URZ ;  /* 0x00000004050a7890 */ /* 0x000fe4000fffe03f */
[----:B------:R-:W-:Y:S02]  /*5e40*/  ULEA UR8, UR14, UR4, 0xc ;  /* 0x000000040e087291 */ /* 0x000fe4000f8e603f */
[----:B------:R-:W-:Y:S01]  /*5e50*/  ULOP3.LUT UR5, UR18, 0x10000, URZ, 0xfc, !UPT ;  /* 0x0001000012057892 */ /* 0x000fe2000f8efc3f */
[----:B------:R-:W-:Y:S01]  /*5e60*/  UMOV UR27, 0x40000040 ;  /* 0x40000040001b7882 */ /* 0x000fe20000000000 */
[----:B------:R-:W-:Y:S01]  /*5e70*/  UMOV UR25, 0x40000040 ;  /* 0x4000004000197882 */ /* 0x000fe20000000000 */
[----:B------:R-:W-:-:S02]  /*5e80*/  UIADD3 UR18, UR8, 0x800, URZ ;  /* 0x0000080008127890 */ /* 0x000fc4000fffe03f */
[----:B------:R-:W-:Y:S02]  /*5e90*/  UMOV UR26, UR8 ;  /* 0x00000008001a7c82 */ /* 0x000fe40008000000 */
[----:B------:R-:W-:Y:S01]  /*5ea0*/  UMOV UR24, UR5 ;  /* 0x0000000500187c82 */ /* 0x000fe20008000000 */
[----:B------:R-:W-:Y:S01]  /*5eb0*/  UIADD3 UR19, UR5, 0x800, URZ ;  /* 0x0000080005137890 */ /* 0x000fe2000fffe03f */
[----:B------:R-:W-:Y:S01]  /*5ec0*/  HGMMA.64x64x16.F32.BF16 R152, gdesc[UR24], R152, gsb0 ;  /* 0x00e00000189879f0 */ /* 0x000fe20008001898 */
[----:B------:R-:W-:Y:S01]  /*5ed0*/  UIADD3 UR26, UR8, 0x2, URZ ;  /* 0x00000002081a7890 */ /* 0x000fe2000fffe03f */
[----:B------:R-:W-:Y:S01]  /*5ee0*/  UMOV UR24, UR11 ;  /* 0x0000000b00187c82 */ /* 0x000fe20008000000 */
[----:B------:R-:W-:Y:S01]  /*5ef0*/  UMOV UR25, 0x40000040 ;  /* 0x4000004000197882 */ /* 0x000fe20000000000 */
[----:B------:R-:W-:Y:S01]  /*5f00*/  UMOV UR27, 0x40000040 ;  /* 0x40000040001b7882 */ /* 0x000fe20000000000 */
[----:B------:R-:W-:Y:S01]  /*5f10*/  UMOV UR11, 0x4 ;  /* 0x00000004000b7882 */ /* 0x000fe20000000000 */
[----:B------:R-:W-:Y:S01]  /*5f20*/  ULEA UR6, UR14, UR15, 0xc ;  /* 0x0000000f0e067291 */ /* 0x000fe2000f8e603f */
[----:B-1----:R-:W-:-:S05]  /*5f30*/  SHF.R.U32.HI R5, RZ, 0x7, R5 ;  /* 0x00000007ff057819 */ /* 0x002fca0000011605 */
[----:B0-2---:R-:W0:Y:S01]  /*5f40*/  SHFL.IDX PT, R4, R5, RZ, 0x1f ;  /* 0x00001fff05047589 */ /* 0x005e2200000e0000 */
[----:B------:R-:W-:Y:S02]  /*5f50*/  WARPGROUP.DEPBAR.LE gsb0, 0x0 ;  /* 0x00008000000079c5 */ /* 0x000fe40000010000 */
[----:B------:R-:W-:-:S06]  /*5f60*/  WARPGROUP.ARRIVE ;  /* 0x00000000000079c5 */ /* 0x000fcc0000000000 */
[----:B------:R-:W-:Y:S01]  /*5f70*/  HGMMA.64x64x16.F32.BF16 R152, gdesc[UR24], R152, gsb0 ;  /* 0x00e00000189879f0 */ /* 0x000fe20008001898 */
[----:B------:R-:W-:Y:S01]  /*5f80*/  UIADD3 UR26, UR8, 0x4, URZ ;  /* 0x00000004081a7890 */ /* 0x000fe2000fffe03f */
[----:B------:R-:W-:Y:S01]  /*5f90*/  UMOV UR24, UR10 ;  /* 0x0000000a00187c82 */ /* 0x000fe20008000000 */
[----:B------:R-:W-:Y:S01]  /*5fa0*/  UMOV UR25, 0x40000040 ;  /* 0x4000004000197882 */ /* 0x000fe20000000000 */
[----:B------:R-:W-:Y:S01]  /*5fb0*/  UMOV UR27, 0x40000040 ;  /* 0x40000040001b7882 */ /* 0x000fe20000000000 */
[----:B------:R-:W-:Y:S02]  /*5fc0*/  WARPGROUP.DEPBAR.LE gsb0, 0x0 ;  /* 0x00008000000079c5 */ /* 0x000fe40000010000 */
[----:B------:R-:W-:-:S06]  /*5fd0*/  WARPGROUP.ARRIVE ;  /* 0x00000000000079c5 */ /* 0x000fcc0000000000 */
[----:B------:R-:W-:Y:S01]  /*5fe0*/  HGMMA.64x64x16.F32.BF16 R152, gdesc[UR24], R152, gsb0 ;  /* 0x00e00000189879f0 */ /* 0x000fe20008001898 */
[----:B------:R-:W-:Y:S01]  /*5ff0*/  UIADD3 UR26, UR8, 0x6, URZ ;  /* 0x00000006081a7890 */ /* 0x000fe2000fffe03f */
[----:B------:R-:W-:Y:S01]  /*6000*/  UMOV UR24, UR9 ;  /* 0x0000000900187c82 */ /* 0x000fe20008000000 */
[----:B------:R-:W-:Y:S01]  /*6010*/  UMOV UR25, 0x40000040 ;  /* 0x4000004000197882 */ /* 0x000fe20000000000 */
[----:B------:R-:W-:Y:S01]  /*6020*/  UMOV UR27, 0x40000040 ;  /* 0x40000040001b7882 */ /* 0x000fe20000000000 */
[----:B0-----:R-:W-:-:S13]  /*6030*/  R2UR UR9, R4 ;  /* 0x00000000040972ca */ /* 0x001fda00000e0000 */
[----:B------:R-:W-:-:S04]  /*6040*/  UISETP.GT.AND UP0, UPT, UR9, 0x7f, UPT ;  /* 0x0000007f0900788c */ /* 0x000fc8000bf04270 */
[----:B------:R-:W-:Y:S02]  /*6050*/  USEL UR9, URZ, 0x2, !UP0 ;  /* 0x000000023f097887 */ /* 0x000fe4000c000000 */
[----:B------:R-:W-:Y:S02]  /*6060*/  USEL UR10, UR11, 0x2, UP0 ;  /* 0x000000020b0a7887 */ /* 0x000fe40008000000 */
[----:B------:R-:W-:Y:S01]  /*6070*/  USEL UR11, UR11, 0x6, !UP0 ;  /* 0x000000060b0b7887 */ /* 0x000fe2000c000000 */
        /* <DEDUP_REMOVED lines=219> */
[----:B------:R-:W-:Y:S02]  /*6e30*/  UIADD3 UR11, UR9, UR10, UR5 ;  /* 0x0000000a090b7290 */ /* 0x000fe4000fffe005 */
[----:B------:R-:W-:-:S03]  /*6e40*/  UIADD3 UR10, UR9, UR10, UR8 ;  /* 0x0000000a090a7290 */ /* 0x000fc6000fffe008 */
[----:B------:R-:W-:Y:S02]  /*6e50*/  UMOV UR9, 0x40000040 ;  /* 0x4000004000097882 */ /* 0x000fe40000000000 */
[----:B------:R-:W-:Y:S01]  /*6e60*/  UMOV UR8, UR11 ;  /* 0x0000000b00087c82 */ /* 0x000fe20008000000 */
[----:B------:R-:W-:Y:S01]  /*6e70*/  UMOV UR11, 0x40000040 ;  /* 0x40000040000b7882 */ /* 0x000fe20000000000 */
[----:B------:R-:W-:Y:S02]  /*6e80*/  WARPGROUP.DEPBAR.LE gsb0, 0x0 ;  /* 0x00008000000079c5 */ /* 0x000fe40000010000 */
[----:B------:R-:W-:-:S06]  /*6e90*/  WARPGROUP.ARRIVE ;  /* 0x00000000000079c5 */ /* 0x000fcc0000000000 */
[----:B------:R-:W-:Y:S03]  /*6ea0*/  HGMMA.64x64x16.F32.BF16 R152, gdesc[UR24], R152, gsb0 ;  /* 0x00e00000189879f0 */ /* 0x000fe60008001898 */
[----:B------:R-:W-:Y:S02]  /*6eb0*/  WARPGROUP.DEPBAR.LE gsb0, 0x0 ;  /* 0x00008000000079c5 */ /* 0x000fe40000010000 */
[----:B------:R-:W-:-:S06]  /*6ec0*/  WARPGROUP.ARRIVE ;  /* 0x00000000000079c5 */ /* 0x000fcc0000000000 */
[----:B------:R-:W-:Y:S01]  /*6ed0*/  HGMMA.64x64x16.F32.BF16 R152, gdesc[UR8], R152, gsb0 ;  /* 0x00e00000089879f0 */ /* 0x000fe20008001898 */
[----:B------:R-:W-:Y:S01]  /*6ee0*/  ULDC UR8, c[0x0][0xad0] ;  /* 0x0002b40000087ab9 */ /* 0x000fe20000000800 */
        /* <DEDUP_REMOVED lines=26> */
[----:B0-----:R-:W-:Y:S01]  /*7090*/  FMNMX.FTZ R4, R14, R13, !PT ;  /* 0x0000000d0e047209 */ /* 0x001fe20007810000 */
[----:B------:R-:W-:Y:S01]  /*70a0*/  FMUL.FTZ R162, R163, UR8 ;  /* 0x00000008a3a27c20 */ /* 0x000fe20008410000 */
[----:B------:R-:W-:-:S05]  /*70b0*/  FMUL.FTZ R172, R178, UR8 ;  /* 0x00000008b2ac7c20 */ /* 0x000fca0008410000 */
[----:B------:R-:W0:Y:S01]  /*70c0*/  MUFU.TANH R20, R20 ;  /* 0x0000001400147308 */ /* 0x000e220000002400 */
[----:B-1----:R-:W-:-:S07]  /*70d0*/  FMNMX.FTZ R4, R5, R4, !PT ;  /* 0x0000000405047209 */ /* 0x002fce0007810000 */
[----:B------:R-:W1:Y:S01]  /*70e0*/  MUFU.TANH R21, R21 ;  /* 0x0000001500157308 */ /* 0x000e620000002400 */
[----:B--2---:R-:W-:-:S07]  /*70f0*/  FMNMX.FTZ R161, R15, R4, !PT ;  /* 0x000000040fa17209 */ /* 0x004fce0007810000 */
[----:B------:R-:W2:Y:S01]  /*7100*/  MUFU.TANH R152, R152 ;  /* 0x0000009800987308 */ /* 0x000ea20000002400 */
[----:B0-----:R-:W-:Y:S01]  /*7110*/  FMNMX.FTZ R4, R20, R161, !PT ;  /* 0x000000a114047209 */ /* 0x001fe20007810000 */
[----:B------:R-:W-:-:S06]  /*7120*/  FMUL.FTZ R161, R177, UR8 ;  /* 0x00000008b1a17c20 */ /* 0x000fcc0008410000 */
[----:B------:R-:W0:Y:S01]  /*7130*/  MUFU.TANH R153, R153 ;  /* 0x0000009900997308 */ /* 0x000e220000002400 */
[----:B-1----:R-:W-:-:S07]  /*7140*/  FMNMX.FTZ R165, R21, R4, !PT ;  /* 0x0000000415a57209 */ /* 0x002fce0007810000 */
[----:B------:R-:W1:Y:S01]  /*7150*/  MUFU.TANH R154, R154 ;  /* 0x0000009a009a7308 */ /* 0x000e620000002400 */
[----:B--2---:R-:W-:-:S07]  /*7160*/  FMNMX.FTZ R4, R152, R165, !PT ;  /* 0x000000a598047209 */ /* 0x004fce0007810000 */
[----:B------:R-:W2:Y:S01]  /*7170*/  MUFU.TANH R155, R155 ;  /* 0x0000009b009b7308 */ /* 0x000ea20000002400 */
[----:B0-----:R-:W-:-:S07]  /*7180*/  FMNMX.FTZ R165, R153, R4, !PT ;  /* 0x0000000499a57209 */ /* 0x001fce0007810000 */
        /* <DEDUP_REMOVED lines=9> */
[----:B--2---:R-:W-:Y:S01]  /*7220*/  FMNMX.FTZ R4, R158, R165, !PT ;  /* 0x000000a59e047209 */ /* 0x004fe20007810000 */
[----:B------:R-:W-:Y:S01]  /*7230*/  FMUL.FTZ R165, R167, UR8 ;  /* 0x00000008a7a57c20 */ /* 0x000fe20008410000 */
[----:B------:R-:W-:Y:S01]  /*7240*/  FMUL.FTZ R167, R171, UR8 ;  /* 0x00000008aba77c20 */ /* 0x000fe20008410000 */
[----:B------:R-:W-:-:S04]  /*7250*/  FMUL.FTZ R171, R175, UR8 ;  /* 0x00000008afab7c20 */ /* 0x000fc80008410000 */
        /* <DEDUP_REMOVED lines=8> */
[----:B------:R-:W-:Y:S01]  /*72e0*/  FMUL.FTZ R170, R174, UR8 ;  /* 0x00000008aeaa7c20 */ /* 0x000fe20008410000 */
[----:B------:R-:W-:-:S03]  /*72f0*/  FMUL.FTZ R174, R182, UR8 ;  /* 0x00000008b6ae7c20 */ /* 0x000fc60008410000 */
[----:B------:R-:W2:Y:S01]  /*7300*/  MUFU.TANH R10, R10 ;  /* 0x0000000a000a7308 */ /* 0x000ea20000002400 */
[----:B0-----:R-:W-:-:S05]  /*7310*/  FMNMX.FTZ R4, R169, R4, !PT ;  /* 0x00000004a9047209 */ /* 0x001fca0007810000 */
[----:B------:R-:W0:Y:S02]  /*7320*/  SHFL.BFLY PT, R173, R4, 0x2, 0x1f ;  /* 0x0c401f0004ad7f89 */ /* 0x000e2400000e0000 */
[----:B------:R-:W3:Y:S01]  /*7330*/  MUFU.TANH R11, R11 ;  /* 0x0000000b000b7308 */ /* 0x000ee20000002400 */
[----:B-1----:R-:W-:-:S07]  /*7340*/  FMNMX.FTZ R175, R9, R8, !PT ;  /* 0x0000000809af7209 */ /* 0x002fce0007810000 */
[----:B------:R-:W1:Y:S08]  /*7350*/  MUFU.TANH R12, R12 ;  /* 0x0000000c000c7308 */ /* 0x000e700000002400 */
[----:B------:R-:W4:Y:S01]  /*7360*/  MUFU.TANH R160, R160 ;  /* 0x000000a000a07308 */ /* 0x000f220000002400 */
[----:B0-----:R-:W-:Y:S01]  /*7370*/  FMNMX.FTZ R168, R4, R173, !PT ;  /* 0x000000ad04a87209 */ /* 0x001fe20007810000 */
[----:B------:R-:W-:-:S06]  /*7380*/  FMUL.FTZ R173, R179, UR8 ;  /* 0x00000008b3ad7c20 */ /* 0x000fcc0008410000 */
[----:B------:R-:W0:Y:S01]  /*7390*/  MUFU.TANH R162, R162 ;  /* 0x000000a200a27308 */ /* 0x000e220000002400 */
[----:B--2---:R-:W-:Y:S01]  /*73a0*/  FMNMX.FTZ R4, R10, R175, !PT ;  /* 0x000000af0a047209 */ /* 0x004fe20007810000 */
[----:B------:R-:W2:Y:S03]  /*73b0*/  SHFL.BFLY PT, R181, R168, 0x1, 0x1f ;  /* 0x0c201f00a8b57f89 */ /* 0x000ea600000e0000 */
[----:B---3--:R-:W-:-:S03]  /*73c0*/  FMNMX.FTZ R175, R11, R4, !PT ;  /* 0x000000040baf7209 */ /* 0x008fc60007810000 */
[----:B------:R-:W3:Y:S01]  /*73d0*/  MUFU.TANH R163, R163 ;  /* 0x000000a300a37308 */ /* 0x000ee20000002400 */
[----:B-1----:R-:W-:-:S04]  /*73e0*/  FMNMX.FTZ R175, R12, R175, !PT ;  /* 0x000000af0caf7209 */ /* 0x002fc80007810000 */
[----:B----4-:R-:W-:Y:S01]  /*73f0*/  FMNMX.FTZ R177, R160, R175, !PT ;  /* 0x000000afa0b17209 */ /* 0x010fe20007810000 */
[----:B------:R-:W-:Y:S01]  /*7400*/  FMUL.FTZ R175, R183, UR8 ;  /* 0x00000008b7af7c20 */ /* 0x000fe20008410000 */
[----:B------:R-:W-:Y:S01]  /*7410*/  UIADD3 UR8, UR6, 0x80, URZ ;  /* 0x0000008006087890 */ /* 0x000fe2000fffe03f */
[----:B------:R-:W1:Y:S06]  /*7420*/  MUFU.TANH R165, R165 ;  /* 0x000000a500a57308 */ /* 0x000e6c0000002400 */
[----:B------:R-:W-:Y:S01]  /*7430*/  UMOV UR10, UR8 ;  /* 0x00000008000a7c82 */ /* 0x000fe20008000000 */
[----:B------:R-:W-:Y:S01]  /*7440*/  UIADD3 UR8, UR6, 0x100, URZ ;  /* 0x0000010006087890 */ /* 0x000fe2000fffe03f */
[----:B------:R-:W4:Y:S01]  /*7450*/  MUFU.TANH R166, R166 ;  /* 0x000000a600a67308 */ /* 0x000f220000002400 */
[----:B--2---:R-:W-:-:S02]  /*7460*/  FMNMX.FTZ R4, R168, R181, !PT ;  /* 0x000000b5a8047209 */ /* 0x004fc40007810000 */
[----:B0-----:R-:W-:-:S05]  /*7470*/  FMNMX.FTZ R168, R162, R177, !PT ;  /* 0x000000b1a2a87209 */ /* 0x001fca0007810000 */
[----:B------:R-:W0:Y:S01]  /*7480*/  MUFU.TANH R167, R167 ;  /* 0x000000a700a77308 */ /* 0x000e220000002400 */
[C---:B------:R-:W-:Y:S01]  /*7490*/  FADD.FTZ R13, -R4.reuse, R13 ;  /* 0x0000000d040d7221 */ /* 0x040fe20000010100 */
[----:B---3--:R-:W-:Y:S01]  /*74a0*/  FMNMX.FTZ R168, R163, R168, !PT ;  /* 0x000000a8a3a87209 */ /* 0x008fe20007810000 */
[----:B------:R-:W-:Y:S02]  /*74b0*/  FMUL.FTZ R194, R4, UR9 ;  /* 0x0000000904c27c20 */ /* 0x000fe40008410000 */
[----:B------:R-:W-:Y:S01]  /*74c0*/  FMUL.FTZ R178, R13, UR9 ;  /* 0x000000090db27c20 */ /* 0x000fe20008410000 */
[----:B-1----:R-:W-:Y:S01]  /*74d0*/  FMNMX.FTZ R13, R165, R168, !PT ;  /* 0x000000a8a50d7209 */ /* 0x002fe20007810000 */
[--C-:B------:R-:W-:Y:S01]  /*74e0*/  FFMA.FTZ R15, R15, UR9, -R194.reuse ;  /* 0x000000090f0f7c23 */ /* 0x100fe200080108c2 */
[----:B------:R-:W1:Y:S01]  /*74f0*/  MUFU.TANH R170, R170 ;  /* 0x000000aa00aa7308 */ /* 0x000e620000002400 */
[--C-:B------:R-:W-:Y:S01]  /*7500*/  FFMA.FTZ R20, R20, UR9, -R194.reuse ;  /* 0x0000000914147c23 */ /* 0x100fe200080108c2 */
[----:B----4-:R-:W-:Y:S01]  /*7510*/  FMNMX.FTZ R176, R166, R13, !PT ;  /* 0x0000000da6b07209 */ /* 0x010fe20007810000 */
[--C-:B------:R-:W-:Y:S01]  /*7520*/  FFMA.FTZ R13, R14, UR9, -R194.reuse ;  /* 0x000000090e0d7c23 */ /* 0x100fe200080108c2 */
[--C-:B------:R-:W-:Y:S01]  /*7530*/  FFMA.FTZ R21, R21, UR9, -R194.reuse ;  /* 0x0000000915157c23 */ /* 0x100fe200080108c2 */
[--C-:B------:R-:W-:Y:S01]  /*7540*/  FFMA.FTZ R179, R155, UR9, -R194.reuse ;  /* 0x000000099bb37c23 */ /* 0x100fe200080108c2 */
[--C-:B------:R-:W-:Y:S01]  /*7550*/  FFMA.FTZ R181, R157, UR9, -R194.reuse ;  /* 0x000000099db57c23 */ /* 0x100fe200080108c2 */
[--C-:B------:R-:W-:Y:S01]  /*7560*/  FFMA.FTZ R182, R158, UR9, -R194.reuse ;  /* 0x000000099eb67c23 */ /* 0x100fe200080108c2 */
[----:B------:R-:W2:Y:S01]  /*7570*/  MUFU.TANH R171, R171 ;  /* 0x000000ab00ab7308 */ /* 0x000ea20000002400 */
[----:B0-----:R-:W-:Y:S01]  /*7580*/  FMNMX.FTZ R177, R167, R176, !PT ;  /* 0x000000b0a7b17209 */ /* 0x001fe20007810000 */
[--C-:B------:R-:W-:Y:S01]  /*7590*/  FFMA.FTZ R183, R159, UR9, -R194.reuse ;  /* 0x000000099fb77c23 */ /* 0x100fe200080108c2 */
[--C-:B------:R-:W-:Y:S01]  /*75a0*/  FFMA.FTZ R192, R161, UR9, -R194.reuse ;  /* 0x00000009a1c07c23 */ /* 0x100fe200080108c2 */
[----:B------:R-:W-:-:S04]  /*75b0*/  FFMA.FTZ R193, R164, UR9, -R194 ;  /* 0x00000009a4c17c23 */ /* 0x000fc800080108c2 */
[----:B------:R-:W0:Y:S01]  /*75c0*/  MUFU.TANH R172, R172 ;  /* 0x000000ac00ac7308 */ /* 0x000e220000002400 */
[----:B-1----:R-:W-:Y:S01]  /*75d0*/  FMNMX.FTZ R14, R170, R177, !PT ;  /* 0x000000b1aa0e7209 */ /* 0x002fe20007810000 */
[----:B------:R-:W-:-:S06]  /*75e0*/  FFMA.FTZ R177, R5, UR9, -R194 ;  /* 0x0000000905b17c23 */ /* 0x000fcc00080108c2 */
[----:B------:R-:W1:Y:S01]  /*75f0*/  MUFU.TANH R173, R173 ;  /* 0x000000ad00ad7308 */ /* 0x000e620000002400 */
[----:B--2---:R-:W-:-:S07]  /*7600*/  FMNMX.FTZ R5, R171, R14, !PT ;  /* 0x0000000eab057209 */ /* 0x004fce0007810000 */
[----:B------:R-:W2:Y:S01]  /*7610*/  MUFU.TANH R174, R174 ;  /* 0x000000ae00ae7308 */ /* 0x000ea20000002400 */
[----:B0-----:R-:W-:-:S07]  /*7620*/  FMNMX.FTZ R176, R172, R5, !PT ;  /* 0x00000005acb07209 */ /* 0x001fce0007810000 */
[----:B------:R-:W0:Y:S01]  /*7630*/  MUFU.TANH R175, R175 ;  /* 0x000000af00af7308 */ /* 0x000e220000002400 */
[----:B-1----:R-:W-:-:S07]  /*7640*/  FMNMX.FTZ R5, R173, R176, !PT ;  /* 0x000000b0ad057209 */ /* 0x002fce0007810000 */
[----:B------:R1:W-:Y:S01]  /*7650*/  MUFU.EX2 R14, R177 ;  /* 0x000000b1000e7308 */ /* 0x0003e20000000800 */
[----:B--2---:R-:W-:-:S07]  /*7660*/  FMNMX.FTZ R176, R174, R5, !PT ;  /* 0x00000005aeb07209 */ /* 0x004fce0007810000 */
[----:B------:R2:W3:Y:S01]  /*7670*/  MUFU.EX2 R168, R178 ;  /* 0x000000b200a87308 */ /* 0x0004e20000000800 */
[----:B0-----:R-:W-:Y:S01]  /*7680*/  FMNMX.FTZ R5, R175, R176, !PT ;  /* 0x000000b0af057209 */ /* 0x001fe20007810000 */
[--C-:B------:R-:W-:Y:S01]  /*7690*/  FFMA.FTZ R176, R152, UR9, -R194.reuse ;  /* 0x0000000998b07c23 */ /* 0x100fe200080108c2 */
[--C-:B-1----:R-:W-:Y:S01]  /*76a0*/  FFMA.FTZ R177, R153, UR9, -R194.reuse ;  /* 0x0000000999b17c23 */ /* 0x102fe200080108c2 */
[--C-:B------:R-:W-:Y:S02]  /*76b0*/  FFMA.FTZ R153, R169, UR9, -R194.reuse ;  /* 0x00000009a9997c23 */ /* 0x100fe400080108c2 */
[----:B------:R-:W0:Y:S02]  /*76c0*/  SHFL.BFLY PT, R180, R5, 0x2, 0x1f ;  /* 0x0c401f0005b47f89 */ /* 0x000e2400000e0000 */
[----:B------:R-:W-:Y:S01]  /*76d0*/  MUFU.EX2 R13, R13 ;  /* 0x0000000d000d7308 */ /* 0x000fe20000000800 */
[----:B--2---:R-:W-:-:S07]  /*76e0*/  FFMA.FTZ R178, R154, UR9, -R194 ;  /* 0x000000099ab27c23 */ /* 0x004fce00080108c2 */
[----:B------:R-:W-:Y:S01]  /*76f0*/  MUFU.EX2 R15, R15 ;  /* 0x0000000f000f7308 */ /* 0x000fe20000000800 */
[-C--:B---3--:R-:W-:Y:S01]  /*7700*/  FMUL.FTZ R24, R24, R168.reuse ;  /* 0x000000a818187220 */ /* 0x088fe20000410000 */
        /* <DEDUP_REMOVED lines=11> */
[----:B------:R-:W-:Y:S01]  /*77c0*/  FMUL.FTZ R45, R45, R168 ;  /* 0x000000a82d2d7220 */ /* 0x000fe20000410000 */
[----:B0-----:R-:W-:Y:S01]  /*77d0*/  FMNMX.FTZ R152, R5, R180, !PT ;  /* 0x000000b405987209 */ /* 0x001fe20007810000 */
[----:B------:R-:W-:Y:S01]  /*77e0*/  FFMA.FTZ R180, R156, UR9, -R194 ;  /* 0x000000099cb47c23 */ /* 0x000fe200080108c2 */
[----:B------:R-:W-:Y:S01]  /*77f0*/  IMAD.U32 R156, RZ, RZ, UR7 ;  /* 0x00000007ff9c7e24 */ /* 0x000fe2000f8e00ff */
[----:B------:R-:W-:Y:S01]  /*7800*/  MUFU.EX2 R21, R21 ;  /* 0x0000001500157308 */ /* 0x000fe20000000800 */
[-C--:B------:R-:W-:Y:S01]  /*7810*/  FMUL.FTZ R48, R48, R168.reuse ;  /* 0x000000a830307220 */ /* 0x080fe20000410000 */
        /* <DEDUP_REMOVED lines=22> */
[----:B------:R-:W1:Y:S01]  /*7980*/  MUFU.EX2 R178, R178 ;  /* 0x000000b200b27308 */ /* 0x000e620000000800 */
[-C--:B------:R-:W-:Y:S01]  /*7990*/  FMUL.FTZ R88, R88, R168.reuse ;  /* 0x000000a858587220 */ /* 0x080fe20000410000 */
[----:B0-----:R-:W-:Y:S01]  /*79a0*/  FMNMX.FTZ R5, R152, R5, !PT ;  /* 0x0000000598057209 */ /* 0x001fe20007810000 */
[-C--:B------:R-:W-:Y:S01]  /*79b0*/  FMUL.FTZ R89, R89, R168.reuse ;  /* 0x000000a859597220 */ /* 0x080fe20000410000 */
[-C--:B------:R-:W-:Y:S01]  /*79c0*/  FMUL.FTZ R92, R92, R168.reuse ;  /* 0x000000a85c5c7220 */ /* 0x080fe20000410000 */
[-C--:B------:R-:W-:Y:S01]  /*79d0*/  FMUL.FTZ R93, R93, R168.reuse ;  /* 0x000000a85d5d7220 */ /* 0x080fe20000410000 */
[-C--:B------:R-:W-:Y:S01]  /*79e0*/  FMUL.FTZ R96, R96, R168.reuse ;  /* 0x000000a860607220 */ /* 0x080fe20000410000 */
[C---:B------:R-:W-:Y:S01]  /*79f0*/  FADD.FTZ R152, -R5.reuse, R8 ;  /* 0x0000000805987221 */ /* 0x040fe20000010100 */
[----:B------:R-:W-:Y:S01]  /*7a00*/  FMUL.FTZ R154, R5, UR9 ;  /* 0x00000009059a7c20 */ /* 0x000fe20008410000 */
[----:B------:R0:W-:Y:S01]  /*7a10*/  MUFU.EX2 R8, R153 ;  /* 0x0000009900087308 */ /* 0x0001e20000000800 */
[----:B------:R-:W-:Y:S01]  /*7a20*/  FMUL.FTZ R97, R97, R168 ;  /* 0x000000a861617220 */ /* 0x000fe20000410000 */
[----:B------:R-:W-:Y:S01]  /*7a30*/  FMUL.FTZ R152, R152, UR9 ;  /* 0x0000000998987c20 */ /* 0x000fe20008410000 */
[--C-:B------:R-:W-:Y:S01]  /*7a40*/  FFMA.FTZ R194, R9, UR9, -R154.reuse ;  /* 0x0000000909c27c23 */ /* 0x100fe2000801089a */
[--C-:B------:R-:W-:Y:S01]  /*7a50*/  FFMA.FTZ R9, R10, UR9, -R154.reuse ;  /* 0x000000090a097c23 */ /* 0x100fe2000801089a */
[--C-:B------:R-:W-:Y:S01]  /*7a60*/  FFMA.FTZ R10, R11, UR9, -R154.reuse ;  /* 0x000000090b0a7c23 */ /* 0x100fe2000801089a */
[--C-:B------:R-:W-:Y:S01]  /*7a70*/  FFMA.FTZ R11, R12, UR9, -R154.reuse ;  /* 0x000000090c0b7c23 */ /* 0x100fe2000801089a */
[----:B------:R-:W-:Y:S01]  /*7a80*/  FFMA.FTZ R12, R160, UR9, -R154 ;  /* 0x00000009a00c7c23 */ /* 0x000fe2000801089a */
[----:B------:R2:W3:Y:S01]  /*7a90*/  MUFU.EX2 R169, R152 ;  /* 0x0000009800a97308 */ /* 0x0004e20000000800 */
[----:B0-----:R-:W-:-:S02]  /*7aa0*/  IMAD.MOV R153, RZ, RZ, -R23 ;  /* 0x000000ffff997224 */ /* 0x001fc400078e0a17 */
[--C-:B------:R-:W-:Y:S01]  /*7ab0*/  FFMA.FTZ R195, R162, UR9, -R154.reuse ;  /* 0x00000009a2c37c23 */ /* 0x100fe2000801089a */
[--C-:B------:R-:W-:Y:S01]  /*7ac0*/  FFMA.FTZ R196, R163, UR9, -R154.reuse ;  /* 0x00000009a3c47c23 */ /* 0x100fe2000801089a */
[--C-:B------:R-:W-:Y:S01]  /*7ad0*/  FFMA.FTZ R197, R165, UR9, -R154.reuse ;  /* 0x00000009a5c57c23 */ /* 0x100fe2000801089a */
[--C-:B------:R-:W-:Y:S01]  /*7ae0*/  FFMA.FTZ R198, R166, UR9, -R154.reuse ;  /* 0x00000009a6c67c23 */ /* 0x100fe2000801089a */
[----:B------:R-:W-:Y:S01]  /*7af0*/  ISETP.NE.AND P3, PT, R22, R153, PT ;  /* 0x000000991600720c */ /* 0x000fe20003f65270 */
[--C-:B------:R-:W-:Y:S01]  /*7b00*/  FFMA.FTZ R199, R167, UR9, -R154.reuse ;  /* 0x00000009a7c77c23 */ /* 0x100fe2000801089a */
[--C-:B------:R-:W-:Y:S01]  /*7b10*/  FFMA.FTZ R170, R170, UR9, -R154.reuse ;  /* 0x00000009aaaa7c23 */ /* 0x100fe2000801089a */
[----:B--2---:R-:W-:Y:S02]  /*7b20*/  @!P1 VIADD R152, R200, 0x38840 ;  /* 0x00038840c8989836 */ /* 0x004fe40000000000 */
[--C-:B------:R-:W-:Y:S01]  /*7b30*/  FFMA.FTZ R171, R171, UR9, -R154.reuse ;  /* 0x00000009abab7c23 */ /* 0x100fe2000801089a */
[--C-:B------:R-:W-:Y:S01]  /*7b40*/  FFMA.FTZ R172, R172, UR9, -R154.reuse ;  /* 0x00000009acac7c23 */ /* 0x100fe2000801089a */
[--C-:B------:R-:W-:Y:S01]  /*7b50*/  FFMA.FTZ R173, R173, UR9, -R154.reuse ;  /* 0x00000009adad7c23 */ /* 0x100fe2000801089a */
[----:B------:R-:W-:Y:S01]  /*7b60*/  FFMA.FTZ R174, R174, UR9, -R154 ;  /* 0x00000009aeae7c23 */ /* 0x000fe2000801089a */
[----:B------:R-:W-:Y:S01]  /*7b70*/  @!P1 PRMT R152, RZ, 0x654, R152 ;  /* 0x00000654ff989816 */ /* 0x000fe20000000098 */
[----:B------:R-:W-:Y:S01]  /*7b80*/  FFMA.FTZ R154, R175, UR9, -R154 ;  /* 0x00000009af9a7c23 */ /* 0x000fe2000801089a */
[----:B------:R-:W-:Y:S01]  /*7b90*/  MUFU.EX2 R194, R194 ;  /* 0x000000c200c27308 */ /* 0x000fe20000000800 */
[----:B-1----:R-:W-:Y:S01]  /*7ba0*/  F2FP.BF16.F32.PACK_AB R158, R178, R177 ;  /* 0x000000b1b29e723e */ /* 0x002fe200000010ff */
[----:B------:R0:W-:Y:S01]  /*7bb0*/  @!P1 SYNCS.ARRIVE.TRANS64.RED.A1T0 RZ, [R152+URZ], RZ ;  /* 0x000000ff98ff99a7 */ /* 0x0001e2000810043f */
[----:B------:R-:W-:Y:S01]  /*7bc0*/  @!P3 IMAD R153, R156, 0x40, R17 ;  /* 0x000000409c99b824 */ /* 0x000fe200078e0211 */
[----:B------:R-:W-:Y:S01]  /*7bd0*/  F2FP.BF16.F32.PACK_AB R156, R176, R21 ;  /* 0x00000015b09c723e */ /* 0x000fe200000010ff */
[-C--:B---3--:R-:W-:Y:S01]  /*7be0*/  FMUL.FTZ R26, R26, R169.reuse ;  /* 0x000000a91a1a7220 */ /* 0x088fe20000410000 */
[-C--:B------:R-:W-:Y:S01]  /*7bf0*/  FMUL.FTZ R27, R27, R169.reuse ;  /* 0x000000a91b1b7220 */ /* 0x080fe20000410000 */
[----:B------:R-:W-:Y:S01]  /*7c00*/  FMUL.FTZ R30, R30, R169 ;  /* 0x000000a91e1e7220 */ /* 0x000fe20000410000 */
[----:B------:R-:W-:Y:S01]  /*7c10*/  @!P3 LEA R153, R153, UR37, 0x2 ;  /* 0x000000259999bc11 */ /* 0x000fe2000f8e10ff */
[----:B------:R-:W1:Y:S01]  /*7c20*/  MUFU.EX2 R9, R9 ;  /* 0x0000000900097308 */ /* 0x000e620000000800 */
[----:B0-----:R-:W-:Y:S01]  /*7c30*/  F2FP.BF16.F32.PACK_AB R152, R14, R13 ;  /* 0x0000000d0e98723e */ /* 0x001fe200000010ff */
[-C--:B------:R-:W-:Y:S01]  /*7c40*/  FMUL.FTZ R31, R31, R169.reuse ;  /* 0x000000a91f1f7220 */ /* 0x080fe20000410000 */
[-C--:B------:R-:W-:Y:S01]  /*7c50*/  FMUL.FTZ R34, R34, R169.reuse ;  /* 0x000000a922227220 */ /* 0x080fe20000410000 */
[----:B------:R-:W-:Y:S01]  /*7c60*/  @!P3 STS [R153+0x38400], R168 ;  /* 0x038400a89900b388 */ /* 0x000fe20000000800 */
[-C--:B------:R-:W-:Y:S01]  /*7c70*/  FMUL.FTZ R35, R35, R169.reuse ;  /* 0x000000a923237220 */ /* 0x080fe20000410000 */
[-C--:B------:R-:W-:Y:S01]  /*7c80*/  FMUL.FTZ R38, R38, R169.reuse ;  /* 0x000000a926267220 */ /* 0x080fe20000410000 */
[-C--:B------:R-:W-:Y:S01]  /*7c90*/  FMUL.FTZ R39, R39, R169.reuse ;  /* 0x000000a927277220 */ /* 0x080fe20000410000 */
[----:B------:R1:W-:Y:S01]  /*7ca0*/  @!P3 STS [R153+0x38420], R169 ;  /* 0x038420a99900b388 */ /* 0x0003e20000000800 */
        /* <DEDUP_REMOVED lines=8> */
[----:B------:R-:W0:Y:S01]  /*7d30*/  MUFU.EX2 R11, R11 ;  /* 0x0000000b000b7308 */ /* 0x000e220000000800 */
[----:B-1----:R-:W-:Y:S01]  /*7d40*/  F2FP.BF16.F32.PACK_AB R153, R9, R194 ;  /* 0x000000c20999723e */ /* 0x002fe200000010ff */
        /* <DEDUP_REMOVED lines=15> */
[----:B0-----:R-:W-:Y:S01]  /*7e40*/  F2FP.BF16.F32.PACK_AB R155, R11, R10 ;  /* 0x0000000a0b9b723e */ /* 0x001fe200000010ff */
        /* <DEDUP_REMOVED lines=12> */
[----:B------:R-:W-:Y:S01]  /*7f10*/  FMUL.FTZ R101, R101, R168 ;  /* 0x000000a865657220 */ /* 0x000fe20000410000 */
        /* <DEDUP_REMOVED lines=60> */
[-C--:B------:R-:W-:Y:S01]  /*82e0*/  FMUL.FTZ R150, R150, R169.reuse ;  /* 0x000000a996967220 */ /* 0x080fe20000410000 */
[----:B------:R-:W-:Y:S01]  /*82f0*/  FMUL.FTZ R151, R151, R169 ;  /* 0x000000a997977220 */ /* 0x000fe20000410000 */
[----:B------:R-:W-:Y:S01]  /*8300*/  UMOV UR7, 0x40000040 ;  /* 0x4000004000077882 */ /* 0x000fe20000000000 */
[----:B------:R-:W-:Y:S01]  /*8310*/  FFMA.FTZ R3, R168, R3, R13 ;  /* 0x00000003a8037223 */ /* 0x000fe2000001000d */
[----:B------:R-:W-:Y:S01]  /*8320*/  FFMA.FTZ R6, R169, R6, R194 ;  /* 0x00000006a9067223 */ /* 0x000fe200000100c2 */
[----:B------:R-:W0:Y:S01]  /*8330*/  MUFU.EX2 R171, R171 ;  /* 0x000000ab00ab7308 */ /* 0x000e220000000800 */
[----:B-1----:R-:W-:Y:S01]  /*8340*/  F2FP.BF16.F32.PACK_AB R161, R199, R198 ;  /* 0x000000c6c7a1723e */ /* 0x002fe200000010ff */
[----:B------:R-:W-:Y:S01]  /*8350*/  FADD.FTZ R14, R14, R3 ;  /* 0x000000030e0e7221 */ /* 0x000fe20000010000 */
[----:B------:R-:W-:Y:S01]  /*8360*/  FADD.FTZ R9, R9, R6 ;  /* 0x0000000609097221 */ /* 0x000fe20000010000 */
[----:B------:R-:W-:-:S02]  /*8370*/  @!P1 VIADD R3, R200, 0x38860 ;  /* 0x00038860c8039836 */ /* 0x000fc40000000000 */
[----:B------:R-:W-:Y:S02]  /*8380*/  IMAD.MOV.U32 R13, RZ, RZ, R4 ;  /* 0x000000ffff0d7224 */ /* 0x000fe400078e0004 */
[----:B------:R-:W-:Y:S01]  /*8390*/  FADD.FTZ R10, R10, R9 ;  /* 0x000000090a0a7221 */ /* 0x000fe20000010000 */
[----:B------:R-:W-:Y:S01]  /*83a0*/  MUFU.EX2 R183, R183 ;  /* 0x000000b700b77308 */ /* 0x000fe20000000800 */
[----:B------:R-:W-:Y:S02]  /*83b0*/  @!P1 PRMT R3, RZ, 0x654, R3 ;  /* 0x00000654ff039816 */ /* 0x000fe40000000003 */
[----:B------:R-:W-:-:S04]  /*83c0*/  FADD.FTZ R11, R11, R10 ;  /* 0x0000000a0b0b7221 */ /* 0x000fc80000010000 */
[----:B------:R-:W-:Y:S01]  /*83d0*/  FADD.FTZ R12, R12, R11 ;  /* 0x0000000b0c0c7221 */ /* 0x000fe20000010000 */
[----:B------:R-:W1:Y:S01]  /*83e0*/  MUFU.EX2 R192, R192 ;  /* 0x000000c000c07308 */ /* 0x000e620000000800 */
[----:B0-----:R-:W-:Y:S02]  /*83f0*/  F2FP.BF16.F32.PACK_AB R163, R171, R170 ;  /* 0x000000aaaba3723e */ /* 0x001fe400000010ff */
[----:B------:R-:W-:-:S04]  /*8400*/  FADD.FTZ R195, R195, R12 ;  /* 0x0000000cc3c37221 */ /* 0x000fc80000010000 */
[----:B------:R-:W-:Y:S01]  /*8410*/  FADD.FTZ R196, R196, R195 ;  /* 0x000000c3c4c47221 */ /* 0x000fe20000010000 */
[----:B------:R-:W0:Y:S03]  /*8420*/  MUFU.EX2 R193, R193 ;  /* 0x000000c100c17308 */ /* 0x000e260000000800 */
[----:B------:R-:W-:-:S04]  /*8430*/  FADD.FTZ R197, R197, R196 ;  /* 0x000000c4c5c57221 */ /* 0x000fc80000010000 */
[----:B------:R-:W-:Y:S01]  /*8440*/  FADD.FTZ R198, R198, R197 ;  /* 0x000000c5c6c67221 */ /* 0x000fe20000010000 */
[----:B------:R-:W-:Y:S01]  /*8450*/  MUFU.EX2 R172, R172 ;  /* 0x000000ac00ac7308 */ /* 0x000fe20000000800 */
[----:B-1----:R-:W-:Y:S02]  /*8460*/  F2FP.BF16.F32.PACK_AB R164, R192, R183 ;  /* 0x000000b7c0a4723e */ /* 0x002fe400000010ff */
[----:B------:R-:W-:-:S04]  /*8470*/  FADD.FTZ R199, R199, R198 ;  /* 0x000000c6c7c77221 */ /* 0x000fc80000010000 */
[----:B------:R-:W-:Y:S01]  /*8480*/  FADD.FTZ R170, R170, R199 ;  /* 0x000000c7aaaa7221 */ /* 0x000fe20000010000 */
[----:B------:R-:W1:Y:S01]  /*8490*/  MUFU.EX2 R173, R173 ;  /* 0x000000ad00ad7308 */ /* 0x000e620000000800 */
[----:B0-----:R-:W-:Y:S02]  /*84a0*/  F2FP.BF16.F32.PACK_AB R166, R8, R193 ;  /* 0x000000c108a6723e */ /* 0x001fe400000010ff */
[----:B------:R-:W-:-:S05]  /*84b0*/  FADD.FTZ R171, R171, R170 ;  /* 0x000000aaabab7221 */ /* 0x000fca0000010000 */
[----:B------:R-:W0:Y:S08]  /*84c0*/  MUFU.EX2 R174, R174 ;  /* 0x000000ae00ae7308 */ /* 0x000e300000000800 */
[----:B------:R2:W3:Y:S01]  /*84d0*/  MUFU.EX2 R175, R154 ;  /* 0x0000009a00af7308 */ /* 0x0004e20000000800 */
[----:B-1----:R-:W-:Y:S01]  /*84e0*/  F2FP.BF16.F32.PACK_AB R165, R173, R172 ;  /* 0x000000acada5723e */ /* 0x002fe200000010ff */
[----:B------:R-:W-:-:S04]  /*84f0*/  FADD.FTZ R172, R172, R171 ;  /* 0x000000abacac7221 */ /* 0x000fc80000010000 */
[----:B------:R-:W-:Y:S01]  /*8500*/  FADD.FTZ R173, R173, R172 ;  /* 0x000000acadad7221 */ /* 0x000fe20000010000 */
[----:B--2---:R-:W-:Y:S01]  /*8510*/  F2FP.BF16.F32.PACK_AB R154, R20, R15 ;  /* 0x0000000f149a723e */ /* 0x004fe200000010ff */
[----:B------:R-:W-:Y:S01]  /*8520*/  BAR.SYNC.DEFER_BLOCKING 0xf, 0x100 ;  /* 0x03c4000000007b1d */ /* 0x000fe20000010000 */
[----:B------:R-:W-:Y:S01]  /*8530*/  FADD.FTZ R15, R15, R14 ;  /* 0x0000000e0f0f7221 */ /* 0x000fe20000010000 */
[----:B0-----:R-:W-:-:S03]  /*8540*/  FADD.FTZ R6, R174, R173 ;  /* 0x000000adae067221 */ /* 0x001fc60000010000 */
[----:B------:R-:W-:Y:S01]  /*8550*/  FADD.FTZ R20, R20, R15 ;  /* 0x0000000f14147221 */ /* 0x000fe20000010000 */
[C---:B---3--:R-:W-:Y:S01]  /*8560*/  F2FP.BF16.F32.PACK_AB R167, R175.reuse, R174 ;  /* 0x000000aeafa7723e */ /* 0x048fe200000010ff */
[----:B------:R-:W-:Y:S02]  /*8570*/  FADD.FTZ R6, R175, R6 ;  /* 0x00000006af067221 */ /* 0x000fe40000010000 */
[----:B------:R-:W-:-:S04]  /*8580*/  FADD.FTZ R21, R21, R20 ;  /* 0x0000001415157221 */ /* 0x000fc80000010000 */
[----:B------:R-:W-:-:S04]  /*8590*/  FADD.FTZ R176, R176, R21 ;  /* 0x00000015b0b07221 */ /* 0x000fc80000010000 */
[----:B------:R-:W-:-:S04]  /*85a0*/  FADD.FTZ R177, R177, R176 ;  /* 0x000000b0b1b17221 */ /* 0x000fc80000010000 */
[----:B------:R-:W-:Y:S01]  /*85b0*/  FADD.FTZ R178, R178, R177 ;  /* 0x000000b1b2b27221 */ /* 0x000fe20000010000 */
[----:B------:R0:W-:Y:S03]  /*85c0*/  STSM.16.M88.4 [R184+0x36400], R152 ;  /* 0x03640098b8007844 */ /* 0x0001e60000000200 */
[----:B------:R-:W-:Y:S01]  /*85d0*/  FADD.FTZ R179, R179, R178 ;  /* 0x000000b2b3b37221 */ /* 0x000fe20000010000 */
[----:B------:R0:W-:Y:S03]  /*85e0*/  STSM.16.M88.4 [R185], R156 ;  /* 0x0000009cb9007844 */ /* 0x0001e60000000200 */
[----:B------:R-:W-:Y:S01]  /*85f0*/  FADD.FTZ R180, R180, R179 ;  /* 0x000000b3b4b47221 */ /* 0x000fe20000010000 */
[----:B------:R0:W-:Y:S03]  /*8600*/  STSM.16.M88.4 [R187], R160 ;  /* 0x000000a0bb007844 */ /* 0x0001e60000000200 */
[----:B------:R-:W-:Y:S01]  /*8610*/  FADD.FTZ R181, R181, R180 ;  /* 0x000000b4b5b57221 */ /* 0x000fe20000010000 */
[----:B------:R0:W-:Y:S01]  /*8620*/  STSM.16.M88.4 [R186], R164 ;  /* 0x000000a4ba007844 */ /* 0x0001e20000000200 */
[----:B------:R-:W-:-:S02]  /*8630*/  WARPGROUP.ARRIVE ;  /* 0x00000000000079c5 */ /* 0x000fc40000000000 */
[----:B------:R-:W-:-:S04]  /*8640*/  FADD.FTZ R182, R182, R181 ;  /* 0x000000b5b6b67221 */ /* 0x000fc80000010000 */
[----:B------:R-:W-:Y:S01]  /*8650*/  FADD.FTZ R183, R183, R182 ;  /* 0x000000b6b7b77221 */ /* 0x000fe20000010000 */
[----:B------:R-:W-:Y:S01]  /*8660*/  HGMMA.64x256x16.F32.BF16 R24, R152, gdesc[UR4].tnspB, R24, gsb0 ;  /* 0x43e0000498187df0 */ /* 0x000fe20008001818 */
[----:B------:R-:W-:Y:S01]  /*8670*/  UIADD3 UR6, UR6, 0x180, URZ ;  /* 0x0000018006067890 */ /* 0x000fe2000fffe03f */
[----:B------:R-:W-:Y:S01]  /*8680*/  UMOV UR7, 0x40000040 ;  /* 0x4000004000077882 */ /* 0x000fe20000000000 */
[----:B------:R-:W-:Y:S01]  /*8690*/  FADD.FTZ R192, R192, R183 ;  /* 0x000000b7c0c07221 */ /* 0x000fe20000010000 */
[----:B------:R-:W-:Y:S02]  /*86a0*/  WARPGROUP.DEPBAR.LE gsb0, 0x0 ;  /* 0x00008000000079c5 */ /* 0x000fe40000010000 */
[----:B------:R-:W-:-:S15]  /*86b0*/  WARPGROUP.ARRIVE ;  /* 0x00000000000079c5 */ /* 0x000fde0000000000 */
[----:B------:R-:W-:-:S07]  /*86c0*/  NOP ;  /* 0x0000000000007918 */ /* 0x000fce0000000000 */
        /* <DEDUP_REMOVED lines=10> */
[----:B------:R-:W-:Y:S01]  /*8770*/  HGMMA.64x256x16.F32.BF16 R24, R164, gdesc[UR4].tnspB, R24, gsb0 ;  /* 0x43e00004a4187df0 */ /* 0x000fe20008001818 */
[----:B------:R-:W-:Y:S02]  /*8780*/  UMOV UR7, UR36 ;  /* 0x0000002400077c82 */ /* 0x000fe40008000000 */
        /* <DEDUP_REMOVED lines=12> */
[----:B------:R-:W-:Y:S01]  /*8850*/  MOV R8, R5 ;  /* 0x0000000500087202 */ /* 0x000fe20000000f00 */
[----:B0-----:R-:W-:Y:S06]  /*8860*/  @P2 BRA `(.L_x_799) ;  /* 0xffffffd000642947 */ /* 0x001fec000383ffff */
.L_x_790:
[----:B------:R-:W0:Y:S01]  /*8870*/  SHFL.BFLY PT, R0, R3, 0x2, 0x1f ;  /* 0x0c401f0003007f89 */ /* 0x000e2200000e0000 */
[----:B------:R-:W-:Y:S01]  /*8880*/  MOV R11, UR9 ;  /* 0x00000009000b7c02 */ /* 0x000fe20008000f00 */
[----:B------:R-:W-:Y:S02]  /*8890*/  UIADD3 UR41, UR41, 0x1, URZ ;  /* 0x0000000129297890 */ /* 0x000fe4000fffe03f */
[----:B------:R-:W1:Y:S01]  /*88a0*/  SHFL.BFLY PT, R9, R6, 0x2, 0x1f ;  /* 0x0c401f0006097f89 */ /* 0x000e6200000e0000 */
[----:B------:R-:W-:Y:S08]  /*88b0*/  BAR.ARV 0x8, 0xa0 ;  /* 0x0202800000007b1d */ /* 0x000ff00000002000 */
[----:B------:R-:W-:Y:S01]  /*88c0*/  BAR.SYNC.DEFER_BLOCKING 0xf, 0x100 ;  /* 0x03c4000000007b1d */ /* 0x000fe20000010000 */
[----:B0-----:R-:W-:Y:S01]  /*88d0*/  FADD.FTZ R0, R0, R3 ;  /* 0x0000000300007221 */ /* 0x001fe20000010000 */
[----:B------:R-:W-:-:S02]  /*88e0*/  IMAD.MOV.U32 R3, RZ, RZ, -0x800000 ;  /* 0xff800000ff037424 */ /* 0x000fc400078e00ff */
[----:B-1----:R-:W-:Y:S02]  /*88f0*/  FADD.FTZ R9, R9, R6 ;  /* 0x0000000609097221 */ /* 0x002fe40000010000 */
[----:B------:R-:W0:Y:S04]  /*8900*/  SHFL.BFLY PT, R7, R0, 0x1, 0x1f ;  /* 0x0c201f0000077f89 */ /* 0x000e2800000e0000 */
[----:B------:R-:W1:Y:S01]  /*8910*/  SHFL.BFLY PT, R8, R9, 0x1, 0x1f ;  /* 0x0c201f0009087f89 */ /* 0x000e6200000e0000 */
[----:B0-----:R-:W-:Y:S01]  /*8920*/  FADD.FTZ R21, R0, R7 ;  /* 0x0000000700157221 */ /* 0x001fe20000010000 */
[----:B------:R-:W-:Y:S02]  /*8930*/  IMAD.MOV R7, RZ, RZ, -R23 ;  /* 0x000000ffff077224 */ /* 0x000fe400078e0a17 */
[----:B-1----:R-:W-:-:S02]  /*8940*/  FADD.FTZ R15, R9, R8 ;  /* 0x00000008090f7221 */ /* 0x002fc40000010000 */
[----:B------:R-:W-:Y:S01]  /*8950*/  FSETP.NE.FTZ.AND P1, PT, R21, RZ, PT ;  /* 0x000000ff1500720b */ /* 0x000fe20003f35000 */
[----:B------:R-:W-:Y:S01]  /*8960*/  IMAD.U32 R8, RZ, RZ, UR36 ;  /* 0x00000024ff087e24 */ /* 0x000fe2000f8e00ff */
[----:B------:R-:W-:Y:S02]  /*8970*/  ISETP.NE.AND P0, PT, R22, R7, PT ;  /* 0x000000071600720c */ /* 0x000fe40003f05270 */
[----:B------:R-:W-:Y:S02]  /*8980*/  CS2R R6, SRZ ;  /* 0x0000000000067805 */ /* 0x000fe4000001ff00 */
[----:B------:R-:W-:Y:S01]  /*8990*/  FSETP.NE.FTZ.AND P2, PT, R15, RZ, PT ;  /* 0x000000ff0f00720b */ /* 0x000fe20003f55000 */
[----:B------:R-:W-:-:S04]  /*89a0*/  UIADD3 UR36, UR36, 0x1, URZ ;  /* 0x0000000124247890 */ /* 0x000fc8000fffe03f */
[----:B------:R-:W-:Y:S02]  /*89b0*/  UISETP.NE.AND UP0, UPT, UR36, 0x2, UPT ;  /* 0x000000022400788c */ /* 0x000fe4000bf05270 */
[----:B------:R-:W0:Y:S02]  /*89c0*/  @P1 MUFU.RCP R7, R21 ;  /* 0x0000001500071308 */ /* 0x000e240000001000 */
[----:B------:R-:W-:Y:S01]  /*89d0*/  USEL UR4, URZ, 0x1, UP0 ;  /* 0x000000013f047887 */ /* 0x000fe20008000000 */
[----:B------:R-:W-:Y:S01]  /*89e0*/  @!P0 IMAD R0, R8, 0x40, R17 ;  /* 0x0000004008008824 */ /* 0x000fe200078e0211 */
[----:B------:R-:W-:-:S04]  /*89f0*/  USEL UR36, UR36, URZ, UP0 ;  /* 0x0000003f24247287 */ /* 0x000fc80008000000 */
[----:B------:R-:W-:Y:S01]  /*8a00*/  @!P0 LEA R9, R0, UR37, 0x2 ;  /* 0x0000002500098c11 */ /* 0x000fe2000f8e10ff */
[----:B------:R-:W1:Y:S01]  /*8a10*/  @P2 MUFU.RCP R6, R15 ;  /* 0x0000000f00062308 */ /* 0x000e620000001000 */
[----:B------:R-:W-:Y:S01]  /*8a20*/  IMAD.MOV.U32 R0, RZ, RZ, -0x800000 ;  /* 0xff800000ff007424 */ /* 0x000fe200078e00ff */
[----:B------:R-:W-:-:S06]  /*8a30*/  LOP3.LUT R2, R2, UR4, RZ, 0x3c, !PT ;  /* 0x0000000402027c12 */ /* 0x000fcc000f8e3cff */
[----:B------:R-:W2:Y:S01]  /*8a40*/  @P1 MUFU.LG2 R21, R21 ;  /* 0x0000001500151308 */ /* 0x000ea20000000c00 */
[-C--:B0-----:R-:W-:Y:S01]  /*8a50*/  FMUL.FTZ R8, R25, R7.reuse ;  /* 0x0000000719087220 */ /* 0x081fe20000410000 */
[----:B------:R0:W-:Y:S01]  /*8a60*/  @!P0 STS [R9+0x38400], R7 ;  /* 0x0384000709008388 */ /* 0x0001e20000000800 */
[-C--:B------:R-:W-:Y:S01]  /*8a70*/  FMUL.FTZ R10, R29, R7.reuse ;  /* 0x000000071d0a7220 */ /* 0x080fe20000410000 */
[----:B------:R-:W-:Y:S02]  /*8a80*/  IMAD.U32 R29, RZ, RZ, UR9 ;  /* 0x00000009ff1d7e24 */ /* 0x000fe4000f8e00ff */
[-C--:B------:R-:W-:Y:S01]  /*8a90*/  FMUL.FTZ R167, R24, R7.reuse ;  /* 0x0000000718a77220 */ /* 0x080fe20000410000 */
[-C--:B------:R-:W-:Y:S01]  /*8aa0*/  FMUL.FTZ R20, R28, R7.reuse ;  /* 0x000000071c147220 */ /* 0x080fe20000410000 */
[-C--:B------:R-:W-:Y:S01]  /*8ab0*/  FMUL.FTZ R163, R32, R7.reuse ;  /* 0x0000000720a37220 */ /* 0x080fe20000410000 */
        /* <DEDUP_REMOVED lines=61> */
[----:B0-----:R-:W-:Y:S01]  /*8e90*/  @P1 FMUL.FTZ R7, R11, 0.69314718246459960938 ;  /* 0x3f3172180b071820 */ /* 0x001fe20000410000 */
[----:B------:R-:W-:Y:S01]  /*8ea0*/  @P2 FMUL.FTZ R29, R29, 0.69314718246459960938 ;  /* 0x3f3172181d1d2820 */ /* 0x000fe20000410000 */
[----:B--2---:R-:W-:Y:S01]  /*8eb0*/  @P1 FMUL.FTZ R24, R21, 0.69314718246459960938 ;  /* 0x3f31721815181820 */ /* 0x004fe20000410000 */
[----:B---3--:R-:W-:Y:S01]  /*8ec0*/  @P2 FMUL.FTZ R28, R25, 0.69314718246459960938 ;  /* 0x3f317218191c2820 */ /* 0x008fe20000410000 */
[-C--:B-1----:R-:W-:Y:S01]  /*8ed0*/  FMUL.FTZ R9, R26, R6.reuse ;  /* 0x000000061a097220 */ /* 0x082fe20000410000 */
[-C--:B------:R-:W-:Y:S01]  /*8ee0*/  FMUL.FTZ R11, R30, R6.reuse ;  /* 0x000000061e0b7220 */ /* 0x080fe20000410000 */
        /* <DEDUP_REMOVED lines=66> */
.L_x_776:
        /* <DEDUP_REMOVED lines=15> */
[----:B------:R-:W-:Y:S01]  /*9400*/  F2FP.BF16.F32.PACK_AB R10, R10, R20 ;  /* 0x000000140a0a723e */ /* 0x000fe200000010ff */
[----:B------:R-:W-:Y:S01]  /*9410*/  ULDC.64 UR10, c[0x0][0x208] ;  /* 0x00008200000a7ab9 */ /* 0x000fe20000000a00 */
        /* <DEDUP_REMOVED lines=15> */
[----:B------:R-:W-:Y:S01]  /*9510*/  UISETP.NE.U32.AND UP0, UPT, UR6, URZ, UPT ;  /* 0x0000003f0600728c */ /* 0x000fe2000bf05070 */
[----:B------:R-:W-:Y:S01]  /*9520*/  F2FP.BF16.F32.PACK_AB R64, R65, R64 ;  /* 0x000000404140723e */ /* 0x000fe200000010ff */
[----:B------:R-:W-:Y:S01]  /*9530*/  IMAD.WIDE R130, R190, 0x2, R146 ;  /* 0x00000002be827825 */ /* 0x000fe200078e0292 */
[----:B------:R-:W-:Y:S01]  /*9540*/  F2FP.BF16.F32.PACK_AB R58, R61, R60 ;  /* 0x0000003c3d3a723e */ /* 0x000fe200000010ff */
[----:B------:R-:W-:Y:S01]  /*9550*/  UISETP.NE.AND.EX UP0, UPT, UR7, URZ, UPT, UP0 ;  /* 0x0000003f0700728c */ /* 0x000fe2000bf05300 */
[----:B------:R-:W-:Y:S01]  /*9560*/  F2FP.BF16.F32.PACK_AB R59, R63, R62 ;  /* 0x0000003e3f3b723e */ /* 0x000fe200000010ff */
[----:B------:R-:W-:Y:S01]  /*9570*/  UIADD3 UR4, UP1, UR8, UR6, URZ ;  /* 0x0000000608047290 */ /* 0x000fe2000ff3e03f */
[----:B------:R-:W-:-:S02]  /*9580*/  IADD3 R173, P1, R130, 0x20, RZ ;  /* 0x0000002082ad7810 */ /* 0x000fc40007f3e0ff */
[C---:B------:R-:W-:Y:S01]  /*9590*/  LOP3.LUT R21, R130.reuse, 0x380, RZ, 0xc0, !PT ;  /* 0x0000038082157812 */ /* 0x040fe200078ec0ff */
[----:B------:R-:W-:Y:S01]  /*95a0*/  UIADD3.X UR6, UR9, UR7, URZ, UP1, !UPT ;  /* 0x0000000709067290 */ /* 0x000fe20008ffe43f */
[C---:B------:R-:W-:Y:S01]  /*95b0*/  IADD3 R177, P0, R130.reuse, 0x40, RZ ;  /* 0x0000004082b17810 */ /* 0x040fe20007f1e0ff */
[--C-:B------:R-:W-:Y:S01]  /*95c0*/  IMAD.X R25, RZ, RZ, R131.reuse, P1 ;  /* 0x000000ffff197224 */ /* 0x100fe200008e0683 */
[C---:B------:R-:W-:Y:S02]  /*95d0*/  IADD3 R179, P4, R130.reuse, 0x60, RZ ;  /* 0x0000006082b37810 */ /* 0x040fe40007f9e0ff */
[C---:B------:R-:W-:Y:S01]  /*95e0*/  IADD3 R181, P3, R130.reuse, 0x2000, RZ ;  /* 0x0000200082b57810 */ /* 0x040fe20007f7e0ff */
[--C-:B------:R-:W-:Y:S01]  /*95f0*/  IMAD.X R29, RZ, RZ, R131.reuse, P0 ;  /* 0x000000ffff1d7224 */ /* 0x100fe200000e0683 */
[C---:B------:R-:W-:Y:S01]  /*9600*/  IADD3 R193, P5, R130.reuse, 0x2040, RZ ;  /* 0x0000204082c17810 */ /* 0x040fe20007fbe0ff */
[--C-:B------:R-:W-:Y:S01]  /*9610*/  IMAD.X R33, RZ, RZ, R131.reuse, P4 ;  /* 0x000000ffff217224 */ /* 0x100fe200020e0683 */
[C---:B------:R-:W-:Y:S01]  /*9620*/  IADD3 R195, P2, R130.reuse, 0x2060, RZ ;  /* 0x0000206082c37810 */ /* 0x040fe20007f5e0ff */
[--C-:B------:R-:W-:Y:S01]  /*9630*/  IMAD.X R87, RZ, RZ, R131.reuse, P3 ;  /* 0x000000ffff577224 */ /* 0x100fe200018e0683 */
[C---:B------:R-:W-:Y:S01]  /*9640*/  IADD3 R197, P1, R130.reuse, 0x4000, RZ ;  /* 0x0000400082c57810 */ /* 0x040fe20007f3e0ff */
[--C-:B------:R-:W-:Y:S01]  /*9650*/  IMAD.X R95, RZ, RZ, R131.reuse, P5 ;  /* 0x000000ffff5f7224 */ /* 0x100fe200028e0683 */
[----:B------:R-:W-:Y:S01]  /*9660*/  IADD3 R183, P6, R130, 0x2020, RZ ;  /* 0x0000202082b77810 */ /* 0x000fe20007fde0ff */
[--C-:B------:R-:W-:Y:S01]  /*9670*/  IMAD.X R99, RZ, RZ, R131.reuse, P2 ;  /* 0x000000ffff637224 */ /* 0x100fe200010e0683 */
[----:B------:R-:W-:Y:S01]  /*9680*/  SHF.R.U64 R21, R21, 0x3, RZ ;  /* 0x0000000315157819 */ /* 0x000fe200000012ff */
[----:B------:R-:W-:Y:S01]  /*9690*/  IMAD.X R103, RZ, RZ, R131, P1 ;  /* 0x000000ffff677224 */ /* 0x000fe200008e0683 */
[----:B------:R-:W-:-:S02]  /*96a0*/  IADD3.X R91, RZ, R131, RZ, P6, !PT ;  /* 0x00000083ff5b7210 */ /* 0x000fc400037fe4ff */
[----:B------:R-:W-:Y:S02]  /*96b0*/  LOP3.LUT R24, R173, 0x380, RZ, 0xc0, !PT ;  /* 0x00000380ad187812 */ /* 0x000fe400078ec0ff */
[C---:B------:R-:W-:Y:S02]  /*96c0*/  IADD3 R199, P0, R130.reuse, 0x4020, RZ ;  /* 0x0000402082c77810 */ /* 0x040fe40007f1e0ff */
[C---:B------:R-:W-:Y:S02]  /*96d0*/  IADD3 R201, P4, R130.reuse, 0x4040, RZ ;  /* 0x0000404082c97810 */ /* 0x040fe40007f9e0ff */
[C---:B------:R-:W-:Y:S01]  /*96e0*/  IADD3 R203, P3, R130.reuse, 0x4060, RZ ;  /* 0x0000406082cb7810 */ /* 0x040fe20007f7e0ff */
[--C-:B------:R-:W-:Y:S01]  /*96f0*/  IMAD.X R107, RZ, RZ, R131.reuse, P0 ;  /* 0x000000ffff6b7224 */ /* 0x100fe200000e0683 */
[C---:B------:R-:W-:Y:S02]  /*9700*/  IADD3 R205, P6, R130.reuse, 0x6000, RZ ;  /* 0x0000600082cd7810 */ /* 0x040fe40007fde0ff */
[C---:B------:R-:W-:Y:S01]  /*9710*/  IADD3 R4, P5, R130.reuse, 0x6020, RZ ;  /* 0x0000602082047810 */ /* 0x040fe20007fbe0ff */
[--C-:B------:R-:W-:Y:S01]  /*9720*/  IMAD.X R115, RZ, RZ, R131.reuse, P3 ;  /* 0x000000ffff737224 */ /* 0x100fe200018e0683 */
[C---:B------:R-:W-:Y:S01]  /*9730*/  IADD3 R126, P2, R130.reuse, 0x6040, RZ ;  /* 0x00006040827e7810 */ /* 0x040fe20007f5e0ff */
[--C-:B------:R-:W-:Y:S01]  /*9740*/  IMAD.X R119, RZ, RZ, R131.reuse, P6 ;  /* 0x000000ffff777224 */ /* 0x100fe200030e0683 */
[----:B------:R-:W-:Y:S01]  /*9750*/  IADD3 R6, P1, R130, 0x6060, RZ ;  /* 0x0000606082067810 */ /* 0x000fe20007f3e0ff */
[--C-:B------:R-:W-:Y:S01]  /*9760*/  IMAD.X R123, RZ, RZ, R131.reuse, P5 ;  /* 0x000000ffff7b7224 */ /* 0x100fe200028e0683 */
[----:B------:R-:W-:Y:S01]  /*9770*/  LOP3.LUT R28, R177, 0x380, RZ, 0xc0, !PT ;  /* 0x00000380b11c7812 */ /* 0x000fe200078ec0ff */
[----:B------:R-:W-:Y:S01]  /*9780*/  IMAD.X R127, RZ, RZ, R131, P2 ;  /* 0x000000ffff7f7224 */ /* 0x000fe200010e0683 */
[----:B------:R-:W-:-:S02]  /*9790*/  LOP3.LUT R130, R21, R130, RZ, 0x3c, !PT ;  /* 0x0000008215827212 */ /* 0x000fc400078e3cff */
[----:B------:R-:W-:Y:S02]  /*97a0*/  LOP3.LUT R32, R179, 0x380, RZ, 0xc0, !PT ;  /* 0x00000380b3207812 */ /* 0x000fe400078ec0ff */
[----:B------:R-:W-:Y:S02]  /*97b0*/  LOP3.LUT R86, R181, 0x380, RZ, 0xc0, !PT ;  /* 0x00000380b5567812 */ /* 0x000fe400078ec0ff */
[----:B------:R-:W-:Y:S02]  /*97c0*/  SHF.R.U64 R24, R24, 0x3, RZ ;  /* 0x0000000318187819 */ /* 0x000fe400000012ff */
[----:B------:R-:W-:Y:S02]  /*97d0*/  LOP3.LUT R90, R183, 0x380, RZ, 0xc0, !PT ;  /* 0x00000380b75a7812 */ /* 0x000fe400078ec0ff */
[----:B------:R-:W-:Y:S02]  /*97e0*/  SHF.R.U64 R28, R28, 0x3, RZ ;  /* 0x000000031c1c7819 */ /* 0x000fe400000012ff */
[----:B------:R-:W-:-:S02]  /*97f0*/  LOP3.LUT R94, R193, 0x380, RZ, 0xc0, !PT ;  /* 0x00000380c15e7812 */ /* 0x000fc400078ec0ff */
[----:B------:R-:W-:Y:S02]  /*9800*/  SHF.R.U64 R32, R32, 0x3, RZ ;  /* 0x0000000320207819 */ /* 0x000fe400000012ff */
[----:B------:R-:W-:Y:S02]  /*9810*/  LOP3.LUT R98, R195, 0x380, RZ, 0xc0, !PT ;  /* 0x00000380c3627812 */ /* 0x000fe400078ec0ff */
[----:B------:R-:W-:Y:S02]  /*9820*/  MOV R130, R130 ;  /* 0x0000008200827202 */ /* 0x000fe40000000f00 */
[----:B------:R-:W-:Y:S02]  /*9830*/  SHF.R.U64 R86, R86, 0x3, RZ ;  /* 0x0000000356567819 */ /* 0x000fe400000012ff */
[----:B------:R-:W-:Y:S01]  /*9840*/  LOP3.LUT R102, R197, 0x380, RZ, 0xc0, !PT ;  /* 0x00000380c5667812 */ /* 0x000fe200078ec0ff */
[----:B------:R0:W-:Y:S01]  /*9850*/  STSM.16.M88.4 [R130], R8 ;  /* 0x0000000882007844 */ /* 0x0001e20000000200 */
[----:B------:R-:W-:-:S02]  /*9860*/  LOP3.LUT R24, R24, R173, RZ, 0x3c, !PT ;  /* 0x000000ad18187212 */ /* 0x000fc400078e3cff */
[----:B------:R-:W-:Y:S02]  /*9870*/  SHF.R.U64 R90, R90, 0x3, RZ ;  /* 0x000000035a5a7819 */ /* 0x000fe400000012ff */
[----:B------:R-:W-:Y:S02]  /*9880*/  LOP3.LUT R106, R199, 0x380, RZ, 0xc0, !PT ;  /* 0x00000380c76a7812 */ /* 0x000fe400078ec0ff */
[----:B------:R-:W-:Y:S02]  /*9890*/  LOP3.LUT R28, R28, R177, RZ, 0x3c, !PT ;  /* 0x000000b11c1c7212 */ /* 0x000fe400078e3cff */
[----:B------:R-:W-:Y:S02]  /*98a0*/  SHF.R.U64 R94, R94, 0x3, RZ ;  /* 0x000000035e5e7819 */ /* 0x000fe400000012ff */
[----:B------:R-:W-:Y:S02]  /*98b0*/  LOP3.LUT R110, R201, 0x380, RZ, 0xc0, !PT ;  /* 0x00000380c96e7812 */ /* 0x000fe400078ec0ff */
[----:B------:R-:W-:-:S02]  /*98c0*/  LOP3.LUT R114, R203, 0x380, RZ, 0xc0, !PT ;  /* 0x00000380cb727812 */ /* 0x000fc400078ec0ff */
[----:B------:R-:W-:Y:S02]  /*98d0*/  LOP3.LUT R32, R32, R179, RZ, 0x3c, !PT ;  /* 0x000000b320207212 */ /* 0x000fe400078e3cff */
[----:B------:R-:W-:Y:S02]  /*98e0*/  SHF.R.U64 R98, R98, 0x3, RZ ;  /* 0x0000000362627819 */ /* 0x000fe400000012ff */
[----:B------:R-:W-:Y:S02]  /*98f0*/  LOP3.LUT R27, R4, 0x380, RZ, 0xc0, !PT ;  /* 0x00000380041b7812 */ /* 0x000fe400078ec0ff */
[----:B------:R-:W-:Y:S02]  /*9900*/  LOP3.LUT R86, R86, R181, RZ, 0x3c, !PT ;  /* 0x000000b556567212 */ /* 0x000fe400078e3cff */
[----:B------:R-:W-:Y:S02]  /*9910*/  SHF.R.U64 R102, R102, 0x3, RZ ;  /* 0x0000000366667819 */ /* 0x000fe400000012ff */
[----:B------:R-:W-:-:S02]  /*9920*/  LOP3.LUT R118, R205, 0x380, RZ, 0xc0, !PT ;  /* 0x00000380cd767812 */ /* 0x000fc400078ec0ff */
[-C--:B------:R-:W-:Y:S02]  /*9930*/  IADD3.X R111, RZ, R131.reuse, RZ, P4, !PT ;  /* 0x00000083ff6f7210 */ /* 0x080fe400027fe4ff */
[----:B------:R-:W-:Y:S02]  /*9940*/  IADD3.X R21, RZ, R131, RZ, P1, !PT ;  /* 0x00000083ff157210 */ /* 0x000fe40000ffe4ff */
[----:B------:R-:W-:Y:S02]  /*9950*/  LOP3.LUT R90, R90, R183, RZ, 0x3c, !PT ;  /* 0x000000b75a5a7212 */ /* 0x000fe400078e3cff */
[----:B------:R-:W-:Y:S02]  /*9960*/  SHF.R.U64 R106, R106, 0x3, RZ ;  /* 0x000000036a6a7819 */ /* 0x000fe400000012ff */
[----:B------:R-:W-:Y:S02]  /*9970*/  MOV R25, R24 ;  /* 0x0000001800197202 */ /* 0x000fe40000000f00 */
[----:B0-----:R-:W-:-:S02]  /*9980*/  F2FP.BF16.F32.PACK_AB R8, R14, R163 ;  /* 0x000000a30e08723e */ /* 0x001fc400000010ff */
[----:B------:R-:W-:Y:S02]  /*9990*/  F2FP.BF16.F32.PACK_AB R9, R35, R34 ;  /* 0x000000222309723e */ /* 0x000fe400000010ff */
[----:B------:R-:W-:Y:S02]  /*99a0*/  F2FP.BF16.F32.PACK_AB R10, R37, R160 ;  /* 0x000000a0250a723e */ /* 0x000fe400000010ff */
[----:B------:R-:W-:Y:S02]  /*99b0*/  F2FP.BF16.F32.PACK_AB R11, R39, R38 ;  /* 0x00000026270b723e */ /* 0x000fe400000010ff */
[----:B------:R-:W-:Y:S02]  /*99c0*/  LOP3.LUT R94, R94, R193, RZ, 0x3c, !PT ;  /* 0x000000c15e5e7212 */ /* 0x000fe400078e3cff */
[----:B------:R-:W-:Y:S01]  /*99d0*/  SHF.R.U64 R110, R110, 0x3, RZ ;  /* 0x000000036e6e7819 */ /* 0x000fe200000012ff */
[----:B------:R0:W-:Y:S01]  /*99e0*/  STSM.16.M88.4 [R25], R8 ;  /* 0x0000000819007844 */ /* 0x0001e20000000200 */
[----:B------:R-:W-:-:S02]  /*99f0*/  SHF.R.U64 R114, R114, 0x3, RZ ;  /* 0x0000000372727819 */ /* 0x000fc400000012ff */
[----:B------:R-:W-:Y:S02]  /*9a00*/  LOP3.LUT R131, R126, 0x380, RZ, 0xc0, !PT ;  /* 0x000003807e837812 */ /* 0x000fe400078ec0ff */
[----:B------:R-:W-:Y:S02]  /*9a10*/  LOP3.LUT R167, R6, 0x380, RZ, 0xc0, !PT ;  /* 0x0000038006a77812 */ /* 0x000fe400078ec0ff */
[----:B------:R-:W-:Y:S02]  /*9a20*/  MOV R28, R28 ;  /* 0x0000001c001c7202 */ /* 0x000fe40000000f00 */
[----:B------:R-:W-:Y:S02]  /*9a30*/  F2FP.BF16.F32.PACK_AB R14, R45, R44 ;  /* 0x0000002c2d0e723e */ /* 0x000fe400000010ff */
[----:B------:R-:W-:Y:S02]  /*9a40*/  LOP3.LUT R98, R98, R195, RZ, 0x3c, !PT ;  /* 0x000000c362627212 */ /* 0x000fe400078e3cff */
[----:B------:R-:W-:Y:S01]  /*9a50*/  SHF.R.U64 R27, R27, 0x3, RZ ;  /* 0x000000031b1b7819 */ /* 0x000fe200000012ff */
[----:B------:R1:W-:Y:S01]  /*9a60*/  STSM.16.M88.4 [R28], R12 ;  /* 0x0000000c1c007844 */ /* 0x0003e20000000200 */
[----:B------:R-:W-:Y:S01]  /*9a70*/  MOV R32, R32 ;  /* 0x0000002000207202 */ /* 0x000fe20000000f00 */
[----:B0-----:R-:W-:Y:S01]  /*9a80*/  IMAD.U32 R10, RZ, RZ, UR4 ;  /* 0x00000004ff0a7e24 */ /* 0x001fe2000f8e00ff */
[----:B------:R-:W-:Y:S01]  /*9a90*/  LOP3.LUT R102, R102, R197, RZ, 0x3c, !PT ;  /* 0x000000c566667212 */ /* 0x000fe200078e3cff */
[----:B------:R-:W-:Y:S01]  /*9aa0*/  IMAD.U32 R11, RZ, RZ, UR6 ;  /* 0x00000006ff0b7e24 */ /* 0x000fe2000f8e00ff */
[----:B------:R-:W-:Y:S01]  /*9ab0*/  SHF.R.U64 R118, R118, 0x3, RZ ;  /* 0x0000000376767819 */ /* 0x000fe200000012ff */
[----:B------:R-:W-:Y:S01]  /*9ac0*/  STSM.16.M88.4 [R32], R48 ;  /* 0x0000003020007844 */ /* 0x000fe20000000200 */
[----:B------:R-:W-:Y:S01]  /*9ad0*/  MOV R86, R86 ;  /* 0x0000005600567202 */ /* 0x000fe20000000f00 */
[----:B------:R-:W-:Y:S01]  /*9ae0*/  ULDC.64 UR6, c[0x0][0xce0] ;  /* 0x0003380000067ab9 */ /* 0x000fe20000000a00 */
[----:B------:R-:W-:-:S02]  /*9af0*/  F2FP.BF16.F32.PACK_AB R65, R67, R66 ;  /* 0x000000424341723e */ /* 0x000fc400000010ff */
[----:B------:R-:W-:Y:S01]  /*9b00*/  F2FP.BF16.F32.PACK_AB R72, R73, R72 ;  /* 0x000000484948723e */ /* 0x000fe200000010ff */
[----:B------:R-:W-:Y:S01]  /*9b10*/  STSM.16.M88.4 [R86], R56 ;  /* 0x0000003856007844 */ /* 0x000fe20000000200 */
[----:B------:R-:W-:Y:S02]  /*9b20*/  LOP3.LUT R106, R106, R199, RZ, 0x3c, !PT ;  /* 0x000000c76a6a7212 */ /* 0x000fe400078e3cff */
[----:B------:R-:W-:Y:S02]  /*9b30*/  MOV R24, R90 ;  /* 0x0000005a00187202 */ /* 0x000fe40000000f00 */
[----:B------:R-:W-:Y:S02]  /*9b40*/  F2FP.BF16.F32.PACK_AB R66, R69, R68 ;  /* 0x000000444542723e */ /* 0x000fe400000010ff */
[----:B------:R-:W-:Y:S02]  /*9b50*/  F2FP.BF16.F32.PACK_AB R67, R71, R70 ;  /* 0x000000464743723e */ /* 0x000fe400000010ff */
[----:B------:R-:W-:-:S02]  /*9b60*/  F2FP.BF16.F32.PACK_AB R73, R75, R74 ;  /* 0x0000004a4b49723e */ /* 0x000fc400000010ff */
[----:B------:R-:W-:Y:S01]  /*9b70*/  F2FP.BF16.F32.PACK_AB R80, R81, R80 ;  /* 0x000000505150723e */ /* 0x000fe200000010ff */
[----:B------:R-:W-:Y:S01]  /*9b80*/  STSM.16.M88.4 [R24], R64 ;  /* 0x0000004018007844 */ /* 0x000fe20000000200 */
[----:B------:R-:W-:Y:S02]  /*9b90*/  LOP3.LUT R110, R110, R201, RZ, 0x3c, !PT ;  /* 0x000000c96e6e7212 */ /* 0x000fe400078e3cff */
[----:B------:R-:W-:Y:S02]  /*9ba0*/  LOP3.LUT R114, R114, R203, RZ, 0x3c, !PT ;  /* 0x000000cb72727212 */ /* 0x000fe400078e3cff */
[----:B------:R-:W-:Y:S02]  /*9bb0*/  SHF.R.U64 R131, R131, 0x3, RZ ;  /* 0x0000000383837819 */ /* 0x000fe400000012ff */
[----:B------:R-:W-:Y:S02]  /*9bc0*/  SHF.R.U64 R167, R167, 0x3, RZ ;  /* 0x00000003a7a77819 */ /* 0x000fe400000012ff */
[----:B------:R-:W-:-:S02]  /*9bd0*/  MOV R94, R94 ;  /* 0x0000005e005e7202 */ /* 0x000fc40000000f00 */
[----:B------:R-:W-:Y:S02]  /*9be0*/  F2FP.BF16.F32.PACK_AB R74, R77, R76 ;  /* 0x0000004c4d4a723e */ /* 0x000fe400000010ff */
[----:B------:R-:W-:Y:S02]  /*9bf0*/  F2FP.BF16.F32.PACK_AB R75, R79, R78 ;  /* 0x0000004e4f4b723e */ /* 0x000fe400000010ff */
[----:B------:R-:W-:Y:S02]  /*9c00*/  F2FP.BF16.F32.PACK_AB R81, R83, R82 ;  /* 0x000000525351723e */ /* 0x000fe400000010ff */
[----:B------:R-:W-:Y:S01]  /*9c10*/  LOP3.LUT R122, R27, R4, RZ, 0x3c, !PT ;  /* 0x000000041b7a7212 */ /* 0x000fe200078e3cff */
[----:B------:R-:W-:Y:S01]  /*9c20*/  STSM.16.M88.4 [R94], R72 ;  /* 0x000000485e007844 */ /* 0x000fe20000000200 */
[----:B------:R-:W-:Y:S02]  /*9c30*/  MOV R98, R98 ;  /* 0x0000006200627202 */ /* 0x000fe40000000f00 */
[----:B------:R-:W-:-:S02]  /*9c40*/  F2FP.BF16.F32.PACK_AB R82, R85, R84 ;  /* 0x000000545552723e */ /* 0x000fc400000010ff */
[----:B------:R-:W-:Y:S02]  /*9c50*/  F2FP.BF16.F32.PACK_AB R83, R30, R26 ;  /* 0x0000001a1e53723e */ /* 0x000fe400000010ff */
[----:B------:R-:W-:Y:S02]  /*9c60*/  F2FP.BF16.F32.PACK_AB R88, R89, R88 ;  /* 0x000000585958723e */ /* 0x000fe400000010ff */
[----:B------:R-:W-:Y:S01]  /*9c70*/  LOP3.LUT R118, R118, R205, RZ, 0x3c, !PT ;  /* 0x000000cd76767212 */ /* 0x000fe200078e3cff */
[----:B------:R-:W-:Y:S01]  /*9c80*/  STSM.16.M88.4 [R98], R80 ;  /* 0x0000005062007844 */ /* 0x000fe20000000200 */
[----:B------:R-:W-:Y:S02]  /*9c90*/  MOV R102, R102 ;  /* 0x0000006600667202 */ /* 0x000fe40000000f00 */
[----:B------:R-:W-:Y:S02]  /*9ca0*/  F2FP.BF16.F32.PACK_AB R89, R40, R36 ;  /* 0x000000242859723e */ /* 0x000fe400000010ff */
        /* <DEDUP_REMOVED lines=8> */
[----:B------:R-:W-:Y:S02]  /*9d30*/  F2FP.BF16.F32.PACK_AB R157, R158, R157 ;  /* 0x0000009d9e9d723e */ /* 0x000fe400000010ff */
[----:B------:R-:W-:Y:S01]  /*9d40*/  LOP3.LUT R126, R131, R126, RZ, 0x3c, !PT ;  /* 0x0000007e837e7212 */ /* 0x000fe200078e3cff */
[----:B------:R-:W-:Y:S01]  /*9d50*/  STSM.16.M88.4 [R106], R152 ;  /* 0x000000986a007844 */ /* 0x000fe20000000200 */
[----:B------:R-:W-:Y:S02]  /*9d60*/  LOP3.LUT R20, R167, R6, RZ, 0x3c, !PT ;  /* 0x00000006a7147212 */ /* 0x000fe400078e3cff */
[----:B------:R-:W-:Y:S02]  /*9d70*/  MOV R110, R110 ;  /* 0x0000006e006e7202 */ /* 0x000fe40000000f00 */
[----:B------:R-:W-:Y:S02]  /*9d80*/  MOV R4, R114 ;  /* 0x0000007200047202 */ /* 0x000fe40000000f00 */
[----:B------:R-:W-:-:S02]  /*9d90*/  F2FP.BF16.F32.PACK_AB R156, R105, R104 ;  /* 0x00000068699c723e */ /* 0x000fc400000010ff */
[----:B------:R-:W-:Y:S02]  /*9da0*/  F2FP.BF16.F32.PACK_AB R158, R109, R108 ;  /* 0x0000006c6d9e723e */ /* 0x000fe400000010ff */
[----:B------:R-:W-:Y:S02]  /*9db0*/  F2FP.BF16.F32.PACK_AB R159, R161, R159 ;  /* 0x0000009fa19f723e */ /* 0x000fe400000010ff */
[----:B------:R-:W-:Y:S02]  /*9dc0*/  F2FP.BF16.F32.PACK_AB R112, R113, R112 ;  /* 0x000000707170723e */ /* 0x000fe400000010ff */
[----:B------:R-:W-:Y:S01]  /*9dd0*/  MOV R6, R122 ;  /* 0x0000007a00067202 */ /* 0x000fe20000000f00 */
[----:B------:R-:W-:Y:S01]  /*9de0*/  STSM.16.M88.4 [R110], R156 ;  /* 0x0000009c6e007844 */ /* 0x000fe20000000200 */
[----:B------:R-:W-:Y:S02]  /*9df0*/  F2FP.BF16.F32.PACK_AB R113, R164, R162 ;  /* 0x000000a2a471723e */ /* 0x000fe400000010ff */
[----:B------:R-:W-:-:S02]  /*9e00*/  F2FP.BF16.F32.PACK_AB R114, R117, R116 ;  /* 0x000000747572723e */ /* 0x000fc400000010ff */
[----:B------:R-:W-:Y:S02]  /*9e10*/  F2FP.BF16.F32.PACK_AB R115, R166, R165 ;  /* 0x000000a5a673723e */ /* 0x000fe400000010ff */
[----:B------:R-:W-:Y:S02]  /*9e20*/  F2FP.BF16.F32.PACK_AB R120, R121, R120 ;  /* 0x000000787978723e */ /* 0x000fe400000010ff */
[----:B------:R-:W-:Y:S01]  /*9e30*/  MOV R118, R118 ;  /* 0x0000007600767202 */ /* 0x000fe20000000f00 */
[----:B------:R0:W-:Y:S01]  /*9e40*/  STSM.16.M88.4 [R4], R112 ;  /* 0x0000007004007844 */ /* 0x0001e20000000200 */
[----:B------:R-:W-:Y:S02]  /*9e50*/  F2FP.BF16.F32.PACK_AB R121, R169, R168 ;  /* 0x000000a8a979723e */ /* 0x000fe400000010ff */
[----:B------:R-:W-:Y:S02]  /*9e60*/  F2FP.BF16.F32.PACK_AB R122, R125, R124 ;  /* 0x0000007c7d7a723e */ /* 0x000fe400000010ff */
[----:B------:R-:W-:-:S02]  /*9e70*/  F2FP.BF16.F32.PACK_AB R123, R171, R170 ;  /* 0x000000aaab7b723e */ /* 0x000fc400000010ff */
[----:B------:R-:W-:Y:S02]  /*9e80*/  F2FP.BF16.F32.PACK_AB R128, R129, R128 ;  /* 0x000000808180723e */ /* 0x000fe400000010ff */
[----:B------:R-:W-:Y:S01]  /*9e90*/  F2FP.BF16.F32.PACK_AB R136, R137, R136 ;  /* 0x000000888988723e */ /* 0x000fe200000010ff */
[----:B------:R-:W-:Y:S01]  /*9ea0*/  STSM.16.M88.4 [R118], R120 ;  /* 0x0000007876007844 */ /* 0x000fe20000000200 */
[----:B------:R-:W-:Y:S02]  /*9eb0*/  F2FP.BF16.F32.PACK_AB R129, R174, R172 ;  /* 0x000000acae81723e */ /* 0x000fe400000010ff */
[----:B------:R-:W-:Y:S02]  /*9ec0*/  F2FP.BF16.F32.PACK_AB R130, R133, R132 ;  /* 0x000000848582723e */ /* 0x000fe400000010ff */
[----:B------:R-:W-:Y:S02]  /*9ed0*/  F2FP.BF16.F32.PACK_AB R131, R135, R134 ;  /* 0x000000868783723e */ /* 0x000fe400000010ff */
[----:B------:R-:W-:-:S02]  /*9ee0*/  F2FP.BF16.F32.PACK_AB R137, R139, R138 ;  /* 0x0000008a8b89723e */ /* 0x000fc400000010ff */
[----:B------:R-:W-:Y:S01]  /*9ef0*/  MOV R126, R126 ;  /* 0x0000007e007e7202 */ /* 0x000fe20000000f00 */
[----:B------:R2:W-:Y:S01]  /*9f00*/  STSM.16.M88.4 [R6], R128 ;  /* 0x0000008006007844 */ /* 0x0005e20000000200 */
[----:B------:R-:W-:Y:S02]  /*9f10*/  F2FP.BF16.F32.PACK_AB R138, R141, R140 ;  /* 0x0000008c8d8a723e */ /* 0x000fe400000010ff */
[----:B------:R-:W-:Y:S02]  /*9f20*/  F2FP.BF16.F32.PACK_AB R139, R143, R142 ;  /* 0x0000008e8f8b723e */ /* 0x000fe400000010ff */
[----:B------:R-:W-:Y:S02]  /*9f30*/  MOV R20, R20 ;  /* 0x0000001400147202 */ /* 0x000fe40000000f00 */
[----:B-1----:R-:W-:Y:S01]  /*9f40*/  F2FP.BF16.F32.PACK_AB R12, R145, R144 ;  /* 0x00000090910c723e */ /* 0x002fe200000010ff */
[----:B------:R-:W-:Y:S01]  /*9f50*/  STSM.16.M88.4 [R126], R136 ;  /* 0x000000887e007844 */ /* 0x000fe20000000200 */
[----:B------:R-:W-:-:S02]  /*9f60*/  F2FP.BF16.F32.PACK_AB R13, R176, R175 ;  /* 0x000000afb00d723e */ /* 0x000fc400000010ff */
[----:B------:R-:W-:Y:S02]  /*9f70*/  F2FP.BF16.F32.PACK_AB R14, R149, R148 ;  /* 0x00000094950e723e */ /* 0x000fe400000010ff */
[----:B------:R-:W-:Y:S02]  /*9f80*/  F2FP.BF16.F32.PACK_AB R15, R151, R150 ;  /* 0x00000096970f723e */ /* 0x000fe400000010ff */
[----:B------:R-:W-:-:S03]  /*9f90*/  PLOP3.LUT P0, PT, PT, PT, UP0, 0x80, 0x0 ;  /* 0x000000000000781c */ /* 0x000fc60003f0f008 */
[----:B------:R1:W-:Y:S01]  /*9fa0*/  STSM.16.M88.4 [R20], R12 ;  /* 0x0000000c14007844 */ /* 0x0003e20000000200 */
[----:B------:R-:W-:Y:S09]  /*9fb0*/  BAR.SYNC.DEFER_BLOCKING 0x1, 0x100 ;  /* 0x0044000000007b1d */ /* 0x000ff20000010000 */
[----:B0-----:R-:W3:Y:S01]  /*9fc0*/  @P0 LDG.E R4, desc[UR10][R10.64] ;  /* 0x0000000a0a040981 */ /* 0x001ee2000c1e1900 */
[----:B------:R-:W-:Y:S01]  /*9fd0*/  UISETP.NE.U32.AND UP1, UPT, UR6, URZ, UPT ;  /* 0x0000003f0600728c */ /* 0x000fe2000bf25070 */
[----:B------:R-:W0:Y:S01]  /*9fe0*/  LDC R81, c[0x0][0xb88] ;  /* 0x0002e200ff517b82 */ /* 0x000e220000000800 */
[----:B------:R-:W-:-:S02]  /*9ff0*/  IMAD R9, R18, 0x40, R16 ;  /* 0x0000004012097824 */ /* 0x000fc400078e0210 */
[----:B------:R-:W-:Y:S02]  /*a000*/  UISETP.NE.AND.EX UP1, UPT, UR7, URZ, UPT, UP1 ;  /* 0x0000003f0700728c */ /* 0x000fe4000bf25310 */
[----:B------:R-:W-:-:S04]  /*a010*/  IMAD.WIDE R146, R9, 0x2, R146 ;  /* 0x0000000209927825 */ /* 0x000fc800078e0292 */
[----:B------:R-:W-:Y:S02]  /*a020*/  PLOP3.LUT P6, PT, PT, PT, UP1, 0x80, 0x0 ;  /* 0x000000000000781c */ /* 0x000fe40003fcf018 */
[C---:B------:R-:W-:Y:S02]  /*a030*/  IADD3 R9, P2, R146.reuse, 0x1000, RZ ;  /* 0x0000100092097810 */ /* 0x040fe40007f5e0ff */
[C---:B------:R-:W-:Y:S01]  /*a040*/  IADD3 R29, P1, R146.reuse, 0x2000, RZ ;  /* 0x00002000921d7810 */ /* 0x040fe20007f3e0ff */
[----:B------:R-:W-:Y:S01]  /*a050*/  @UP1 UIADD3 UR6, UP2, UR8, UR6, URZ ;  /* 0x0000000608061290 */ /* 0x000fe2000ff5e03f */
[----:B--2---:R-:W-:Y:S02]  /*a060*/  P2R R6, PR, RZ, 0x4 ;  /* 0x00000004ff067803 */ /* 0x004fe40000000000 */
[C---:B------:R-:W-:Y:S01]  /*a070*/  IADD3 R25, P2, R146.reuse, 0x3000, RZ ;  /* 0x0000300092197810 */ /* 0x040fe20007f5e0ff */
[----:B------:R-:W-:Y:S01]  /*a080*/  @UP1 UIADD3.X UR7, UR9, UR7, URZ, UP2, !UPT ;  /* 0x0000000709071290 */ /* 0x000fe200097fe43f */
[C---:B------:R-:W-:Y:S01]  /*a090*/  IADD3 R41, P3, R146.reuse, 0x4000, RZ ;  /* 0x0000400092297810 */ /* 0x040fe20007f7e0ff */
[----:B-1----:R-:W-:Y:S01]  /*a0a0*/  IMAD.U32 R12, RZ, RZ, UR6 ;  /* 0x00000006ff0c7e24 */ /* 0x002fe2000f8e00ff */
[----:B------:R-:W-:-:S02]  /*a0b0*/  IADD3 R33, P4, R146, 0x5000, RZ ;  /* 0x0000500092217810 */ /* 0x000fc40007f9e0ff */
[----:B------:R-:W-:Y:S02]  /*a0c0*/  IADD3 R45, P5, R146, 0x6000, RZ ;  /* 0x00006000922d7810 */ /* 0x000fe40007fbe0ff */
[----:B------:R-:W-:Y:S02]  /*a0d0*/  LOP3.LUT R8, R9, 0x380, RZ, 0xc0, !PT ;  /* 0x0000038009087812 */ /* 0x000fe400078ec0ff */
[----:B------:R-:W-:Y:S02]  /*a0e0*/  LOP3.LUT R28, R29, 0x380, RZ, 0xc0, !PT ;  /* 0x000003801d1c7812 */ /* 0x000fe400078ec0ff */
[----:B------:R-:W-:Y:S02]  /*a0f0*/  LOP3.LUT R24, R25, 0x380, RZ, 0xc0, !PT ;  /* 0x0000038019187812 */ /* 0x000fe400078ec0ff */
[----:B------:R-:W-:Y:S02]  /*a100*/  LOP3.LUT R40, R41, 0x380, RZ, 0xc0, !PT ;  /* 0x0000038029287812 */ /* 0x000fe400078ec0ff */
[----:B------:R-:W-:-:S02]  /*a110*/  LOP3.LUT R32, R33, 0x380, RZ, 0xc0, !PT ;  /* 0x0000038021207812 */ /* 0x000fc400078ec0ff */
[----:B------:R-:W-:Y:S02]  /*a120*/  LOP3.LUT R44, R45, 0x380, RZ, 0xc0, !PT ;  /* 0x000003802d2c7812 */ /* 0x000fe400078ec0ff */
[----:B------:R-:W-:Y:S01]  /*a130*/  MOV R13, UR7 ;  /* 0x00000007000d7c02 */ /* 0x000fe20008000f00 */
[----:B------:R-:W-:Y:S01]  /*a140*/  UMOV UR4, URZ ;  /* 0x0000003f00047c82 */ /* 0x000fe20008000000 */
[----:B------:R-:W-:Y:S02]  /*a150*/  SHF.R.U64 R8, R8, 0x3, RZ ;  /* 0x0000000308087819 */ /* 0x000fe400000012ff */
[----:B------:R-:W-:Y:S01]  /*a160*/  SHF.R.U64 R28, R28, 0x3, RZ ;  /* 0x000000031c1c7819 */ /* 0x000fe200000012ff */
[----:B0-----:R0:W5:Y:S01]  /*a170*/  @P6 LDG.E R81, desc[UR10][R12.64] ;  /* 0x0000000a0c516981 */ /* 0x001162000c1e1900 */
        /* <DEDUP_REMOVED lines=10> */
[----:B---3--:R-:W-:Y:S01]  /*a220*/  @P0 R2UR UR4, R4 ;  /* 0x00000000040402ca */ /* 0x008fe200000e0000 */
[----:B0-----:R-:W-:-:S14]  /*a230*/  @P6 BRA `(.L_x_802) ;  /* 0x0000000000146947 */ /* 0x001fdc0003800000 */
[----:B------:R-:W-:Y:S05]  /*a240*/  @!P0 BRA `(.L_x_802) ;  /* 0x0000000000108947 */ /* 0x000fea0003800000 */
[----:B------:R-:W-:Y:S02]  /*a250*/  ULDC.64 UR6, c[0x0][0x208] ;  /* 0x0000820000067ab9 */ /* 0x000fe40000000a00 */
[----:B------:R-:W2:Y:S04]  /*a260*/  LDG.E R4, desc[UR6][R10.64] ;  /* 0x000000060a047981 */ /* 0x000ea8000c1e1900 */
[----:B-----5:R-:W2:Y:S02]  /*a270*/  LDG.E R81, desc[UR6][R10.64+0x4] ;  /* 0x000004060a517981 */ /* 0x020ea4000c1e1900 */
[----:B--2---:R-:W-:-:S07]  /*a280*/  IMAD.IADD R81, R81, 0x1, -R4 ;  /* 0x0000000151517824 */ /* 0x004fce00078e0a04 */
.L_x_802:
[----:B------:R-:W0:Y:S01]  /*a290*/  SHFL.IDX PT, R4, R189, RZ, 0x1f ;  /* 0x00001fffbd047589 */ /* 0x000e2200000e0000 */
[----:B------:R-:W-:Y:S01]  /*a2a0*/  ISETP.NE.AND P6, PT, R6, RZ, PT ;  /* 0x000000ff0600720c */ /* 0x000fe20003fc5270 */
[--C-:B------:R-:W-:Y:S01]  /*a2b0*/  IMAD.X R29, RZ, RZ, R147.reuse, P1 ;  /* 0x000000ffff1d7224 */ /* 0x100fe200008e0693 */
        /* <DEDUP_REMOVED lines=8> */
[----:B------:R-:W-:Y:S01]  /*a340*/  LOP3.LUT R52, R53, 0x380, RZ, 0xc0, !PT ;  /* 0x0000038035347812 */ /* 0x000fe200078ec0ff */
[----:B------:R-:W-:Y:S01]  /*a350*/  USHF.R.S32.HI UR9, URZ, 0x1f, UR4 ;  /* 0x0000001f3f097899 */ /* 0x000fe20008011404 */
[----:B------:R-:W-:Y:S01]  /*a360*/  LOP3.LUT R48, R49, 0x380, RZ, 0xc0, !PT ;  /* 0x0000038031307812 */ /* 0x000fe200078ec0ff */
[----:B------:R-:W-:Y:S01]  /*a370*/  USHF.R.S32.HI UR12, URZ, 0x1f, UR39 ;  /* 0x0000001f3f0c7899 */ /* 0x000fe20008011427 */
[----:B------:R-:W-:Y:S01]  /*a380*/  SHF.R.U64 R52, R52, 0x3, RZ ;  /* 0x0000000334347819 */ /* 0x000fe200000012ff */
[----:B------:R-:W-:Y:S01]  /*a390*/  USEL UR38, UR38, URZ, !UP0 ;  /* 0x0000003f26267287 */ /* 0x000fe2000c000000 */
[----:B------:R-:W-:Y:S01]  /*a3a0*/  SHF.R.U64 R36, R36, 0x3, RZ ;  /* 0x0000000324247819 */ /* 0x000fe200000012ff */
[----:B------:R-:W-:Y:S01]  /*a3b0*/  USEL UR40, UR40, URZ, !UP0 ;  /* 0x0000003f28287287 */ /* 0x000fe2000c000000 */
[----:B------:R-:W-:-:S02]  /*a3c0*/  SHF.R.U64 R48, R48, 0x3, RZ ;  /* 0x0000000330307819 */ /* 0x000fc400000012ff */
[----:B------:R-:W-:Y:S01]  /*a3d0*/  LOP3.LUT R52, R52, R53, RZ, 0x3c, !PT ;  /* 0x0000003534347212 */ /* 0x000fe200078e3cff */
[--C-:B------:R-:W-:Y:S01]  /*a3e0*/  IMAD.X R53, RZ, RZ, R147.reuse, P6 ;  /* 0x000000ffff357224 */ /* 0x100fe200030e0693 */
[----:B------:R-:W-:Y:S01]  /*a3f0*/  LOP3.LUT R36, R36, R37, RZ, 0x3c, !PT ;  /* 0x0000002524247212 */ /* 0x000fe200078e3cff */
[----:B------:R-:W-:Y:S01]  /*a400*/  IMAD.X R37, RZ, RZ, R147, P0 ;  /* 0x000000ffff257224 */ /* 0x000fe200000e0693 */
[----:B0-----:R-:W-:Y:S02]  /*a410*/  ISETP.NE.AND P6, PT, R4, RZ, PT ;  /* 0x000000ff0400720c */ /* 0x001fe40003fc5270 */
[----:B------:R-:W-:Y:S02]  /*a420*/  LOP3.LUT R48, R48, R49, RZ, 0x3c, !PT ;  /* 0x0000003130307212 */ /* 0x000fe400078e3cff */
[----:B------:R-:W-:Y:S02]  /*a430*/  IADD3.X R41, RZ, R147, RZ, P3, !PT ;  /* 0x00000093ff297210 */ /* 0x000fe40001ffe4ff */
[----:B------:R-:W-:-:S02]  /*a440*/  IADD3 R61, P2, R146, 0xa000, RZ ;  /* 0x0000a000923d7810 */ /* 0x000fc40007f5e0ff */
[C---:B------:R-:W-:Y:S02]  /*a450*/  IADD3 R57, P3, R146.reuse, 0xb000, RZ ;  /* 0x0000b00092397810 */ /* 0x040fe40007f7e0ff */
[C---:B------:R-:W-:Y:S02]  /*a460*/  IADD3 R69, P4, R146.reuse, 0xc000, RZ ;  /* 0x0000c00092457810 */ /* 0x040fe40007f9e0ff */
[C---:B------:R-:W-:Y:S02]  /*a470*/  IADD3 R65, P5, R146.reuse, 0xd000, RZ ;  /* 0x0000d00092417810 */ /* 0x040fe40007fbe0ff */
[C---:B------:R-:W-:Y:S02]  /*a480*/  IADD3 R77, P0, R146.reuse, 0xe000, RZ ;  /* 0x0000e000924d7810 */ /* 0x040fe40007f1e0ff */
[----:B------:R-:W-:Y:S02]  /*a490*/  IADD3.X R49, RZ, R147, RZ, P1, !PT ;  /* 0x00000093ff317210 */ /* 0x000fe40000ffe4ff */
        /* <DEDUP_REMOVED lines=23> */
[----:B------:R-:W-:Y:S01]  /*a610*/  IMAD.X R65, RZ, RZ, R147, P5 ;  /* 0x000000ffff417224 */ /* 0x000fe200028e0693 */
[----:B------:R-:W-:-:S02]  /*a620*/  LOP3.LUT R76, R76, R77, RZ, 0x3c, !PT ;  /* 0x0000004d4c4c7212 */ /* 0x000fc400078e3cff */
        /* <DEDUP_REMOVED lines=12> */
[----:B------:R-:W-:Y:S01]  /*a6f0*/  ISETP.NE.AND P0, PT, R22, R11, PT ;  /* 0x0000000b1600720c */ /* 0x000fe20003f05270 */
[C---:B------:R-:W-:Y:S01]  /*a700*/  VIADD R4, R10.reuse, 0x8 ;  /* 0x000000080a047836 */ /* 0x040fe20000000000 */
[----:B------:R-:W-:Y:S01]  /*a710*/  ULDC.64 UR10, c[0x0][0xc78] ;  /* 0x00031e00000a7ab9 */ /* 0x000fe20000000a00 */
[----:B------:R-:W-:Y:S01]  /*a720*/  UIADD3 UR7, UR7, UR8, URZ ;  /* 0x0000000807077290 */ /* 0x000fe2000fffe03f */
[----:B------:R-:W-:Y:S01]  /*a730*/  SHF.R.S32.HI R6, RZ, 0x1f, R10 ;  /* 0x0000001fff067819 */ /* 0x000fe2000001140a */
[----:B------:R-:W-:Y:S01]  /*a740*/  UIMAD UR8, UR40, UR10, URZ ;  /* 0x0000000a280872a4 */ /* 0x000fe2000f8e023f */
[-C--:B-----5:R-:W-:Y:S01]  /*a750*/  ISETP.GE.OR P1, PT, R10, R81.reuse, P0 ;  /* 0x000000510a00720c */ /* 0x0a0fe20000726670 */
[----:B------:R-:W-:Y:S01]  /*a760*/  UIMAD.WIDE.U32 UR6, UR38, UR10, UR6 ;  /* 0x0000000a260672a5 */ /* 0x000fe2000f8e0006 */
[----:B------:R-:W-:Y:S01]  /*a770*/  ISETP.GE.OR P0, PT, R4, R81, P0 ;  /* 0x000000510400720c */ /* 0x000fe20000706670 */
[----:B------:R-:W-:Y:S01]  /*a780*/  UIMAD UR8, UR38, UR11, UR8 ;  /* 0x0000000b260872a4 */ /* 0x000fe2000f8e0208 */
[----:B------:R-:W-:-:S02]  /*a790*/  ULDC.64 UR14, c[0x0][0x208] ;  /* 0x00008200000e7ab9 */ /* 0x000fc40000000a00 */
[----:B------:R-:W-:Y:S01]  /*a7a0*/  ULDC.64 UR10, c[0x0][0xc40] ;  /* 0x00031000000a7ab9 */ /* 0x000fe20000000a00 */
[----:B------:R-:W-:Y:S02]  /*a7b0*/  IADD3 R11, P2, R10, UR6, RZ ;  /* 0x000000060a0b7c10 */ /* 0x000fe4000ff5e0ff */
[----:B------:R-:W-:-:S04]  /*a7c0*/  MOV R13, UR8 ;  /* 0x00000008000d7c02 */ /* 0x000fc80008000f00 */
[----:B------:R-:W-:Y:S02]  /*a7d0*/  IADD3.X R6, R6, UR7, R13, P2, !PT ;  /* 0x0000000706067c10 */ /* 0x000fe400097fe40d */
[----:B------:R-:W-:-:S04]  /*a7e0*/  LEA R10, P2, R11, UR10, 0x2 ;  /* 0x0000000a0b0a7c11 */ /* 0x000fc8000f8410ff */
[----:B------:R-:W-:-:S05]  /*a7f0*/  LEA.HI.X R11, R11, UR11, R6, 0x2, P2 ;  /* 0x0000000b0b0b7c11 */ /* 0x000fca00090f1406 */
[----:B------:R0:W-:Y:S04]  /*a800*/  @!P1 STG.E desc[UR14][R10.64], R0 ;  /* 0x000000000a009986 */ /* 0x0001e8000c10190e */
[----:B------:R0:W-:Y:S02]  /*a810*/  @!P0 STG.E desc[UR14][R10.64+0x20], R3 ;  /* 0x000020030a008986 */ /* 0x0001e4000c10190e */
.L_x_803:
[C---:B0-----:R-:W-:Y:S01]  /*a820*/  VIADD R3, R16.reuse, 0x40 ;  /* 0x0000004010037836 */ /* 0x041fe20000000000 */
[----:B------:R-:W-:Y:S01]  /*a830*/  ULDC UR8, c[0x0][0xb8c] ;  /* 0x0002e30000087ab9 */ /* 0x000fe20000000800 */
[C---:B------:R-:W-:Y:S01]  /*a840*/  VIADD R6, R16.reuse, 0x80 ;  /* 0x0000008010067836 */ /* 0x040fe20000000000 */
[----:B------:R-:W-:Y:S01]  /*a850*/  ULDC.64 UR6, c[0x0][0x208] ;  /* 0x0000820000067ab9 */ /* 0x000fe20000000a00 */
[C---:B------:R-:W-:Y:S01]  /*a860*/  VIADD R86, R16.reuse, 0xc0 ;  /* 0x000000c010567836 */ /* 0x040fe20000000000 */
[----:B------:R-:W-:Y:S01]  /*a870*/  ISETP.GE.AND P1, PT, R3, UR8, PT ;  /* 0x0000000803007c0c */ /* 0x000fe2000bf26270 */
[C---:B------:R-:W-:Y:S01]  /*a880*/  VIADD R20, R16.reuse, 0x180 ;  /* 0x0000018010147836 */ /* 0x040fe20000000000 */
[----:B------:R-:W-:Y:S01]  /*a890*/  ISETP.GE.AND P0, PT, R16, UR8, PT ;  /* 0x0000000810007c0c */ /* 0x000fe2000bf06270 */
[----:B------:R-:W-:Y:S01]  /*a8a0*/  ULDC.64 UR10, c[0x0][0xba0] ;  /* 0x0002e800000a7ab9 */ /* 0x000fe20000000a00 */
[----:B------:R-:W-:Y:S01]  /*a8b0*/  SEL R4, RZ, 0xffffffff, P1 ;  /* 0xffffffffff047807 */ /* 0x000fe20000800000 */
[----:B------:R0:W5:Y:S01]  /*a8c0*/  LD.E.128 R12, desc[UR6][R146.64] ;  /* 0x00000006920c7980 */ /* 0x000162000c101d00 */
[----:B------:R-:W-:-:S02]  /*a8d0*/  SEL R0, RZ, 0x1, P0 ;  /* 0x00000001ff007807 */ /* 0x000fc40000000000 */
[----:B------:R-:W-:Y:S01]  /*a8e0*/  SHF.L.U32 R19, R4, 0x1, RZ ;  /* 0x0000000104137819 */ /* 0x000fe200000006ff */
[----:B------:R-:W5:Y:S01]  /*a8f0*/  LD.E.128 R8, desc[UR6][R8.64] ;  /* 0x0000000608087980 */ /* 0x000f62000c101d00 */
[----:B------:R-:W-:Y:S02]  /*a900*/  ISETP.GE.AND P0, PT, R6, UR8, PT ;  /* 0x0000000806007c0c */ /* 0x000fe4000bf06270 */
[----:B------:R-:W-:Y:S01]  /*a910*/  ISETP.GE.AND P1, PT, R86, UR8, PT ;  /* 0x0000000856007c0c */ /* 0x000fe2000bf26270 */
[----:B------:R-:W5:Y:S01]  /*a920*/  LD.E.128 R28, desc[UR6][R28.64] ;  /* 0x000000061c1c7980 */ /* 0x000f62000c101d00 */
[----:B------:R-:W-:Y:S02]  /*a930*/  LOP3.LUT R0, R19, 0x2, R0, 0xe2, !PT ;  /* 0x0000000213007812 */ /* 0x000fe400078ee200 */
[----:B------:R-:W-:Y:S01]  /*a940*/  SEL R19, RZ, 0x4, P0 ;  /* 0x00000004ff137807 */ /* 0x000fe20000000000 */
[----:B------:R-:W5:Y:S01]  /*a950*/  LD.E.128 R24, desc[UR6][R24.64] ;  /* 0x0000000618187980 */ /* 0x000f62000c101d00 */
[----:B------:R-:W-:-:S03]  /*a960*/  SEL R4, RZ, 0x8, P1 ;  /* 0x00000008ff047807 */ /* 0x000fc60000800000 */
[----:B------:R-:W5:Y:S01]  /*a970*/  LD.E.128 R40, desc[UR6][R40.64] ;  /* 0x0000000628287980 */ /* 0x000f62000c101d00 */
[----:B------:R-:W-:-:S03]  /*a980*/  LOP3.LUT R0, R4, R0, R19, 0xfe, !PT ;  /* 0x0000000004007212 */ /* 0x000fc600078efe13 */
[----:B------:R-:W5:Y:S01]  /*a990*/  LD.E.128 R32, desc[UR6][R32.64] ;  /* 0x0000000620207980 */ /* 0x000f62000c101d00 */
[----:B------:R-:W-:-:S03]  /*a9a0*/  ISETP.GE.AND P2, PT, R20, UR8, PT ;  /* 0x0000000814007c0c */ /* 0x000fc6000bf46270 */
[----:B------:R-:W5:Y:S01]  /*a9b0*/  LD.E.128 R44, desc[UR6][R44.64] ;  /* 0x000000062c2c7980 */ /* 0x000f62000c101d00 */
[----:B------:R-:W-:-:S03]  /*a9c0*/  SHF.R.S32.HI R21, RZ, 0x1f, R16 ;  /* 0x0000001fff157819 */ /* 0x000fc60000011410 */
[----:B------:R-:W5:Y:S01]  /*a9d0*/  LD.E.128 R36, desc[UR6][R36.64] ;  /* 0x0000000624247980 */ /* 0x000f62000c101d00 */
[----:B------:R-:W-:-:S03]  /*a9e0*/  MOV R19, UR10 ;  /* 0x0000000a00137c02 */ /* 0x000fc60008000f00 */
[----:B------:R-:W5:Y:S01]  /*a9f0*/  LD.E.128 R52, desc[UR6][R52.64] ;  /* 0x0000000634347980 */ /* 0x000f62000c101d00 */
[----:B------:R-:W-:-:S03]  /*aa00*/  IMAD.MOV.U32 R20, RZ, RZ, R16 ;  /* 0x000000ffff147224 */ /* 0x000fc600078e0010 */
[----:B------:R-:W5:Y:S04]  /*aa10*/  LD.E.128 R48, desc[UR6][R48.64] ;  /* 0x0000000630307980 */ /* 0x000f68000c101d00 */
[----:B------:R-:W5:Y:S04]  /*aa20*/  LD.E.128 R60, desc[UR6][R60.64] ;  /* 0x000000063c3c7980 */ /* 0x000f68000c101d00 */
[----:B------:R-:W5:Y:S04]  /*aa30*/  LD.E.128 R56, desc[UR6][R56.64] ;  /* 0x0000000638387980 */ /* 0x000f68000c101d00 */
[----:B------:R-:W5:Y:S04]  /*aa40*/  LD.E.128 R68, desc[UR6][R68.64] ;  /* 0x0000000644447980 */ /* 0x000f68000c101d00 */
[----:B------:R-:W5:Y:S04]  /*aa50*/  LD.E.128 R64, desc[UR6][R64.64] ;  /* 0x0000000640407980 */ /* 0x000f68000c101d00 */
[----:B------:R-:W5:Y:S04]  /*aa60*/  LD.E.128 R76, desc[UR6][R76.64] ;  /* 0x000000064c4c7980 */ /* 0x000f68000c101d00 */
[----:B------:R-:W5:Y:S01]  /*aa70*/  LD.E.128 R72, desc[UR6][R72.64] ;  /* 0x0000000648487980 */ /* 0x000f62000c101d00 */
[----:B------:R-:W-:Y:S01]  /*aa80*/  UIMAD UR6, UR9, UR10, URZ ;  /* 0x0000000a090672a4 */ /* 0x000fe2000f8e023f */
[C---:B------:R-:W-:Y:S01]  /*aa90*/  VIADD R88, R16.reuse, 0x100 ;  /* 0x0000010010587836 */ /* 0x040fe20000000000 */
[----:B------:R-:W-:Y:S01]  /*aaa0*/  BSSY B1, `(.L_x_804) ;  /* 0x0000047000017945 */ /* 0x000fe20003800000 */
[----:B------:R-:W-:Y:S01]  /*aab0*/  VIADD R89, R16, 0x140 ;  /* 0x0000014010597836 */ /* 0x000fe20000000000 */
[----:B------:R-:W-:-:S02]  /*aac0*/  UIMAD UR6, UR4, UR11, UR6 ;  /* 0x0000000b040672a4 */ /* 0x000fc4000f8e0206 */
[----:B------:R-:W-:Y:S01]  /*aad0*/  IMAD.WIDE.U32 R20, R19, UR4, R20 ;  /* 0x0000000413147c25 */ /* 0x000fe2000f8e0014 */
[----:B------:R-:W-:Y:S01]  /*aae0*/  @!PT LDS RZ, [RZ] ;  /* 0x00000000fffff984 */ /* 0x000fe20000000800 */
[----:B------:R-:W-:Y:S01]  /*aaf0*/  @!PT LDS RZ, [RZ] ;  /* 0x00000000fffff984 */ /* 0x000fe20000000800 */
[----:B------:R-:W-:Y:S01]  /*ab00*/  @!PT LDS RZ, [RZ] ;  /* 0x00000000fffff984 */ /* 0x000fe20000000800 */
[----:B------:R-:W-:Y:S01]  /*ab10*/  @!PT LDS RZ, [RZ] ;  /* 0x00000000fffff984 */ /* 0x000fe20000000800 */
[----:B------:R1:W-:Y:S06]  /*ab20*/  MEMBAR.ALL.CTA ;  /* 0x0000000000007992 */ /* 0x0003ec0000008000 */
[----:B-1----:R-:W1:Y:S01]  /*ab30*/  FENCE.VIEW.ASYNC.S ;  /* 0x00000000000073c6 */ /* 0x002e620000000000 */
[----:B------:R-:W-:Y:S01]  /*ab40*/  ULDC.64 UR10, c[0x0][0xbe0] ;  /* 0x0002f800000a7ab9 */ /* 0x000fe20000000a00 */
[----:B------:R-:W-:Y:S01]  /*ab50*/  ISETP.GE.AND P0, PT, R88, UR8, PT ;  /* 0x0000000858007c0c */ /* 0x000fe2000bf06270 */
[----:B------:R-:W-:-:S02]  /*ab60*/  UIMAD UR4, UR12, UR10, URZ ;  /* 0x0000000a0c0472a4 */ /* 0x000fc4000f8e023f */
[----:B------:R-:W-:Y:S01]  /*ab70*/  MOV R83, UR10 ;  /* 0x0000000a00537c02 */ /* 0x000fe20008000f00 */
[----:B------:R-:W-:Y:S01]  /*ab80*/  VIADD R21, R21, UR6 ;  /* 0x0000000615157c36 */ /* 0x000fe20008000000 */
[----:B------:R-:W-:Y:S01]  /*ab90*/  ISETP.GE.AND P1, PT, R89, UR8, PT ;  /* 0x0000000859007c0c */ /* 0x000fe2000bf26270 */
[----:B------:R-:W-:Y:S01]  /*aba0*/  UIMAD UR6, UR39, UR11, UR4 ;  /* 0x0000000b270672a4 */ /* 0x000fe2000f8e0204 */
[----:B------:R-:W-:Y:S01]  /*abb0*/  SEL R19, RZ, 0x10, P0 ;  /* 0x00000010ff137807 */ /* 0x000fe20000000000 */
[----:B------:R-:W-:Y:S01]  /*abc0*/  IMAD.WIDE.U32 R20, R83, UR39, R20 ;  /* 0x0000002753147c25 */ /* 0x000fe2000f8e0014 */
[----:B------:R-:W-:Y:S01]  /*abd0*/  SEL R4, RZ, 0x20, P1 ;  /* 0x00000020ff047807 */ /* 0x000fe20000800000 */
[----:B------:R-:W-:Y:S02]  /*abe0*/  UIADD3 UR4, UR37, 0x38820, URZ ;  /* 0x0003882025047890 */ /* 0x000fe4000fffe03f */
[----:B-----5:R-:W-:Y:S01]  /*abf0*/  IMAD R81, R188, -0x40, R81 ;  /* 0xffffffc0bc517824 */ /* 0x020fe200078e0251 */
[----:B------:R-:W-:Y:S01]  /*ac00*/  LOP3.LUT R19, R4, R0, R19, 0xfe, !PT ;  /* 0x0000000004137212 */ /* 0x000fe200078efe13 */
[----:B------:R-:W-:Y:S01]  /*ac10*/  VIADD R21, R21, UR6 ;  /* 0x0000000615157c36 */ /* 0x000fe20008000000 */
[----:B------:R-:W-:Y:S01]  /*ac20*/  SEL R0, RZ, 0x40, P2 ;  /* 0x00000040ff007807 */ /* 0x000fe20001000000 */
[----:B------:R-:W-:Y:S01]  /*ac30*/  ULDC.64 UR6, c[0x0][0xbe8] ;  /* 0x0002fa0000067ab9 */ /* 0x000fe20000000a00 */
[----:B------:R-:W-:Y:S01]  /*ac40*/  ISETP.GE.AND P2, PT, R18, R81, PT ;  /* 0x000000511200720c */ /* 0x000fe20003f46270 */
[----:B------:R-:W-:Y:S01]  /*ac50*/  IMAD.U32 R83, RZ, RZ, UR6 ;  /* 0x00000006ff537e24 */ /* 0x000fe2000f8e00ff */
[----:B------:R-:W-:Y:S01]  /*ac60*/  UIMAD UR6, UR40, UR6, URZ ;  /* 0x00000006280672a4 */ /* 0x000fe2000f8e023f */
[----:B------:R-:W-:Y:S01]  /*ac70*/  VIADD R80, R16, 0x1c0 ;  /* 0x000001c010507836 */ /* 0x000fe20000000000 */
[----:B------:R-:W-:Y:S01]  /*ac80*/  UPRMT UR4, URZ, 0x654, UR4 ;  /* 0x000006543f047896 */ /* 0x000fe20008000004 */
[----:B------:R-:W-:Y:S01]  /*ac90*/  IMAD.WIDE.U32 R82, R83, UR38, R20 ;  /* 0x0000002653527c25 */ /* 0x000fe2000f8e0014 */
[----:B------:R-:W-:Y:S01]  /*aca0*/  UIMAD UR6, UR38, UR7, UR6 ;  /* 0x00000007260672a4 */ /* 0x000fe2000f8e0206 */
[----:B------:R-:W-:-:S02]  /*acb0*/  LOP3.LUT R0, R19, R0, RZ, 0xfc, !PT ;  /* 0x0000000013007212 */ /* 0x000fc400078efcff */
[----:B------:R-:W-:Y:S01]  /*acc0*/  ISETP.GE.AND P1, PT, R80, UR8, PT ;  /* 0x0000000850007c0c */ /* 0x000fe2000bf26270 */
[----:B------:R-:W-:Y:S01]  /*acd0*/  VIADD R4, R18, 0x20 ;  /* 0x0000002012047836 */ /* 0x000fe20000000000 */
[--C-:B------:R-:W-:Y:S02]  /*ace0*/  SHF.R.S32.HI R19, RZ, 0x1f, R18.reuse ;  /* 0x0000001fff137819 */ /* 0x100fe40000011412 */
[----:B------:R-:W-:Y:S01]  /*acf0*/  SEL R21, RZ, 0x80, P1 ;  /* 0x00000080ff157807 */ /* 0x000fe20000800000 */
[----:B-1----:R-:W-:Y:S01]  /*ad00*/  SYNCS.ARRIVE.TRANS64.RED.A1T0 RZ, [UR4], RZ ;  /* 0x000000ffffff79a7 */ /* 0x002fe20008100404 */
[----:B------:R-:W-:Y:S02]  /*ad10*/  IADD3 R87, R83, UR6, RZ ;  /* 0x0000000653577c10 */ /* 0x000fe4000fffe0ff */
[----:B------:R-:W-:Y:S01]  /*ad20*/  ISETP.GE.AND P0, PT, R4, R81, PT ;  /* 0x000000510400720c */ /* 0x000fe20003f06270 */
[----:B------:R-:W-:Y:S01]  /*ad30*/  IMAD.WIDE R80, R188, 0x40, R18 ;  /* 0x00000040bc507825 */ /* 0x000fe200078e0212 */
[----:B------:R-:W-:Y:S01]  /*ad40*/  LOP3.LUT R4, R0, R21, RZ, 0xfc, !PT ;  /* 0x0000001500047212 */ /* 0x000fe200078efcff */
[----:B0-----:R-:W-:Y:S10]  /*ad50*/  @P2 BRA `(.L_x_805) ;  /* 0x00000000006c2947 */ /* 0x001ff40003800000 */
[----:B------:R-:W-:Y:S01]  /*ad60*/  ULDC.64 UR6, c[0x0][0xbd8] ;  /* 0x0002f60000067ab9 */ /* 0x000fe20000000a00 */
[----:B------:R-:W-:Y:S01]  /*ad70*/  IMAD.MOV.U32 R20, RZ, RZ, R82 ;  /* 0x000000ffff147224 */ /* 0x000fe200078e0052 */
[----:B------:R-:W-:Y:S01]  /*ad80*/  ISETP.GE.AND P2, PT, R16, UR8, PT ;  /* 0x0000000810007c0c */ /* 0x000fe2000bf46270 */
[----:B------:R-:W-:Y:S01]  /*ad90*/  IMAD R85, R81, UR6, RZ ;  /* 0x0000000651557c24 */ /* 0x000fe2000f8e02ff */
[----:B------:R-:W-:Y:S01]  /*ada0*/  ISETP.GE.AND P3, PT, R3, UR8, PT ;  /* 0x0000000803007c0c */ /* 0x000fe2000bf66270 */
[----:B------:R-:W-:Y:S01]  /*adb0*/  IMAD.MOV.U32 R21, RZ, RZ, R87 ;  /* 0x000000ffff157224 */ /* 0x000fe200078e0057 */
[----:B------:R-:W-:Y:S01]  /*adc0*/  ULDC.64 UR10, c[0x0][0x208] ;  /* 0x00008200000a7ab9 */ /* 0x000fe20000000a00 */
[C---:B------:R-:W-:Y:S01]  /*add0*/  IMAD R85, R80.reuse, UR7, R85 ;  /* 0x0000000750557c24 */ /* 0x040fe2000f8e0255 */
[----:B------:R-:W-:Y:S01]  /*ade0*/  ISETP.GE.AND P4, PT, R89, UR8, PT ;  /* 0x0000000859007c0c */ /* 0x000fe2000bf86270 */
[----:B------:R-:W-:Y:S01]  /*adf0*/  IMAD.WIDE.U32 R20, R80, UR6, R20 ;  /* 0x0000000650147c25 */ /* 0x000fe2000f8e0014 */
[----:B------:R-:W-:Y:S01]  /*ae00*/  ULDC.64 UR6, c[0x0][0xb80] ;  /* 0x0002e00000067ab9 */ /* 0x000fe20000000a00 */
[----:B------:R-:W-:-:S02]  /*ae10*/  LOP3.LUT P5, RZ, R0, 0x40, RZ, 0xc0, !PT ;  /* 0x0000004000ff7812 */ /* 0x000fc400078ac0ff */
[----:B------:R-:W-:Y:S01]  /*ae20*/  IMAD.IADD R21, R21, 0x1, R85 ;  /* 0x0000000115157824 */ /* 0x000fe200078e0255 */
[----:B------:R-:W-:Y:S02]  /*ae30*/  LEA R84, P1, R20, UR6, 0x1 ;  /* 0x0000000614547c11 */ /* 0x000fe4000f8208ff */
[----:B------:R-:W-:Y:S02]  /*ae40*/  LOP3.LUT P6, RZ, R4, 0x80, RZ, 0xc0, !PT ;  /* 0x0000008004ff7812 */ /* 0x000fe400078cc0ff */
        /* <DEDUP_REMOVED lines=12> */
.L_x_805:
[----:B------:R-:W-:Y:S05]  /*af10*/  BSYNC B1 ;  /* 0x0000000000017941 */ /* 0x000fea0003800000 */
.L_x_804:
[----:B------:R-:W-:Y:S05]  /*af20*/  @P0 BRA `(.L_x_806) ;  /* 0x0000000c004c0947 */ /* 0x000fea0003800000 */
[----:B0-----:R-:W-:Y:S01]  /*af30*/  IADD3 R15, P0, R80, 0x20, RZ ;  /* 0x00000020500f7810 */ /* 0x001fe20007f1e0ff */
[----:B------:R-:W-:Y:S01]  /*af40*/  ULDC.64 UR6, c[0x0][0xbd8] ;  /* 0x0002f60000067ab9 */ /* 0x000fe20000000a00 */
[----:B------:R-:W-:Y:S01]  /*af50*/  IMAD.MOV.U32 R12, RZ, RZ, R82 ;  /* 0x000000ffff0c7224 */ /* 0x000fe200078e0052 */
[----:B------:R-:W-:Y:S01]  /*af60*/  ISETP.GE.AND P4, PT, R3, UR8, PT ;  /* 0x0000000803007c0c */ /* 0x000fe2000bf86270 */
[----:B------:R-:W-:Y:S01]  /*af70*/  IMAD.MOV.U32 R13, RZ, RZ, R87 ;  /* 0x000000ffff0d7224 */ /* 0x000fe200078e0057 */
[----:B------:R-:W-:Y:S01]  /*af80*/  IADD3.X R80, RZ, R81, RZ, P0, !PT ;  /* 0x00000051ff507210 */ /* 0x000fe200007fe4ff */
[----:B------:R-:W-:Y:S01]  /*af90*/  ULDC.64 UR10, c[0x0][0x208] ;  /* 0x00008200000a7ab9 */ /* 0x000fe20000000a00 */
        /* <DEDUP_REMOVED lines=13> */
[----:B------:R2:W-:Y:S01]  /*b070*/  @!P0 STG.E.128 desc[UR10][R14.64+0x280], R56 ;  /* 0x000280380e008986 */ /* 0x0005e2000c101d0a */
[----:B------:R-:W-:-:S03]  /*b080*/  LOP3.LUT P0, RZ, R4, 0x80, RZ, 0xc0, !PT ;  /* 0x0000008004ff7812 */ /* 0x000fc6000780c0ff */
[----:B------:R2:W-:Y:S04]  /*b090*/  @!P5 STG.E.128 desc[UR10][R14.64], R8 ;  /* 0x000000080e00d986 */ /* 0x0005e8000c101d0a */
[----:B------:R2:W-:Y:S04]  /*b0a0*/  @!P4 STG.E.128 desc[UR10][R14.64+0x80], R24 ;  /* 0x000080180e00c986 */ /* 0x0005e8000c101d0a */
[----:B------:R2:W-:Y:S04]  /*b0b0*/  @!P3 STG.E.128 desc[UR10][R14.64+0x100], R32 ;  /* 0x000100200e00b986 */ /* 0x0005e8000c101d0a */
[----:B------:R2:W-:Y:S04]  /*b0c0*/  @!P2 STG.E.128 desc[UR10][R14.64+0x180], R36 ;  /* 0x000180240e00a986 */ /* 0x0005e8000c101d0a */
[----:B------:R2:W-:Y:S04]  /*b0d0*/  @!P1 STG.E.128 desc[UR10][R14.64+0x200], R48 ;  /* 0x000200300e009986 */ /* 0x0005e8000c101d0a */
[----:B------:R2:W-:Y:S01]  /*b0e0*/  @P6 STG.E.128 desc[UR10][R14.64+0x300], R64 ;  /* 0x000300400e006986 */ /* 0x0005e2000c101d0a */
[----:B------:R-:W-:Y:S05]  /*b0f0*/  @!P0 BRA `(.L_x_806) ;  /* 0x0000000800d88947 */ /* 0x000fea0003800000 */
[----:B------:R-:W-:Y:S02]  /*b100*/  ULDC.64 UR6, c[0x0][0x208] ;  /* 0x0000820000067ab9 */ /* 0x000fe40000000a00 */
[----:B------:R3:W-:Y:S01]  /*b110*/  STG.E.128 desc[UR6][R14.64+0x380], R72 ;  /* 0x000380480e007986 */ /* 0x0007e2000c101d06 */
[----:B------:R-:W-:Y:S05]  /*b120*/  BRA `(.L_x_806) ;  /* 0x0000000800cc7947 */ /* 0x000fea0003800000 */
.L_x_801:
[----:B------:R-:W-:Y:S01]  /*b130*/  USHF.L.U32 UR8, UR38, 0x2, URZ ;  /* 0x0000000226087899 */ /* 0x000fe2000800063f */
[----:B------:R-:W-:Y:S01]  /*b140*/  ULDC.64 UR6, c[0x0][0xcd8] ;  /* 0x0003360000067ab9 */ /* 0x000fe20000000a00 */
[----:B------:R-:W-:Y:S01]  /*b150*/  USHF.L.U64.HI UR9, UR38, 0x2, UR40 ;  /* 0x0000000226097899 */ /* 0x000fe20008010228 */
[----:B------:R-:W-:Y:S01]  /*b160*/  IMAD.MOV.U32 R13, RZ, RZ, RZ ;  /* 0x000000ffff0d7224 */ /* 0x000fe200078e00ff */
[----:B------:R-:W-:Y:S02]  /*b170*/  UIADD3 UR4, UP1, UR8, UR6, URZ ;  /* 0x0000000608047290 */ /* 0x000fe4000ff3e03f */
[----:B------:R-:W-:Y:S02]  /*b180*/  UISETP.NE.U32.AND UP0, UPT, UR6, URZ, UPT ;  /* 0x0000003f0600728c */ /* 0x000fe4000bf05070 */
[----:B------:R-:W-:Y:S02]  /*b190*/  UIADD3.X UR6, UR9, UR7, URZ, UP1, !UPT ;  /* 0x0000000709067290 */ /* 0x000fe40008ffe43f */
[----:B------:R-:W-:Y:S01]  /*b1a0*/  UISETP.NE.AND.EX UP0, UPT, UR7, URZ, UPT, UP0 ;  /* 0x0000003f0700728c */ /* 0x000fe2000bf05300 */
[----:B------:R-:W0:Y:S01]  /*b1b0*/  LDC R3, c[0x0][0xb88] ;  /* 0x0002e200ff037b82 */ /* 0x000e220000000800 */
[----:B------:R-:W-:Y:S01]  /*b1c0*/  MOV R8, UR4 ;  /* 0x0000000400087c02 */ /* 0x000fe20008000f00 */
[----:B------:R-:W-:Y:S01]  /*b1d0*/  ULDC.64 UR10, c[0x0][0x208] ;  /* 0x00008200000a7ab9 */ /* 0x000fe20000000a00 */
[----:B------:R-:W-:Y:S01]  /*b1e0*/  IMAD.U32 R9, RZ, RZ, UR6 ;  /* 0x00000006ff097e24 */ /* 0x000fe2000f8e00ff */
[----:B------:R-:W-:Y:S01]  /*b1f0*/  ULDC.64 UR6, c[0x0][0xce0] ;  /* 0x0003380000067ab9 */ /* 0x000fe20000000a00 */
[----:B------:R-:W-:Y:S01]  /*b200*/  PLOP3.LUT P1, PT, PT, PT, UP0, 0x80, 0x0 ;  /* 0x000000000000781c */ /* 0x000fe20003f2f008 */
[----:B------:R-:W-:-:S04]  /*b210*/  UISETP.NE.U32.AND UP1, UPT, UR6, URZ, UPT ;  /* 0x0000003f0600728c */ /* 0x000fc8000bf25070 */
[----:B------:R-:W-:-:S06]  /*b220*/  UISETP.NE.AND.EX UP1, UPT, UR7, URZ, UPT, UP1 ;  /* 0x0000003f0700728c */ /* 0x000fcc000bf25310 */
[----:B------:R-:W-:Y:S01]  /*b230*/  PLOP3.LUT P2, PT, PT, PT, UP1, 0x80, 0x0 ;  /* 0x000000000000781c */ /* 0x000fe20003f4f018 */
[----:B------:R-:W-:Y:S01]  /*b240*/  VIADD R6, R16, 0x40 ;  /* 0x0000004010067836 */ /* 0x000fe20000000000 */
[----:B------:R-:W5:Y:S03]  /*b250*/  @P1 LDG.E R13, desc[UR10][R8.64] ;  /* 0x0000000a080d1981 */ /* 0x000f66000c1e1900 */
[----:B------:R-:W-:-:S04]  /*b260*/  @UP1 UIADD3 UR6, UP2, UR8, UR6, URZ ;  /* 0x0000000608061290 */ /* 0x000fc8000ff5e03f */
[----:B------:R-:W-:Y:S02]  /*b270*/  @UP1 UIADD3.X UR7, UR9, UR7, URZ, UP2, !UPT ;  /* 0x0000000709071290 */ /* 0x000fe400097fe43f */
[----:B------:R-:W-:-:S04]  /*b280*/  IMAD.U32 R10, RZ, RZ, UR6 ;  /* 0x00000006ff0a7e24 */ /* 0x000fc8000f8e00ff */
[----:B------:R-:W-:-:S05]  /*b290*/  MOV R11, UR7 ;  /* 0x00000007000b7c02 */ /* 0x000fca0008000f00 */
[----:B0-----:R0:W5:Y:S01]  /*b2a0*/  @P2 LDG.E R3, desc[UR10][R10.64] ;  /* 0x0000000a0a032981 */ /* 0x001162000c1e1900 */
[----:B------:R-:W-:Y:S01]  /*b2b0*/  ULDC UR10, c[0x0][0xb8c] ;  /* 0x0002e300000a7ab9 */ /* 0x000fe20000000800 */
[----:B------:R-:W-:Y:S01]  /*b2c0*/  VIADD R14, R16, 0x80 ;  /* 0x00000080100e7836 */ /* 0x000fe20000000000 */
[----:B------:R-:W-:Y:S01]  /*b2d0*/  ISETP.GE.AND P3, PT, R6, UR10, PT ;  /* 0x0000000a06007c0c */ /* 0x000fe2000bf66270 */
[C---:B------:R-:W-:Y:S01]  /*b2e0*/  VIADD R12, R16.reuse, 0x180 ;  /* 0x00000180100c7836 */ /* 0x040fe20000000000 */
[C---:B------:R-:W-:Y:S02]  /*b2f0*/  ISETP.GE.AND P0, PT, R16.reuse, UR10, PT ;  /* 0x0000000a10007c0c */ /* 0x040fe4000bf06270 */
[----:B------:R-:W-:Y:S02]  /*b300*/  SEL R4, RZ, 0xffffffff, P3 ;  /* 0xffffffffff047807 */ /* 0x000fe40001800000 */
[----:B------:R-:W-:Y:S02]  /*b310*/  IADD3 R20, R16, 0xc0, RZ ;  /* 0x000000c010147810 */ /* 0x000fe40007ffe0ff */
[----:B------:R-:W-:Y:S01]  /*b320*/  SEL R0, RZ, 0x1, P0 ;  /* 0x00000001ff007807 */ /* 0x000fe20000000000 */
[----:B------:R-:W-:Y:S01]  /*b330*/  IMAD.SHL.U32 R15, R4, 0x2, RZ ;  /* 0x00000002040f7824 */ /* 0x000fe200078e00ff */
[----:B------:R-:W-:-:S02]  /*b340*/  ISETP.GE.AND P4, PT, R14, UR10, PT ;  /* 0x0000000a0e007c0c */ /* 0x000fc4000bf86270 */
[----:B------:R-:W-:Y:S02]  /*b350*/  ISETP.GE.AND P5, PT, R20, UR10, PT ;  /* 0x0000000a14007c0c */ /* 0x000fe4000bfa6270 */
[----:B------:R-:W-:Y:S02]  /*b360*/  LOP3.LUT R0, R15, 0x2, R0, 0xe2, !PT ;  /* 0x000000020f007812 */ /* 0x000fe400078ee200 */
[----:B0-----:R-:W-:Y:S02]  /*b370*/  SEL R11, RZ, 0x4, P4 ;  /* 0x00000004ff0b7807 */ /* 0x001fe40002000000 */
[----:B------:R-:W-:Y:S02]  /*b380*/  SEL R4, RZ, 0x8, P5 ;  /* 0x00000008ff047807 */ /* 0x000fe40002800000 */
[----:B------:R-:W-:Y:S02]  /*b390*/  ISETP.GE.AND P0, PT, R12, UR10, PT ;  /* 0x0000000a0c007c0c */ /* 0x000fe4000bf06270 */
[----:B------:R-:W-:-:S02]  /*b3a0*/  ISETP.GE.AND P3, PT, R191, 0x40, PT ;  /* 0x00000040bf00780c */ /* 0x000fc40003f66270 */
[----:B------:R-:W-:Y:S01]  /*b3b0*/  LOP3.LUT R12, R4, R0, R11, 0xfe, !PT ;  /* 0x00000000040c7212 */ /* 0x000fe200078efe0b */
[----:B------:R-:W-:Y:S10]  /*b3c0*/  @P2 BRA `(.L_x_807) ;  /* 0x0000000000142947 */ /* 0x000ff40003800000 */
[----:B------:R-:W-:Y:S05]  /*b3d0*/  @!P1 BRA `(.L_x_807) ;  /* 0x0000000000109947 */ /* 0x000fea0003800000 */
[----:B------:R-:W-:Y:S02]  /*b3e0*/  ULDC.64 UR6, c[0x0][0x208] ;  /* 0x0000820000067ab9 */ /* 0x000fe40000000a00 */
[----:B------:R-:W2:Y:S04]  /*b3f0*/  LDG.E R0, desc[UR6][R8.64] ;  /* 0x0000000608007981 */ /* 0x000ea8000c1e1900 */
[----:B-----5:R-:W2:Y:S02]  /*b400*/  LDG.E R3, desc[UR6][R8.64+0x4] ;  /* 0x0000040608037981 */ /* 0x020ea4000c1e1900 */
[----:B--2---:R-:W-:-:S07]  /*b410*/  IMAD.IADD R3, R3, 0x1, -R0 ;  /* 0x0000000103037824 */ /* 0x004fce00078e0a00 */
.L_x_807:
        /* <DEDUP_REMOVED lines=15> */
[----:B------:R-:W-:Y:S01]  /*b510*/  ULDC.64 UR8, c[0x0][0xc70] ;  /* 0x00031c0000087ab9 */ /* 0x000fe20000000a00 */
[----:B------:R-:W-:Y:S01]  /*b520*/  ULDC.64 UR12, c[0x0][0x208] ;  /* 0x00008200000c7ab9 */ /* 0x000fe20000000a00 */
        /* <DEDUP_REMOVED lines=17> */
.L_x_809:
[----:B------:R-:W-:Y:S05]  /*b640*/  BSYNC B1 ;  /* 0x0000000000017941 */ /* 0x000fea0003800000 */
.L_x_808:
[----:B------:R-:W-:Y:S01]  /*b650*/  ULDC.64 UR8, c[0x0][0xba0] ;  /* 0x0002e80000087ab9 */ /* 0x000fe20000000a00 */
[----:B------:R-:W-:Y:S01]  /*b660*/  MOV R8, R16 ;  /* 0x0000001000087202 */ /* 0x000fe20000000f00 */
[----:B0-----:R-:W-:Y:S01]  /*b670*/  IMAD.MOV.U32 R9, RZ, RZ, R15 ;  /* 0x000000ffff097224 */ /* 0x001fe200078e000f */
[----:B------:R-:W-:Y:S01]  /*b680*/  ISETP.GE.AND P1, PT, R26, UR10, PT ;  /* 0x0000000a1a007c0c */ /* 0x000fe2000bf26270 */
[----:B------:R-:W-:Y:S01]  /*b690*/  IMAD R0, R4, UR8, RZ ;  /* 0x0000000804007c24 */ /* 0x000fe2000f8e02ff */
        /* <DEDUP_REMOVED lines=9> */
[----:B------:R-:W-:Y:S01]  /*b730*/  MOV R13, UR8 ;  /* 0x00000008000d7c02 */ /* 0x000fe20008000f00 */
[----:B------:R-:W-:Y:S01]  /*b740*/  IMAD R3, R188, -0x40, R3 ;  /* 0xffffffc0bc037824 */ /* 0x000fe200078e0203 */
[----:B------:R-:W-:Y:S01]  /*b750*/  UIMAD UR4, UR39, UR9, UR4 ;  /* 0x00000009270472a4 */ /* 0x000fe2000f8e0204 */
[----:B------:R-:W-:Y:S01]  /*b760*/  LOP3.LUT R11, R0, R12, R11, 0xfe, !PT ;  /* 0x0000000c000b7212 */ /* 0x000fe200078efe0b */
[----:B------:R-:W-:Y:S01]  /*b770*/  ULDC.64 UR6, c[0x0][0xbe8] ;  /* 0x0002fa0000067ab9 */ /* 0x000fe20000000a00 */
[----:B------:R-:W-:Y:S01]  /*b780*/  IMAD.WIDE.U32 R8, R13, UR39, R8 ;  /* 0x000000270d087c25 */ /* 0x000fe2000f8e0008 */
[----:B------:R-:W-:-:S02]  /*b790*/  SEL R0, RZ, 0x40, P0 ;  /* 0x00000040ff007807 */ /* 0x000fc40000000000 */
[----:B------:R-:W-:Y:S01]  /*b7a0*/  ISETP.GE.AND P1, PT, R18, R3, PT ;  /* 0x000000031200720c */ /* 0x000fe20003f26270 */
[----:B------:R-:W-:Y:S01]  /*b7b0*/  VIADD R9, R9, UR4 ;  /* 0x0000000409097c36 */ /* 0x000fe20008000000 */
[----:B------:R-:W-:Y:S01]  /*b7c0*/  UIMAD UR4, UR40, UR6, URZ ;  /* 0x00000006280472a4 */ /* 0x000fe2000f8e023f */
[----:B------:R-:W-:Y:S01]  /*b7d0*/  VIADD R4, R16, 0x1c0 ;  /* 0x000001c010047836 */ /* 0x000fe20000000000 */
[----:B------:R-:W-:Y:S01]  /*b7e0*/  LOP3.LUT R21, R11, R0, RZ, 0xfc, !PT ;  /* 0x000000000b157212 */ /* 0x000fe200078efcff */
[----:B------:R-:W-:Y:S01]  /*b7f0*/  IMAD.U32 R11, RZ, RZ, UR6 ;  /* 0x00000006ff0b7e24 */ /* 0x000fe2000f8e00ff */
[----:B------:R-:W-:Y:S01]  /*b800*/  UIMAD UR4, UR38, UR7, UR4 ;  /* 0x00000007260472a4 */ /* 0x000fe2000f8e0204 */
[----:B------:R-:W-:Y:S02]  /*b810*/  SHF.R.S32.HI R13, RZ, 0x1f, R18 ;  /* 0x0000001fff0d7819 */ /* 0x000fe40000011412 */
[----:B------:R-:W-:Y:S01]  /*b820*/  ISETP.GE.AND P2, PT, R4, UR10, PT ;  /* 0x0000000a04007c0c */ /* 0x000fe2000bf46270 */
[----:B------:R-:W-:Y:S01]  /*b830*/  IMAD.WIDE.U32 R10, R11, UR38, R8 ;  /* 0x000000260b0a7c25 */ /* 0x000fe2000f8e0008 */
[----:B------:R-:W-:-:S02]  /*b840*/  MOV R12, R18 ;  /* 0x00000012000c7202 */ /* 0x000fc40000000f00 */
[----:B------:R-:W-:Y:S01]  /*b850*/  SEL R0, RZ, 0x80, P2 ;  /* 0x00000080ff007807 */ /* 0x000fe20001000000 */
[----:B------:R-:W-:Y:S02]  /*b860*/  VIADD R4, R18, 0x20 ;  /* 0x0000002012047836 */ /* 0x000fe40000000000 */
[----:B------:R-:W-:Y:S01]  /*b870*/  VIADD R15, R11, UR4 ;  /* 0x000000040b0f7c36 */ /* 0x000fe20008000000 */
[----:B------:R-:W-:Y:S01]  /*b880*/  LOP3.LUT R0, R21, R0, RZ, 0xfc, !PT ;  /* 0x0000000015007212 */ /* 0x000fe200078efcff */
[----:B------:R-:W-:Y:S01]  /*b890*/  IMAD.WIDE R12, R188, 0x40, R12 ;  /* 0x00000040bc0c7825 */ /* 0x000fe200078e020c */
[----:B------:R-:W-:Y:S01]  /*b8a0*/  ISETP.GE.AND P0, PT, R4, R3, PT ;  /* 0x000000030400720c */ /* 0x000fe20003f06270 */
[----:B------:R-:W-:-:S12]  /*b8b0*/  @P1 BRA `(.L_x_811) ;  /* 0x00000000006c1947 */ /* 0x000fd80003800000 */
[----:B------:R-:W-:Y:S01]  /*b8c0*/  ULDC.64 UR6, c[0x0][0xbd8] ;  /* 0x0002f60000067ab9 */ /* 0x000fe20000000a00 */
[----:B------:R-:W-:Y:S01]  /*b8d0*/  IMAD.MOV.U32 R8, RZ, RZ, R10 ;  /* 0x000000ffff087224 */ /* 0x000fe200078e000a */
[----:B------:R-:W-:Y:S01]  /*b8e0*/  ISETP.GE.AND P6, PT, R16, UR10, PT ;  /* 0x0000000a10007c0c */ /* 0x000fe2000bfc6270 */
[----:B------:R-:W-:Y:S01]  /*b8f0*/  IMAD R3, R13, UR6, RZ ;  /* 0x000000060d037c24 */ /* 0x000fe2000f8e02ff */
[----:B------:R-:W-:Y:S01]  /*b900*/  ISETP.GE.AND P5, PT, R6, UR10, PT ;  /* 0x0000000a06007c0c */ /* 0x000fe2000bfa6270 */
[----:B------:R-:W-:Y:S01]  /*b910*/  IMAD.MOV.U32 R9, RZ, RZ, R15 ;  /* 0x000000ffff097224 */ /* 0x000fe200078e000f */
[----:B------:R-:W-:Y:S01]  /*b920*/  ULDC.64 UR8, c[0x0][0x208] ;  /* 0x0000820000087ab9 */ /* 0x000fe20000000a00 */
[----:B------:R-:W-:Y:S01]  /*b930*/  IMAD R3, R12, UR7, R3 ;  /* 0x000000070c037c24 */ /* 0x000fe2000f8e0203 */
[----:B------:R-:W-:Y:S01]  /*b940*/  ISETP.GE.AND P4, PT, R20, UR10, PT ;  /* 0x0000000a14007c0c */ /* 0x000fe2000bf86270 */
[----:B------:R-:W-:Y:S01]  /*b950*/  IMAD.WIDE.U32 R8, R12, UR6, R8 ;  /* 0x000000060c087c25 */ /* 0x000fe2000f8e0008 */
[----:B------:R-:W-:Y:S01]  /*b960*/  ULDC.64 UR6, c[0x0][0xb80] ;  /* 0x0002e00000067ab9 */ /* 0x000fe20000000a00 */
[----:B------:R-:W-:-:S02]  /*b970*/  ISETP.GE.AND P3, PT, R26, UR10, PT ;  /* 0x0000000a1a007c0c */ /* 0x000fc4000bf66270 */
[----:B------:R-:W-:Y:S02]  /*b980*/  ISETP.GE.AND P2, PT, R27, UR10, PT ;  /* 0x0000000a1b007c0c */ /* 0x000fe4000bf46270 */
[----:B------:R-:W-:Y:S02]  /*b990*/  LEA R24, P1, R8, UR6, 0x1 ;  /* 0x0000000608187c11 */ /* 0x000fe4000f8208ff */
[----:B------:R-:W-:-:S04]  /*b9a0*/  IADD3 R3, R9, R3, RZ ;  /* 0x0000000309037210 */ /* 0x000fc80007ffe0ff */
        /* <DEDUP_REMOVED lines=12> */
.L_x_811:
[----:B------:R-:W-:Y:S05]  /*ba70*/  BSYNC B1 ;  /* 0x0000000000017941 */ /* 0x000fea0003800000 */
.L_x_810:
[----:B------:R-:W-:Y:S05]  /*ba80*/  @P0 BRA `(.L_x_806) ;  /* 0x0000000000740947 */ /* 0x000fea0003800000 */
[----:B------:R-:W-:Y:S01]  /*ba90*/  IADD3 R3, P0, R12, 0x20, RZ ;  /* 0x000000200c037810 */ /* 0x000fe20007f1e0ff */
[----:B------:R-:W-:Y:S01]  /*baa0*/  ULDC.64 UR6, c[0x0][0xbd8] ;  /* 0x0002f60000067ab9 */ /* 0x000fe20000000a00 */
[----:B------:R-:W-:Y:S01]  /*bab0*/  IMAD.MOV.U32 R8, RZ, RZ, R10 ;  /* 0x000000ffff087224 */ /* 0x000fe200078e000a */
[----:B------:R-:W-:Y:S01]  /*bac0*/  ULDC.64 UR8, c[0x0][0x208] ;  /* 0x0000820000087ab9 */ /* 0x000fe20000000a00 */
[----:B------:R-:W-:Y:S01]  /*bad0*/  IMAD.MOV.U32 R9, RZ, RZ, R15 ;  /* 0x000000ffff097224 */ /* 0x000fe200078e000f */
[----:B------:R-:W-:Y:S01]  /*bae0*/  ISETP.GE.AND P1, PT, R14, UR10, PT ;  /* 0x0000000a0e007c0c */ /* 0x000fe2000bf26270 */
[----:B------:R-:W-:Y:S01]  /*baf0*/  IMAD.X R12, RZ, RZ, R13, P0 ;  /* 0x000000ffff0c7224 */ /* 0x000fe200000e060d */
        /* <DEDUP_REMOVED lines=9> */
[----:B------:R-:W-:Y:S02]  /*bb90*/  LEA R10, P3, R8, UR6, 0x1 ;  /* 0x00000006080a7c11 */ /* 0x000fe4000f8608ff */
[----:B------:R-:W-:-:S04]  /*bba0*/  IADD3 R3, R9, R3, RZ ;  /* 0x0000000309037210 */ /* 0x000fc80007ffe0ff */
        /* <DEDUP_REMOVED lines=11> */
.L_x_806:
[----:B------:R-:W-:Y:S05]  /*bc60*/  BSYNC B0 ;  /* 0x0000000000007941 */ /* 0x000fea0003800000 */
.L_x_800:
[----:B------:R-:W-:Y:S02]  /*bc70*/  ULDC UR4, c[0x0][0xd14] ;  /* 0x0003450000047ab9 */ /* 0x000fe40000000800 */
[----:B------:R-:W-:-:S13]  /*bc80*/  ISETP.GE.AND P0, PT, R7, UR4, PT ;  /* 0x0000000407007c0c */ /* 0x000fda000bf06270 */
[----:B------:R-:W-:Y:S05]  /*bc90*/  @!P0 BRA `(.L_x_812) ;  /* 0xffffff5000a48947 */ /* 0x000fea000383ffff */
[----:B------:R-:W-:Y:S05]  /*bca0*/  EXIT ;  /* 0x000000000000794d */ /* 0x000fea0003800000 */
.L_x_772:
        /* <DEDUP_REMOVED lines=9> */
[----:B------:R-:W-:Y:S01]  /*bd40*/  IMAD.MOV.U32 R0, RZ, RZ, RZ ;  /* 0x000000ffff007224 */ /* 0x000fe200078e00ff */
[----:B------:R-:W-:Y:S01]  /*bd50*/  ULDC.64 UR6, c[0x0][0x208] ;  /* 0x0000820000067ab9 */ /* 0x000fe20000000a00 */
        /* <DEDUP_REMOVED lines=9> */
[----:B------:R-:W0:Y:S01]  /*bdf0*/  S2UR UR6, SR_CTAID.X ;  /* 0x00000000000679c3 */ /* 0x000e220000002500 */
[----:B------:R-:W-:Y:S01]  /*be00*/  ISETP.GE.U32.AND P0, PT, R8, 0x2, PT ;  /* 0x000000020800780c */ /* 0x000fe20003f06070 */
[----:B------:R-:W-:Y:S01]  /*be10*/  IMAD.MOV.U32 R16, RZ, RZ, RZ ;  /* 0x000000ffff107224 */ /* 0x000fe200078e00ff */
[----:B------:R-:W-:Y:S02]  /*be20*/  LOP3.LUT R4, R4, 0xfffffffe, RZ, 0xc0, !PT ;  /* 0xfffffffe04047812 */ /* 0x000fe400078ec0ff */
[----:B------:R-:W-:-:S07]  /*be30*/  MOV R19, RZ ;  /* 0x000000ff00137202 */ /* 0x000fce0000000f00 */
[----:B------:R-:W-:-:S04]  /*be40*/  @P1 LOP3.LUT R4, R4, 0x1, RZ, 0xfc, !PT ;  /* 0x0000000104041812 */ /* 0x000fc800078efcff */
[----:B------:R-:W-:-:S04]  /*be50*/  LOP3.LUT R4, R4, 0xffffffef, RZ, 0xc0, !PT ;  /* 0xffffffef04047812 */ /* 0x000fc800078ec0ff */
[----:B------:R-:W-:-:S04]  /*be60*/  @P0 LOP3.LUT R4, R4, 0x10, RZ, 0xfc, !PT ;  /* 0x0000001004040812 */ /* 0x000fc800078efcff */
[----:B------:R-:W-:Y:S01]  /*be70*/  LOP3.LUT R4, R4, 0xfffffff7, RZ, 0xc0, !PT ;  /* 0xfffffff704047812 */ /* 0x000fe200078ec0ff */
[----:B--2---:R-:W1:Y:S02]  /*be80*/  SHFL.UP PT, R5, R0, 0x1, RZ ;  /* 0x0420000000057989 */ /* 0x004e6400000e00ff */
[----:B-1----:R-:W-:-:S05]  /*be90*/  SEL R5, R5, RZ, P1 ;  /* 0x000000ff05057207 */ /* 0x002fca0000800000 */
[----:B------:R-:W-:-:S05]  /*bea0*/  IMAD.IADD R5, R0, 0x1, R5 ;  /* 0x0000000100057824 */ /* 0x000fca00078e0205 */
[----:B------:R-:W1:Y:S02]  /*beb0*/  SHFL.UP PT, R6, R5, 0x2, RZ ;  /* 0x0440000005067989 */ /* 0x000e6400000e00ff */
[----:B-1----:R-:W-:Y:S02]  /*bec0*/  SEL R6, R6, RZ, P0 ;  /* 0x000000ff06067207 */ /* 0x002fe40000000000 */
[----:B------:R-:W-:-:S03]  /*bed0*/  ISETP.GE.U32.AND P0, PT, R8, 0x4, PT ;  /* 0x000000040800780c */ /* 0x000fc60003f06070 */
[----:B------:R-:W-:-:S05]  /*bee0*/  IMAD.IADD R6, R5, 0x1, R6 ;  /* 0x0000000105067824 */ /* 0x000fca00078e0206 */
[----:B------:R-:W1:Y:S05]  /*bef0*/  SHFL.UP PT, R7, R6, 0x4, RZ ;  /* 0x0480000006077989 */ /* 0x000e6a00000e00ff */
[----:B------:R-:W-:-:S04]  /*bf00*/  @P0 LOP3.LUT R4, R4, 0x8, RZ, 0xfc, !PT ;  /* 0x0000000804040812 */ /* 0x000fc800078efcff */
[----:B------:R-:W-:Y:S02]  /*bf10*/  LOP3.LUT R4, R4, 0xfffffffb, RZ, 0xc0, !PT ;  /* 0xfffffffb04047812 */ /* 0x000fe400078ec0ff */
[----:B-1----:R-:W-:Y:S02]  /*bf20*/  SEL R7, R7, RZ, P0 ;  /* 0x000000ff07077207 */ /* 0x002fe40000000000 */
[----:B------:R-:W-:Y:S02]  /*bf30*/  ISETP.GE.U32.AND P0, PT, R8, 0x8, PT ;  /* 0x000000080800780c */ /* 0x000fe40003f06070 */
[----:B------:R-:W-:-:S05]  /*bf40*/  IADD3 R7, R6, R7, RZ ;  /* 0x0000000706077210 */ /* 0x000fca0007ffe0ff */
[----:B------:R-:W1:Y:S06]  /*bf50*/  SHFL.UP PT, R2, R7, 0x8, RZ ;  /* 0x0500000007027989 */ /* 0x000e6c00000e00ff */
[----:B------:R-:W-:-:S04]  /*bf60*/  @P0 LOP3.LUT R4, R4, 0x4, RZ, 0xfc, !PT ;  /* 0x0000000404040812 */ /* 0x000fc800078efcff */
[----:B------:R-:W-:Y:S02]  /*bf70*/  LOP3.LUT R4, R4, 0xfffffffd, RZ, 0xc0, !PT ;  /* 0xfffffffd04047812 */ /* 0x000fe400078ec0ff */
[----:B-1----:R-:W-:Y:S02]  /*bf80*/  SEL R2, R2, RZ, P0 ;  /* 0x000000ff02027207 */ /* 0x002fe40000000000 */
[----:B------:R-:W-:-:S03]  /*bf90*/  ISETP.GE.U32.AND P0, PT, R8, 0x10, PT ;  /* 0x000000100800780c */ /* 0x000fc60003f06070 */
[----:B------:R-:W-:-:S05]  /*bfa0*/  IMAD.IADD R3, R7, 0x1, R2 ;  /* 0x0000000107037824 */ /* 0x000fca00078e0202 */
[----:B------:R-:W1:Y:S05]  /*bfb0*/  SHFL.UP PT, R2, R3, 0x10, RZ ;  /* 0x0600000003027989 */ /* 0x000e6a00000e00ff */
[----:B------:R-:W-:Y:S02]  /*bfc0*/  @P0 LOP3.LUT R4, R4, 0x2, RZ, 0xfc, !PT ;  /* 0x0000000204040812 */ /* 0x000fe400078efcff */
[----:B-1----:R-:W-:-:S05]  /*bfd0*/  SEL R2, R2, RZ, P0 ;  /* 0x000000ff02027207 */ /* 0x002fca0000000000 */
[----:B------:R-:W-:-:S05]  /*bfe0*/  IMAD.IADD R2, R3, 0x1, R2 ;  /* 0x0000000103027824 */ /* 0x000fca00078e0202 */
[----:B------:R-:W1:Y:S02]  /*bff0*/  SHFL.IDX PT, R5, R2, 0x1f, 0x1f ;  /* 0x03e01f0002057f89 */ /* 0x000e6400000e0000 */
[----:B-1----:R-:W-:-:S04]  /*c000*/  IMAD R5, R5, UR4, RZ ;  /* 0x0000000405057c24 */ /* 0x002fc8000f8e02ff */
[----:B------:R-:W-:Y:S01]  /*c010*/  IMAD.MOV.U32 R6, RZ, RZ, R5 ;  /* 0x000000ffff067224 */ /* 0x000fe200078e0005 */
[----:B0-----:R-:W-:-:S13]  /*c020*/  ISETP.GT.AND P0, PT, R5, UR6, PT ;  /* 0x0000000605007c0c */ /* 0x001fda000bf04270 */
[----:B------:R-:W-:Y:S05]  /*c030*/  @P0 BRA `(.L_x_813) ;  /* 0x0000000000c40947 */ /* 0x000fea0003800000 */
[----:B------:R-:W-:Y:S01]  /*c040*/  IMAD.MOV.U32 R5, RZ, RZ, R6 ;  /* 0x000000ffff057224 */ /* 0x000fe200078e0006 */
[----:B------:R-:W-:Y:S01]  /*c050*/  ULDC UR5, c[0x0][0xd14] ;  /* 0x0003450000057ab9 */ /* 0x000fe20000000800 */
[----:B------:R-:W-:Y:S01]  /*c060*/  IMAD.MOV.U32 R19, RZ, RZ, RZ ;  /* 0x000000ffff137224 */ /* 0x000fe200078e00ff */
[----:B------:R-:W-:Y:S01]  /*c070*/  ULDC UR7, c[0x0][0xd14] ;  /* 0x0003450000077ab9 */ /* 0x000fe20000000800 */
[----:B------:R-:W-:-:S05]  /*c080*/  ULDC UR4, c[0x0][0xd10] ;  /* 0x0003440000047ab9 */ /* 0x000fca0000000800 */
.L_x_817:
[----:B------:R-:W-:Y:S01]  /*c090*/  IADD3 R0, R19, 0x1f, RZ ;  /* 0x0000001f13007810 */ /* 0x000fe20007ffe0ff */
[----:B------:R-:W-:-:S03]  /*c0a0*/  IMAD.U32 R19, RZ, RZ, UR7 ;  /* 0x00000007ff137e24 */ /* 0x000fc6000f8e00ff */
[----:B------:R-:W-:-:S13]  /*c0b0*/  ISETP.GE.AND P0, PT, R0, UR5, PT ;  /* 0x0000000500007c0c */ /* 0x000fda000bf06270 */
[----:B------:R-:W-:Y:S05]  /*c0c0*/  @P0 BRA `(.L_x_814) ;  /* 0x0000000400440947 */ /* 0x000fea0003800000 */
[----:B------:R-:W0:Y:S01]  /*c0d0*/  S2R R2, SR_TID.X ;  /* 0x0000000000027919 */ /* 0x000e220000002100 */
[----:B------:R-:W-:Y:S01]  /*c0e0*/  IMAD.MOV.U32 R19, RZ, RZ, R0 ;  /* 0x000000ffff137224 */ /* 0x000fe200078e0000 */
[----:B------:R-:W-:Y:S01]  /*c0f0*/  BSSY B0, `(.L_x_815) ;  /* 0x000000b000007945 */ /* 0x000fe20003800000 */
[----:B------:R-:W-:Y:S02]  /*c100*/  MOV R0, RZ ;  /* 0x000000ff00007202 */ /* 0x000fe40000000f00 */
[----:B0-----:R-:W-:-:S04]  /*c110*/  LOP3.LUT R8, R2, 0x1f, RZ, 0xc0, !PT ;  /* 0x0000001f02087812 */ /* 0x001fc800078ec0ff */
[C---:B------:R-:W-:Y:S01]  /*c120*/  ISETP.NE.AND P1, PT, R8.reuse, 0x1f, PT ;  /* 0x0000001f0800780c */ /* 0x040fe20003f25270 */
[----:B------:R-:W-:-:S05]  /*c130*/  IMAD.IADD R7, R8, 0x1, R19 ;  /* 0x0000000108077824 */ /* 0x000fca00078e0213 */
[----:B------:R-:W-:-:S13]  /*c140*/  ISETP.GE.OR P0, PT, R7, UR5, !P1 ;  /* 0x0000000507007c0c */ /* 0x000fda000cf06670 */
[----:B------:R-:W-:Y:S05]  /*c150*/  @P0 BRA `(.L_x_816) ;  /* 0x0000000000100947 */ /* 0x000fea0003800000 */
[----:B------:R-:W0:Y:S01]  /*c160*/  LDC.64 R2, c[0x0][0xd58] ;  /* 0x00035600ff027b82 */ /* 0x000e220000000a00 */
[----:B------:R-:W-:Y:S01]  /*c170*/  ULDC.64 UR8, c[0x0][0x208] ;  /* 0x0000820000087ab9 */ /* 0x000fe20000000a00 */
[----:B0-----:R-:W-:-:S05]  /*c180*/  IMAD.WIDE R2, R7, 0x4, R2 ;  /* 0x0000000407027825 */ /* 0x001fca00078e0202 */
[----:B------:R0:W5:Y:S02]  /*c190*/  LDG.E R0, desc[UR8][R2.64] ;  /* 0x0000000802007981 */ /* 0x000164000c1e1900 */
.L_x_816:
[----:B------:R-:W-:Y:S05]  /*c1a0*/  BSYNC B0 ;  /* 0x0000000000007941 */ /* 0x000fea0003800000 */
.L_x_815:
        /* <DEDUP_REMOVED lines=26> */
.L_x_813:
[----:B------:R-:W-:-:S05]  /*c350*/  IADD3 R7, -R6, R5, RZ ;  /* 0x0000000506077210 */ /* 0x000fca0007ffe1ff */
        /* <DEDUP_REMOVED lines=11> */
[----:B0-----:R-:W-:Y:S01]  /*c410*/  IMAD.MOV R11, RZ, RZ, -R3 ;  /* 0x000000ffff0b7224 */ /* 0x001fe200078e0a03 */
[----:B------:R-:W-:Y:S06]  /*c420*/  @!P0 BRA `(.L_x_818) ;  /* 0x0000000000088947 */ /* 0x000fec0003800000 */
[----:B------:R-:W-:-:S05]  /*c430*/  VIADD R9, R5, 0xffffffff ;  /* 0xffffffff05097836 */ /* 0x000fca0000000000 */
[----:B------:R0:W1:Y:S02]  /*c440*/  SHFL.IDX PT, R16, R2, R9, 0x1f ;  /* 0x00001f0902107589 */ /* 0x00006400000e0000 */
.L_x_818:
[----:B-1----:R-:W-:Y:S01]  /*c450*/  IMAD R16, R16, UR4, R7 ;  /* 0x0000000410107c24 */ /* 0x002fe2000f8e0207 */
[----:B0-----:R-:W-:Y:S01]  /*c460*/  MOV R2, RZ ;  /* 0x000000ff00027202 */ /* 0x001fe20000000f00 */
[----:B------:R-:W-:Y:S02]  /*c470*/  IMAD R7, R11, R6, RZ ;  /* 0x000000060b077224 */ /* 0x000fe400078e02ff */
[----:B------:R-:W-:Y:S01]  /*c480*/  IMAD.IADD R19, R5, 0x1, R19 ;  /* 0x0000000105137824 */ /* 0x000fe200078e0213 */
[----:B------:R-:W-:Y:S01]  /*c490*/  IADD3 R9, -R16, UR6, RZ ;  /* 0x0000000610097c10 */ /* 0x000fe2000fffe1ff */
        /* <DEDUP_REMOVED lines=20> */
.L_x_814:
[----:B------:R-:W-:Y:S02]  /*c5e0*/  IMAD.MOV.U32 R17, RZ, RZ, RZ ;  /* 0x000000ffff117224 */ /* 0x000fe400078e00ff */
[----:B------:R-:W-:Y:S02]  /*c5f0*/  IMAD.U32 R16, RZ, RZ, UR6 ;  /* 0x00000006ff107e24 */ /* 0x000fe4000f8e00ff */
[----:B------:R-:W-:-:S07]  /*c600*/  IMAD.MOV.U32 R18, RZ, RZ, RZ ;  /* 0x000000ffff127224 */ /* 0x000fce00078e00ff */
.L_x_819:
[----:B------:R-:W0:Y:S01]  /*c610*/  S2R R0, SR_TID.X ;  /* 0x0000000000007919 */ /* 0x000e220000002100 */
[----:B------:R-:W-:Y:S01]  /*c620*/  UMOV UR4, URZ ;  /* 0x0000003f00047c82 */ /* 0x000fe20008000000 */
[----:B------:R-:W-:Y:S01]  /*c630*/  STL [R1], RZ ;  /* 0x000000ff01007387 */ /* 0x000fe20000100800 */
        /* <DEDUP_REMOVED lines=9> */
[----:B------:R0:W-:Y:S02]  /*c6d0*/  STL [R1+0x4], R0 ;  /* 0x0000040001007387 */ /* 0x0001e40000100800 */
[----:B0-----:R-:W-:-:S05]  /*c6e0*/  IMAD.U32 R0, RZ, RZ, UR4 ;  /* 0x00000004ff007e24 */ /* 0x001fca000f8e00ff */
[----:B------:R0:W-:Y:S01]  /*c6f0*/  STL [R1+0x2c], R0 ;  /* 0x00002c0001007387 */ /* 0x0001e20000100800 */
[----:B------:R-:W-:Y:S05]  /*c700*/  @P0 BRA `(.L_x_820) ;  /* 0x0000004000c00947 */ /* 0x000fea0003800000 */
[----:B------:R-:W-:Y:S01]  /*c710*/  ULDC UR4, c[0x0][0xc] ;  /* 0x0000030000047ab9 */ /* 0x000fe20000000800 */
[----:B------:R-:W-:Y:S01]  /*c720*/  IMAD.MOV.U32 R2, RZ, RZ, 0x1 ;  /* 0x00000001ff027424 */ /* 0x000fe200078e00ff */
[----:B------:R-:W-:Y:S01]  /*c730*/  ULDC.64 UR54, c[0x0][0x198] ;  /* 0x0000660000367ab9 */ /* 0x000fe20000000a00 */
[----:B0-----:R-:W-:Y:S01]  /*c740*/  IMAD.U32 R0, RZ, RZ, UR4 ;  /* 0x00000004ff007e24 */ /* 0x001fe2000f8e00ff */
[----:B------:R-:W-:Y:S02]  /*c750*/  UMOV UR4, URZ ;  /* 0x0000003f00047c82 */ /* 0x000fe40008000000 */
[----:B------:R-:W-:Y:S04]  /*c760*/  STL [R1+0x4], R2 ;  /* 0x0000040201007387 */ /* 0x000fe80000100800 */
[----:B------:R-:W-:Y:S04]  /*c770*/  STL [R1], RZ ;  /* 0x000000ff01007387 */ /* 0x000fe80000100800 */
[----:B------:R0:W-:Y:S02]  /*c780*/  STL [R1+0x30], R0 ;  /* 0x0000300001007387 */ /* 0x0001e40000100800 */
[----:B0-----:R-:W-:-:S05]  /*c790*/  MOV R0, UR4 ;  /* 0x0000000400007c02 */ /* 0x001fca0008000f00 */
[----:B------:R0:W-:Y:S02]  /*c7a0*/  STL [R1+0x2c], R0 ;  /* 0x00002c0001007387 */ /* 0x0001e40000100800 */
.L_x_884:
[----:B-1-3--:R-:W1:Y:S01]  /*c7b0*/  LDC.64 R2, c[0x0][0xd60] ;  /* 0x00035800ff027b82 */ /* 0x00ae620000000a00 */
[----:B------:R-:W-:Y:S01]  /*c7c0*/  ULDC.64 UR4, c[0x0][0x208] ;  /* 0x0000820000047ab9 */ /* 0x000fe20000000a00 */
[----:B-1----:R-:W-:-:S05]  /*c7d0*/  IMAD.WIDE R2, R19, 0x4, R2 ;  /* 0x0000000413027825 */ /* 0x002fca00078e0202 */
[----:B--2---:R-:W2:Y:S01]  /*c7e0*/  LDG.E R5, desc[UR4][R2.64] ;  /* 0x0000000402057981 */ /* 0x004ea2000c1e1900 */
[----:B------:R-:W-:Y:S05]  /*c7f0*/  YIELD ;  /* 0x0000000000007946 */ /* 0x000fea0003800000 */
[----:B------:R-:W-:Y:S01]  /*c800*/  ULDC.64 UR4, c[0x0][0xb20] ;  /* 0x0002c80000047ab9 */ /* 0x000fe20000000a00 */
[----:B0-----:R-:W-:Y:S01]  /*c810*/  IMAD.MOV.U32 R0, RZ, RZ, RZ ;  /* 0x000000ffff007224 */ /* 0x001fe200078e00ff */
[----:B------:R-:W-:Y:S01]  /*c820*/  ISETP.NE.U32.AND P0, PT, RZ, UR4, PT ;  /* 0x00000004ff007c0c */ /* 0x000fe2000bf05070 */
[----:B------:R-:W-:-:S03]  /*c830*/  ULDC.64 UR6, c[0x0][0x208] ;  /* 0x0000820000067ab9 */ /* 0x000fc60000000a00 */
        /* <DEDUP_REMOVED lines=41> */
[----:B------:R-:W-:Y:S02]  /*cad0*/  ULDC.64 UR4, c[0x0][0x208] ;  /* 0x0000820000047ab9 */ /* 0x000fe40000000a00 */
[----:B-----5:R-:W2:Y:S04]  /*cae0*/  LDG.E R6, desc[UR4][R2.64] ;  /* 0x0000000402067981 */ /* 0x020ea8000c1e1900 */
[----:B-1----:R-:W2:Y:S02]  /*caf0*/  LDG.E R5, desc[UR4][R2.64+0x4] ;  /* 0x0000040402057981 */ /* 0x002ea4000c1e1900 */
[----:B--2---:R-:W-:-:S07]  /*cb00*/  IMAD.IADD R6, R5, 0x1, -R6 ;  /* 0x0000000105067824 */ /* 0x004fce00078e0a06 */
.L_x_821:
        /* <DEDUP_REMOVED lines=16> */
[----:B------:R-:W2:Y:S01]  /*cc10*/  LDL R2, [R1+0x30] ;  /* 0x0000300001027983 */ /* 0x000ea20000100800 */
[----:B------:R-:W-:Y:S01]  /*cc20*/  VOTEU.ANY UR4, UPT, PT ;  /* 0x0000000000047886 */ /* 0x000fe200038e0100 */
[----:B------:R-:W-:Y:S01]  /*cc30*/  ULDC.64 UR6, c[0x0][0x208] ;  /* 0x0000820000067ab9 */ /* 0x000fe20000000a00 */
[----:B0-----:R-:W0:Y:S01]  /*cc40*/  FLO.U32 R0, UR4 ;  /* 0x0000000400007d00 */ /* 0x001e2200080e0000 */
[----:B------:R-:W0:Y:S07]  /*cc50*/  S2R R7, SR_LANEID ;  /* 0x0000000000077919 */ /* 0x000e2e0000000000 */
[----:B------:R-:W1:Y:S01]  /*cc60*/  POPC R5, UR4 ;  /* 0x0000000400057d09 */ /* 0x000e620008000000 */
[----:B0-----:R-:W-:-:S02]  /*cc70*/  ISETP.EQ.U32.AND P0, PT, R0, R7, PT ;  /* 0x000000070000720c */ /* 0x001fc40003f02070 */
[----:B--2---:R-:W-:Y:S02]  /*cc80*/  R2UR UR5, R2 ;  /* 0x00000000020572ca */ /* 0x004fe400000e0000 */
[----:B------:R-:W1:Y:S09]  /*cc90*/  LDC.64 R2, c[0x0][0xd38] ;  /* 0x00034e00ff027b82 */ /* 0x000e720000000a00 */
[----:B-1----:R-:W2:Y:S01]  /*cca0*/  @P0 ATOMG.E.ADD.STRONG.GPU PT, R3, desc[UR6][R2.64], R5 ;  /* 0x00000005020309a8 */ /* 0x002ea200081ee1c6 */
[----:B------:R-:W0:Y:S02]  /*ccb0*/  S2R R4, SR_LTMASK ;  /* 0x0000000000047919 */ /* 0x000e240000003900 */
[----:B0-----:R-:W-:-:S04]  /*ccc0*/  LOP3.LUT R4, R4, UR4, RZ, 0xc0, !PT ;  /* 0x0000000404047c12 */ /* 0x001fc8000f8ec0ff */
[----:B------:R-:W0:Y:S01]  /*ccd0*/  POPC R7, R4 ;  /* 0x0000000400077309 */ /* 0x000e220000000000 */
[----:B--2---:R-:W0:Y:S02]  /*cce0*/  SHFL.IDX PT, R0, R3, R0, 0x1f ;  /* 0x00001f0003007589 */ /* 0x004e2400000e0000 */
[----:B0-----:R-:W-:Y:S01]  /*ccf0*/  IADD3 R16, R0, UR5, R7 ;  /* 0x0000000500107c10 */ /* 0x001fe2000fffe007 */
[----:B------:R-:W-:Y:S06]  /*cd00*/  BRA `(.L_x_824) ;  /* 0x0000003000c07947 */ /* 0x000fec0003800000 */
.L_x_823:
        /* <DEDUP_REMOVED lines=23> */
.L_x_825:
        /* <DEDUP_REMOVED lines=20> */
.L_x_827:
        /* <DEDUP_REMOVED lines=16> */
.L_x_826:
[----:B------:R-:W2:Y:S01]  /*d0c0*/  LDL.LU R2, [R1+0x18] ;  /* 0x0000180001027983 */ /* 0x000ea20000300800 */
[----:B------:R-:W-:Y:S01]  /*d0d0*/  ULDC.64 UR4, c[0x0][0xaf0] ;  /* 0x0002bc0000047ab9 */ /* 0x000fe20000000a00 */
[----:B------:R-:W0:Y:S02]  /*d0e0*/  LDC R4, c[0x0][0x428] ;  /* 0x00010a00ff047b82 */ /* 0x000e240000000800 */
[----:B------:R-:W3:Y:S04]  /*d0f0*/  LDL.LU R0, [R1+0x1c] ;  /* 0x00001c0001007983 */ /* 0x000ee80000300800 */
[----:B------:R-:W4:Y:S04]  /*d100*/  LDL.LU R6, [R1+0x10] ;  /* 0x0000100001067983 */ /* 0x000f280000300800 */
[----:B------:R-:W4:Y:S01]  /*d110*/  LDL.LU R7, [R1+0x28] ;  /* 0x0000280001077983 */ /* 0x000f220000300800 */
[----:B------:R-:W-:Y:S01]  /*d120*/  ISETP.NE.U32.AND P0, PT, RZ, UR4, PT ;  /* 0x00000004ff007c0c */ /* 0x000fe2000bf05070 */
[----:B------:R-:W-:-:S03]  /*d130*/  ULDC.64 UR6, c[0x0][0x208] ;  /* 0x0000820000067ab9 */ /* 0x000fc60000000a00 */
[----:B------:R-:W-:Y:S01]  /*d140*/  ISETP.NE.AND.EX P0, PT, RZ, UR5, PT, P0 ;  /* 0x00000005ff007c0c */ /* 0x000fe2000bf05300 */
[----:B------:R-:W1:Y:S02]  /*d150*/  S2R R8, SR_TID.X ;  /* 0x0000000000087919 */ /* 0x000e640000002100 */
[----:B-1----:R-:W-:-:S04]  /*d160*/  LOP3.LUT R8, R8, 0x1f, RZ, 0xc0, !PT ;  /* 0x0000001f08087812 */ /* 0x002fc800078ec0ff */
        /* <DEDUP_REMOVED lines=8> */
[----:B----4-:R-:W-:-:S06]  /*d1f0*/  IMAD.MOV.U32 R0, RZ, RZ, R6 ;  /* 0x000000ffff007224 */ /* 0x010fcc00078e0006 */
[----:B------:R1:W5:Y:S01]  /*d200*/  @P0 LDG.E R0, desc[UR6][R2.64] ;  /* 0x0000000602000981 */ /* 0x000362000c1e1900 */
[----:B0-----:R-:W-:Y:S01]  /*d210*/  ISETP.NE.AND P0, PT, R4, 0x1, PT ;  /* 0x000000010400780c */ /* 0x001fe20003f05270 */
[----:B------:R-:W-:Y:S01]  /*d220*/  IMAD R17, R17, 0x40, R7 ;  /* 0x0000004011117824 */ /* 0x000fe200078e0207 */
[----:B------:R-:W-:Y:S02]  /*d230*/  MOV R4, R18 ;  /* 0x0000001200047202 */ /* 0x000fe40000000f00 */
[----:B------:R-:W-:-:S09]  /*d240*/  PLOP3.LUT P1, PT, P6, PT, PT, 0x8, 0x0 ;  /* 0x000000000000781c */ /* 0x000fd2000372e170 */
[----:B------:R-:W0:Y:S08]  /*d250*/  @P0 LDC R5, c[0x0][0x42c] ;  /* 0x00010b00ff050b82 */ /* 0x000e300000000800 */
[----:B-1----:R-:W1:Y:S01]  /*d260*/  @P0 LDC R2, c[0x0][0x430] ;  /* 0x00010c00ff020b82 */ /* 0x002e620000000800 */
[----:B0-----:R-:W-:-:S05]  /*d270*/  @P0 IMAD.HI.U32 R3, R18, R5, RZ ;  /* 0x0000000512030227 */ /* 0x001fca00078e00ff */
[----:B-1----:R-:W-:Y:S02]  /*d280*/  @P0 SHF.R.U32.HI R4, RZ, R2, R3 ;  /* 0x00000002ff040219 */ /* 0x002fe40000011603 */
[----:B------:R-:W-:-:S04]  /*d290*/  ISETP.NE.U32.AND P0, PT, RZ, UR4, PT ;  /* 0x00000004ff007c0c */ /* 0x000fc8000bf05070 */
[----:B------:R-:W-:-:S04]  /*d2a0*/  ISETP.NE.AND.EX P0, PT, RZ, UR5, PT, P0 ;  /* 0x00000005ff007c0c */ /* 0x000fc8000bf05300 */
[----:B------:R-:W-:-:S09]  /*d2b0*/  SEL R6, R6, RZ, !P0 ;  /* 0x000000ff06067207 */ /* 0x000fd20004000000 */
.L_x_828:
        /* <DEDUP_REMOVED lines=17> */
.L_x_898:
[----:B------:R-:W2:Y:S01]  /*d3d0*/  LDL R8, [R1+0x14] ;  /* 0x0000140001087983 */ /* 0x000ea20000100800 */
[----:B------:R-:W-:Y:S01]  /*d3e0*/  UMOV UR4, 0xffffffff ;  /* 0xffffffff00047882 */ /* 0x000fe20000000000 */
[----:B------:R-:W-:Y:S01]  /*d3f0*/  SHF.R.S32.HI R5, RZ, 0x1f, R0 ;  /* 0x0000001fff057819 */ /* 0x000fe20000011400 */
[----:B--2---:R-:W-:Y:S01]  /*d400*/  VIADD R9, R8, 0xffffffff ;  /* 0xffffffff08097836 */ /* 0x004fe20000000000 */
[----:B------:R-:W-:Y:S06]  /*d410*/  BRA.DIV UR4, `(.L_x_830) ;  /* 0x0000003e04107947 */ /* 0x000fec000b800000 */
[----:B------:R-:W-:-:S13]  /*d420*/  ELECT P6, URZ, PT ;  /* 0x00000000003f782f */ /* 0x000fda00038c0000 */
.L_x_901:
        /* <DEDUP_REMOVED lines=25> */
.L_x_832:
        /* <DEDUP_REMOVED lines=9> */
.L_x_902:
        /* <DEDUP_REMOVED lines=11> */
.L_x_834:
        /* <DEDUP_REMOVED lines=23> */
.L_x_831:
[----:B------:R-:W0:Y:S01]  /*d870*/  S2R R12, SR_CgaCtaId ;  /* 0x00000000000c7919 */ /* 0x000e220000008800 */
[----:B------:R-:W-:Y:S05]  /*d880*/  WARPSYNC.ALL ;  /* 0x0000000000007948 */ /* 0x000fea0003800000 */
[----:B------:R-:W-:Y:S01]  /*d890*/  BAR.SYNC.DEFER_BLOCKING 0x8, 0xa0 ;  /* 0x0202800000007b1d */ /* 0x000fe20000010000 */
[----:B------:R-:W-:Y:S02]  /*d8a0*/  ELECT P0, URZ, PT ;  /* 0x00000000003f782f */ /* 0x000fe40003800000 */
[----:B------:R-:W-:-:S03]  /*d8b0*/  MOV R11, 0x400 ;  /* 0x00000400000b7802 */ /* 0x000fc60000000f00 */
[----:B------:R-:W-:Y:S01]  /*d8c0*/  BSSY B0, `(.L_x_835) ;  /* 0x000004c000007945 */ /* 0x000fe20003800000 */
[----:B0-----:R-:W-:-:S07]  /*d8d0*/  LEA R11, R12, R11, 0x18 ;  /* 0x0000000b0c0b7211 */ /* 0x001fce00078ec0ff */
[----:B------:R-:W-:Y:S05]  /*d8e0*/  @!P0 BRA `(.L_x_836) ;  /* 0x0000000400248947 */ /* 0x000fea0003800000 */
[----:B------:R-:W-:Y:S01]  /*d8f0*/  R2UR UR16, R11 ;  /* 0x000000000b1072ca */ /* 0x000fe200000e0000 */
[----:B------:R-:W-:Y:S01]  /*d900*/  UIADD3 UR14, UP0, UR54, 0x270, URZ ;  /* 0x00000270360e7890 */ /* 0x000fe2000ff1e03f */
[----:B------:R-:W-:Y:S01]  /*d910*/  R2UR UR11, R17 ;  /* 0x00000000110b72ca */ /* 0x000fe200000e0000 */
[----:B------:R-:W-:Y:S01]  /*d920*/  UMOV UR6, 0x0 ;  /* 0x0000000000067882 */ /* 0x000fe20000000000 */
[----:B------:R-:W-:Y:S01]  /*d930*/  R2UR UR12, R18 ;  /* 0x00000000120c72ca */ /* 0x000fe200000e0000 */
[----:B------:R-:W-:Y:S01]  /*d940*/  UIADD3.X UR15, URZ, UR55, URZ, UP0, !UPT ;  /* 0x000000373f0f7290 */ /* 0x000fe200087fe43f */
[----:B------:R-:W-:Y:S01]  /*d950*/  R2UR UR13, R6 ;  /* 0x00000000060d72ca */ /* 0x000fe200000e0000 */
[----:B------:R-:W-:Y:S01]  /*d960*/  IMAD.MOV.U32 R6, RZ, RZ, 0x2000 ;  /* 0x00002000ff067424 */ /* 0x000fe200078e00ff */
[----:B------:R-:W-:Y:S01]  /*d970*/  UIADD3 UR4, UP0, UR54, 0x770, URZ ;  /* 0x0000077036047890 */ /* 0x000fe2000ff1e03f */
[----:B------:R-:W-:Y:S01]  /*d980*/  MOV R8, UR46 ;  /* 0x0000002e00087c02 */ /* 0x000fe20008000f00 */
[----:B------:R-:W-:Y:S01]  /*d990*/  UMOV UR7, 0x12f00000 ;  /* 0x12f0000000077882 */ /* 0x000fe20000000000 */
[----:B------:R-:W-:Y:S01]  /*d9a0*/  UMOV UR10, URZ ;  /* 0x0000003f000a7c82 */ /* 0x000fe20008000000 */
[----:B------:R0:W-:Y:S01]  /*d9b0*/  SYNCS.ARRIVE.TRANS64 RZ, [R11+URZ+0x38800], R6 ;  /* 0x038800060bff79a7 */ /* 0x0001e2000800003f */
[----:B------:R-:W-:Y:S01]  /*d9c0*/  UIADD3 UR8, UR16, 0x20400, URZ ;  /* 0x0002040010087890 */ /* 0x000fe2000fffe03f */
[----:B------:R-:W-:Y:S01]  /*d9d0*/  R2UR UR46, R8 ;  /* 0x00000000082e72ca */ /* 0x000fe200000e0000 */
[----:B------:R-:W-:-:S02]  /*d9e0*/  UIADD3 UR9, UR16, 0x38800, URZ ;  /* 0x0003880010097890 */ /* 0x000fc4000fffe03f */
[----:B------:R-:W-:Y:S02]  /*d9f0*/  UIADD3.X UR5, URZ, UR55, URZ, UP0, !UPT ;  /* 0x000000373f057290 */ /* 0x000fe400087fe43f */
[----:B------:R-:W-:Y:S01]  /*da00*/  UIADD3 UR40, UR16, 0x28400, URZ ;  /* 0x0002840010287890 */ /* 0x000fe2000fffe03f */
[----:B------:R-:W-:Y:S01]  /*da10*/  UMOV UR42, 0x100 ;  /* 0x00000100002a7882 */ /* 0x000fe20000000000 */
[----:B0-----:R-:W-:Y:S01]  /*da20*/  IMAD.MOV.U32 R6, RZ, RZ, 0x10000 ;  /* 0x00010000ff067424 */ /* 0x001fe200078e00ff */
[----:B------:R-:W-:Y:S02]  /*da30*/  MOV R10, UR42 ;  /* 0x0000002a000a7c02 */ /* 0x000fe40008000f00 */
[----:B------:R0:W-:Y:S01]  /*da40*/  UTMALDG.4D [UR8], [UR14], desc[UR6] ;  /* 0x000006080e0075b4 */ /* 0x0001e20008019000 */
[----:B------:R-:W-:Y:S01]  /*da50*/  UMOV UR42, 0x40 ;  /* 0x00000040002a7882 */ /* 0x000fe20000000000 */
[----:B------:R-:W-:Y:S01]  /*da60*/  UMOV UR43, UR11 ;  /* 0x0000000b002b7c82 */ /* 0x000fe20008000000 */
[----:B------:R-:W-:Y:S01]  /*da70*/  UMOV UR44, UR12 ;  /* 0x0000000c002c7c82 */ /* 0x000fe20008000000 */
        /* <DEDUP_REMOVED lines=18> */
[----:B0-----:R-:W-:Y:S01]  /*dba0*/  UIADD3 UR8, UR16, 0x26400, URZ ;  /* 0x0002640010087890 */ /* 0x001fe2000fffe03f */
[----:B-1----:R-:W-:Y:S01]  /*dbb0*/  MOV R6, UR47 ;  /* 0x0000002f00067c02 */ /* 0x002fe20008000f00 */
[----:B------:R-:W-:Y:S01]  /*dbc0*/  UIADD3 UR9, UR16, 0x38810, URZ ;  /* 0x0003881010097890 */ /* 0x000fe2000fffe03f */
[----:B------:R-:W-:Y:S01]  /*dbd0*/  UMOV UR26, 0x180 ;  /* 0x00000180001a7882 */ /* 0x000fe20000000000 */
[----:B------:R-:W-:Y:S01]  /*dbe0*/  UMOV UR27, UR11 ;  /* 0x0000000b001b7c82 */ /* 0x000fe20008000000 */
[----:B------:R-:W-:Y:S01]  /*dbf0*/  UMOV UR28, UR12 ;  /* 0x0000000c001c7c82 */ /* 0x000fe20008000000 */
[----:B------:R-:W-:Y:S01]  /*dc00*/  UMOV UR29, UR13 ;  /* 0x0000000d001d7c82 */ /* 0x000fe20008000000 */
[----:B------:R-:W-:-:S02]  /*dc10*/  UMOV UR18, 0x1c0 ;  /* 0x000001c000127882 */ /* 0x000fc40000000000 */
[----:B------:R-:W-:Y:S01]  /*dc20*/  UMOV UR41, UR9 ;  /* 0x0000000900297c82 */ /* 0x000fe20008000000 */
[----:B------:R-:W-:Y:S01]  /*dc30*/  UMOV UR57, UR9 ;  /* 0x0000000900397c82 */ /* 0x000fe20008000000 */
[----:B------:R-:W-:Y:S01]  /*dc40*/  UTMALDG.4D [UR8], [UR4], desc[UR6] ;  /* 0x00000608040075b4 */ /* 0x000fe20008019000 */
[----:B------:R-:W-:Y:S01]  /*dc50*/  UMOV UR49, UR9 ;  /* 0x0000000900317c82 */ /* 0x000fe20008000000 */
[----:B------:R-:W-:Y:S01]  /*dc60*/  UMOV UR33, UR9 ;  /* 0x0000000900217c82 */ /* 0x000fe20008000000 */
[----:B------:R-:W-:Y:S01]  /*dc70*/  UMOV UR25, UR9 ;  /* 0x0000000900197c82 */ /* 0x000fe20008000000 */
[----:B------:R-:W-:Y:S01]  /*dc80*/  UMOV UR19, UR11 ;  /* 0x0000000b00137c82 */ /* 0x000fe20008000000 */
[----:B------:R-:W-:Y:S01]  /*dc90*/  UMOV UR20, UR12 ;  /* 0x0000000c00147c82 */ /* 0x000fe20008000000 */
[----:B------:R-:W-:Y:S01]  /*dca0*/  UMOV UR21, UR13 ;  /* 0x0000000d00157c82 */ /* 0x000fe20008000000 */
[----:B------:R-:W-:Y:S01]  /*dcb0*/  UMOV UR17, UR9 ;  /* 0x0000000900117c82 */ /* 0x000fe20008000000 */
[----:B------:R0:W-:Y:S01]  /*dcc0*/  UTMALDG.4D [UR40], [UR4], desc[UR6] ;  /* 0x00000628040075b4 */ /* 0x0001e20008019000 */
[----:B------:R-:W-:Y:S01]  /*dcd0*/  R2UR UR47, R6 ;  /* 0x00000000062f72ca */ /* 0x000fe200000e0000 */
[----:B------:R1:W-:Y:S01]  /*dce0*/  UTMALDG.4D [UR56], [UR4], desc[UR6] ;  /* 0x00000638040075b4 */ /* 0x0003e20008019000 */
[----:B------:R1:W-:Y:S01]  /*dcf0*/  UTMALDG.4D [UR48], [UR4], desc[UR6] ;  /* 0x00000630040075b4 */ /* 0x0003e20008019000 */
[----:B0-----:R-:W-:Y:S01]  /*dd00*/  R2UR UR42, R10 ;  /* 0x000000000a2a72ca */ /* 0x001fe200000e0000 */
[----:B------:R-:W-:-:S02]  /*dd10*/  UIADD3 UR40, UR16, 0x2e400, URZ ;  /* 0x0002e40010287890 */ /* 0x000fc4000fffe03f */
[----:B------:R-:W-:-:S10]  /*dd20*/  UIADD3 UR16, UR16, 0x34400, URZ ;  /* 0x0003440010107890 */ /* 0x000fd4000fffe03f */
[----:B------:R1:W-:Y:S01]  /*dd30*/  UTMALDG.4D [UR40], [UR4], desc[UR6] ;  /* 0x00000628040075b4 */ /* 0x0003e20008019000 */
[----:B------:R1:W-:Y:S01]  /*dd40*/  UTMALDG.4D [UR32], [UR4], desc[UR6] ;  /* 0x00000620040075b4 */ /* 0x0003e20008019000 */
[----:B------:R1:W-:Y:S01]  /*dd50*/  UTMALDG.4D [UR24], [UR4], desc[UR6] ;  /* 0x00000618040075b4 */ /* 0x0003e20008019000 */
[----:B------:R1:W-:Y:S02]  /*dd60*/  UTMALDG.4D [UR16], [UR4], desc[UR6] ;  /* 0x00000610040075b4 */ /* 0x0003e40008019000 */
[----:B-1----:R-:W-:Y:S01]  /*dd70*/  NOP ;  /* 0x0000000000007918 */ /* 0x002fe20000000000 */
.L_x_836:
[----:B------:R-:W-:Y:S05]  /*dd80*/  BSYNC B0 ;  /* 0x0000000000007941 */ /* 0x000fea0003800000 */
.L_x_835:
[----:B------:R-:W2:Y:S02]  /*dd90*/  LDL.LU R6, [R1+0x2c] ;  /* 0x00002c0001067983 */ /* 0x000ea40000300800 */
[----:B--2---:R-:W-:-:S13]  /*dda0*/  R2UR UR5, R6 ;  /* 0x00000000060572ca */ /* 0x004fda00000e0000 */
[----:B------:R-:W-:-:S04]  /*ddb0*/  UIADD3 UR5, UR5, 0x1, URZ ;  /* 0x0000000105057890 */ /* 0x000fc8000fffe03f */
[----:B------:R-:W-:Y:S02]  /*ddc0*/  ULEA.HI UR4, UR5, UR5, URZ, 0x1 ;  /* 0x0000000505047291 */ /* 0x000fe4000f8f083f */
[----:B------:R-:W-:Y:S02]  /*ddd0*/  MOV R6, UR5 ;  /* 0x0000000500067c02 */ /* 0x000fe40008000f00 */
[----:B------:R-:W-:-:S03]  /*dde0*/  ULOP3.LUT UR4, UR4, 0xfffffffe, URZ, 0xc0, !UPT ;  /* 0xfffffffe04047892 */ /* 0x000fc6000f8ec03f */
[----:B------:R0:W-:Y:S01]  /*ddf0*/  STL [R1+0x2c], R6 ;  /* 0x00002c0601007387 */ /* 0x0001e20000100800 */
[----:B------:R-:W-:-:S06]  /*de00*/  UIADD3 UR4, UR5, -UR4, URZ ;  /* 0x8000000405047290 */ /* 0x000fcc000fffe03f */
[----:B0-----:R-:W-:-:S05]  /*de10*/  IMAD.U32 R6, RZ, RZ, UR4 ;  /* 0x00000004ff067e24 */ /* 0x001fca000f8e00ff */
[----:B------:R-:W-:-:S04]  /*de20*/  SHF.L.U32 R6, R6, 0x1f, RZ ;  /* 0x0000001f06067819 */ /* 0x000fc800000006ff */
[----:B------:R-:W0:Y:S02]  /*de30*/  SYNCS.PHASECHK.TRANS64.TRYWAIT P0, [R11+URZ+0x38820], R6 ;  /* 0x038820060b0075a7 */ /* 0x000e24000800017f */
[----:B0-----:R-:W-:Y:S05]  /*de40*/  @!P0 BRA `(.L_x_837) ;  /* 0x0000003000b88947 */ /* 0x001fea0003800000 */
.L_x_903:
[----:B------:R-:W-:Y:S01]  /*de50*/  ULDC.64 UR38, c[0x0][0x3f8] ;  /* 0x0000fe0000267ab9 */ /* 0x000fe20000000a00 */
[----:B------:R-:W-:Y:S01]  /*de60*/  ULDC.64 UR46, c[0x0][0x408] ;  /* 0x00010200002e7ab9 */ /* 0x000fe20000000a00 */
[----:B------:R-:W-:Y:S04]  /*de70*/  BSSY B0, `(.L_x_838) ;  /* 0x0000050000007945 */ /* 0x000fe80003800000 */
[----:B------:R-:W-:Y:S05]  /*de80*/  @!P6 BRA `(.L_x_839) ;  /* 0x000000040038e947 */ /* 0x000fea0003800000 */
[----:B------:R-:W2:Y:S01]  /*de90*/  LDL R10, [R1] ;  /* 0x00000000010a7983 */ /* 0x000ea20000100800 */
[----:B------:R-:W-:-:S03]  /*dea0*/  MOV R11, 0x400 ;  /* 0x00000400000b7802 */ /* 0x000fc60000000f00 */
[----:B0-----:R-:W3:Y:S01]  /*deb0*/  LDL R8, [R1+0x4] ;  /* 0x0000040001087983 */ /* 0x001ee20000100800 */
[----:B------:R-:W0:Y:S02]  /*dec0*/  S2R R12, SR_CgaCtaId ;  /* 0x00000000000c7919 */ /* 0x000e240000008800 */
[----:B0-----:R-:W-:-:S05]  /*ded0*/  LEA R11, R12, R11, 0x18 ;  /* 0x0000000b0c0b7211 */ /* 0x001fca00078ec0ff */
[----:B--2---:R-:W-:Y:S01]  /*dee0*/  IMAD R6, R10, 0x8, R11 ;  /* 0x000000080a067824 */ /* 0x004fe200078e020b */
[----:B---3--:R-:W-:-:S04]  /*def0*/  SHF.L.U32 R8, R8, 0x1f, RZ ;  /* 0x0000001f08087819 */ /* 0x008fc800000006ff */
[----:B------:R-:W0:Y:S02]  /*df00*/  SYNCS.PHASECHK.TRANS64.TRYWAIT P0, [R6+URZ+0x38860], R8 ;  /* 0x03886008060075a7 */ /* 0x000e24000800017f */
[----:B0-----:R-:W-:Y:S05]  /*df10*/  @!P0 BRA `(.L_x_840) ;  /* 0x0000003000a48947 */ /* 0x001fea0003800000 */
.L_x_904:
        /* <DEDUP_REMOVED lines=11> */
.L_x_841:
        /* <DEDUP_REMOVED lines=19> */
[----:B--2---:R-:W-:Y:S02]  /*e100*/  LEA R6, R10, R11, 0x10 ;  /* 0x0000000b0a067211 */ /* 0x004fe400078e80ff */
[----:B---3--:R-:W-:-:S02]  /*e110*/  R2UR UR11, R13 ;  /* 0x000000000d0b72ca */ /* 0x008fc400000e0000 */
        /* <DEDUP_REMOVED lines=37> */
.L_x_839:
[----:B------:R-:W-:Y:S05]  /*e370*/  BSYNC B0 ;  /* 0x0000000000007941 */ /* 0x000fea0003800000 */
.L_x_838:
        /* <DEDUP_REMOVED lines=9> */
[C---:B------:R-:W-:Y:S01]  /*e410*/  IMAD.IADD R6, R8.reuse, 0x1, R11 ;  /* 0x0000000108067824 */ /* 0x040fe200078e020b */
[----:B------:R-:W-:-:S04]  /*e420*/  IADD3 R8, R8, -0x2, RZ ;  /* 0xfffffffe08087810 */ /* 0x000fc80007ffe0ff */
[----:B------:R-:W-:-:S04]  /*e430*/  LOP3.LUT R6, R6, 0x1, RZ, 0xc0, !PT ;  /* 0x0000000106067812 */ /* 0x000fc800078ec0ff */
[----:B------:R-:W-:-:S13]  /*e440*/  ISETP.NE.U32.AND P0, PT, R6, 0x1, PT ;  /* 0x000000010600780c */ /* 0x000fda0003f05070 */
[----:B------:R-:W-:Y:S05]  /*e450*/  @P0 BRA `(.L_x_845) ;  /* 0x0000000800280947 */ /* 0x000fea0003800000 */
[----:B------:R-:W2:Y:S04]  /*e460*/  LDL.LU R10, [R1] ;  /* 0x00000000010a7983 */ /* 0x000ea80000300800 */
[----:B------:R-:W3:Y:S01]  /*e470*/  LDL.LU R14, [R1+0x4] ;  /* 0x00000400010e7983 */ /* 0x000ee20000300800 */
[----:B------:R-:W-:Y:S01]  /*e480*/  BSSY B2, `(.L_x_846) ;  /* 0x0000085000027945 */ /* 0x000fe20003800000 */
[----:B--2---:R-:W-:-:S05]  /*e490*/  VIADD R6, R10, 0x1 ;  /* 0x000000010a067836 */ /* 0x004fca0000000000 */
        /* <DEDUP_REMOVED lines=13> */
[----:B------:R-:W-:Y:S01]  /*e570*/  ULDC.64 UR6, c[0x0][0x208] ;  /* 0x0000820000067ab9 */ /* 0x000fe20000000a00 */
[----:B------:R-:W-:-:S04]  /*e580*/  IMAD R12, R5, UR4, RZ ;  /* 0x00000004050c7c24 */ /* 0x000fc8000f8e02ff */
[----:B------:R-:W-:Y:S01]  /*e590*/  IMAD R12, R0, UR5, R12 ;  /* 0x00000005000c7c24 */ /* 0x000fe2000f8e020c */
[----:B-1----:R-:W-:-:S13]  /*e5a0*/  ISETP.NE.AND P0, PT, R13, 0x1, PT ;  /* 0x000000010d00780c */ /* 0x002fda0003f05270 */
[----:B------:R-:W1:Y:S02]  /*e5b0*/  @P0 LDC.64 R6, c[0x0][0x420] ;  /* 0x00010800ff060b82 */ /* 0x000e640000000a00 */
[----:B-1----:R-:W-:-:S05]  /*e5c0*/  @P0 IMAD.HI.U32 R6, R8, R6, RZ ;  /* 0x0000000608060227 */ /* 0x002fca00078e00ff */
[----:B------:R-:W-:-:S04]  /*e5d0*/  @P0 SHF.R.U32.HI R10, RZ, R7, R6 ;  /* 0x00000007ff0a0219 */ /* 0x000fc80000011606 */
[--C-:B------:R-:W-:Y:S01]  /*e5e0*/  SHF.R.S32.HI R7, RZ, 0x1f, R10.reuse ;  /* 0x0000001fff077819 */ /* 0x100fe2000001140a */
[----:B------:R-:W-:-:S04]  /*e5f0*/  IMAD.MOV.U32 R6, RZ, RZ, R10 ;  /* 0x000000ffff067224 */ /* 0x000fc800078e000a */
[----:B------:R-:W-:-:S05]  /*e600*/  IMAD.WIDE.U32 R6, R0, UR4, R6 ;  /* 0x0000000400067c25 */ /* 0x000fca000f8e0006 */
[----:B------:R-:W-:Y:S02]  /*e610*/  IADD3 R12, R12, R7, RZ ;  /* 0x000000070c0c7210 */ /* 0x000fe40007ffe0ff */
[----:B------:R-:W-:-:S04]  /*e620*/  LEA R2, P0, R6, R2, 0x2 ;  /* 0x0000000206027211 */ /* 0x000fc800078010ff */
[----:B------:R-:W-:Y:S01]  /*e630*/  LEA.HI.X R3, R6, R3, R12, 0x2, P0 ;  /* 0x0000000306037211 */ /* 0x000fe200000f140c */
[----:B------:R-:W-:-:S04]  /*e640*/  IMAD.MOV R6, RZ, RZ, -R10 ;  /* 0x000000ffff067224 */ /* 0x000fc800078e0a0a */
[----:B------:R1:W5:Y:S01]  /*e650*/  LDG.E R7, desc[UR6][R2.64] ;  /* 0x0000000602077981 */ /* 0x000362000c1e1900 */
[----:B------:R-:W-:-:S07]  /*e660*/  IMAD R8, R13, R6, R8 ;  /* 0x000000060d087224 */ /* 0x000fce00078e0208 */
.L_x_848:
[----:B-1----:R-:W1:Y:S01]  /*e670*/  S2R R3, SR_CgaCtaId ;  /* 0x0000000000037919 */ /* 0x002e620000008800 */
[----:B------:R-:W-:-:S04]  /*e680*/  MOV R2, 0x400 ;  /* 0x0000040000027802 */ /* 0x000fc80000000f00 */
[----:B-1----:R-:W-:Y:S02]  /*e690*/  LEA R2, R3, R2, 0x18 ;  /* 0x0000000203027211 */ /* 0x002fe400078ec0ff */
[----:B------:R-:W-:-:S03]  /*e6a0*/  SHF.L.U32 R3, R14, 0x1f, RZ ;  /* 0x0000001f0e037819 */ /* 0x000fc600000006ff */
[----:B------:R-:W-:-:S04]  /*e6b0*/  IMAD R2, R15, 0x8, R2 ;  /* 0x000000080f027824 */ /* 0x000fc800078e0202 */
[----:B------:R-:W1:Y:S02]  /*e6c0*/  SYNCS.PHASECHK.TRANS64.TRYWAIT P0, [R2+URZ+0x38840], R3 ;  /* 0x03884003020075a7 */ /* 0x000e64000800017f */
[----:B-1----:R-:W-:Y:S05]  /*e6d0*/  @!P0 BRA `(.L_x_849) ;  /* 0x0000002800c88947 */ /* 0x002fea0003800000 */
.L_x_905:
        /* <DEDUP_REMOVED lines=11> */
.L_x_850:
        /* <DEDUP_REMOVED lines=14> */
[----:B--2---:R-:W-:-:S04]  /*e870*/  LEA R6, R6, R12, 0xd ;  /* 0x0000000c06067211 */ /* 0x004fc800078e68ff */
[----:B------:R-:W-:Y:S01]  /*e880*/  R2UR UR8, R6 ;  /* 0x00000000060872ca */ /* 0x000fe200000e0000 */
[----:B---3--:R-:W-:-:S05]  /*e890*/  IMAD R8, R8, 0x40, R10 ;  /* 0x0000004008087824 */ /* 0x008fca00078e020a */
[----:B------:R-:W-:-:S07]  /*e8a0*/  R2UR UR11, R8 ;  /* 0x00000000080b72ca */ /* 0x000fce00000e0000 */
[----:B------:R-:W-:-:S09]  /*e8b0*/  UIADD3 UR8, UR8, 0x22400, URZ ;  /* 0x0002240008087890 */ /* 0x000fd2000fffe03f */
[----:B------:R2:W-:Y:S01]  /*e8c0*/  UTMALDG.4D [UR8], [UR4], desc[UR6] ;  /* 0x00000608040075b4 */ /* 0x0005e20008019000 */
[----:B------:R-:W3:Y:S02]  /*e8d0*/  SYNCS.PHASECHK.TRANS64.TRYWAIT P0, [R2+URZ+0x38860], R3 ;  /* 0x03886003020075a7 */ /* 0x000ee4000800017f */
[----:B--23--:R-:W-:Y:S05]  /*e8e0*/  @!P0 BRA `(.L_x_851) ;  /* 0x0000002800588947 */ /* 0x00cfea0003800000 */
.L_x_906:
        /* <DEDUP_REMOVED lines=8> */
.L_x_852:
[----:B-12---:R-:W2:Y:S01]  /*e970*/  LDL R3, [R1] ;  /* 0x0000000001037983 */ /* 0x006ea20000100800 */
        /* <DEDUP_REMOVED lines=53> */
.L_x_847:
[----:B------:R-:W-:Y:S05]  /*ecd0*/  BSYNC B2 ;  /* 0x0000000000027941 */ /* 0x000fea0003800000 */
.L_x_846:
[----:B------:R-:W2:Y:S02]  /*ece0*/  LDL.LU R2, [R1+0x14] ;  /* 0x0000140001027983 */ /* 0x000ea40000300800 */
[----:B--2---:R-:W-:-:S07]  /*ecf0*/  IADD3 R8, R2, -0x3, RZ ;  /* 0xfffffffd02087810 */ /* 0x004fce0007ffe0ff */
.L_x_845:
[----:B------:R-:W-:Y:S05]  /*ed00*/  BSYNC B1 ;  /* 0x0000000000017941 */ /* 0x000fea0003800000 */
.L_x_844:
[----:B------:R-:W-:-:S05]  /*ed10*/  IMAD.MOV R2, RZ, RZ, -R11 ;  /* 0x000000ffff027224 */ /* 0x000fca00078e0a0b */
[----:B------:R-:W-:-:S13]  /*ed20*/  ISETP.NE.AND P0, PT, R9, R2, PT ;  /* 0x000000020900720c */ /* 0x000fda0003f05270 */
[----:B------:R-:W-:Y:S05]  /*ed30*/  @!P0 BRA `(.L_x_843) ;  /* 0x0000001000388947 */ /* 0x000fea0003800000 */
.L_x_867:
        /* <DEDUP_REMOVED lines=10> */
[----:B------:R-:W-:Y:S01]  /*ede0*/  ISETP.NE.U32.AND P0, PT, RZ, UR38, PT ;  /* 0x00000026ff007c0c */ /* 0x000fe2000bf05070 */
[----:B------:R-:W-:-:S03]  /*edf0*/  IMAD.MOV.U32 R12, RZ, RZ, R8 ;  /* 0x000000ffff0c7224 */ /* 0x000fc600078e0008 */
[----:B------:R-:W-:-:S13]  /*ee00*/  ISETP.NE.AND.EX P0, PT, RZ, UR39, PT, P0 ;  /* 0x00000027ff007c0c */ /* 0x000fda000bf05300 */
[----:B------:R-:W-:Y:S05]  /*ee10*/  @!P0 BRA `(.L_x_855) ;  /* 0x0000000000488947 */ /* 0x000fea0003800000 */
[----:B------:R-:W1:Y:S01]  /*ee20*/  LDC R12, c[0x0][0x41c] ;  /* 0x00010700ff0c7b82 */ /* 0x000e620000000800 */
[----:B------:R-:W-:Y:S01]  /*ee30*/  MOV R11, R8 ;  /* 0x00000008000b7202 */ /* 0x000fe20000000f00 */
[----:B------:R-:W-:Y:S01]  /*ee40*/  IMAD R7, R5, UR46, RZ ;  /* 0x0000002e05077c24 */ /* 0x000fe2000f8e02ff */
[----:B------:R-:W-:-:S03]  /*ee50*/  ULDC.64 UR4, c[0x0][0x208] ;  /* 0x0000820000047ab9 */ /* 0x000fc60000000a00 */
[----:B------:R-:W-:Y:S01]  /*ee60*/  IMAD R6, R0, UR47, R7 ;  /* 0x0000002f00067c24 */ /* 0x000fe2000f8e0207 */
[----:B-1----:R-:W-:-:S13]  /*ee70*/  ISETP.NE.AND P0, PT, R12, 0x1, PT ;  /* 0x000000010c00780c */ /* 0x002fda0003f05270 */
[----:B------:R-:W1:Y:S02]  /*ee80*/  @P0 LDC.64 R2, c[0x0][0x420] ;  /* 0x00010800ff020b82 */ /* 0x000e640000000a00 */
[----:B-1----:R-:W-:-:S05]  /*ee90*/  @P0 IMAD.HI.U32 R2, R8, R2, RZ ;  /* 0x0000000208020227 */ /* 0x002fca00078e00ff */
[----:B------:R-:W-:-:S04]  /*eea0*/  @P0 SHF.R.U32.HI R11, RZ, R3, R2 ;  /* 0x00000003ff0b0219 */ /* 0x000fc80000011602 */
[--C-:B------:R-:W-:Y:S01]  /*eeb0*/  SHF.R.S32.HI R3, RZ, 0x1f, R11.reuse ;  /* 0x0000001fff037819 */ /* 0x100fe2000001140b */
[----:B------:R-:W-:-:S04]  /*eec0*/  IMAD.MOV.U32 R2, RZ, RZ, R11 ;  /* 0x000000ffff027224 */ /* 0x000fc800078e000b */
[----:B------:R-:W-:-:S04]  /*eed0*/  IMAD.WIDE.U32 R2, R0, UR46, R2 ;  /* 0x0000002e00027c25 */ /* 0x000fc8000f8e0002 */
[----:B------:R-:W-:Y:S01]  /*eee0*/  IMAD.IADD R3, R6, 0x1, R3 ;  /* 0x0000000106037824 */ /* 0x000fe200078e0203 */
[----:B------:R-:W-:-:S04]  /*eef0*/  LEA R6, P0, R2, UR38, 0x2 ;  /* 0x0000002602067c11 */ /* 0x000fc8000f8010ff */
[----:B------:R-:W-:Y:S01]  /*ef00*/  LEA.HI.X R7, R2, UR39, R3, 0x2, P0 ;  /* 0x0000002702077c11 */ /* 0x000fe200080f1403 */
[----:B------:R-:W-:-:S04]  /*ef10*/  IMAD.MOV R3, RZ, RZ, -R11 ;  /* 0x000000ffff037224 */ /* 0x000fc800078e0a0b */
[----:B------:R-:W-:Y:S01]  /*ef20*/  IMAD R12, R12, R3, R8 ;  /* 0x000000030c0c7224 */ /* 0x000fe200078e0208 */
[----:B------:R1:W5:Y:S06]  /*ef30*/  LDG.E R7, desc[UR4][R6.64] ;  /* 0x0000000406077981 */ /* 0x00036c000c1e1900 */
.L_x_855:
[----:B------:R-:W2:Y:S01]  /*ef40*/  S2R R3, SR_CgaCtaId ;  /* 0x0000000000037919 */ /* 0x000ea20000008800 */
[----:B------:R-:W-:-:S04]  /*ef50*/  MOV R2, 0x400 ;  /* 0x0000040000027802 */ /* 0x000fc80000000f00 */
[----:B--2---:R-:W-:Y:S02]  /*ef60*/  LEA R2, R3, R2, 0x18 ;  /* 0x0000000203027211 */ /* 0x004fe400078ec0ff */
[----:B------:R-:W-:Y:S02]  /*ef70*/  SHF.L.U32 R3, R10, 0x1f, RZ ;  /* 0x0000001f0a037819 */ /* 0x000fe400000006ff */
[----:B------:R-:W-:-:S04]  /*ef80*/  LEA R2, R9, R2, 0x3 ;  /* 0x0000000209027211 */ /* 0x000fc800078e18ff */
[----:B------:R-:W2:Y:S02]  /*ef90*/  SYNCS.PHASECHK.TRANS64.TRYWAIT P0, [R2+URZ+0x38840], R3 ;  /* 0x03884003020075a7 */ /* 0x000ea4000800017f */
[----:B--2---:R-:W-:Y:S05]  /*efa0*/  @!P0 BRA `(.L_x_856) ;  /* 0x0000002000bc8947 */ /* 0x004fea0003800000 */
.L_x_907:
        /* <DEDUP_REMOVED lines=11> */
.L_x_857:
        /* <DEDUP_REMOVED lines=8> */
[----:B-1----:R-:W-:-:S05]  /*f0e0*/  LEA R6, R13, R6, 0x18 ;  /* 0x000000060d067211 */ /* 0x002fca00078ec0ff */
[----:B------:R-:W-:-:S05]  /*f0f0*/  IMAD R6, R9, 0x2000, R6 ;  /* 0x0000200009067824 */ /* 0x000fca00078e0206 */
        /* <DEDUP_REMOVED lines=11> */
.L_x_908:
        /* <DEDUP_REMOVED lines=8> */
.L_x_859:
        /* <DEDUP_REMOVED lines=53> */
.L_x_854:
[----:B------:R-:W-:Y:S05]  /*f580*/  BSYNC B1 ;  /* 0x0000000000017941 */ /* 0x000fea0003800000 */
.L_x_853:
        /* <DEDUP_REMOVED lines=9> */
[----:B------:R-:W-:Y:S01]  /*f620*/  ISETP.NE.U32.AND P0, PT, RZ, UR38, PT ;  /* 0x00000026ff007c0c */ /* 0x000fe2000bf05070 */
[----:B------:R-:W-:-:S03]  /*f630*/  VIADD R9, R8, 0xffffffff ;  /* 0xffffffff08097836 */ /* 0x000fc60000000000 */
[----:B------:R-:W-:-:S13]  /*f640*/  ISETP.NE.AND.EX P0, PT, RZ, UR39, PT, P0 ;  /* 0x00000027ff007c0c */ /* 0x000fda000bf05300 */
[----:B------:R-:W-:Y:S05]  /*f650*/  @!P0 BRA `(.L_x_862) ;  /* 0x0000000000448947 */ /* 0x000fea0003800000 */
[----:B------:R-:W2:Y:S01]  /*f660*/  LDC R6, c[0x0][0x41c] ;  /* 0x00010700ff067b82 */ /* 0x000ea20000000800 */
[----:B------:R-:W-:Y:S01]  /*f670*/  IMAD R7, R5, UR46, RZ ;  /* 0x0000002e05077c24 */ /* 0x000fe2000f8e02ff */
[----:B------:R-:W-:Y:S01]  /*f680*/  ULDC.64 UR4, c[0x0][0x208] ;  /* 0x0000820000047ab9 */ /* 0x000fe20000000a00 */
[----:B--2---:R-:W-:-:S13]  /*f690*/  ISETP.NE.AND P0, PT, R6, 0x1, PT ;  /* 0x000000010600780c */ /* 0x004fda0003f05270 */
[----:B------:R-:W2:Y:S02]  /*f6a0*/  @P0 LDC.64 R2, c[0x0][0x420] ;  /* 0x00010800ff020b82 */ /* 0x000ea40000000a00 */
[----:B--2---:R-:W-:Y:S01]  /*f6b0*/  @P0 IMAD.HI.U32 R10, R9, R2, RZ ;  /* 0x00000002090a0227 */ /* 0x004fe200078e00ff */
[----:B------:R-:W-:-:S04]  /*f6c0*/  MOV R2, R9 ;  /* 0x0000000900027202 */ /* 0x000fc80000000f00 */
[----:B------:R-:W-:-:S05]  /*f6d0*/  @P0 SHF.R.U32.HI R2, RZ, R3, R10 ;  /* 0x00000003ff020219 */ /* 0x000fca000001160a */
[----:B------:R-:W-:-:S04]  /*f6e0*/  IMAD.MOV R3, RZ, RZ, -R2 ;  /* 0x000000ffff037224 */ /* 0x000fc800078e0a02 */
[----:B------:R-:W-:Y:S01]  /*f6f0*/  IMAD R9, R6, R3, R9 ;  /* 0x0000000306097224 */ /* 0x000fe200078e0209 */
[--C-:B------:R-:W-:Y:S01]  /*f700*/  SHF.R.S32.HI R3, RZ, 0x1f, R2.reuse ;  /* 0x0000001fff037819 */ /* 0x100fe20000011402 */
[C---:B------:R-:W-:Y:S02]  /*f710*/  IMAD R6, R0.reuse, UR47, R7 ;  /* 0x0000002f00067c24 */ /* 0x040fe4000f8e0207 */
[----:B------:R-:W-:-:S04]  /*f720*/  IMAD.WIDE.U32 R2, R0, UR46, R2 ;  /* 0x0000002e00027c25 */ /* 0x000fc8000f8e0002 */
[----:B------:R-:W-:Y:S01]  /*f730*/  IMAD.IADD R3, R6, 0x1, R3 ;  /* 0x0000000106037824 */ /* 0x000fe200078e0203 */
[----:B------:R-:W-:-:S04]  /*f740*/  LEA R6, P0, R2, UR38, 0x2 ;  /* 0x0000002602067c11 */ /* 0x000fc8000f8010ff */
[----:B------:R-:W-:-:S06]  /*f750*/  LEA.HI.X R7, R2, UR39, R3, 0x2, P0 ;  /* 0x0000002702077c11 */ /* 0x000fcc00080f1403 */
[----:B------:R2:W5:Y:S03]  /*f760*/  LDG.E R7, desc[UR4][R6.64] ;  /* 0x0000000406077981 */ /* 0x000566000c1e1900 */
.L_x_862:
[----:B------:R-:W3:Y:S01]  /*f770*/  S2R R3, SR_CgaCtaId ;  /* 0x0000000000037919 */ /* 0x000ee20000008800 */
[----:B------:R-:W-:-:S04]  /*f780*/  MOV R2, 0x400 ;  /* 0x0000040000027802 */ /* 0x000fc80000000f00 */
[----:B---3--:R-:W-:Y:S02]  /*f790*/  LEA R2, R3, R2, 0x18 ;  /* 0x0000000203027211 */ /* 0x008fe400078ec0ff */
[----:B------:R-:W-:-:S03]  /*f7a0*/  SHF.L.U32 R3, R11, 0x1f, RZ ;  /* 0x0000001f0b037819 */ /* 0x000fc600000006ff */
[----:B------:R-:W-:-:S04]  /*f7b0*/  IMAD R2, R12, 0x8, R2 ;  /* 0x000000080c027824 */ /* 0x000fc800078e0202 */
[----:B------:R-:W3:Y:S02]  /*f7c0*/  SYNCS.PHASECHK.TRANS64.TRYWAIT P0, [R2+URZ+0x38840], R3 ;  /* 0x03884003020075a7 */ /* 0x000ee4000800017f */
[----:B---3--:R-:W-:Y:S05]  /*f7d0*/  @!P0 BRA `(.L_x_863) ;  /* 0x0000001800d88947 */ /* 0x008fea0003800000 */
.L_x_909:
[----:B--2---:R-:W2:Y:S02]  /*f7e0*/  S2R R6, SR_TID.X ;  /* 0x0000000000067919 */ /* 0x004ea40000002100 */
[----:B--2---:R-:W-:-:S04]  /*f7f0*/  LOP3.LUT R6, R6, 0x7f, RZ, 0xc0, !PT ;  /* 0x0000007f06067812 */ /* 0x004fc800078ec0ff */
[----:B------:R-:W-:-:S13]  /*f800*/  ISETP.NE.AND P0, PT, R6, RZ, PT ;  /* 0x000000ff0600720c */ /* 0x000fda0003f05270 */
[----:B------:R-:W-:Y:S05]  /*f810*/  @P0 BRA `(.L_x_864) ;  /* 0x00000000001c0947 */ /* 0x000fea0003800000 */
[----:B------:R-:W2:Y:S01]  /*f820*/  S2R R6, SR_TID.X ;  /* 0x0000000000067919 */ /* 0x000ea20000002100 */
[----:B-1----:R-:W-:-:S04]  /*f830*/  MOV R11, 0x2000 ;  /* 0x00002000000b7802 */ /* 0x002fc80000000f00 */
[----:B------:R4:W-:Y:S01]  /*f840*/  SYNCS.ARRIVE.TRANS64 RZ, [R2+URZ+0x38830], R11 ;  /* 0x0388300b02ff79a7 */ /* 0x0009e2000800003f */
[----:B--2---:R-:W-:-:S04]  /*f850*/  LOP3.LUT R6, R6, 0x1f, RZ, 0xc0, !PT ;  /* 0x0000001f06067812 */ /* 0x004fc800078ec0ff */
[----:B------:R-:W-:-:S13]  /*f860*/  ISETP.NE.AND P1, PT, R6, RZ, PT ;  /* 0x000000ff0600720c */ /* 0x000fda0003f25270 */
[----:B----4-:R-:W-:Y:S05]  /*f870*/  @!P1 BRA `(.L_x_864) ;  /* 0x0000000000049947 */ /* 0x010fea0003800000 */
[----:B------:R-:W-:Y:S01]  /*f880*/  BPT.TRAP 0x1 ;  /* 0x000000040000795c */ /* 0x000fe20000300000 */
.L_x_864:
        /* <DEDUP_REMOVED lines=15> */
[----:B------:R-:W-:Y:S01]  /*f980*/  R2UR UR8, R6 ;  /* 0x00000000060872ca */ /* 0x000fe200000e0000 */
[----:B----4-:R-:W-:-:S05]  /*f990*/  IMAD R9, R9, 0x40, R10 ;  /* 0x0000004009097824 */ /* 0x010fca00078e020a */
[----:B------:R-:W-:-:S07]  /*f9a0*/  R2UR UR11, R9 ;  /* 0x00000000090b72ca */ /* 0x000fce00000e0000 */
[----:B------:R-:W-:-:S09]  /*f9b0*/  UIADD3 UR8, UR8, 0x22400, URZ ;  /* 0x0002240008087890 */ /* 0x000fd2000fffe03f */
[----:B------:R1:W-:Y:S01]  /*f9c0*/  UTMALDG.4D [UR8], [UR4], desc[UR6] ;  /* 0x00000608040075b4 */ /* 0x0003e20008019000 */
[----:B------:R-:W2:Y:S02]  /*f9d0*/  SYNCS.PHASECHK.TRANS64.TRYWAIT P1, [R2+URZ+0x38860], R3 ;  /* 0x03886003020075a7 */ /* 0x000ea4000802017f */
[----:B-12---:R-:W-:Y:S05]  /*f9e0*/  @!P1 BRA `(.L_x_865) ;  /* 0x0000001800689947 */ /* 0x006fea0003800000 */
.L_x_910:
        /* <DEDUP_REMOVED lines=8> */
.L_x_866:
        /* <DEDUP_REMOVED lines=19> */
[----:B--2---:R-:W-:-:S04]  /*fba0*/  LEA R2, R3, R6, 0x10 ;  /* 0x0000000603027211 */ /* 0x004fc800078e80ff */
        /* <DEDUP_REMOVED lines=34> */
.L_x_861:
[----:B------:R-:W-:Y:S05]  /*fdd0*/  BSYNC B1 ;  /* 0x0000000000017941 */ /* 0x000fea0003800000 */
.L_x_860:
[C---:B------:R-:W-:Y:S01]  /*fde0*/  ISETP.GT.AND P0, PT, R8.reuse, 0x1, PT ;  /* 0x000000010800780c */ /* 0x040fe20003f04270 */
[----:B------:R-:W-:-:S04]  /*fdf0*/  VIADD R2, R8, 0xfffffffe ;  /* 0xfffffffe08027836 */ /* 0x000fc80000000000 */
[----:B------:R-:W-:-:S08]  /*fe00*/  IMAD.MOV.U32 R8, RZ, RZ, R2 ;  /* 0x000000ffff087224 */ /* 0x000fd000078e0002 */
[----:B------:R-:W-:Y:S05]  /*fe10*/  @P0 BRA `(.L_x_867) ;  /* 0xffffffec00c80947 */ /* 0x000fea000383ffff */
.L_x_843:
[----:B------:R-:W-:Y:S05]  /*fe20*/  BSYNC B0 ;  /* 0x0000000000007941 */ /* 0x000fea0003800000 */
.L_x_842:
        /* <DEDUP_REMOVED lines=11> */
[----:B--2---:R-:W2:Y:S01]  /*fee0*/  LDL R2, [R1+0x30] ;  /* 0x0000300001027983 */ /* 0x004ea20000100800 */
[----:B------:R-:W-:Y:S01]  /*fef0*/  VOTEU.ANY UR4, UPT, PT ;  /* 0x0000000000047886 */ /* 0x000fe200038e0100 */
[----:B------:R-:W-:Y:S01]  /*ff00*/  ULDC.64 UR6, c[0x0][0x208] ;  /* 0x0000820000067ab9 */ /* 0x000fe20000000a00 */
[----:B------:R-:W3:Y:S01]  /*ff10*/  FLO.U32 R4, UR4 ;  /* 0x0000000400047d00 */ /* 0x000ee200080e0000 */
[----:B------:R-:W3:Y:S07]  /*ff20*/  S2R R7, SR_LANEID ;  /* 0x0000000000077919 */ /* 0x000eee0000000000 */
[----:B------:R-:W4:Y:S01]  /*ff30*/  POPC R5, UR4 ;  /* 0x0000000400057d09 */ /* 0x000f220008000000 */
[----:B---3--:R-:W-:-:S02]  /*ff40*/  ISETP.EQ.U32.AND P0, PT, R4, R7, PT ;  /* 0x000000070400720c */ /* 0x008fc40003f02070 */
[----:B--2---:R-:W-:Y:S02]  /*ff50*/  R2UR UR5, R2 ;  /* 0x00000000020572ca */ /* 0x004fe400000e0000 */
[----:B------:R-:W4:Y:S09]  /*ff60*/  LDC.64 R2, c[0x0][0xd38] ;  /* 0x00034e00ff027b82 */ /* 0x000f320000000a00 */
[----:B----4-:R-:W2:Y:S01]  /*ff70*/  @P0 ATOMG.E.ADD.STRONG.GPU PT, R3, desc[UR6][R2.64], R5 ;  /* 0x00000005020309a8 */ /* 0x010ea200081ee1c6 */
[----:B------:R-:W3:Y:S02]  /*ff80*/  S2R R6, SR_LTMASK ;  /* 0x0000000000067919 */ /* 0x000ee40000003900 */
[----:B---3--:R-:W-:-:S04]  /*ff90*/  LOP3.LUT R6, R6, UR4, RZ, 0xc0, !PT ;  /* 0x0000000406067c12 */ /* 0x008fc8000f8ec0ff */
[----:B------:R-:W3:Y:S01]  /*ffa0*/  POPC R7, R6 ;  /* 0x0000000600077309 */ /* 0x000ee20000000000 */
[----:B--2---:R-:W3:Y:S02]  /*ffb0*/  SHFL.IDX PT, R4, R3, R4, 0x1f ;  /* 0x00001f0403047589 */ /* 0x004ee400000e0000 */
[----:B---3--:R-:W-:-:S07]  /*ffc0*/  IADD3 R16, R4, UR5, R7 ;  /* 0x0000000504107c10 */ /* 0x008fce000fffe007 */
.L_x_869:
[----:B------:R-:W-:Y:S05]  /*ffd0*/  BSYNC B0 ;  /* 0x0000000000007941 */ /* 0x000fea0003800000 */
.L_x_868:
[----:B--2---:R-:W2:Y:S02]  /*ffe0*/  LDL.LU R2, [R1+0x4] ;  /* 0x0000040001027983 */ /* 0x004ea40000300800 */
[----:B--2---:R-:W-:-:S05]  /*fff0*/  LOP3.LUT R2, R2, R0, RZ, 0x3c, !PT ;  /* 0x0000000002027212 */ /* 0x004fca00078e3cff */
[----:B------:R2:W-:Y:S02]  /*10000*/  STL [R1+0x4], R2 ;  /* 0x0000040201007387 */ /* 0x0005e40000100800 */
.L_x_824:
[----:B------:R-:W-:Y:S05]  /*10010*/  BSYNC B6 ;  /* 0x0000000000067941 */ /* 0x000fea0003800000 */
.L_x_822:
[----:B------:R-:W-:-:S03]  /*10020*/  UMOV UR4, 0xffffffff ;  /* 0xffffffff00047882 */ /* 0x000fc60000000000 */
[----:B------:R-:W-:Y:S05]  /*10030*/  BRA.DIV UR4, `(.L_x_870) ;  /* 0x0000001204e87947 */ /* 0x000fea000b800000 */
[----:B------:R3:W4:Y:S04]  /*10040*/  SHFL.IDX PT, R4, R16, RZ, 0x1f ;  /* 0x00001fff10047589 */ /* 0x00072800000e0000 */
[----:B------:R3:W0:Y:S02]  /*10050*/  SHFL.IDX PT, R5, R16, 0x1, 0x1f ;  /* 0x00201f0010057f89 */ /* 0x00062400000e0000 */
.L_x_914:
[----:B0-----:R-:W0:Y:S01]  /*10060*/  S2R R0, SR_TID.X ;  /* 0x0000000000007919 */ /* 0x001e220000002100 */
[----:B------:R-:W-:Y:S01]  /*10070*/  ULDC UR4, c[0x0][0xd14] ;  /* 0x0003450000047ab9 */ /* 0x000fe20000000800 */
[----:B------:R-:W-:Y:S01]  /*10080*/  BSSY B0, `(.L_x_871) ;  /* 0x000000c000007945 */ /* 0x000fe20003800000 */
[----:B------:R-:W-:Y:S01]  /*10090*/  IMAD.MOV.U32 R17, RZ, RZ, RZ ;  /* 0x000000ffff117224 */ /* 0x000fe200078e00ff */
[----:B0-----:R-:W-:Y:S01]  /*100a0*/  LOP3.LUT R8, R0, 0x1f, RZ, 0xc0, !PT ;  /* 0x0000001f00087812 */ /* 0x001fe200078ec0ff */
[----:B------:R-:W-:-:S03]  /*100b0*/  IMAD.U32 R0, RZ, RZ, UR4 ;  /* 0x00000004ff007e24 */ /* 0x000fc6000f8e00ff */
[C---:B------:R-:W-:Y:S02]  /*100c0*/  ISETP.NE.AND P0, PT, R8.reuse, 0x1f, PT ;  /* 0x0000001f0800780c */ /* 0x040fe40003f05270 */
[----:B------:R-:W-:-:S04]  /*100d0*/  IADD3 R7, R8, R19, RZ ;  /* 0x0000001308077210 */ /* 0x000fc80007ffe0ff */
[----:B------:R-:W-:-:S13]  /*100e0*/  ISETP.GE.OR P0, PT, R7, R0, !P0 ;  /* 0x000000000700720c */ /* 0x000fda0004706670 */
[----:B------:R-:W-:Y:S05]  /*100f0*/  @P0 BRA `(.L_x_872) ;  /* 0x0000000000100947 */ /* 0x000fea0003800000 */
[----:B--2---:R-:W0:Y:S01]  /*10100*/  LDC.64 R2, c[0x0][0xd58] ;  /* 0x00035600ff027b82 */ /* 0x004e220000000a00 */
[----:B------:R-:W-:Y:S01]  /*10110*/  ULDC.64 UR4, c[0x0][0x208] ;  /* 0x0000820000047ab9 */ /* 0x000fe20000000a00 */
[----:B0-----:R-:W-:-:S05]  /*10120*/  IMAD.WIDE R2, R7, 0x4, R2 ;  /* 0x0000000407027825 */ /* 0x001fca00078e0202 */
[----:B------:R0:W5:Y:S02]  /*10130*/  LDG.E R17, desc[UR4][R2.64] ;  /* 0x0000000402117981 */ /* 0x000164000c1e1900 */
.L_x_872:
[----:B------:R-:W-:Y:S05]  /*10140*/  BSYNC B0 ;  /* 0x0000000000007941 */ /* 0x000fea0003800000 */
.L_x_871:
        /* <DEDUP_REMOVED lines=23> */
.L_x_922:
[----:B------:R-:W-:Y:S02]  /*102c0*/  ULDC UR4, c[0x0][0xd10] ;  /* 0x0003440000047ab9 */ /* 0x000fe40000000800 */
[----:B---3--:R-:W-:-:S05]  /*102d0*/  MOV R16, UR4 ;  /* 0x0000000400107c02 */ /* 0x008fca0008000f00 */
[----:B--2---:R-:W-:-:S04]  /*102e0*/  IMAD R2, R14, R16, RZ ;  /* 0x000000100e027224 */ /* 0x004fc800078e02ff */
[----:B------:R-:W-:-:S05]  /*102f0*/  IMAD.IADD R5, R5, 0x1, R2 ;  /* 0x0000000105057824 */ /* 0x000fca00078e0202 */
[----:B----4-:R-:W-:-:S13]  /*10300*/  ISETP.GT.AND P0, PT, R5, R4, PT ;  /* 0x000000040500720c */ /* 0x010fda0003f04270 */
[----:B------:R-:W-:Y:S05]  /*10310*/  @P0 BRA `(.L_x_874) ;  /* 0x0000000000b80947 */ /* 0x000fea0003800000 */
[----:B------:R-:W2:Y:S02]  /*10320*/  LDC R0, c[0x0][0xd14] ;  /* 0x00034500ff007b82 */ /* 0x000ea40000000800 */
.L_x_879:
[----:B------:R-:W-:-:S05]  /*10330*/  VIADD R19, R19, 0x1f ;  /* 0x0000001f13137836 */ /* 0x000fca0000000000 */
[----:B--2---:R-:W-:-:S13]  /*10340*/  ISETP.GE.AND P0, PT, R19, R0, PT ;  /* 0x000000001300720c */ /* 0x004fda0003f06270 */
[----:B------:R-:W-:Y:S05]  /*10350*/  @P0 BRA `(.L_x_875) ;  /* 0x0000000400600947 */ /* 0x000fea0003800000 */
[----:B------:R-:W2:Y:S01]  /*10360*/  S2R R2, SR_TID.X ;  /* 0x0000000000027919 */ /* 0x000ea20000002100 */
[----:B------:R-:W-:Y:S01]  /*10370*/  BSSY B0, `(.L_x_876) ;  /* 0x000000b000007945 */ /* 0x000fe20003800000 */
[----:B------:R-:W-:Y:S02]  /*10380*/  MOV R17, RZ ;  /* 0x000000ff00117202 */ /* 0x000fe40000000f00 */
[----:B--2---:R-:W-:-:S04]  /*10390*/  LOP3.LUT R8, R2, 0x1f, RZ, 0xc0, !PT ;  /* 0x0000001f02087812 */ /* 0x004fc800078ec0ff */
[C---:B------:R-:W-:Y:S01]  /*103a0*/  ISETP.NE.AND P1, PT, R8.reuse, 0x1f, PT ;  /* 0x0000001f0800780c */ /* 0x040fe20003f25270 */
[----:B------:R-:W-:-:S05]  /*103b0*/  IMAD.IADD R7, R8, 0x1, R19 ;  /* 0x0000000108077824 */ /* 0x000fca00078e0213 */
[----:B------:R-:W-:-:S13]  /*103c0*/  ISETP.GE.OR P0, PT, R7, R0, !P1 ;  /* 0x000000000700720c */ /* 0x000fda0004f06670 */
[----:B------:R-:W-:Y:S05]  /*103d0*/  @P0 BRA `(.L_x_877) ;  /* 0x0000000000100947 */ /* 0x000fea0003800000 */
[----:B0-----:R-:W0:Y:S01]  /*103e0*/  LDC.64 R2, c[0x0][0xd58] ;  /* 0x00035600ff027b82 */ /* 0x001e220000000a00 */
[----:B------:R-:W-:Y:S01]  /*103f0*/  ULDC.64 UR4, c[0x0][0x208] ;  /* 0x0000820000047ab9 */ /* 0x000fe20000000a00 */
[----:B0-----:R-:W-:-:S05]  /*10400*/  IMAD.WIDE R2, R7, 0x4, R2 ;  /* 0x0000000407027825 */ /* 0x001fca00078e0202 */
[----:B------:R2:W5:Y:S02]  /*10410*/  LDG.E R17, desc[UR4][R2.64] ;  /* 0x0000000402117981 */ /* 0x000564000c1e1900 */
.L_x_877:
[----:B------:R-:W-:Y:S05]  /*10420*/  BSYNC B0 ;  /* 0x0000000000007941 */ /* 0x000fea0003800000 */
.L_x_876:
[----:B------:R-:W-:-:S03]  /*10430*/  UMOV UR4, 0xffffffff ;  /* 0xffffffff00047882 */ /* 0x000fc60000000000 */
[----:B------:R-:W-:Y:S05]  /*10440*/  BRA.DIV UR4, `(.L_x_878) ;  /* 0x0000001604007947 */ /* 0x000fea000b800000 */
[----:B-----5:R-:W3:Y:S01]  /*10450*/  SHFL.UP PT, R14, R17, 0x1, RZ ;  /* 0x04200000110e7989 */ /* 0x020ee200000e00ff */
[C---:B------:R-:W-:Y:S02]  /*10460*/  ISETP.NE.AND P0, PT, R8.reuse, RZ, PT ;  /* 0x000000ff0800720c */ /* 0x040fe40003f05270 */
[----:B------:R-:W-:Y:S02]  /*10470*/  ISETP.GE.U32.AND P1, PT, R8, 0x2, PT ;  /* 0x000000020800780c */ /* 0x000fe40003f26070 */
[----:B---3--:R-:W-:Y:S02]  /*10480*/  SEL R14, R14, RZ, P0 ;  /* 0x000000ff0e0e7207 */ /* 0x008fe40000000000 */
        /* <DEDUP_REMOVED lines=17> */
.L_x_930:
[----:B------:R-:W-:Y:S02]  /*105a0*/  ULDC UR4, c[0x0][0xd10] ;  /* 0x0003440000047ab9 */ /* 0x000fe40000000800 */
[----:B------:R-:W-:-:S04]  /*105b0*/  IMAD.U32 R16, RZ, RZ, UR4 ;  /* 0x00000004ff107e24 */ /* 0x000fc8000f8e00ff */
[----:B--2---:R-:W-:-:S04]  /*105c0*/  IMAD R2, R14, R16, RZ ;  /* 0x000000100e027224 */ /* 0x004fc800078e02ff */
[----:B------:R-:W-:-:S05]  /*105d0*/  IMAD.IADD R5, R2, 0x1, R5 ;  /* 0x0000000102057824 */ /* 0x000fca00078e0205 */
[----:B------:R-:W-:-:S13]  /*105e0*/  ISETP.GT.AND P0, PT, R5, R4, PT ;  /* 0x000000040500720c */ /* 0x000fda0003f04270 */
[----:B------:R-:W-:Y:S05]  /*105f0*/  @!P0 BRA `(.L_x_879) ;  /* 0xfffffffc004c8947 */ /* 0x000fea000383ffff */
.L_x_874:
[----:B------:R-:W-:Y:S01]  /*10600*/  IADD3 R2, -R2, R5, RZ ;  /* 0x0000000502027210 */ /* 0x000fe20007ffe1ff */
[----:B------:R-:W-:-:S04]  /*10610*/  UMOV UR4, 0xffffffff ;  /* 0xffffffff00047882 */ /* 0x000fc80000000000 */
[----:B------:R-:W-:-:S05]  /*10620*/  IMAD R5, R3, R16, R2 ;  /* 0x0000001003057224 */ /* 0x000fca00078e0202 */
[----:B------:R-:W-:Y:S01]  /*10630*/  ISETP.GT.AND P6, PT, R5, R4, PT ;  /* 0x000000040500720c */ /* 0x000fe20003fc4270 */
[----:B------:R-:W-:-:S12]  /*10640*/  BRA.DIV UR4, `(.L_x_880) ;  /* 0x0000001604507947 */ /* 0x000fd8000b800000 */
[----:B------:R-:W-:-:S04]  /*10650*/  VOTE.ANY R6, PT, !P6 ;  /* 0x0000000000067806 */ /* 0x000fc800070e0100 */
[----:B------:R-:W2:Y:S02]  /*10660*/  POPC R5, R6 ;  /* 0x0000000600057309 */ /* 0x000ea40000000000 */
[----:B--2---:R2:W3:Y:S02]  /*10670*/  SHFL.IDX PT, R17, R17, R5, 0x1f ;  /* 0x00001f0511117589 */ /* 0x0044e400000e0000 */
.L_x_934:
[----:B------:R-:W-:Y:S01]  /*10680*/  ISETP.NE.AND P0, PT, R6, RZ, PT ;  /* 0x000000ff0600720c */ /* 0x000fe20003f05270 */
[----:B------:R-:W-:-:S12]  /*10690*/  IMAD.MOV.U32 R14, RZ, RZ, RZ ;  /* 0x000000ffff0e7224 */ /* 0x000fd800078e00ff */
[----:B------:R-:W-:Y:S05]  /*106a0*/  @!P0 BRA `(.L_x_881) ;  /* 0x0000000000108947 */ /* 0x000fea0003800000 */
[----:B------:R-:W-:Y:S01]  /*106b0*/  UMOV UR4, 0xffffffff ;  /* 0xffffffff00047882 */ /* 0x000fe20000000000 */
[----:B-1----:R-:W-:Y:S02]  /*106c0*/  VIADD R12, R5, 0xffffffff ;  /* 0xffffffff050c7836 */ /* 0x002fe40000000000 */
[----:B------:R-:W-:Y:S05]  /*106d0*/  BRA.DIV UR4, `(.L_x_882) ;  /* 0x0000001604747947 */ /* 0x000fea000b800000 */
[----:B------:R4:W1:Y:S02]  /*106e0*/  SHFL.IDX PT, R14, R3, R12, 0x1f ;  /* 0x00001f0c030e7589 */ /* 0x00086400000e0000 */
.L_x_881:
[----:B---3--:R-:W-:Y:S01]  /*106f0*/  IABS R6, R17 ;  /* 0x0000001100067213 */ /* 0x008fe20000000000 */
[----:B-1----:R-:W-:Y:S02]  /*10700*/  IMAD R16, R14, R16, R2 ;  /* 0x000000100e107224 */ /* 0x002fe400078e0202 */
[----:B------:R-:W-:Y:S01]  /*10710*/  IMAD.MOV.U32 R2, RZ, RZ, RZ ;  /* 0x000000ffff027224 */ /* 0x000fe200078e00ff */
[----:B------:R-:W1:Y:S01]  /*10720*/  I2F.RP R7, R6 ;  /* 0x0000000600077306 */ /* 0x000e620000209400 */
[----:B------:R-:W-:-:S07]  /*10730*/  IMAD.IADD R19, R5, 0x1, R19 ;  /* 0x0000000105137824 */ /* 0x000fce00078e0213 */
[----:B-1----:R-:W1:Y:S02]  /*10740*/  MUFU.RCP R7, R7 ;  /* 0x0000000700077308 */ /* 0x002e640000001000 */
[----:B-1----:R-:W-:-:S06]  /*10750*/  VIADD R8, R7, 0xffffffe ;  /* 0x0ffffffe07087836 */ /* 0x002fcc0000000000 */
[----:B0---4-:R-:W0:Y:S02]  /*10760*/  F2I.FTZ.U32.TRUNC.NTZ R3, R8 ;  /* 0x0000000800037305 */ /* 0x011e24000021f000 */
[----:B0-----:R-:W-:-:S05]  /*10770*/  IADD3 R9, RZ, -R3, RZ ;  /* 0x80000003ff097210 */ /* 0x001fca0007ffe0ff */
[----:B------:R-:W-:-:S04]  /*10780*/  IMAD R9, R9, R6, RZ ;  /* 0x0000000609097224 */ /* 0x000fc800078e02ff */
[----:B------:R-:W-:Y:S01]  /*10790*/  IMAD.HI.U32 R3, R3, R9, R2 ;  /* 0x0000000903037227 */ /* 0x000fe200078e0002 */
[----:B------:R-:W-:-:S03]  /*107a0*/  IABS R9, R17 ;  /* 0x0000001100097213 */ /* 0x000fc60000000000 */
[----:B------:R-:W-:Y:S02]  /*107b0*/  IMAD.IADD R2, R4, 0x1, -R16 ;  /* 0x0000000104027824 */ /* 0x000fe400078e0a10 */
[----:B------:R-:W-:-:S03]  /*107c0*/  IMAD.MOV R7, RZ, RZ, -R9 ;  /* 0x000000ffff077224 */ /* 0x000fc600078e0a09 */
[----:B------:R-:W-:-:S05]  /*107d0*/  IABS R4, R2 ;  /* 0x0000000200047213 */ /* 0x000fca0000000000 */
[----:B------:R-:W-:-:S04]  /*107e0*/  IMAD.HI.U32 R3, R3, R4, RZ ;  /* 0x0000000403037227 */ /* 0x000fc800078e00ff */
[----:B------:R-:W-:Y:S01]  /*107f0*/  IMAD R7, R3, R7, R4 ;  /* 0x0000000703077224 */ /* 0x000fe200078e0204 */
[----:B------:R-:W-:-:S04]  /*10800*/  LOP3.LUT R4, R2, R17, RZ, 0x3c, !PT ;  /* 0x0000001102047212 */ /* 0x000fc800078e3cff */
[----:B------:R-:W-:-:S13]  /*10810*/  ISETP.GT.U32.AND P0, PT, R6, R7, PT ;  /* 0x000000070600720c */ /* 0x000fda0003f04070 */
[----:B------:R-:W-:Y:S01]  /*10820*/  @!P0 IADD3 R7, R7, -R6, RZ ;  /* 0x8000000607078210 */ /* 0x000fe20007ffe0ff */
[----:B------:R-:W-:-:S03]  /*10830*/  @!P0 VIADD R3, R3, 0x1 ;  /* 0x0000000103038836 */ /* 0x000fc60000000000 */
[----:B------:R-:W-:-:S13]  /*10840*/  ISETP.GE.U32.AND P0, PT, R7, R6, PT ;  /* 0x000000060700720c */ /* 0x000fda0003f06070 */
[----:B------:R-:W-:Y:S01]  /*10850*/  @P0 VIADD R3, R3, 0x1 ;  /* 0x0000000103030836 */ /* 0x000fe20000000000 */
[----:B------:R-:W-:-:S13]  /*10860*/  ISETP.GE.AND P0, PT, R4, RZ, PT ;  /* 0x000000ff0400720c */ /* 0x000fda0003f06270 */
[----:B------:R-:W-:Y:S01]  /*10870*/  @!P0 IMAD.MOV R3, RZ, RZ, -R3 ;  /* 0x000000ffff038224 */ /* 0x000fe200078e0a03 */
[----:B------:R-:W-:-:S13]  /*10880*/  ISETP.NE.AND P0, PT, R17, RZ, PT ;  /* 0x000000ff1100720c */ /* 0x000fda0003f05270 */
[----:B------:R-:W-:-:S04]  /*10890*/  @!P0 LOP3.LUT R3, RZ, R17, RZ, 0x33, !PT ;  /* 0x00000011ff038212 */ /* 0x000fc800078e33ff */
[----:B------:R-:W-:Y:S01]  /*108a0*/  IADD3 R4, -R3, RZ, RZ ;  /* 0x000000ff03047210 */ /* 0x000fe20007ffe1ff */
[----:B------:R-:W-:-:S04]  /*108b0*/  IMAD.MOV.U32 R18, RZ, RZ, R3 ;  /* 0x000000ffff127224 */ /* 0x000fc800078e0003 */
[----:B------:R-:W-:Y:S01]  /*108c0*/  IMAD R17, R17, R4, R2 ;  /* 0x0000000411117224 */ /* 0x000fe200078e0202 */
[----:B------:R-:W-:Y:S06]  /*108d0*/  BRA `(.L_x_883) ;  /* 0x00000000001c7947 */ /* 0x000fec0003800000 */
.L_x_875:
[----:B------:R-:W-:Y:S01]  /*108e0*/  UMOV UR4, URZ ;  /* 0x0000003f00047c82 */ /* 0x000fe20008000000 */
[----:B------:R-:W-:Y:S01]  /*108f0*/  UMOV UR5, URZ ;  /* 0x0000003f00057c82 */ /* 0x000fe20008000000 */
[----:B------:R-:W-:Y:S01]  /*10900*/  ULDC UR6, c[0x0][0xd14] ;  /* 0x0003450000067ab9 */ /* 0x000fe20000000800 */
[----:B------:R-:W-:Y:S01]  /*10910*/  IMAD.MOV.U32 R16, RZ, RZ, R4 ;  /* 0x000000ffff107224 */ /* 0x000fe200078e0004 */
[----:B------:R-:W-:Y:S01]  /*10920*/  MOV R17, UR4 ;  /* 0x0000000400117c02 */ /* 0x000fe20008000f00 */
[----:B------:R-:W-:Y:S02]  /*10930*/  IMAD.U32 R18, RZ, RZ, UR5 ;  /* 0x00000005ff127e24 */ /* 0x000fe4000f8e00ff */
[----:B------:R-:W-:-:S07]  /*10940*/  IMAD.U32 R19, RZ, RZ, UR6 ;  /* 0x00000006ff137e24 */ /* 0x000fce000f8e00ff */
.L_x_883:
[----:B------:R-:W3:Y:S01]  /*10950*/  S2R R2, SR_TID.X ;  /* 0x0000000000027919 */ /* 0x000ee20000002100 */
[----:B------:R-:W-:Y:S05]  /*10960*/  WARPSYNC.ALL ;  /* 0x0000000000007948 */ /* 0x000fea0003800000 */
[----:B------:R-:W-:Y:S01]  /*10970*/  BAR.SYNC.DEFER_BLOCKING 0x4, 0x120 ;  /* 0x0104800000007b1d */ /* 0x000fe20000010000 */
[----:B---3--:R-:W-:-:S04]  /*10980*/  LOP3.LUT R2, R2, 0x1f, RZ, 0xc0, !PT ;  /* 0x0000001f02027812 */ /* 0x008fc800078ec0ff */
[----:B------:R-:W-:-:S13]  /*10990*/  ISETP.NE.AND P0, PT, R2, RZ, PT ;  /* 0x000000ff0200720c */ /* 0x000fda0003f05270 */
[----:B0-----:R-:W0:Y:S01]  /*109a0*/  @!P0 S2R R3, SR_CgaCtaId ;  /* 0x0000000000038919 */ /* 0x001e220000008800 */
[----:B------:R-:W-:-:S04]  /*109b0*/  @!P0 MOV R2, 0x400 ;  /* 0x0000040000028802 */ /* 0x000fc80000000f00 */
[----:B0-----:R-:W-:-:S05]  /*109c0*/  @!P0 LEA R2, R3, R2, 0x18 ;  /* 0x0000000203028211 */ /* 0x001fca00078ec0ff */
[----:B------:R3:W-:Y:S01]  /*109d0*/  @!P0 STS.128 [R2+0x388d0], R16 ;  /* 0x0388d01002008388 */ /* 0x0007e20000000c00 */
[----:B------:R-:W-:Y:S06]  /*109e0*/  BAR.ARV 0x5, 0x120 ;  /* 0x0144800000007b1d */ /* 0x000fec0000002000 */
[----:B------:R-:W-:-:S13]  /*109f0*/  ISETP.GE.AND P0, PT, R19, R0, PT ;  /* 0x000000001300720c */ /* 0x000fda0003f06270 */
[----:B------:R-:W-:Y:S05]  /*10a00*/  @!P0 BRA `(.L_x_884) ;  /* 0xffffffbc00688947 */ /* 0x000fea000383ffff */
.L_x_820:
[----:B0-----:R-:W4:Y:S01]  /*10a10*/  LDL R0, [R1+0x2c] ;  /* 0x00002c0001007983 */ /* 0x001f220000100800 */
[----:B------:R-:W0:Y:S01]  /*10a20*/  S2R R3, SR_CgaCtaId ;  /* 0x0000000000037919 */ /* 0x000e220000008800 */
[----:B----4-:R-:W-:Y:S02]  /*10a30*/  R2UR UR4, R0 ;  /* 0x00000000000472ca */ /* 0x010fe400000e0000 */
[----:B------:R-:W-:-:S04]  /*10a40*/  MOV R0, 0x400 ;  /* 0x0000040000007802 */ /* 0x000fc80000000f00 */
[----:B0-----:R-:W-:-:S07]  /*10a50*/  LEA R0, R3, R0, 0x18 ;  /* 0x0000000003007211 */ /* 0x001fce00078ec0ff */
[----:B------:R-:W-:-:S04]  /*10a60*/  UIADD3 UR4, UR4, 0x1, URZ ;  /* 0x0000000104047890 */ /* 0x000fc8000fffe03f */
[----:B------:R-:W-:-:S04]  /*10a70*/  ULEA.HI UR5, UR4, UR4, URZ, 0x1 ;  /* 0x0000000404057291 */ /* 0x000fc8000f8f083f */
[----:B------:R-:W-:-:S04]  /*10a80*/  ULOP3.LUT UR5, UR5, 0xfffffffe, URZ, 0xc0, !UPT ;  /* 0xfffffffe05057892 */ /* 0x000fc8000f8ec03f */
[----:B------:R-:W-:-:S06]  /*10a90*/  UIADD3 UR5, UR4, -UR5, URZ ;  /* 0x8000000504057290 */ /* 0x000fcc000fffe03f */
[----:B------:R-:W-:-:S05]  /*10aa0*/  IMAD.U32 R3, RZ, RZ, UR5 ;  /* 0x00000005ff037e24 */ /* 0x000fca000f8e00ff */
[----:B------:R-:W-:-:S04]  /*10ab0*/  SHF.L.U32 R3, R3, 0x1f, RZ ;  /* 0x0000001f03037819 */ /* 0x000fc800000006ff */
[----:B------:R-:W0:Y:S02]  /*10ac0*/  SYNCS.PHASECHK.TRANS64.TRYWAIT P0, [R0+URZ+0x38820], R3 ;  /* 0x03882003000075a7 */ /* 0x000e24000800017f */
[----:B0-----:R-:W-:Y:S05]  /*10ad0*/  @!P0 BRA `(.L_x_885) ;  /* 0x0000001000988947 */ /* 0x001fea0003800000 */
.L_x_937:
[----:B------:R-:W-:-:S03]  /*10ae0*/  UMOV UR4, 0xffffffff ;  /* 0xffffffff00047882 */ /* 0x000fc60000000000 */
[----:B------:R-:W-:Y:S05]  /*10af0*/  BRA.DIV UR4, `(.L_x_886) ;  /* 0x0000001204a47947 */ /* 0x000fea000b800000 */
[----:B---3--:R-:W3:Y:S02]  /*10b00*/  S2R R2, SR_TID.X ;  /* 0x0000000000027919 */ /* 0x008ee40000002100 */
[----:B---3--:R-:W-:-:S04]  /*10b10*/  SHF.R.U32.HI R2, RZ, 0x5, R2 ;  /* 0x00000005ff027819 */ /* 0x008fc80000011602 */
[----:B------:R-:W-:-:S05]  /*10b20*/  LOP3.LUT R2, R2, 0x3, RZ, 0xc0, !PT ;  /* 0x0000000302027812 */ /* 0x000fca00078ec0ff */
[----:B------:R3:W4:Y:S02]  /*10b30*/  SHFL.IDX PT, R14, R2, RZ, 0x1f ;  /* 0x00001fff020e7589 */ /* 0x00072400000e0000 */
.L_x_940:
[----:B----4-:R-:W-:Y:S01]  /*10b40*/  ISETP.NE.AND P0, PT, R14, RZ, PT ;  /* 0x000000ff0e00720c */ /* 0x010fe20003f05270 */
[----:B------:R-:W-:-:S12]  /*10b50*/  BSSY B0, `(.L_x_887) ;  /* 0x0000020000007945 */ /* 0x000fd80003800000 */
[----:B------:R-:W-:Y:S05]  /*10b60*/  @P0 BRA `(.L_x_888) ;  /* 0x0000000000780947 */ /* 0x000fea0003800000 */
[----:B------:R-:W-:-:S03]  /*10b70*/  UMOV UR4, 0xffffffff ;  /* 0xffffffff00047882 */ /* 0x000fc60000000000 */
[----:B------:R-:W-:Y:S05]  /*10b80*/  BRA.DIV UR4, `(.L_x_889) ;  /* 0x0000001204b47947 */ /* 0x000fea000b800000 */
[----:B------:R-:W-:-:S13]  /*10b90*/  ELECT P6, URZ, PT ;  /* 0x00000000003f782f */ /* 0x000fda00038c0000 */
.L_x_943:
[----:B------:R-:W-:Y:S05]  /*10ba0*/  @!P6 BRA `(.L_x_888) ;  /* 0x000000000068e947 */ /* 0x000fea0003800000 */
[----:B0-----:R-:W4:Y:S04]  /*10bb0*/  LDL R3, [R1] ;  /* 0x0000000001037983 */ /* 0x001f280000100800 */
[----:B------:R-:W2:Y:S01]  /*10bc0*/  LDL.LU R7, [R1+0x4] ;  /* 0x0000040001077983 */ /* 0x000ea20000300800 */
[----:B---3--:R-:W-:-:S05]  /*10bd0*/  IADD3 R2, R0, 0x38840, RZ ;  /* 0x0003884000027810 */ /* 0x008fca0007ffe0ff */
[C---:B----4-:R-:W-:Y:S02]  /*10be0*/  IMAD R6, R3.reuse, 0x8, R2 ;  /* 0x0000000803067824 */ /* 0x050fe400078e0202 */
[----:B------:R-:W-:Y:S01]  /*10bf0*/  VIADD R3, R3, 0x1 ;  /* 0x0000000103037836 */ /* 0x000fe20000000000 */
[----:B--2---:R-:W-:-:S04]  /*10c00*/  SHF.L.U32 R5, R7, 0x1f, RZ ;  /* 0x0000001f07057819 */ /* 0x004fc800000006ff */
        /* <DEDUP_REMOVED lines=8> */
.L_x_944:
[----:B------:R-:W2:Y:S01]  /*10c90*/  LDL.LU R4, [R1] ;  /* 0x0000000001047983 */ /* 0x000ea20000300800 */
[----:B------:R-:W3:Y:S01]  /*10ca0*/  SYNCS.PHASECHK.TRANS64.TRYWAIT P0, [R7+URZ], R2 ;  /* 0x00000002070075a7 */ /* 0x000ee2000800017f */
[----:B------:R-:W-:-:S05]  /*10cb0*/  IADD3 R0, R0, 0x38860, RZ ;  /* 0x0003886000007810 */ /* 0x000fca0007ffe0ff */
[----:B--2---:R-:W-:Y:S01]  /*10cc0*/  IMAD R4, R4, 0x8, R0 ;  /* 0x0000000804047824 */ /* 0x004fe200078e0200 */
[----:B---3--:R-:W-:Y:S06]  /*10cd0*/  @!P0 BRA `(.L_x_891) ;  /* 0x0000001000948947 */ /* 0x008fec0003800000 */
.L_x_945:
[----:B------:R-:W3:Y:S02]  /*10ce0*/  SYNCS.PHASECHK.TRANS64.TRYWAIT P0, [R4+URZ], R5 ;  /* 0x00000005040075a7 */ /* 0x000ee4000800017f */
[----:B---3--:R-:W-:Y:S05]  /*10cf0*/  @!P0 BRA `(.L_x_892) ;  /* 0x0000001000a08947 */ /* 0x008fea0003800000 */
.L_x_946:
[----:B------:R-:W-:-:S07]  /*10d00*/  IMAD R3, R3, 0x8, R0 ;  /* 0x0000000803037824 */ /* 0x000fce00078e0200 */
.L_x_893:
[----:B----4-:R4:W0:Y:S02]  /*10d10*/  SYNCS.PHASECHK.TRANS64.TRYWAIT P0, [R3+URZ], R2 ;  /* 0x00000002030075a7 */ /* 0x010824000800017f */
[----:B0-----:R-:W-:Y:S05]  /*10d20*/  @!P0 NANOSLEEP.SYNCS 0x989680 ;  /* 0x009896800000895d */ /* 0x001fea0003900000 */
[----:B------:R-:W0:Y:S02]  /*10d30*/  @!P0 SYNCS.PHASECHK.TRANS64 P0, [R3+URZ], R2 ;  /* 0x00000002030085a7 */ /* 0x000e24000800007f */
[----:B0-----:R-:W-:Y:S05]  /*10d40*/  @!P0 BRA `(.L_x_893) ;  /* 0xfffffffc00f08947 */ /* 0x001fea000383ffff */
.L_x_888:
[----:B------:R-:W-:Y:S05]  /*10d50*/  BSYNC B0 ;  /* 0x0000000000007941 */ /* 0x000fea0003800000 */
.L_x_887:
[----:B------:R-:W-:Y:S05]  /*10d60*/  EXIT ;  /* 0x000000000000794d */ /* 0x000fea0003800000 */
.L_x_780:
[----:B0-----:R-:W-:-:S04]  /*10d70*/  IMAD.U32 R3, RZ, RZ, UR37 ;  /* 0x00000025ff037e24 */ /* 0x001fc8000f8e00ff */
[----:B------:R0:W1:Y:S03]  /*10d80*/  SYNCS.PHASECHK.TRANS64.TRYWAIT P1, [R3+URZ+0x38800], R4 ;  /* 0x03880004030075a7 */ /* 0x000066000802017f */
[----:B-1----:R-:W-:Y:S05]  /*10d90*/  @!P1 NANOSLEEP.SYNCS 0x989680 ;  /* 0x009896800000995d */ /* 0x002fea0003900000 */
[----:B------:R-:W1:Y:S02]  /*10da0*/  @!P1 SYNCS.PHASECHK.TRANS64 P1, [R3+URZ+0x38800], R4 ;  /* 0x03880004030095a7 */ /* 0x000e64000802007f */
[----:B-1----:R-:W-:Y:S05]  /*10db0*/  @!P1 BRA `(.L_x_780) ;  /* 0xfffffffc00ec9947 */ /* 0x002fea000383ffff */
[----:B------:R-:W-:Y:S05]  /*10dc0*/  BRA `(.L_x_894) ;  /* 0xffffff2000c07947 */ /* 0x000fea000383ffff */
.L_x_784:
[----:B-1----:R1:W2:Y:S02]  /*10dd0*/  SYNCS.PHASECHK.TRANS64.TRYWAIT P1, [R3+URZ+0x38830], R6 ;  /* 0x03883006030075a7 */ /* 0x0022a4000802017f */
[----:B--2---:R-:W-:Y:S05]  /*10de0*/  @!P1 NANOSLEEP.SYNCS 0x989680 ;  /* 0x009896800000995d */ /* 0x004fea0003900000 */
[----:B------:R-:W2:Y:S02]  /*10df0*/  @!P1 SYNCS.PHASECHK.TRANS64 P1, [R3+URZ+0x38830], R6 ;  /* 0x03883006030095a7 */ /* 0x000ea4000802007f */
[----:B--2---:R-:W-:Y:S05]  /*10e00*/  @!P1 BRA `(.L_x_784) ;  /* 0xfffffffc00f09947 */ /* 0x004fea000383ffff */
[----:B------:R-:W-:Y:S05]  /*10e10*/  BRA `(.L_x_783) ;  /* 0xffffff2000d87947 */ /* 0x000fea000383ffff */
.L_x_785:
[----:B--2---:R-:W-:-:S04]  /*10e20*/  MOV R5, UR37 ;  /* 0x0000002500057c02 */ /* 0x004fc80008000f00 */
[----:B------:R2:W3:Y:S03]  /*10e30*/  SYNCS.PHASECHK.TRANS64.TRYWAIT P1, [R5+URZ+0x38810], R4 ;  /* 0x03881004050075a7 */ /* 0x0004e6000802017f */
[----:B---3--:R-:W-:Y:S05]  /*10e40*/  @!P1 NANOSLEEP.SYNCS 0x989680 ;  /* 0x009896800000995d */ /* 0x008fea0003900000 */
[----:B------:R-:W3:Y:S02]  /*10e50*/  @!P1 SYNCS.PHASECHK.TRANS64 P1, [R5+URZ+0x38810], R4 ;  /* 0x03881004050095a7 */ /* 0x000ee4000802007f */
[----:B---3--:R-:W-:Y:S05]  /*10e60*/  @!P1 BRA `(.L_x_785) ;  /* 0xfffffffc00ec9947 */ /* 0x008fea000383ffff */
[----:B------:R-:W-:Y:S05]  /*10e70*/  BRA `(.L_x_895) ;  /* 0xffffff2400607947 */ /* 0x000fea000383ffff */
.L_x_789:
[----:B----4-:R4:W0:Y:S02]  /*10e80*/  SYNCS.PHASECHK.TRANS64.TRYWAIT P1, [R3+URZ+0x38850], R6 ;  /* 0x03885006030075a7 */ /* 0x010824000802017f */
[----:B0-----:R-:W-:Y:S05]  /*10e90*/  @!P1 NANOSLEEP.SYNCS 0x989680 ;  /* 0x009896800000995d */ /* 0x001fea0003900000 */
[----:B------:R-:W0:Y:S02]  /*10ea0*/  @!P1 SYNCS.PHASECHK.TRANS64 P1, [R3+URZ+0x38850], R6 ;  /* 0x03885006030095a7 */ /* 0x000e24000802007f */
[----:B0-----:R-:W-:Y:S05]  /*10eb0*/  @!P1 BRA `(.L_x_789) ;  /* 0xfffffffc00f09947 */ /* 0x001fea000383ffff */
[----:B------:R-:W-:Y:S05]  /*10ec0*/  BRA `(.L_x_788) ;  /* 0xffffff24006c7947 */ /* 0x000fea000383ffff */
.L_x_794:
[----:B-1----:R-:W-:-:S04]  /*10ed0*/  IMAD.U32 R5, RZ, RZ, UR6 ;  /* 0x00000006ff057e24 */ /* 0x002fc8000f8e00ff */
[----:B------:R1:W2:Y:S03]  /*10ee0*/  SYNCS.PHASECHK.TRANS64.TRYWAIT P3, [R5+URZ+0x38830], R4 ;  /* 0x03883004050075a7 */ /* 0x0002a6000806017f */
[----:B--2---:R-:W-:Y:S05]  /*10ef0*/  @!P3 NANOSLEEP.SYNCS 0x989680 ;  /* 0x009896800000b95d */ /* 0x004fea0003900000 */
[----:B------:R-:W2:Y:S02]  /*10f00*/  @!P3 SYNCS.PHASECHK.TRANS64 P3, [R5+URZ+0x38830], R4 ;  /* 0x038830040500b5a7 */ /* 0x000ea4000806007f */
[----:B--2---:R-:W-:Y:S05]  /*10f10*/  @!P3 BRA `(.L_x_794) ;  /* 0xfffffffc00ecb947 */ /* 0x004fea000383ffff */
[----:B------:R-:W-:Y:S05]  /*10f20*/  BRA `(.L_x_793) ;  /* 0xffffff4800fc7947 */ /* 0x000fea000383ffff */
.L_x_798:
[----:B-1----:R-:W-:-:S04]  /*10f30*/  IMAD.U32 R5, RZ, RZ, UR6 ;  /* 0x00000006ff057e24 */ /* 0x002fc8000f8e00ff */
[----:B------:R1:W3:Y:S03]  /*10f40*/  SYNCS.PHASECHK.TRANS64.TRYWAIT P3, [R5+URZ+0x38850], R4 ;  /* 0x03885004050075a7 */ /* 0x0002e6000806017f */
[----:B---3--:R-:W-:Y:S05]  /*10f50*/  @!P3 NANOSLEEP.SYNCS 0x989680 ;  /* 0x009896800000b95d */ /* 0x008fea0003900000 */
[----:B------:R-:W3:Y:S02]  /*10f60*/  @!P3 SYNCS.PHASECHK.TRANS64 P3, [R5+URZ+0x38850], R4 ;  /* 0x038850040500b5a7 */ /* 0x000ee4000806007f */
[----:B---3--:R-:W-:Y:S05]  /*10f70*/  @!P3 BRA `(.L_x_798) ;  /* 0xfffffffc00ecb947 */ /* 0x008fea000383ffff */
[----:B------:R-:W-:Y:S05]  /*10f80*/  BRA `(.L_x_797) ;  /* 0xffffff4c00887947 */ /* 0x000fea000383ffff */
.L_x_829:
        /* <DEDUP_REMOVED lines=11> */
.L_x_897:
[----:B------:R-:W-:Y:S05]  /*11040*/  BSYNC B0 ;  /* 0x0000000000007941 */ /* 0x000fea0003800000 */
.L_x_896:
[----:B------:R-:W-:Y:S05]  /*11050*/  BRA `(.L_x_898) ;  /* 0xffffffc000dc7947 */ /* 0x000fea000383ffff */
.L_x_830:
[----:B------:R-:W-:Y:S01]  /*11060*/  BSSY B0, `(.L_x_899) ;  /* 0x0000006000007945 */ /* 0x000fe20003800000 */
[----:B------:R-:W-:-:S07]  /*11070*/  IMAD.MOV.U32 R15, RZ, RZ, -0x1 ;  /* 0xffffffffff0f7424 */ /* 0x000fce00078e00ff */
[----:B------:R-:W-:Y:S05]  /*11080*/  WARPSYNC.COLLECTIVE R15, `(.L_x_900) ;  /* 0x000000000f0c7348 */ /* 0x000fea0003c00000 */
[----:B------:R-:W-:Y:S02]  /*11090*/  ELECT P6, UR62, PT ;  /* 0x00000000003e782f */ /* 0x000fe400038c0000 */
[----:B------:R-:W-:Y:S01]  /*110a0*/  MOV R14, UR62 ;  /* 0x0000003e000e7c02 */ /* 0x000fe20008000f00 */
[----:B------:R-:W-:Y:S10]  /*110b0*/  ENDCOLLECTIVE ;  /* 0x000000000000791b */ /* 0x000ff40003800000 */
.L_x_900:
[----:B------:R-:W-:Y:S05]  /*110c0*/  BSYNC B0 ;  /* 0x0000000000007941 */ /* 0x000fea0003800000 */
.L_x_899:
[----:B------:R-:W-:Y:S05]  /*110d0*/  BRA `(.L_x_901) ;  /* 0xffffffc000d47947 */ /* 0x000fea000383ffff */
.L_x_833:
[----:B0-----:R0:W1:Y:S02]  /*110e0*/  SYNCS.PHASECHK.TRANS64.TRYWAIT P0, [R8+URZ+0x38840], R10 ;  /* 0x0388400a080075a7 */ /* 0x001064000800017f */
[----:B-1----:R-:W-:Y:S05]  /*110f0*/  @!P0 NANOSLEEP.SYNCS 0x989680 ;  /* 0x009896800000895d */ /* 0x002fea0003900000 */
[----:B------:R-:W1:Y:S02]  /*11100*/  @!P0 SYNCS.PHASECHK.TRANS64 P0, [R8+URZ+0x38840], R10 ;  /* 0x0388400a080085a7 */ /* 0x000e64000800007f */
[----:B-1----:R-:W-:Y:S05]  /*11110*/  @!P0 BRA `(.L_x_833) ;  /* 0xfffffffc00f08947 */ /* 0x002fea000383ffff */
[----:B------:R-:W-:Y:S05]  /*11120*/  BRA `(.L_x_902) ;  /* 0xffffffc400487947 */ /* 0x000fea000383ffff */
.L_x_837:
        /* <DEDUP_REMOVED lines=8> */
.L_x_840:
[----:B0-----:R0:W1:Y:S02]  /*111b0*/  SYNCS.PHASECHK.TRANS64.TRYWAIT P0, [R6+URZ+0x38860], R8 ;  /* 0x03886008060075a7 */ /* 0x001064000800017f */
[----:B-1----:R-:W-:Y:S05]  /*111c0*/  @!P0 NANOSLEEP.SYNCS 0x989680 ;  /* 0x009896800000895d */ /* 0x002fea0003900000 */
[----:B------:R-:W1:Y:S02]  /*111d0*/  @!P0 SYNCS.PHASECHK.TRANS64 P0, [R6+URZ+0x38860], R8 ;  /* 0x03886008060085a7 */ /* 0x000e64000800007f */
[----:B-1----:R-:W-:Y:S05]  /*111e0*/  @!P0 BRA `(.L_x_840) ;  /* 0xfffffffc00f08947 */ /* 0x002fea000383ffff */
[----:B------:R-:W-:Y:S05]  /*111f0*/  BRA `(.L_x_904) ;  /* 0xffffffcc00487947 */ /* 0x000fea000383ffff */
.L_x_849:
[----:B-1----:R1:W2:Y:S02]  /*11200*/  SYNCS.PHASECHK.TRANS64.TRYWAIT P0, [R2+URZ+0x38840], R3 ;  /* 0x03884003020075a7 */ /* 0x0022a4000800017f */
[----:B--2---:R-:W-:Y:S05]  /*11210*/  @!P0 NANOSLEEP.SYNCS 0x989680 ;  /* 0x009896800000895d */ /* 0x004fea0003900000 */
[----:B------:R-:W2:Y:S02]  /*11220*/  @!P0 SYNCS.PHASECHK.TRANS64 P0, [R2+URZ+0x38840], R3 ;  /* 0x03884003020085a7 */ /* 0x000ea4000800007f */
[----:B--2---:R-:W-:Y:S05]  /*11230*/  @!P0 BRA `(.L_x_849) ;  /* 0xfffffffc00f08947 */ /* 0x004fea000383ffff */
[----:B------:R-:W-:Y:S05]  /*11240*/  BRA `(.L_x_905) ;  /* 0xffffffd400247947 */ /* 0x000fea000383ffff */
.L_x_851:
[----:B--2---:R2:W3:Y:S02]  /*11250*/  SYNCS.PHASECHK.TRANS64.TRYWAIT P0, [R2+URZ+0x38860], R3 ;  /* 0x03886003020075a7 */ /* 0x0044e4000800017f */
[----:B---3--:R-:W-:Y:S05]  /*11260*/  @!P0 NANOSLEEP.SYNCS 0x989680 ;  /* 0x009896800000895d */ /* 0x008fea0003900000 */
[----:B------:R-:W3:Y:S02]  /*11270*/  @!P0 SYNCS.PHASECHK.TRANS64 P0, [R2+URZ+0x38860], R3 ;  /* 0x03886003020085a7 */ /* 0x000ee4000800007f */
[----:B---3--:R-:W-:Y:S05]  /*11280*/  @!P0 BRA `(.L_x_851) ;  /* 0xfffffffc00f08947 */ /* 0x008fea000383ffff */
[----:B------:R-:W-:Y:S05]  /*11290*/  BRA `(.L_x_906) ;  /* 0xffffffd400947947 */ /* 0x000fea000383ffff */
.L_x_856:
[----:B--2---:R2:W3:Y:S02]  /*112a0*/  SYNCS.PHASECHK.TRANS64.TRYWAIT P0, [R2+URZ+0x38840], R3 ;  /* 0x03884003020075a7 */ /* 0x0044e4000800017f */
[----:B---3--:R-:W-:Y:S05]  /*112b0*/  @!P0 NANOSLEEP.SYNCS 0x989680 ;  /* 0x009896800000895d */ /* 0x008fea0003900000 */
[----:B------:R-:W3:Y:S02]  /*112c0*/  @!P0 SYNCS.PHASECHK.TRANS64 P0, [R2+URZ+0x38840], R3 ;  /* 0x03884003020085a7 */ /* 0x000ee4000800007f */
[----:B---3--:R-:W-:Y:S05]  /*112d0*/  @!P0 BRA `(.L_x_856) ;  /* 0xfffffffc00f08947 */ /* 0x008fea000383ffff */
[----:B------:R-:W-:Y:S05]  /*112e0*/  BRA `(.L_x_907) ;  /* 0xffffffdc00307947 */ /* 0x000fea000383ffff */
.L_x_858:
[----:B-1----:R1:W3:Y:S02]  /*112f0*/  SYNCS.PHASECHK.TRANS64.TRYWAIT P1, [R2+URZ+0x38860], R3 ;  /* 0x03886003020075a7 */ /* 0x0022e4000802017f */
[----:B---3--:R-:W-:Y:S05]  /*11300*/  @!P1 NANOSLEEP.SYNCS 0x989680 ;  /* 0x009896800000995d */ /* 0x008fea0003900000 */
[----:B------:R-:W3:Y:S02]  /*11310*/  @!P1 SYNCS.PHASECHK.TRANS64 P1, [R2+URZ+0x38860], R3 ;  /* 0x03886003020095a7 */ /* 0x000ee4000802007f */
[----:B---3--:R-:W-:Y:S05]  /*11320*/  @!P1 BRA `(.L_x_858) ;  /* 0xfffffffc00f09947 */ /* 0x008fea000383ffff */
[----:B------:R-:W-:Y:S05]  /*11330*/  BRA `(.L_x_908) ;  /* 0xffffffdc009c7947 */ /* 0x000fea000383ffff */
.L_x_863:
[----:B---3--:R3:W4:Y:S02]  /*11340*/  SYNCS.PHASECHK.TRANS64.TRYWAIT P0, [R2+URZ+0x38840], R3 ;  /* 0x03884003020075a7 */ /* 0x008724000800017f */
[----:B----4-:R-:W-:Y:S05]  /*11350*/  @!P0 NANOSLEEP.SYNCS 0x989680 ;  /* 0x009896800000895d */ /* 0x010fea0003900000 */
[----:B------:R-:W4:Y:S02]  /*11360*/  @!P0 SYNCS.PHASECHK.TRANS64 P0, [R2+URZ+0x38840], R3 ;  /* 0x03884003020085a7 */ /* 0x000f24000800007f */
[----:B----4-:R-:W-:Y:S05]  /*11370*/  @!P0 BRA `(.L_x_863) ;  /* 0xfffffffc00f08947 */ /* 0x010fea000383ffff */
[----:B------:R-:W-:Y:S05]  /*11380*/  BRA `(.L_x_909) ;  /* 0xffffffe400147947 */ /* 0x000fea000383ffff */
.L_x_865:
[----:B-1----:R1:W2:Y:S02]  /*11390*/  SYNCS.PHASECHK.TRANS64.TRYWAIT P1, [R2+URZ+0x38860], R3 ;  /* 0x03886003020075a7 */ /* 0x0022a4000802017f */
[----:B--2---:R-:W-:Y:S05]  /*113a0*/  @!P1 NANOSLEEP.SYNCS 0x989680 ;  /* 0x009896800000995d */ /* 0x004fea0003900000 */
[----:B------:R-:W2:Y:S02]  /*113b0*/  @!P1 SYNCS.PHASECHK.TRANS64 P1, [R2+URZ+0x38860], R3 ;  /* 0x03886003020095a7 */ /* 0x000ea4000802007f */
[----:B--2---:R-:W-:Y:S05]  /*113c0*/  @!P1 BRA `(.L_x_865) ;  /* 0xfffffffc00f09947 */ /* 0x004fea000383ffff */
[----:B------:R-:W-:Y:S05]  /*113d0*/  BRA `(.L_x_910) ;  /* 0xffffffe400847947 */ /* 0x000fea000383ffff */
.L_x_870:
        /* <DEDUP_REMOVED lines=8> */
.L_x_912:
[----:B------:R-:W-:Y:S05]  /*11460*/  BSYNC B0 ;  /* 0x0000000000007941 */ /* 0x000fea0003800000 */
.L_x_911:
        /* <DEDUP_REMOVED lines=8> */
.L_x_913:
[----:B------:R-:W-:Y:S01]  /*114f0*/  IMAD.MOV.U32 R5, RZ, RZ, R14 ;  /* 0x000000ffff057224 */ /* 0x000fe200078e000e */
[----:B------:R-:W-:Y:S06]  /*11500*/  BRA `(.L_x_914) ;  /* 0xffffffe800d47947 */ /* 0x000fec000383ffff */
.L_x_873:
        /* <DEDUP_REMOVED lines=8> */
.L_x_916:
[----:B------:R-:W-:Y:S05]  /*11590*/  BSYNC B0 ;  /* 0x0000000000007941 */ /* 0x000fea0003800000 */
.L_x_915:
        /* <DEDUP_REMOVED lines=10> */
.L_x_917:
        /* <DEDUP_REMOVED lines=8> */
.L_x_918:
        /* <DEDUP_REMOVED lines=8> */
.L_x_919:
        /* <DEDUP_REMOVED lines=8> */
.L_x_920:
        /* <DEDUP_REMOVED lines=8> */
.L_x_921:
[----:B------:R-:W-:Y:S05]  /*11840*/  BRA `(.L_x_922) ;  /* 0xffffffe8009c7947 */ /* 0x000fea000383ffff */
.L_x_878:
[----:B------:R-:W-:Y:S01]  /*11850*/  BSSY B0, `(.L_x_923) ;  /* 0x0000008000007945 */ /* 0x000fe20003800000 */
[----:B-----5:R-:W-:Y:S01]  /*11860*/  IMAD.MOV.U32 R13, RZ, RZ, R17 ;  /* 0x000000ffff0d7224 */ /* 0x020fe200078e0011 */
[----:B-1----:R-:W-:Y:S01]  /*11870*/  MOV R12, 0x1 ;  /* 0x00000001000c7802 */ /* 0x002fe20000000f00 */
[----:B------:R-:W-:Y:S02]  /*11880*/  IMAD.MOV.U32 R11, RZ, RZ, RZ ;  /* 0x000000ffff0b7224 */ /* 0x000fe400078e00ff */
[----:B------:R-:W-:-:S07]  /*11890*/  IMAD.MOV.U32 R15, RZ, RZ, -0x1 ;  /* 0xffffffffff0f7424 */ /* 0x000fce00078e00ff */
[----:B0-2---:R-:W-:Y:S05]  /*118a0*/  WARPSYNC.COLLECTIVE R15, `(.L_x_924) ;  /* 0x000000000f087348 */ /* 0x005fea0003c00000 */
[----:B------:R1:W3:Y:S02]  /*118b0*/  SHFL.UP P6, R14, R13, R12, R11 ;  /* 0x0400000c0d0e7389 */ /* 0x0002e400000c000b */
[----:B0123--:R-:W-:Y:S01]  /*118c0*/  ENDCOLLECTIVE ;  /* 0x000000000000791b */ /* 0x00ffe20003800000 */
.L_x_924:
[----:B------:R-:W-:Y:S05]  /*118d0*/  BSYNC B0 ;  /* 0x0000000000007941 */ /* 0x000fea0003800000 */
.L_x_923:
        /* <DEDUP_REMOVED lines=10> */
.L_x_925:
        /* <DEDUP_REMOVED lines=8> */
.L_x_926:
        /* <DEDUP_REMOVED lines=8> */
.L_x_927:
        /* <DEDUP_REMOVED lines=8> */
.L_x_928:
        /* <DEDUP_REMOVED lines=8> */
.L_x_929:
[----:B------:R-:W-:Y:S05]  /*11b80*/  BRA `(.L_x_930) ;  /* 0xffffffe800847947 */ /* 0x000fea000383ffff */
.L_x_880:
[----:B------:R-:W-:Y:S01]  /*11b90*/  BSSY B0, `(.L_x_931) ;  /* 0x0000006000007945 */ /* 0x000fe20003800000 */
[----:B------:R-:W-:Y:S02]  /*11ba0*/  PLOP3.LUT P6, PT, P6, PT, PT, 0x8, 0x0 ;  /* 0x000000000000781c */ /* 0x000fe400037ce170 */
[----:B------:R-:W-:-:S11]  /*11bb0*/  MOV R15, 0xffffffff ;  /* 0xffffffff000f7802 */ /* 0x000fd60000000f00 */
[----:B01----:R-:W-:Y:S05]  /*11bc0*/  WARPSYNC.COLLECTIVE R15, `(.L_x_932) ;  /* 0x000000000f087348 */ /* 0x003fea0003c00000 */
[----:B------:R-:W-:Y:S01]  /*11bd0*/  VOTE.ANY R14, PT, P6 ;  /* 0x00000000000e7806 */ /* 0x000fe200030e0100 */
[----:B01----:R-:W-:Y:S06]  /*11be0*/  ENDCOLLECTIVE ;  /* 0x000000000000791b */ /* 0x003fec0003800000 */
.L_x_932:
[----:B------:R-:W-:Y:S05]  /*11bf0*/  BSYNC B0 ;  /* 0x0000000000007941 */ /* 0x000fea0003800000 */
.L_x_931:
        /* <DEDUP_REMOVED lines=9> */
.L_x_933:
[----:B------:R-:W-:Y:S01]  /*11c90*/  IMAD.MOV.U32 R17, RZ, RZ, R14 ;  /* 0x000000ffff117224 */ /* 0x000fe200078e000e */
[----:B------:R-:W-:Y:S06]  /*11ca0*/  BRA `(.L_x_934) ;  /* 0xffffffe800747947 */ /* 0x000fec000383ffff */
.L_x_882:
[----:B------:R-:W-:Y:S01]  /*11cb0*/  BSSY B0, `(.L_x_935) ;  /* 0x0000007000007945 */ /* 0x000fe20003800000 */
[----:B------:R-:W-:Y:S01]  /*11cc0*/  IMAD.MOV.U32 R13, RZ, RZ, R3 ;  /* 0x000000ffff0d7224 */ /* 0x000fe200078e0003 */
[----:B------:R-:W-:Y:S01]  /*11cd0*/  MOV R11, 0x1f ;  /* 0x0000001f000b7802 */ /* 0x000fe20000000f00 */
[----:B------:R-:W-:-:S07]  /*11ce0*/  IMAD.MOV.U32 R15, RZ, RZ, -0x1 ;  /* 0xffffffffff0f7424 */ /* 0x000fce00078e00ff */
[----:B0-23--:R-:W-:Y:S05]  /*11cf0*/  WARPSYNC.COLLECTIVE R15, `(.L_x_936) ;  /* 0x000000000f087348 */ /* 0x00dfea0003c00000 */
[----:B------:R1:W4:Y:S02]  /*11d00*/  SHFL.IDX P6, R14, R13, R12, R11 ;  /* 0x0000000c0d0e7389 */ /* 0x00032400000c000b */
[----:B01234-:R-:W-:Y:S01]  /*11d10*/  ENDCOLLECTIVE ;  /* 0x000000000000791b */ /* 0x01ffe20003800000 */
.L_x_936:
[----:B------:R-:W-:Y:S05]  /*11d20*/  BSYNC B0 ;  /* 0x0000000000007941 */ /* 0x000fea0003800000 */
.L_x_935:
[----:B------:R-:W-:Y:S05]  /*11d30*/  BRA `(.L_x_881) ;  /* 0xffffffe8006c7947 */ /* 0x000fea000383ffff */
.L_x_885:
[----:B0-----:R0:W4:Y:S02]  /*11d40*/  SYNCS.PHASECHK.TRANS64.TRYWAIT P0, [R0+URZ+0x38820], R3 ;  /* 0x03882003000075a7 */ /* 0x001124000800017f */
[----:B----4-:R-:W-:Y:S05]  /*11d50*/  @!P0 NANOSLEEP.SYNCS 0x989680 ;  /* 0x009896800000895d */ /* 0x010fea0003900000 */
[----:B------:R-:W4:Y:S02]  /*11d60*/  @!P0 SYNCS.PHASECHK.TRANS64 P0, [R0+URZ+0x38820], R3 ;  /* 0x03882003000085a7 */ /* 0x000f24000800007f */
[----:B----4-:R-:W-:Y:S05]  /*11d70*/  @!P0 BRA `(.L_x_885) ;  /* 0xfffffffc00f08947 */ /* 0x010fea000383ffff */
[----:B------:R-:W-:Y:S05]  /*11d80*/  BRA `(.L_x_937) ;  /* 0xffffffec00547947 */ /* 0x000fea000383ffff */
.L_x_886:
[----:B---3--:R-:W3:Y:S01]  /*11d90*/  S2R R2, SR_TID.X ;  /* 0x0000000000027919 */ /* 0x008ee20000002100 */
[----:B------:R-:W-:Y:S01]  /*11da0*/  BSSY B0, `(.L_x_938) ;  /* 0x000000a000007945 */ /* 0x000fe20003800000 */
[----:B-1----:R-:W-:Y:S01]  /*11db0*/  IMAD.MOV.U32 R12, RZ, RZ, RZ ;  /* 0x000000ffff0c7224 */ /* 0x002fe200078e00ff */
[----:B------:R-:W-:Y:S01]  /*11dc0*/  MOV R11, 0x1f ;  /* 0x0000001f000b7802 */ /* 0x000fe20000000f00 */
[----:B------:R-:W-:Y:S01]  /*11dd0*/  IMAD.MOV.U32 R15, RZ, RZ, -0x1 ;  /* 0xffffffffff0f7424 */ /* 0x000fe200078e00ff */
[----:B---3--:R-:W-:-:S04]  /*11de0*/  SHF.R.U32.HI R2, RZ, 0x5, R2 ;  /* 0x00000005ff027819 */ /* 0x008fc80000011602 */
[----:B------:R-:W-:-:S05]  /*11df0*/  LOP3.LUT R2, R2, 0x3, RZ, 0xc0, !PT ;  /* 0x0000000302027812 */ /* 0x000fca00078ec0ff */
[----:B------:R-:W-:-:S07]  /*11e00*/  IMAD.MOV.U32 R13, RZ, RZ, R2 ;  /* 0x000000ffff0d7224 */ /* 0x000fce00078e0002 */
[----:B0-2---:R-:W-:Y:S05]  /*11e10*/  WARPSYNC.COLLECTIVE R15, `(.L_x_939) ;  /* 0x000000000f087348 */ /* 0x005fea0003c00000 */
[----:B------:R1:W3:Y:S02]  /*11e20*/  SHFL.IDX P6, R14, R13, R12, R11 ;  /* 0x0000000c0d0e7389 */ /* 0x0002e400000c000b */
[----:B0123--:R-:W-:Y:S01]  /*11e30*/  ENDCOLLECTIVE ;  /* 0x000000000000791b */ /* 0x00ffe20003800000 */
.L_x_939:
[----:B------:R-:W-:Y:S05]  /*11e40*/  BSYNC B0 ;  /* 0x0000000000007941 */ /* 0x000fea0003800000 */
.L_x_938:
[----:B------:R-:W-:Y:S05]  /*11e50*/  BRA `(.L_x_940) ;  /* 0xffffffec00387947 */ /* 0x000fea000383ffff */
.L_x_889:
[----:B------:R-:W-:Y:S01]  /*11e60*/  BSSY B1, `(.L_x_941) ;  /* 0x0000006000017945 */ /* 0x000fe20003800000 */
[----:B------:R-:W-:-:S07]  /*11e70*/  IMAD.MOV.U32 R15, RZ, RZ, -0x1 ;  /* 0xffffffffff0f7424 */ /* 0x000fce00078e00ff */
[----:B0123--:R-:W-:Y:S05]  /*11e80*/  WARPSYNC.COLLECTIVE R15, `(.L_x_942) ;  /* 0x000000000f0c7348 */ /* 0x00ffea0003c00000 */
[----:B------:R-:W-:Y:S02]  /*11e90*/  ELECT P6, UR62, PT ;  /* 0x00000000003e782f */ /* 0x000fe400038c0000 */
[----:B------:R-:W-:Y:S01]  /*11ea0*/  MOV R14, UR62 ;  /* 0x0000003e000e7c02 */ /* 0x000fe20008000f00 */
[----:B0123--:R-:W-:Y:S10]  /*11eb0*/  ENDCOLLECTIVE ;  /* 0x000000000000791b */ /* 0x00fff40003800000 */
.L_x_942:
[----:B------:R-:W-:Y:S05]  /*11ec0*/  BSYNC B1 ;  /* 0x0000000000017941 */ /* 0x000fea0003800000 */
.L_x_941:
[----:B------:R-:W-:Y:S05]  /*11ed0*/  BRA `(.L_x_943) ;  /* 0xffffffec00307947 */ /* 0x000fea000383ffff */
.L_x_890:
[----:B0-----:R0:W2:Y:S02]  /*11ee0*/  SYNCS.PHASECHK.TRANS64.TRYWAIT P0, [R6+URZ], R5 ;  /* 0x00000005060075a7 */ /* 0x0010a4000800017f */
[----:B--2---:R-:W-:Y:S05]  /*11ef0*/  @!P0 NANOSLEEP.SYNCS 0x989680 ;  /* 0x009896800000895d */ /* 0x004fea0003900000 */
[----:B------:R-:W2:Y:S02]  /*11f00*/  @!P0 SYNCS.PHASECHK.TRANS64 P0, [R6+URZ], R5 ;  /* 0x00000005060085a7 */ /* 0x000ea4000800007f */
[----:B--2---:R-:W-:Y:S05]  /*11f10*/  @!P0 BRA `(.L_x_890) ;  /* 0xfffffffc00f08947 */ /* 0x004fea000383ffff */
[----:B------:R-:W-:Y:S05]  /*11f20*/  BRA `(.L_x_944) ;  /* 0xffffffec00587947 */ /* 0x000fea000383ffff */
.L_x_891:
[----:B--2---:R2:W3:Y:S02]  /*11f30*/  SYNCS.PHASECHK.TRANS64.TRYWAIT P0, [R7+URZ], R2 ;  /* 0x00000002070075a7 */ /* 0x0044e4000800017f */
[----:B---3--:R-:W-:Y:S05]  /*11f40*/  @!P0 NANOSLEEP.SYNCS 0x989680 ;  /* 0x009896800000895d */ /* 0x008fea0003900000 */
[----:B------:R-:W3:Y:S02]  /*11f50*/  @!P0 SYNCS.PHASECHK.TRANS64 P0, [R7+URZ], R2 ;  /* 0x00000002070085a7 */ /* 0x000ee4000800007f */
[----:B---3--:R-:W-:Y:S05]  /*11f60*/  @!P0 BRA `(.L_x_891) ;  /* 0xfffffffc00f08947 */ /* 0x008fea000383ffff */
[----:B------:R-:W-:Y:S05]  /*11f70*/  BRA `(.L_x_945) ;  /* 0xffffffec00587947 */ /* 0x000fea000383ffff */
.L_x_892:
[----:B---3--:R3:W4:Y:S02]  /*11f80*/  SYNCS.PHASECHK.TRANS64.TRYWAIT P0, [R4+URZ], R5 ;  /* 0x00000005040075a7 */ /* 0x008724000800017f */
[----:B----4-:R-:W-:Y:S05]  /*11f90*/  @!P0 NANOSLEEP.SYNCS 0x989680 ;  /* 0x009896800000895d */ /* 0x010fea0003900000 */
[----:B------:R-:W4:Y:S02]  /*11fa0*/  @!P0 SYNCS.PHASECHK.TRANS64 P0, [R4+URZ], R5 ;  /* 0x00000005040085a7 */ /* 0x000f24000800007f */
[----:B----4-:R-:W-:Y:S05]  /*11fb0*/  @!P0 BRA `(.L_x_892) ;  /* 0xfffffffc00f08947 */ /* 0x010fea000383ffff */
[----:B------:R-:W-:Y:S05]  /*11fc0*/  BRA `(.L_x_946) ;  /* 0xffffffec004c7947 */ /* 0x000fea000383ffff */
.L_x_947:
        /* <DEDUP_REMOVED lines=11> */
.L_x_4553:


//--------------------- .text._ZN7cutlass13device_kernelIN5flash11enable_sm90INS1_16FlashAttnFwdSm90INS1_25CollectiveMainloopFwdSm90ILi2EN4cute5tupleIJNS5_1CILi1EEES8_S8_EEENS6_IJNS7_ILi64EEESA_SA_EEELi512ENS_10bfloat16_tEfNS_4arch4Sm90ELb0ELb0ELb1ELb1ELb0ELb1ELb1ELb0ELb0ELb0ELb0ELb0EEENS1_21CollectiveEpilogueFwdINS6_IJSA_NS7_ILi512EEESA_EEES9_SC_SE_Li256ELb1ELb0ELb0ELb0EEENS1_36VarlenDynamicPersistentTileSchedulerILi64ELi64ELi256ELi32ELb0ELb0ELb1ELb0ELb1ELb1EEEEEEEEEvNT_6ParamsE --------------------------
	.section	.text._ZN7cutlass13device_kernelIN5flash11enable_sm90INS1_16FlashAttnFwdSm90INS1_25CollectiveMainloopFwdSm90ILi2EN4cute5tupleIJNS5_1CILi1EEES8_S8_EEENS6_IJNS7_ILi64EEESA_SA_EEELi512ENS_10bfloat16_tEfNS_4arch4Sm90ELb0ELb0ELb1ELb1ELb0ELb1ELb1ELb0ELb0ELb0ELb0ELb0EEENS1_21CollectiveEpilogueFwdINS6_IJSA_NS7_ILi512EEESA_EEES9_SC_SE_Li256ELb1ELb0ELb0ELb0EEENS1_36VarlenDynamicPersistentTileSchedulerILi64ELi64ELi256ELi32ELb0ELb0ELb1ELb0ELb1ELb1EEEEEEEEEvNT_6ParamsE,"ax",@progbits
	.align	128
.text._ZN7cutlass13device_kernelIN5flash11enable_sm90INS1_16FlashAttnFwdSm90INS1_25CollectiveMainloopFwdSm90ILi2EN4cute5tupleIJNS5_1CILi1EEES8_S8_EEENS6_IJNS7_ILi64EEESA_SA_EEELi512ENS_10bfloat16_tEfNS_4arch4Sm90ELb0ELb0ELb1ELb1ELb0ELb1ELb1ELb0ELb0ELb0ELb0ELb0EEENS1_21CollectiveEpilogueFwdINS6_IJSA_NS7_ILi512EEESA_EEES9_SC_SE_Li256ELb1ELb0ELb0ELb0EEENS1_36VarlenDynamicPersistentTileSchedulerILi64ELi64ELi256ELi32ELb0ELb0ELb1ELb0ELb1ELb1EEEEEEEEEvNT_6ParamsE:
        .type           _ZN7cutlass13device_kernelIN5flash11enable_sm90INS1_16FlashAttnFwdSm90INS1_25CollectiveMainloopFwdSm90ILi2EN4cute5tupleIJNS5_1CILi1EEES8_S8_EEENS6_IJNS7_ILi64EEESA_SA_EEELi512ENS_10bfloat16_tEfNS_4arch4Sm90ELb0ELb0ELb1ELb1ELb0ELb1ELb1ELb0ELb0ELb0ELb0ELb0EEENS1_21CollectiveEpilogueFwdINS6_IJSA_NS7_ILi512EEESA_EEES9_SC_SE_Li256ELb1ELb0ELb0ELb0EEENS1_36VarlenDynamicPersistentTileSchedulerILi64ELi64ELi256ELi32ELb0ELb0ELb1ELb0ELb1ELb1EEEEEEEEEvNT_6ParamsE,@function
        .size           _ZN7cutlass13device_kernelIN5flash11enable_sm90INS1_16FlashAttnFwdSm90INS1_25CollectiveMainloopFwdSm90ILi2EN4cute5tupleIJNS5_1CILi1EEES8_S8_EEENS6_IJNS7_ILi64EEESA_SA_EEELi512ENS_10bfloat16_tEfNS_4arch4Sm90ELb0ELb0ELb1ELb1ELb0ELb1ELb1ELb0ELb0ELb0ELb0ELb0EEENS1_21CollectiveEpilogueFwdINS6_IJSA_NS7_ILi512EEESA_EEES9_SC_SE_Li256ELb1ELb0ELb0ELb0EEENS1_36VarlenDynamicPersistentTileSchedulerILi64ELi64ELi256ELi32ELb0ELb0ELb1ELb0ELb1ELb1EEEEEEEEEvNT_6ParamsE,(.L_x_4554 - _ZN7cutlass13device_kernelIN5flash11enable_sm90INS1_16FlashAttnFwdSm90INS1_25CollectiveMainloopFwdSm90ILi2EN4cute5tupleIJNS5_1CILi1EEES8_S8_EEENS6_IJNS7_ILi64EEESA_SA_EEELi512ENS_10bfloat16_tEfNS_4arch4Sm90ELb0ELb0ELb1ELb1ELb0ELb1ELb1ELb0ELb0ELb0ELb0ELb0EEENS1_21CollectiveEpilogueFwdINS6_IJSA_NS7_ILi512EEESA_EEES9_SC_SE_Li256ELb1ELb0ELb0ELb0EEENS1_36VarlenDynamicPersistentTileSchedulerILi64ELi64ELi256ELi32ELb0ELb0ELb1ELb0ELb1ELb1EEEEEEEEEvNT_6ParamsE)
        .other          _ZN7cutlass13device_kernelIN5flash11enable_sm90INS1_16FlashAttnFwdSm90INS1_25CollectiveMainloopFwdSm90ILi2EN4cute5tupleIJNS5_1CILi1EEES8_S8_EEENS6_IJNS7_ILi64EEESA_SA_EEELi512ENS_10bfloat16_tEfNS_4arch4Sm90ELb0ELb0ELb1ELb1ELb0ELb1ELb1ELb0ELb0ELb0ELb0ELb0EEENS1_21CollectiveEpilogueFwdINS6_IJSA_NS7_ILi512EEESA_EEES9_SC_SE_Li256ELb1ELb0ELb0ELb0EEENS1_36VarlenDynamicPersistentTileSchedulerILi64ELi64ELi256ELi32ELb0ELb0ELb1ELb0ELb1ELb1EEEEEEEEEvNT_6ParamsE,@"STO_CUDA_ENTRY STV_DEFAULT"
_ZN7cutlass13device_kernelIN5flash11enable_sm90INS1_16FlashAttnFwdSm90INS1_25CollectiveMainloopFwdSm90ILi2EN4cute5tupleIJNS5_1CILi1EEES8_S8_EEENS6_IJNS7_ILi64EEESA_SA_EEELi512ENS_10bfloat16_tEfNS_4arch4Sm90ELb0ELb0ELb1ELb1ELb0ELb1ELb1ELb0ELb0ELb0ELb0ELb0EEENS1_21CollectiveEpilogueFwdINS6_IJSA_NS7_ILi512EEESA_EEES9_SC_SE_Li256ELb1ELb0ELb0ELb0EEENS1_36VarlenDynamicPersistentTileSchedulerILi64ELi64ELi256ELi32ELb0ELb0ELb1ELb0ELb1ELb1EEEEEEEEEvNT_6ParamsE:
        /* <DEDUP_REMOVED lines=16> */
[----:B------:R-:W-:Y:S02]  /*0100*/  UIADD3 UR4, UP5, UR4, 0x670, URZ ;  /* 0x0000067004047890 */ /* 0x000fe4000ffbe03f */
[----:B------:R-:W-:Y:S02]  /*0110*/  UIADD3.X UR9, URZ, UR5, URZ, UP1, !UPT ;  /* 0x000000053f097290 */ /* 0x000fe40008ffe43f */
[----:B------:R-:W-:Y:S02]  /*0120*/  UIADD3.X UR11, URZ, UR5, URZ, UP2, !UPT ;  /* 0x000000053f0b7290 */ /* 0x000fe400097fe43f */
[----:B------:R-:W-:Y:S01]  /*0130*/  UIADD3.X UR13, URZ, UR5, URZ, UP3, !UPT ;  /* 0x000000053f0d7290 */ /* 0x000fe20009ffe43f */
[----:B------:R0:W-:Y:S01]  /*0140*/  UTMACCTL.PF [UR6] ;  /* 0x00000000060079b9 */ /* 0x0001e20008040000 */
[----:B------:R-:W-:-:S03]  /*0150*/  UIADD3.X UR15, URZ, UR5, URZ, UP4, !UPT ;  /* 0x000000053f0f7290 */ /* 0x000fc6000a7fe43f */
[----:B------:R0:W-:Y:S01]  /*0160*/  UTMACCTL.PF [UR8] ;  /* 0x00000000080079b9 */ /* 0x0001e20008040000 */
[----:B------:R-:W-:Y:S01]  /*0170*/  UIADD3.X UR5, URZ, UR5, URZ, UP5, !UPT ;  /* 0x000000053f057290 */ /* 0x000fe2000affe43f */
[----:B------:R0:W-:Y:S02]  /*0180*/  UTMACCTL.PF [UR10] ;  /* 0x000000000a0079b9 */ /* 0x0001e40008040000 */
[----:B------:R0:W-:Y:S02]  /*0190*/  UTMACCTL.PF [UR12] ;  /* 0x000000000c0079b9 */ /* 0x0001e40008040000 */
[----:B------:R0:W-:Y:S04]  /*01a0*/  UTMACCTL.PF [UR14] ;  /* 0x000000000e0079b9 */ /* 0x0001e80008040000 */
[----:B------:R0:W-:Y:S02]  /*01b0*/  UTMACCTL.PF [UR4] ;  /* 0x00000000040079b9 */ /* 0x0001e40008040000 */
[----:B0-----:R-:W-:Y:S01]  /*01c0*/  NOP ;  /* 0x0000000000007918 */ /* 0x001fe20000000000 */
.L_x_949:
[----:B------:R-:W-:Y:S05]  /*01d0*/  BSYNC B0 ;  /* 0x0000000000007941 */ /* 0x000fea0003800000 */
.L_x_948:
        /* <DEDUP_REMOVED lines=14> */
[----:B-1----:R0:W-:Y:S01]  /*02c0*/  STL [R1+0x4], R3 ;  /* 0x0000040301007387 */ /* 0x0021e20000100800 */
        /* <DEDUP_REMOVED lines=24> */
.L_x_950:
        /* <DEDUP_REMOVED lines=22> */
.L_x_951:
        /* <DEDUP_REMOVED lines=18> */
.L_x_952:
        /* <DEDUP_REMOVED lines=22> */
.L_x_953:
        /* <DEDUP_REMOVED lines=22> */
.L_x_954:
        /* <DEDUP_REMOVED lines=9> */
.L_x_957:
        /* <DEDUP_REMOVED lines=41> */
[----:B------:R-:W-:-:S04]  /*0cb0*/  SHF.R.S32.HI R8, RZ, 0x1f, R6 ;  /* 0x0000001fff087819 */ /* 0x000fc80000011406 */
[----:B------:R-:W-:-:S04]  /*0cc0*/  LEA.HI R8, R8, R7, RZ, 0x3 ;  /* 0x0000000708087211 */ /* 0x000fc800078f18ff */
[----:B------:R-:W-:Y:S02]  /*0cd0*/  LOP3.LUT R8, R8, 0xfffffff8, RZ, 0xc0, !PT ;  /* 0xfffffff808087812 */ /* 0x000fe400078ec0ff */
[----:B------:R-:W-:Y:S02]  /*0ce0*/  LEA.HI R13, R12, R189, RZ, 0x2 ;  /* 0x000000bd0c0d7211 */ /* 0x000fe400078f10ff */
[----:B------:R-:W-:Y:S01]  /*0cf0*/  LOP3.LUT R12, R10, 0xfffffff8, RZ, 0xc0, !PT ;  /* 0xfffffff80a0c7812 */ /* 0x000fe200078ec0ff */
[----:B------:R-:W-:Y:S01]  /*0d00*/  IMAD.IADD R8, R7, 0x1, -R8 ;  /* 0x0000000107087824 */ /* 0x000fe200078e0a08 */
[----:B------:R-:W-:Y:S02]  /*0d10*/  LOP3.LUT R7, R6, 0x7ffffffc, RZ, 0xc0, !PT ;  /* 0x7ffffffc06077812 */ /* 0x000fe400078ec0ff */
[----:B------:R-:W-:Y:S02]  /*0d20*/  SHF.R.S32.HI R216, RZ, 0x7, R3 ;  /* 0x00000007ffd87819 */ /* 0x000fe40000011403 */
[----:B------:R-:W-:Y:S01]  /*0d30*/  LOP3.LUT R16, R13, 0x3ffffc, RZ, 0xc0, !PT ;  /* 0x003ffffc0d107812 */ /* 0x000fe200078ec0ff */
[----:B------:R-:W-:Y:S01]  /*0d40*/  IMAD.IADD R12, R9, 0x1, -R12 ;  /* 0x00000001090c7824 */ /* 0x000fe200078e0a0c */
[----:B------:R-:W-:Y:S01]  /*0d50*/  LEA.HI R5, R5, R4, RZ, 0x5 ;  /* 0x0000000405057211 */ /* 0x000fe200078f28ff */
[----:B------:R-:W-:Y:S01]  /*0d60*/  IMAD.IADD R7, R4, 0x1, -R7 ;  /* 0x0000000104077824 */ /* 0x000fe200078e0a07 */
[-C--:B------:R-:W-:Y:S01]  /*0d70*/  LEA.HI R4, R0, R231.reuse, RZ, 0x3 ;  /* 0x000000e700047211 */ /* 0x080fe200078f18ff */
[----:B------:R-:W-:Y:S01]  /*0d80*/  IMAD R13, R216, 0x100, R9 ;  /* 0x00000100d80d7824 */ /* 0x000fe200078e0209 */
[----:B------:R-:W-:Y:S01]  /*0d90*/  LEA.HI R0, R0, R231, RZ, 0x2 ;  /* 0x000000e700007211 */ /* 0x000fe200078f10ff */
[----:B------:R-:W-:Y:S01]  /*0da0*/  IMAD.IADD R16, R189, 0x1, -R16 ;  /* 0x00000001bd107824 */ /* 0x000fe200078e0a10 */
[----:B------:R-:W-:Y:S01]  /*0db0*/  SHF.R.S32.HI R192, RZ, 0x3, R4 ;  /* 0x00000003ffc07819 */ /* 0x000fe20000011404 */
[----:B------:R-:W-:-:S02]  /*0dc0*/  IMAD.IADD R14, R11, 0x1, -R14 ;  /* 0x000000010b0e7824 */ /* 0x000fc400078e0a0e */
[----:B------:R-:W-:Y:S01]  /*0dd0*/  IMAD.SHL.U32 R9, R12, 0x40, RZ ;  /* 0x000000400c097824 */ /* 0x000fe200078e00ff */
[----:B------:R-:W-:Y:S02]  /*0de0*/  LOP3.LUT R4, R4, 0x1ffffff8, RZ, 0xc0, !PT ;  /* 0x1ffffff804047812 */ /* 0x000fe400078ec0ff */
[----:B------:R-:W-:Y:S01]  /*0df0*/  SHF.R.S32.HI R19, RZ, 0x2, R0 ;  /* 0x00000002ff137819 */ /* 0x000fe20000011400 */
[----:B------:R-:W-:Y:S01]  /*0e00*/  IMAD.SHL.U32 R14, R14, 0x8, RZ ;  /* 0x000000080e0e7824 */ /* 0x000fe200078e00ff */
[----:B------:R-:W-:Y:S01]  /*0e10*/  LEA R13, R16, R13, 0x4 ;  /* 0x0000000d100d7211 */ /* 0x000fe200078e20ff */
[----:B------:R-:W-:Y:S01]  /*0e20*/  IMAD.SHL.U32 R10, R10, 0x40, RZ ;  /* 0x000000400a0a7824 */ /* 0x000fe200078e00ff */
[----:B------:R-:W-:Y:S01]  /*0e30*/  LOP3.LUT R9, R9, 0x1c0, RZ, 0xc0, !PT ;  /* 0x000001c009097812 */ /* 0x000fe200078ec0ff */
[----:B------:R-:W-:Y:S02]  /*0e40*/  IMAD.IADD R4, R231, 0x1, -R4 ;  /* 0x00000001e7047824 */ /* 0x000fe400078e0a04 */
[----:B------:R-:W-:-:S02]  /*0e50*/  VIADD R233, R19, 0x20 ;  /* 0x0000002013e97836 */ /* 0x000fc40000000000 */
[--C-:B------:R-:W-:Y:S01]  /*0e60*/  IMAD.U32 R228, R13, 0x40, R14.reuse ;  /* 0x000000400de47824 */ /* 0x100fe200078e000e */
[----:B------:R-:W-:Y:S01]  /*0e70*/  LOP3.LUT R14, R9, 0x8, R14, 0xf8, !PT ;  /* 0x00000008090e7812 */ /* 0x000fe200078ef80e */
[----:B------:R-:W-:Y:S01]  /*0e80*/  IMAD.SHL.U32 R187, R4, 0x8, RZ ;  /* 0x0000000804bb7824 */ /* 0x000fe200078e00ff */
[----:B------:R-:W-:Y:S02]  /*0e90*/  SHF.R.U32.HI R9, RZ, 0x3, R9 ;  /* 0x00000003ff097819 */ /* 0x000fe40000011609 */
[----:B------:R-:W-:Y:S02]  /*0ea0*/  LOP3.LUT R10, R10, 0x7ffffe00, RZ, 0xc0, !PT ;  /* 0x7ffffe000a0a7812 */ /* 0x000fe400078ec0ff */
[----:B------:R-:W-:Y:S02]  /*0eb0*/  LOP3.LUT R214, R0, 0xfffffffc, RZ, 0xc0, !PT ;  /* 0xfffffffc00d67812 */ /* 0x000fe400078ec0ff */
[----:B------:R-:W-:Y:S02]  /*0ec0*/  SHF.R.S32.HI R0, RZ, 0x1f, R0 ;  /* 0x0000001fff007819 */ /* 0x000fe40000011400 */
[----:B------:R-:W-:Y:S01]  /*0ed0*/  SHF.R.S32.HI R4, RZ, 0x1f, R233 ;  /* 0x0000001fff047819 */ /* 0x000fe200000114e9 */
[----:B------:R-:W-:Y:S01]  /*0ee0*/  IMAD R10, R189, 0x400, R10 ;  /* 0x00000400bd0a7824 */ /* 0x000fe200078e020a */
[----:B------:R-:W-:Y:S01]  /*0ef0*/  LOP3.LUT R9, R14, R9, RZ, 0x3c, !PT ;  /* 0x000000090e097212 */ /* 0x000fe200078e3cff */
[----:B------:R-:W-:Y:S01]  /*0f00*/  IMAD.IADD R214, R231, 0x1, -R214 ;  /* 0x00000001e7d67824 */ /* 0x000fe200078e0ad6 */
[----:B------:R-:W-:Y:S01]  /*0f10*/  LEA.HI R0, R0, R19, RZ, 0x3 ;  /* 0x0000001300007211 */ /* 0x000fe200078f18ff */
[----:B------:R-:W-:Y:S01]  /*0f20*/  IMAD.SHL.U32 R218, R233, 0x40, RZ ;  /* 0x00000040e9da7824 */ /* 0x000fe200078e00ff */
[----:B------:R-:W-:Y:S01]  /*0f30*/  LEA.HI R4, R4, R233, RZ, 0x3 ;  /* 0x000000e904047211 */ /* 0x000fe200078f18ff */
[----:B------:R-:W-:Y:S01]  /*0f40*/  IMAD.IADD R9, R10, 0x1, R9 ;  /* 0x000000010a097824 */ /* 0x000fe200078e0209 */
[----:B------:R-:W-:Y:S01]  /*0f50*/  R2P PR, R12, 0x6 ;  /* 0x000000060c007804 */ /* 0x000fe20000000000 */
[----:B------:R-:W-:Y:S01]  /*0f60*/  IMAD.SHL.U32 R16, R214, 0x8, RZ ;  /* 0x00000008d6107824 */ /* 0x000fe200078e00ff */
[----:B------:R-:W-:Y:S01]  /*0f70*/  LOP3.LUT R0, R0, 0xfffffff8, RZ, 0xc0, !PT ;  /* 0xfffffff800007812 */ /* 0x000fe200078ec0ff */
[----:B------:R-:W-:Y:S01]  /*0f80*/  IMAD.SHL.U32 R4, R4, 0x40, RZ ;  /* 0x0000004004047824 */ /* 0x000fe200078e00ff */
[----:B------:R-:W-:Y:S01]  /*0f90*/  LEA.HI R3, R3, R216, RZ, 0x1 ;  /* 0x000000d803037211 */ /* 0x000fe200078f08ff */
[----:B------:R-:W-:Y:S01]  /*0fa0*/  IMAD R194, R9, 0x2, R2 ;  /* 0x0000000209c27824 */ /* 0x000fe200078e0202 */
[----:B------:R-:W-:Y:S01]  /*0fb0*/  LOP3.LUT R218, R218, 0x1c0, RZ, 0xc0, !PT ;  /* 0x000001c0dada7812 */ /* 0x000fe200078ec0ff */
[----:B------:R-:W-:Y:S01]  /*0fc0*/  IMAD.MOV.U32 R196, RZ, RZ, 0x40 ;  /* 0x00000040ffc47424 */ /* 0x000fe200078e00ff */
[----:B------:R-:W-:Y:S01]  /*0fd0*/  LOP3.LUT R3, R3, 0xfffffe, RZ, 0xc0, !PT ;  /* 0x00fffffe03037812 */ /* 0x000fe200078ec0ff */
[----:B------:R-:W-:Y:S01]  /*0fe0*/  IMAD.IADD R186, R19, 0x1, -R0 ;  /* 0x0000000113ba7824 */ /* 0x000fe200078e0a00 */
[----:B------:R-:W-:Y:S01]  /*0ff0*/  LOP3.LUT R0, R218, 0x38, R16, 0xf8, !PT ;  /* 0x00000038da007812 */ /* 0x000fe200078ef810 */
[----:B------:R-:W-:Y:S01]  /*1000*/  VIADD R201, R194, 0x36400 ;  /* 0x00036400c2c97836 */ /* 0x000fe20000000000 */
[----:B------:R-:W-:-:S02]  /*1010*/  SHF.R.U32.HI R232, RZ, 0x3, R218 ;  /* 0x00000003ffe87819 */ /* 0x000fc400000116da */
[----:B------:R-:W-:Y:S02]  /*1020*/  LOP3.LUT R219, R4, 0xfffffe00, RZ, 0xc0, !PT ;  /* 0xfffffe0004db7812 */ /* 0x000fe400078ec0ff */
[----:B------:R-:W-:Y:S01]  /*1030*/  SEL R196, R196, 0xffffffc0, !P2 ;  /* 0xffffffc0c4c47807 */ /* 0x000fe20005000000 */
[----:B------:R-:W-:Y:S01]  /*1040*/  IMAD.IADD R3, R216, 0x1, -R3 ;  /* 0x00000001d8037824 */ /* 0x000fe200078e0a03 */
[----:B------:R-:W-:Y:S02]  /*1050*/  SHF.R.S32.HI R5, RZ, 0x5, R5 ;  /* 0x00000005ff057819 */ /* 0x000fe40000011405 */
[----:B------:R-:W-:Y:S01]  /*1060*/  IADD3 R195, R194, 0x36420, RZ ;  /* 0x00036420c2c37810 */ /* 0x000fe20007ffe0ff */
[----:B------:R-:W-:Y:S01]  /*1070*/  @P1 VIADD R195, R201, 0xffffffe0 ;  /* 0xffffffe0c9c31836 */ /* 0x000fe20000000000 */
[----:B------:R-:W-:Y:S01]  /*1080*/  LOP3.LUT R217, R219, R0, R232, 0xf6, !PT ;  /* 0x00000000dbd97212 */ /* 0x000fe200078ef6e8 */
[----:B------:R-:W-:Y:S01]  /*1090*/  IMAD.IADD R201, R201, 0x1, R196 ;  /* 0x00000001c9c97824 */ /* 0x000fe200078e02c4 */
[----:B------:R-:W-:Y:S01]  /*10a0*/  CS2R R22, SRZ ;  /* 0x0000000000167805 */ /* 0x000fe2000001ff00 */
[----:B------:R-:W-:Y:S01]  /*10b0*/  IMAD R188, R5, 0x10, R8 ;  /* 0x0000001005bc7824 */ /* 0x000fe200078e0208 */
[----:B------:R-:W-:Y:S01]  /*10c0*/  MOV R212, RZ ;  /* 0x000000ff00d47202 */ /* 0x000fe20000000f00 */
[----:B------:R-:W-:-:S02]  /*10d0*/  IMAD.MOV.U32 R184, RZ, RZ, RZ ;  /* 0x000000ffffb87224 */ /* 0x000fc400078e00ff */
[----:B------:R-:W-:Y:S02]  /*10e0*/  IMAD.MOV.U32 R18, RZ, RZ, RZ ;  /* 0x000000ffff127224 */ /* 0x000fe400078e00ff */
[----:B------:R-:W-:Y:S02]  /*10f0*/  IMAD.SHL.U32 R191, R3, 0x100, RZ ;  /* 0x0000010003bf7824 */ /* 0x000fe400078e00ff */
[----:B------:R-:W-:Y:S02]  /*1100*/  IMAD.SHL.U32 R190, R7, 0x2, RZ ;  /* 0x0000000207be7824 */ /* 0x000fe400078e00ff */
[----:B------:R-:W-:Y:S02]  /*1110*/  IMAD R217, R217, 0x2, R2 ;  /* 0x00000002d9d97824 */ /* 0x000fe400078e0202 */
[----:B------:R-:W-:Y:S01]  /*1120*/  IMAD.IADD R196, R196, 0x1, R195 ;  /* 0x00000001c4c47824 */ /* 0x000fe200078e02c3 */
[----:B--2---:R-:W-:-:S07]  /*1130*/  LOP3.LUT R185, R15, 0x1, RZ, 0xfc, !PT ;  /* 0x000000010fb97812 */ /* 0x004fce00078efcff */
.L_x_1075:
        /* <DEDUP_REMOVED lines=52> */
.L_x_959:
[----:B------:R-:W-:Y:S02]  /*1480*/  IMAD.U32 R24, RZ, RZ, UR5 ;  /* 0x00000005ff187e24 */ /* 0x000fe4000f8e00ff */
[----:B------:R-:W-:Y:S01]  /*1490*/  IMAD.U32 R28, RZ, RZ, UR4 ;  /* 0x00000004ff1c7e24 */ /* 0x000fe2000f8e00ff */
[----:B------:R-:W-:Y:S06]  /*14a0*/  @!P2 BRA `(.L_x_960) ;  /* 0x000000000010a947 */ /* 0x000fec0003800000 */
[----:B------:R-:W-:-:S04]  /*14b0*/  IADD3 R4, P0, R209, UR8, RZ ;  /* 0x00000008d1047c10 */ /* 0x000fc8000ff1e0ff */
[----:B------:R-:W-:-:S05]  /*14c0*/  IADD3.X R5, R210, UR9, RZ, P0, !PT ;  /* 0x00000009d2057c10 */ /* 0x000fca00087fe4ff */
[----:B------:R0:W5:Y:S01]  /*14d0*/  LDG.E R28, desc[UR54][R4.64] ;  /* 0x00000036041c7981 */ /* 0x000162000c1e1900 */
[----:B------:R-:W-:Y:S05]  /*14e0*/  BRA `(.L_x_961) ;  /* 0x0000000000107947 */ /* 0x000fea0003800000 */
.L_x_960:
[----:B------:R-:W-:Y:S05]  /*14f0*/  @!P0 BRA `(.L_x_961) ;  /* 0x00000000000c8947 */ /* 0x000fea0003800000 */
[----:B------:R-:W2:Y:S04]  /*1500*/  LDG.E R5, desc[UR54][R8.64] ;  /* 0x0000003608057981 */ /* 0x000ea8000c1e1900 */
[----:B------:R-:W2:Y:S02]  /*1510*/  LDG.E R28, desc[UR54][R8.64+0x4] ;  /* 0x00000436081c7981 */ /* 0x000ea4000c1e1900 */
[----:B--2---:R-:W-:-:S07]  /*1520*/  IMAD.IADD R28, R28, 0x1, -R5 ;  /* 0x000000011c1c7824 */ /* 0x004fce00078e0a05 */
.L_x_961:
        /* <DEDUP_REMOVED lines=17> */
[----:B------:R-:W-:Y:S01]  /*1640*/  VIMNMX R31, RZ, R31, !PT ;  /* 0x0000001fff1f7248 */ /* 0x000fe20007fe0100 */
[----:B--2---:R-:W-:-:S04]  /*1650*/  @P0 IMAD.IADD R24, R9, 0x1, -R0 ;  /* 0x0000000109180824 */ /* 0x004fc800078e0a00 */
        /* <DEDUP_REMOVED lines=10> */
[----:B------:R-:W-:-:S04]  /*1700*/  @P0 IADD3 R0, R0, 0x3f, RZ ;  /* 0x0000003f00000810 */ /* 0x000fc80007ffe0ff */
        /* <DEDUP_REMOVED lines=17> */
[----:B------:R-:W-:Y:S01]  /*1820*/  MOV R13, RZ ;  /* 0x000000ff000d7202 */ /* 0x000fe20000000f00 */
[----:B------:R-:W-:Y:S02]  /*1830*/  IMAD.U32 R6, RZ, RZ, UR4 ;  /* 0x00000004ff067e24 */ /* 0x000fe4000f8e00ff */
[----:B------:R-:W-:-:S02]  /*1840*/  IMAD.U32 R7, RZ, RZ, UR5 ;  /* 0x00000005ff077e24 */ /* 0x000fc4000f8e00ff */
[----:B------:R-:W-:Y:S02]  /*1850*/  IMAD.U32 R11, RZ, RZ, UR7 ;  /* 0x00000007ff0b7e24 */ /* 0x000fe4000f8e00ff */
[----:B------:R-:W-:Y:S02]  /*1860*/  IMAD.MOV.U32 R8, RZ, RZ, 0x70 ;  /* 0x00000070ff087424 */ /* 0x000fe400078e00ff */
[----:B0-----:R-:W-:-:S07]  /*1870*/  IMAD.MOV.U32 R12, RZ, RZ, 0x1 ;  /* 0x00000001ff0c7424 */ /* 0x001fce00078e00ff */
[----:B------:R-:W-:-:S07]  /*1880*/  LEPC R20, `(.L_x_964) ;  /* 0x000000001014794e */ /* 0x000fce0000000000 */
[----:B-1---5:R-:W-:Y:S05]  /*1890*/  CALL.ABS.NOINC R14 ;  /* 0x000000000e007343 */ /* 0x022fea0003c00000 */
.L_x_964:
[----:B------:R-:W-:Y:S05]  /*18a0*/  BSYNC B6 ;  /* 0x0000000000067941 */ /* 0x000fea0003800000 */
.L_x_963:
        /* <DEDUP_REMOVED lines=11> */
[----:B------:R-:W-:Y:S02]  /*1960*/  IMAD.U32 R6, RZ, RZ, UR6 ;  /* 0x00000006ff067e24 */ /* 0x000fe4000f8e00ff */
        /* <DEDUP_REMOVED lines=8> */
.L_x_966:
[----:B------:R-:W-:Y:S05]  /*19f0*/  BSYNC B6 ;  /* 0x0000000000067941 */ /* 0x000fea0003800000 */
.L_x_965:
[----:B------:R-:W-:Y:S01]  /*1a00*/  ULDC.64 UR4, c[0x0][0xaf0] ;  /* 0x0002bc0000047ab9 */ /* 0x000fe20000000a00 */
[----:B------:R-:W0:Y:S01]  /*1a10*/  LDC R0, c[0x0][0x428] ;  /* 0x00010a00ff007b82 */ /* 0x000e220000000800 */
[----:B------:R-:W-:Y:S01]  /*1a20*/  ISETP.NE.U32.AND P0, PT, RZ, UR4, PT ;  /* 0x00000004ff007c0c */ /* 0x000fe2000bf05070 */
[----:B------:R-:W-:-:S03]  /*1a30*/  ULDC.64 UR6, c[0x0][0xb00] ;  /* 0x0002c00000067ab9 */ /* 0x000fc60000000a00 */
[----:B------:R-:W-:-:S03]  /*1a40*/  ISETP.NE.AND.EX P0, PT, RZ, UR5, PT, P0 ;  /* 0x00000005ff007c0c */ /* 0x000fc6000bf05300 */
[----:B------:R-:W1:Y:S01]  /*1a50*/  LDC.64 R54, c[0x0][0x2f0] ;  /* 0x0000bc00ff367b82 */ /* 0x000e620000000a00 */
[----:B------:R-:W-:Y:S02]  /*1a60*/  IADD3 R48, R33, R28, RZ ;  /* 0x0000001c21307210 */ /* 0x000fe40007ffe0ff */
[----:B------:R-:W-:-:S05]  /*1a70*/  SHF.R.S32.HI R17, RZ, 0x1f, R16 ;  /* 0x0000001fff117819 */ /* 0x000fca0000011410 */
[----:B------:R-:W2:Y:S02]  /*1a80*/  LDC.64 R56, c[0x0][0x3d8] ;  /* 0x0000f600ff387b82 */ /* 0x000ea40000000a00 */
[----:B------:R-:W-:-:S04]  /*1a90*/  @P0 IADD3 R4, P1, R209, UR4, RZ ;  /* 0x00000004d1040c10 */ /* 0x000fc8000ff3e0ff */
[----:B------:R-:W-:Y:S01]  /*1aa0*/  @P0 IADD3.X R5, R210, UR5, RZ, P1, !PT ;  /* 0x00000005d2050c10 */ /* 0x000fe20008ffe4ff */
[----:B------:R-:W-:Y:S01]  /*1ab0*/  ULDC.64 UR4, c[0x0][0x2f8] ;  /* 0x0000be0000047ab9 */ /* 0x000fe20000000a00 */
[----:B------:R-:W3:Y:S03]  /*1ac0*/  LDC R67, c[0x0][0x3d4] ;  /* 0x0000f500ff437b82 */ /* 0x000ee60000000800 */
[----:B------:R4:W2:Y:S01]  /*1ad0*/  @P0 LDG.E R29, desc[UR54][R4.64] ;  /* 0x00000036041d0981 */ /* 0x0008a2000c1e1900 */
[----:B0-----:R-:W-:Y:S01]  /*1ae0*/  ISETP.NE.AND P0, PT, R0, 0x1, PT ;  /* 0x000000010000780c */ /* 0x001fe20003f05270 */
[----:B------:R-:W-:Y:S01]  /*1af0*/  IMAD.SHL.U32 R42, R214, 0x4, RZ ;  /* 0x00000004d62a7824 */ /* 0x000fe200078e00ff */
[----:B------:R-:W-:Y:S01]  /*1b00*/  SHF.R.S32.HI R12, RZ, 0x1f, R48 ;  /* 0x0000001fff0c7819 */ /* 0x000fe20000011430 */
[----:B------:R-:W0:Y:S01]  /*1b10*/  S2R R34, SR_TID.X ;  /* 0x0000000000227919 */ /* 0x000e220000002100 */
[----:B------:R-:W0:Y:S01]  /*1b20*/  LDC.64 R32, c[0x0][0x3e8] ;  /* 0x0000fa00ff207b82 */ /* 0x000e220000000a00 */
[----:B------:R-:W-:Y:S01]  /*1b30*/  IMAD.SHL.U32 R61, R186, 0x40, RZ ;  /* 0x00000040ba3d7824 */ /* 0x000fe200078e00ff */
[----:B------:R-:W-:Y:S01]  /*1b40*/  SHF.R.S32.HI R43, RZ, 0x1f, R42 ;  /* 0x0000001fff2b7819 */ /* 0x000fe2000001142a */
[-C--:B-1----:R-:W-:Y:S01]  /*1b50*/  IMAD R3, R12, R54.reuse, RZ ;  /* 0x000000360c037224 */ /* 0x082fe200078e02ff */
[----:B------:R-:W-:Y:S01]  /*1b60*/  SHF.L.U64.HI R53, R54, 0x6, R55 ;  /* 0x0000000636357819 */ /* 0x000fe20000010237 */
[----:B----4-:R-:W-:Y:S01]  /*1b70*/  IMAD.WIDE.U32 R4, R48, R54, RZ ;  /* 0x0000003630047225 */ /* 0x010fe200078e00ff */
[----:B------:R-:W-:-:S02]  /*1b80*/  LOP3.LUT R61, R61, 0x1c0, RZ, 0xc0, !PT ;  /* 0x000001c03d3d7812 */ /* 0x000fc400078ec0ff */
[----:B------:R-:W1:Y:S01]  /*1b90*/  LDC R63, c[0x0][0x3d4] ;  /* 0x0000f500ff3f7b82 */ /* 0x000e620000000800 */
[----:B------:R-:W-:Y:S01]  /*1ba0*/  IMAD R3, R48, R55, R3 ;  /* 0x0000003730037224 */ /* 0x000fe200078e0203 */
[----:B------:R-:W-:Y:S01]  /*1bb0*/  SHF.R.U32.HI R65, RZ, 0x3, R61 ;  /* 0x00000003ff417819 */ /* 0x000fe2000001163d */
[----:B------:R-:W-:Y:S02]  /*1bc0*/  VIADD R84, R16, 0x20 ;  /* 0x0000002010547836 */ /* 0x000fe40000000000 */
[----:B------:R-:W-:-:S03]  /*1bd0*/  IMAD.IADD R5, R5, 0x1, R3 ;  /* 0x0000000105057824 */ /* 0x000fc600078e0203 */
[----:B------:R-:W4:Y:S01]  /*1be0*/  @P0 LDC R7, c[0x0][0x42c] ;  /* 0x00010b00ff070b82 */ /* 0x000f220000000800 */
[----:B---3--:R-:W-:-:S04]  /*1bf0*/  ISETP.GE.AND P2, PT, R16, R67, PT ;  /* 0x000000431000720c */ /* 0x008fc80003f46270 */
[----:B------:R-:W-:-:S03]  /*1c00*/  P2R R76, PR, RZ, 0x4 ;  /* 0x00000004ff4c7803 */ /* 0x000fc60000000000 */
[----:B------:R-:W3:Y:S01]  /*1c10*/  @P0 LDC R9, c[0x0][0x430] ;  /* 0x00010c00ff090b82 */ /* 0x000ee20000000800 */
[----:B0-----:R-:W-:Y:S01]  /*1c20*/  IMAD.SHL.U32 R60, R32, 0x40, RZ ;  /* 0x00000040203c7824 */ /* 0x001fe200078e00ff */
[----:B------:R-:W-:-:S06]  /*1c30*/  SHF.R.U32.HI R34, RZ, 0x7, R34 ;  /* 0x00000007ff227819 */ /* 0x000fcc0000011622 */
[----:B------:R-:W0:Y:S01]  /*1c40*/  LDC R64, c[0x0][0x2e4] ;  /* 0x0000b900ff407b82 */ /* 0x000e220000000800 */
[----:B------:R-:W-:Y:S02]  /*1c50*/  VIADD R62, R34, 0x8 ;  /* 0x00000008223e7836 */ /* 0x000fe40000000000 */
[----:B----4-:R-:W-:-:S05]  /*1c60*/  @P0 IMAD.HI.U32 R0, R26, R7, RZ ;  /* 0x000000071a000227 */ /* 0x010fca00078e00ff */
[----:B------:R-:W4:Y:S01]  /*1c70*/  LDC.64 R46, c[0x0][0x2d8] ;  /* 0x0000b600ff2e7b82 */ /* 0x000f220000000a00 */
[----:B---3--:R-:W-:Y:S02]  /*1c80*/  @P0 SHF.R.U32.HI R26, RZ, R9, R0 ;  /* 0x00000009ff1a0219 */ /* 0x008fe40000011600 */
[----:B------:R-:W-:Y:S02]  /*1c90*/  ISETP.NE.U32.AND P0, PT, RZ, UR6, PT ;  /* 0x00000006ff007c0c */ /* 0x000fe4000bf05070 */
[----:B------:R-:W-:Y:S01]  /*1ca0*/  SHF.R.S32.HI R0, RZ, 0x1f, R26 ;  /* 0x0000001fff007819 */ /* 0x000fe2000001141a */
[----:B------:R-:W-:Y:S01]  /*1cb0*/  IMAD.WIDE.U32 R4, R26, UR4, R4 ;  /* 0x000000041a047c25 */ /* 0x000fe2000f8e0004 */
[----:B------:R-:W-:Y:S01]  /*1cc0*/  ISETP.NE.AND.EX P0, PT, RZ, UR7, PT, P0 ;  /* 0x00000007ff007c0c */ /* 0x000fe2000bf05300 */
[----:B------:R-:W-:Y:S02]  /*1cd0*/  ULDC.64 UR6, c[0x0][0x320] ;  /* 0x0000c80000067ab9 */ /* 0x000fe40000000a00 */
[----:B------:R-:W-:-:S02]  /*1ce0*/  IMAD R7, R0, UR6, RZ ;  /* 0x0000000600077c24 */ /* 0x000fc4000f8e02ff */
[----:B------:R-:W-:Y:S02]  /*1cf0*/  IMAD R3, R0, UR4, RZ ;  /* 0x0000000400037c24 */ /* 0x000fe4000f8e02ff */
[C---:B------:R-:W-:Y:S02]  /*1d00*/  IMAD R9, R26.reuse, UR7, R7 ;  /* 0x000000071a097c24 */ /* 0x040fe4000f8e0207 */
[----:B------:R-:W-:-:S04]  /*1d10*/  IMAD.WIDE.U32 R6, R26, UR6, R16 ;  /* 0x000000061a067c25 */ /* 0x000fc8000f8e0010 */
[----:B------:R-:W-:Y:S01]  /*1d20*/  IMAD R3, R26, UR5, R3 ;  /* 0x000000051a037c24 */ /* 0x000fe2000f8e0203 */
[----:B------:R-:W-:Y:S01]  /*1d30*/  ULDC.64 UR4, c[0x0][0x300] ;  /* 0x0000c00000047ab9 */ /* 0x000fe20000000a00 */
[----:B------:R-:W-:Y:S02]  /*1d40*/  IMAD.IADD R7, R7, 0x1, R9 ;  /* 0x0000000107077824 */ /* 0x000fe400078e0209 */
        /* <DEDUP_REMOVED lines=12> */
[----:B------:R-:W-:Y:S01]  /*1e10*/  IMAD R4, R3, R56, RZ ;  /* 0x0000003803047224 */ /* 0x000fe200078e02ff */
[----:B------:R-:W-:Y:S01]  /*1e20*/  SHF.L.U32 R54, R54, 0x6, RZ ;  /* 0x0000000636367819 */ /* 0x000fe200000006ff */
        /* <DEDUP_REMOVED lines=11> */
[----:B------:R-:W-:Y:S01]  /*1ee0*/  ISETP.GE.AND P0, PT, R16, UR4, PT ;  /* 0x0000000410007c0c */ /* 0x000fe2000bf06270 */
[----:B------:R-:W-:Y:S01]  /*1ef0*/  IMAD R79, R9, UR5, R8 ;  /* 0x00000005094f7c24 */ /* 0x000fe2000f8e0208 */
[----:B------:R-:W-:Y:S01]  /*1f00*/  ISETP.GE.AND P1, PT, R84, UR4, PT ;  /* 0x0000000454007c0c */ /* 0x000fe2000bf26270 */
[----:B------:R-:W-:-:S04]  /*1f10*/  IMAD.WIDE.U32 R8, R19, R56, R16 ;  /* 0x0000003813087225 */ /* 0x000fc800078e0010 */
[----:B------:R-:W-:Y:S02]  /*1f20*/  IMAD.IADD R5, R5, 0x1, R15 ;  /* 0x0000000105057824 */ /* 0x000fe400078e020f */
[----:B------:R-:W-:Y:S02]  /*1f30*/  IMAD.IADD R13, R16, 0x1, R13 ;  /* 0x00000001100d7824 */ /* 0x000fe400078e020d */
[----:B------:R-:W-:Y:S01]  /*1f40*/  IMAD.IADD R9, R15, 0x1, R9 ;  /* 0x000000010f097824 */ /* 0x000fe200078e0209 */
[----:B-----5:R-:W-:Y:S01]  /*1f50*/  SHF.R.S32.HI R15, RZ, 0x1f, R27 ;  /* 0x0000001fff0f7819 */ /* 0x020fe2000001141b */
[----:B------:R-:W-:Y:S01]  /*1f60*/  IMAD.WIDE.U32 R36, R27, R56, R4 ;  /* 0x000000381b247225 */ /* 0x000fe200078e0004 */
[--C-:B------:R-:W-:Y:S02]  /*1f70*/  LOP3.LUT R4, R61, 0x18, R16.reuse, 0xf8, !PT ;  /* 0x000000183d047812 */ /* 0x100fe400078ef810 */
[----:B------:R-:W-:Y:S01]  /*1f80*/  SHF.R.S32.HI R52, RZ, 0x1f, R13 ;  /* 0x0000001fff347819 */ /* 0x000fe2000001140d */
[----:B------:R-:W-:Y:S01]  /*1f90*/  IMAD R6, R3, R32, RZ ;  /* 0x0000002003067224 */ /* 0x000fe200078e02ff */
[----:B------:R-:W-:Y:S01]  /*1fa0*/  LOP3.LUT R4, R4, R65, RZ, 0x3c, !PT ;  /* 0x0000004104047212 */ /* 0x000fe200078e3cff */
[----:B------:R-:W-:Y:S01]  /*1fb0*/  IMAD R14, R15, R56, RZ ;  /* 0x000000380f0e7224 */ /* 0x000fe200078e02ff */
[----:B------:R-:W-:Y:S01]  /*1fc0*/  LEA.HI R52, R52, R13, RZ, 0x3 ;  /* 0x0000000d34347211 */ /* 0x000fe200078f18ff */
[----:B------:R-:W-:-:S03]  /*1fd0*/  IMAD.WIDE.U32 R10, R19, R32, R16 ;  /* 0x00000020130a7225 */ /* 0x000fc600078e0010 */
[----:B------:R-:W-:Y:S01]  /*1fe0*/  LOP3.LUT R73, R52, 0xfffffff8, RZ, 0xc0, !PT ;  /* 0xfffffff834497812 */ /* 0x000fe200078ec0ff */
[C---:B------:R-:W-:Y:S02]  /*1ff0*/  IMAD R21, R19.reuse, R33, R6 ;  /* 0x0000002113157224 */ /* 0x040fe400078e0206 */
[----:B------:R-:W-:Y:S01]  /*2000*/  IMAD.WIDE.U32 R6, R19, R32, R42 ;  /* 0x0000002013067225 */ /* 0x000fe200078e002a */
[----:B------:R-:W-:-:S03]  /*2010*/  SHF.R.S32.HI R77, RZ, 0x1f, R73 ;  /* 0x0000001fff4d7819 */ /* 0x000fc60000011449 */
[----:B------:R-:W-:Y:S01]  /*2020*/  IMAD R13, R27, R57, R14 ;  /* 0x000000391b0d7224 */ /* 0x000fe200078e020e */
[----:B------:R-:W-:Y:S01]  /*2030*/  SHF.L.U64.HI R57, R32, 0x6, R33 ;  /* 0x0000000620397819 */ /* 0x000fe20000010221 */
[----:B------:R-:W-:Y:S01]  /*2040*/  IMAD R69, R189, 0x200, R4 ;  /* 0x00000200bd457824 */ /* 0x000fe200078e0204 */
[----:B------:R-:W-:Y:S01]  /*2050*/  LOP3.LUT R4, R61, 0x38, R52, 0xf8, !PT ;  /* 0x000000383d047812 */ /* 0x000fe200078ef834 */
[----:B------:R-:W-:Y:S01]  /*2060*/  IMAD.IADD R11, R21, 0x1, R11 ;  /* 0x00000001150b7824 */ /* 0x000fe200078e020b */
[----:B------:R-:W-:Y:S01]  /*2070*/  IADD3 R68, R37, R13, RZ ;  /* 0x0000000d25447210 */ /* 0x000fe20007ffe0ff */
[----:B------:R-:W-:Y:S01]  /*2080*/  IMAD R14, R15, R32, RZ ;  /* 0x000000200f0e7224 */ /* 0x000fe200078e02ff */
[----:B------:R-:W-:Y:S01]  /*2090*/  LOP3.LUT R4, R4, R65, RZ, 0x3c, !PT ;  /* 0x0000004104047212 */ /* 0x000fe200078e3cff */
[----:B------:R-:W-:Y:S02]  /*20a0*/  IMAD.IADD R7, R7, 0x1, R21 ;  /* 0x0000000107077824 */ /* 0x000fe400078e0215 */
[----:B------:R-:W-:-:S02]  /*20b0*/  IMAD R75, R27, R33, R14 ;  /* 0x000000211b4b7224 */ /* 0x000fc400078e020e */
[----:B------:R-:W-:-:S04]  /*20c0*/  IMAD.WIDE.U32 R28, R27, R32, R10 ;  /* 0x000000201b1c7225 */ /* 0x000fc800078e000a */
[----:B------:R-:W-:-:S04]  /*20d0*/  IMAD.WIDE.U32 R38, R27, R56, R8 ;  /* 0x000000381b267225 */ /* 0x000fc800078e0008 */
[----:B------:R-:W-:-:S04]  /*20e0*/  IMAD.WIDE.U32 R20, R27, R32, R6 ;  /* 0x000000201b147225 */ /* 0x000fc800078e0006 */
[----:B------:R-:W-:Y:S02]  /*20f0*/  IMAD.IADD R71, R75, 0x1, R29 ;  /* 0x000000014b477824 */ /* 0x000fe400078e021d */
[----:B------:R-:W-:Y:S02]  /*2100*/  IMAD.SHL.U32 R56, R56, 0x40, RZ ;  /* 0x0000004038387824 */ /* 0x000fe400078e00ff */
[----:B------:R-:W-:Y:S02]  /*2110*/  IMAD.SHL.U32 R67, R67, 0x2, RZ ;  /* 0x0000000243437824 */ /* 0x000fe400078e00ff */
[----:B------:R-:W-:Y:S02]  /*2120*/  IMAD.X R49, R12, 0x1, R3, P2 ;  /* 0x000000010c317824 */ /* 0x000fe400010e0603 */
[----:B------:R-:W-:Y:S02]  /*2130*/  IMAD.IADD R66, R13, 0x1, R39 ;  /* 0x000000010d427824 */ /* 0x000fe400078e0227 */
[----:B------:R-:W-:-:S02]  /*2140*/  IMAD.IADD R75, R21, 0x1, R75 ;  /* 0x00000001154b7824 */ /* 0x000fc400078e024b */
[----:B------:R-:W-:Y:S02]  /*2150*/  IMAD R70, R189, 0x200, R4 ;  /* 0x00000200bd467824 */ /* 0x000fe400078e0204 */
[----:B01--4-:R-:W-:-:S07]  /*2160*/  IMAD.IADD R79, R41, 0x1, R79 ;  /* 0x00000001294f7824 */ /* 0x013fce00078e024f */
.L_x_996:
        /* <DEDUP_REMOVED lines=9> */
[----:B-1----:R-:W-:-:S03]  /*2200*/  IADD3 R4, P2, R26, R14, RZ ;  /* 0x0000000e1a047210 */ /* 0x002fc60007f5e0ff */
[----:B------:R-:W-:Y:S01]  /*2210*/  IMAD.IADD R81, R15, 0x1, R5 ;  /* 0x000000010f517824 */ /* 0x000fe200078e0205 */
[----:B------:R-:W-:Y:S01]  /*2220*/  LEA R12, P4, R4, R46, 0x1 ;  /* 0x0000002e040c7211 */ /* 0x000fe200078808ff */
[----:B------:R-:W-:Y:S02]  /*2230*/  IMAD.IADD R5, R69, 0x1, R32 ;  /* 0x0000000145057824 */ /* 0x000fe400078e0220 */
        /* <DEDUP_REMOVED lines=22> */
[----:B------:R-:W-:Y:S01]  /*23a0*/  MOV R74, R20 ;  /* 0x00000014004a7202 */ /* 0x000fe20000000f00 */
[----:B------:R-:W-:Y:S01]  /*23b0*/  ULDC.64 UR4, c[0x0][0x3c8] ;  /* 0x0000f20000047ab9 */ /* 0x000fe20000000a00 */
[----:B------:R-:W-:Y:S01]  /*23c0*/  IADD3 R7, P3, R36, R4, RZ ;  /* 0x0000000424077210 */ /* 0x000fe20007f7e0ff */
        /* <DEDUP_REMOVED lines=18> */
.L_x_971:
[----:B------:R-:W-:Y:S05]  /*24f0*/  BSYNC B1 ;  /* 0x0000000000017941 */ /* 0x000fea0003800000 */
.L_x_970:
[----:B------:R-:W-:Y:S01]  /*2500*/  ISETP.NE.AND P3, PT, R185, 0x3, PT ;  /* 0x00000003b900780c */ /* 0x000fe20003f65270 */
[----:B-----5:R-:W-:Y:S02]  /*2510*/  IMAD.MOV.U32 R4, RZ, RZ, R8 ;  /* 0x000000ffff047224 */ /* 0x020fe400078e0008 */
[----:B------:R-:W-:Y:S02]  /*2520*/  IMAD.MOV.U32 R5, RZ, RZ, R9 ;  /* 0x000000ffff057224 */ /* 0x000fe400078e0009 */
[----:B0-----:R-:W-:Y:S01]  /*2530*/  IMAD.MOV.U32 R6, RZ, RZ, R34 ;  /* 0x000000ffff067224 */ /* 0x001fe200078e0022 */
[----:B------:R-:W-:Y:S01]  /*2540*/  PRMT R86, R86, 0x5410, R4 ;  /* 0x0000541056567816 */ /* 0x000fe20000000004 */
[----:B------:R-:W-:Y:S01]  /*2550*/  IMAD.MOV.U32 R7, RZ, RZ, R35 ;  /* 0x000000ffff077224 */ /* 0x000fe200078e0023 */
[----:B------:R-:W-:Y:S01]  /*2560*/  PRMT R88, R88, 0x5410, R5 ;  /* 0x0000541058587816 */ /* 0x000fe20000000005 */
[----:B------:R-:W-:Y:S01]  /*2570*/  IMAD.MOV.U32 R4, RZ, RZ, R10 ;  /* 0x000000ffff047224 */ /* 0x000fe200078e000a */
[----:B------:R-:W-:Y:S01]  /*2580*/  PRMT R80, R80, 0x5410, R6 ;  /* 0x0000541050507816 */ /* 0x000fe20000000006 */
[----:B------:R-:W-:Y:S01]  /*2590*/  IMAD.MOV.U32 R5, RZ, RZ, R11 ;  /* 0x000000ffff057224 */ /* 0x000fe200078e000b */
[----:B------:R-:W-:Y:S01]  /*25a0*/  PRMT R82, R82, 0x5410, R7 ;  /* 0x0000541052527816 */ /* 0x000fe20000000007 */
[----:B------:R-:W-:Y:S01]  /*25b0*/  IMAD.MOV.U32 R6, RZ, RZ, R14 ;  /* 0x000000ffff067224 */ /* 0x000fe200078e000e */
[----:B------:R-:W-:-:S02]  /*25c0*/  MOV R7, R15 ;  /* 0x0000000f00077202 */ /* 0x000fc40000000f00 */
[----:B------:R-:W-:Y:S02]  /*25d0*/  PRMT R90, R90, 0x5410, R4 ;  /* 0x000054105a5a7816 */ /* 0x000fe40000000004 */
[----:B------:R-:W-:Y:S02]  /*25e0*/  PRMT R91, R91, 0x5410, R5 ;  /* 0x000054105b5b7816 */ /* 0x000fe40000000005 */
[----:B------:R-:W-:Y:S02]  /*25f0*/  PRMT R80, R6, 0x7610, R80 ;  /* 0x0000761006507816 */ /* 0x000fe40000000050 */
[----:B------:R-:W-:Y:S01]  /*2600*/  PRMT R82, R7, 0x7610, R82 ;  /* 0x0000761007527816 */ /* 0x000fe20000000052 */
[----:B------:R-:W-:Y:S06]  /*2610*/  @!P3 BRA `(.L_x_972) ;  /* 0x000000000004b947 */ /* 0x000fec0003800000 */
[----:B------:R-:W-:Y:S01]  /*2620*/  BPT.TRAP 0x1 ;  /* 0x000000040000795c */ /* 0x000fe20000300000 */
.L_x_972:
[----:B------:R-:W-:Y:S01]  /*2630*/  IMAD R72, R22, 0x8, R2 ;  /* 0x0000000816487824 */ /* 0x000fe200078e0202 */
[----:B------:R-:W-:Y:S01]  /*2640*/  SHF.L.U32 R59, R184, 0x1f, RZ ;  /* 0x0000001fb83b7819 */ /* 0x000fe200000006ff */
[----:B------:R-:W-:Y:S03]  /*2650*/  BSSY B1, `(.L_x_973) ;  /* 0x0000003000017945 */ /* 0x000fe60003800000 */
[----:B------:R-:W0:Y:S02]  /*2660*/  SYNCS.PHASECHK.TRANS64.TRYWAIT P5, [R72+URZ+0x38890], R59 ;  /* 0x0388903b480075a7 */ /* 0x000e2400080a017f */
[----:B0-----:R-:W-:Y:S05]  /*2670*/  @!P5 BRA `(.L_x_974) ;  /* 0x0000015c0024d947 */ /* 0x001fea0003800000 */
.L_x_1175:
[----:B------:R-:W-:Y:S05]  /*2680*/  BSYNC B1 ;  /* 0x0000000000017941 */ /* 0x000fea0003800000 */
.L_x_973:
        /* <DEDUP_REMOVED lines=20> */
[----:B------:R-:W-:Y:S01]  /*27d0*/  LOP3.LUT R82, R81, 0xffff0000, RZ, 0xc0, !PT ;  /* 0xffff000051527812 */ /* 0x000fe200078ec0ff */
[----:B------:R-:W-:Y:S01]  /*27e0*/  IMAD.U32 R80, R78, 0x10000, RZ ;  /* 0x000100004e507824 */ /* 0x000fe200078e00ff */
[----:B------:R-:W-:Y:S01]  /*27f0*/  LOP3.LUT R74, R35, 0xffff0000, RZ, 0xc0, !PT ;  /* 0xffff0000234a7812 */ /* 0x000fe200078ec0ff */
[----:B------:R-:W-:Y:S01]  /*2800*/  IMAD.U32 R81, R81, 0x10000, RZ ;  /* 0x0001000051517824 */ /* 0x000fe200078e00ff */
[----:B------:R-:W-:Y:S01]  /*2810*/  LOP3.LUT R15, R6, 0xffff0000, RZ, 0xc0, !PT ;  /* 0xffff0000060f7812 */ /* 0x000fe200078ec0ff */
[----:B------:R-:W-:-:S02]  /*2820*/  IMAD.U32 R6, R5, 0x10000, RZ ;  /* 0x0001000005067824 */ /* 0x000fc400078e00ff */
[C---:B------:R-:W-:Y:S01]  /*2830*/  FMUL.FTZ R87, R7.reuse, R82 ;  /* 0x0000005207577220 */ /* 0x040fe20000410000 */
[C---:B------:R-:W-:Y:S02]  /*2840*/  IMAD.U32 R5, R4.reuse, 0x10000, RZ ;  /* 0x0001000004057824 */ /* 0x040fe400078e00ff */
[----:B------:R-:W-:Y:S01]  /*2850*/  FMUL.FTZ R7, R7, R74 ;  /* 0x0000004a07077220 */ /* 0x000fe20000410000 */
[----:B------:R-:W-:Y:S01]  /*2860*/  LOP3.LUT R4, R4, 0xffff0000, RZ, 0xc0, !PT ;  /* 0xffff000004047812 */ /* 0x000fe200078ec0ff */
[----:B------:R-:W-:Y:S01]  /*2870*/  FMUL.FTZ R89, R15, R85 ;  /* 0x000000550f597220 */ /* 0x000fe20000410000 */
[----:B------:R-:W-:Y:S01]  /*2880*/  LOP3.LUT R83, R83, 0xffff0000, RZ, 0xc0, !PT ;  /* 0xffff000053537812 */ /* 0x000fe200078ec0ff */
[----:B------:R-:W-:Y:S01]  /*2890*/  FMUL.FTZ R15, R15, R80 ;  /* 0x000000500f0f7220 */ /* 0x000fe20000410000 */
[----:B------:R-:W-:Y:S01]  /*28a0*/  LOP3.LUT R78, R78, 0xffff0000, RZ, 0xc0, !PT ;  /* 0xffff00004e4e7812 */ /* 0x000fe200078ec0ff */
[----:B------:R-:W-:Y:S02]  /*28b0*/  IMAD.U32 R35, R35, 0x10000, RZ ;  /* 0x0001000023237824 */ /* 0x000fe400078e00ff */
        /* <DEDUP_REMOVED lines=16> */
[----:B------:R-:W-:Y:S02]  /*29c0*/  F2FP.BF16.F32.PACK_AB R7, R33, R74 ;  /* 0x0000004a2107723e */ /* 0x000fe400000010ff */
[----:B------:R-:W-:-:S07]  /*29d0*/  MOV R5, R82 ;  /* 0x0000005200057202 */ /* 0x000fce0000000f00 */
.L_x_979:
[----:B------:R-:W-:Y:S05]  /*29e0*/  BSYNC B2 ;  /* 0x0000000000027941 */ /* 0x000fea0003800000 */
.L_x_978:
[----:B--2---:R1:W-:Y:S02]  /*29f0*/  STG.E.128 desc[UR54][R12.64], R4 ;  /* 0x000000040c007986 */ /* 0x0043e4000c101d36 */
.L_x_977:
[----:B------:R-:W-:Y:S05]  /*2a00*/  BSYNC B1 ;  /* 0x0000000000017941 */ /* 0x000fea0003800000 */
.L_x_976:
[----:B------:R-:W-:Y:S05]  /*2a10*/  @P1 BRA `(.L_x_975) ;  /* 0x00000010001c1947 */ /* 0x000fea0003800000 */
[----:B-1----:R-:W-:Y:S01]  /*2a20*/  IMAD.MOV.U32 R5, RZ, RZ, 0x20 ;  /* 0x00000020ff057424 */ /* 0x002fe200078e00ff */
[----:B------:R-:W-:Y:S01]  /*2a30*/  LOP3.LUT P4, RZ, R186, 0x4, RZ, 0xc0, !PT ;  /* 0x00000004baff7812 */ /* 0x000fe2000788c0ff */
[----:B------:R-:W-:Y:S01]  /*2a40*/  VIADD R14, R42, 0x10 ;  /* 0x000000102a0e7836 */ /* 0x000fe20000000000 */
[----:B------:R-:W-:Y:S02]  /*2a50*/  BSSY B1, `(.L_x_980) ;  /* 0x0000035000017945 */ /* 0x000fe40003800000 */
        /* <DEDUP_REMOVED lines=20> */
[C---:B------:R-:W-:Y:S01]  /*2ba0*/  LOP3.LUT R35, R34.reuse, 0xffff0000, RZ, 0xc0, !PT ;  /* 0xffff000022237812 */ /* 0x040fe200078ec0ff */
[----:B------:R-:W-:Y:S01]  /*2bb0*/  IMAD.U32 R34, R34, 0x10000, RZ ;  /* 0x0001000022227824 */ /* 0x000fe200078e00ff */
[----:B------:R-:W-:-:S02]  /*2bc0*/  LOP3.LUT R15, R14, 0xffff0000, RZ, 0xc0, !PT ;  /* 0xffff00000e0f7812 */ /* 0x000fc400078ec0ff */
        /* <DEDUP_REMOVED lines=29> */
.L_x_981:
[----:B------:R-:W-:Y:S05]  /*2da0*/  BSYNC B1 ;  /* 0x0000000000017941 */ /* 0x000fea0003800000 */
.L_x_980:
[----:B-1----:R1:W-:Y:S01]  /*2db0*/  STG.E.128 desc[UR54][R12.64+0x40], R4 ;  /* 0x000040040c007986 */ /* 0x0023e2000c101d36 */
[----:B------:R-:W-:Y:S05]  /*2dc0*/  BRA `(.L_x_975) ;  /* 0x0000000c00307947 */ /* 0x000fea0003800000 */
.L_x_969:
        /* <DEDUP_REMOVED lines=13> */
[----:B------:R-:W-:-:S03]  /*2ea0*/  CS2R R4, SRZ ;  /* 0x0000000000047805 */ /* 0x000fc6000001ff00 */
[----:B------:R-:W-:Y:S01]  /*2eb0*/  @!P3 IMAD.IADD R9, R59, 0x1, R9 ;  /* 0x000000013b09b824 */ /* 0x000fe200078e0209 */
        /* <DEDUP_REMOVED lines=26> */
.L_x_982:
[----:B------:R-:W-:Y:S01]  /*3060*/  IMAD R72, R22, 0x8, R2 ;  /* 0x0000000816487824 */ /* 0x000fe200078e0202 */
[----:B------:R-:W-:Y:S01]  /*3070*/  SHF.L.U32 R59, R184, 0x1f, RZ ;  /* 0x0000001fb83b7819 */ /* 0x000fe200000006ff */
[----:B------:R-:W-:Y:S03]  /*3080*/  BSSY B1, `(.L_x_983) ;  /* 0x0000003000017945 */ /* 0x000fe60003800000 */
[----:B------:R-:W0:Y:S02]  /*3090*/  SYNCS.PHASECHK.TRANS64.TRYWAIT P5, [R72+URZ+0x38890], R59 ;  /* 0x0388903b480075a7 */ /* 0x000e2400080a017f */
[----:B0-----:R-:W-:Y:S05]  /*30a0*/  @!P5 BRA `(.L_x_984) ;  /* 0x0000015000acd947 */ /* 0x001fea0003800000 */
.L_x_1176:
[----:B------:R-:W-:Y:S05]  /*30b0*/  BSYNC B1 ;  /* 0x0000000000017941 */ /* 0x000fea0003800000 */
.L_x_983:
        /* <DEDUP_REMOVED lines=24> */
[----:B------:R-:W-:-:S05]  /*3240*/  LOP3.LUT R12, R12, R65, RZ, 0x3c, !PT ;  /* 0x000000410c0c7212 */ /* 0x000fca00078e3cff */
[----:B------:R-:W-:-:S05]  /*3250*/  IMAD R15, R189, 0x200, R12 ;  /* 0x00000200bd0f7824 */ /* 0x000fca00078e020c */
[----:B------:R-:W-:-:S05]  /*3260*/  IADD3 R15, R32, R15, RZ ;  /* 0x0000000f200f7210 */ /* 0x000fca0007ffe0ff */
[----:B------:R-:W-:Y:S02]  /*3270*/  IMAD R32, R15, 0x2, R2 ;  /* 0x000000020f207824 */ /* 0x000fe400078e0202 */
[----:B------:R-:W1:Y:S04]  /*3280*/  LDS.128 R12, [R13+0x22400] ;  /* 0x022400000d0c7984 */ /* 0x000e680000000c00 */
[----:B------:R-:W2:Y:S01]  /*3290*/  LDS.128 R32, [R32+0x22400] ;  /* 0x0224000020207984 */ /* 0x000ea20000000c00 */
[----:B------:R-:W-:Y:S05]  /*32a0*/  @P4 BRA `(.L_x_986) ;  /* 0x00000004006c4947 */ /* 0x000fea0003800000 */
[----:B------:R-:W-:Y:S02]  /*32b0*/  SHF.R.U32.HI R78, RZ, 0x10, R5 ;  /* 0x00000010ff4e7819 */ /* 0x000fe40000011605 */
[----:B------:R-:W-:Y:S02]  /*32c0*/  SHF.R.U32.HI R90, RZ, 0x10, R9 ;  /* 0x00000010ff5a7819 */ /* 0x000fe40000011609 */
        /* <DEDUP_REMOVED lines=8> */
[----:B------:R-:W-:Y:S02]  /*3350*/  SHF.R.U32.HI R93, RZ, 0x10, R11 ;  /* 0x00000010ff5d7819 */ /* 0x000fe4000001160b */
[C---:B------:R-:W-:Y:S02]  /*3360*/  PRMT R74, R92.reuse, 0x5432, R74 ;  /* 0x000054325c4a7816 */ /* 0x040fe4000000004a */
[----:B------:R-:W-:Y:S02]  /*3370*/  PRMT R87, R92, 0x5410, R87 ;  /* 0x000054105c577816 */ /* 0x000fe40000000057 */
[----:B------:R-:W-:Y:S01]  /*3380*/  SHF.R.U32.HI R88, RZ, 0x10, R7 ;  /* 0x00000010ff587819 */ /* 0x000fe20000011607 */
[----:B------:R-:W-:Y:S01]  /*3390*/  IMAD.U32 R7, R14, 0x10000, RZ ;  /* 0x000100000e077824 */ /* 0x000fe200078e00ff */
[----:B------:R-:W-:Y:S01]  /*33a0*/  SHF.R.U64 R91, R10, 0x10, R11 ;  /* 0x000000100a5b7819 */ /* 0x000fe2000000120b */
[----:B--2---:R-:W-:Y:S01]  /*33b0*/  IMAD.U32 R11, R33, 0x10000, RZ ;  /* 0x00010000210b7824 */ /* 0x004fe200078e00ff */
[----:B------:R-:W-:Y:S01]  /*33c0*/  SHF.L.U32 R92, R90, 0x10, RZ ;  /* 0x000000105a5c7819 */ /* 0x000fe200000006ff */
[----:B------:R-:W-:Y:S01]  /*33d0*/  IMAD.U32 R10, R32, 0x10000, RZ ;  /* 0x00010000200a7824 */ /* 0x000fe200078e00ff */
[----:B------:R-:W-:Y:S01]  /*33e0*/  PRMT R89, R86, 0x5410, R89 ;  /* 0x0000541056597816 */ /* 0x000fe20000000059 */
[----:B------:R-:W-:Y:S01]  /*33f0*/  IMAD.U32 R86, R78, 0x10000, RZ ;  /* 0x000100004e567824 */ /* 0x000fe200078e00ff */
[----:B------:R-:W-:-:S02]  /*3400*/  LOP3.LUT R6, R13, 0xffff0000, RZ, 0xc0, !PT ;  /* 0xffff00000d067812 */ /* 0x000fc400078ec0ff */
[----:B------:R-:W-:Y:S01]  /*3410*/  PRMT R93, R95, 0x5410, R93 ;  /* 0x000054105f5d7816 */ /* 0x000fe2000000005d */
[----:B------:R-:W-:Y:S01]  /*3420*/  FMUL.FTZ R96, R11, R86 ;  /* 0x000000560b607220 */ /* 0x000fe20000410000 */
[----:B------:R-:W-:Y:S01]  /*3430*/  LOP3.LUT R13, R33, 0xffff0000, RZ, 0xc0, !PT ;  /* 0xffff0000210d7812 */ /* 0x000fe200078ec0ff */
[----:B------:R-:W-:Y:S01]  /*3440*/  IMAD.U32 R33, R35, 0x10000, RZ ;  /* 0x0001000023217824 */ /* 0x000fe200078e00ff */
[----:B------:R-:W-:Y:S01]  /*3450*/  LOP3.LUT R90, R90, 0xffff0000, RZ, 0xc0, !PT ;  /* 0xffff00005a5a7812 */ /* 0x000fe200078ec0ff */
[-C--:B------:R-:W-:Y:S01]  /*3460*/  FFMA.FTZ R96, R5, R92.reuse, R96 ;  /* 0x0000005c05607223 */ /* 0x080fe20000010060 */
[C---:B------:R-:W-:Y:S02]  /*3470*/  PRMT R88, R94.reuse, 0x5432, R88 ;  /* 0x000054325e587816 */ /* 0x040fe40000000058 */
[----:B------:R-:W-:Y:S01]  /*3480*/  PRMT R91, R94, 0x5410, R91 ;  /* 0x000054105e5b7816 */ /* 0x000fe2000000005b */
[----:B------:R-:W-:Y:S01]  /*3490*/  FMUL.FTZ R94, R11, R92 ;  /* 0x0000005c0b5e7220 */ /* 0x000fe20000410000 */
[----:B------:R-:W-:Y:S01]  /*34a0*/  LOP3.LUT R78, R78, 0xffff0000, RZ, 0xc0, !PT ;  /* 0xffff00004e4e7812 */ /* 0x000fe200078ec0ff */
[----:B------:R-:W-:-:S02]  /*34b0*/  IMAD.U32 R11, R93, 0x10000, RZ ;  /* 0x000100005d0b7824 */ /* 0x000fc400078e00ff */
        /* <DEDUP_REMOVED lines=54> */
[----:B------:R-:W-:Y:S01]  /*3820*/  F2FP.BF16.F32.PACK_AB R13, R95, R94 ;  /* 0x0000005e5f0d723e */ /* 0x000fe200000010ff */
[----:B------:R-:W-:Y:S01]  /*3830*/  IMAD.MOV.U32 R15, RZ, RZ, R88 ;  /* 0x000000ffff0f7224 */ /* 0x000fe200078e0058 */
[----:B------:R-:W-:-:S02]  /*3840*/  F2FP.BF16.F32.PACK_AB R35, R35, R86 ;  /* 0x000000562323723e */ /* 0x000fc400000010ff */
[----:B------:R-:W-:-:S07]  /*3850*/  F2FP.BF16.F32.PACK_AB R32, R5, R10 ;  /* 0x0000000a0520723e */ /* 0x000fce00000010ff */
.L_x_986:
[----:B------:R-:W-:Y:S05]  /*3860*/  BSYNC B1 ;  /* 0x0000000000017941 */ /* 0x000fea0003800000 */
.L_x_985:
        /* <DEDUP_REMOVED lines=10> */
.L_x_968:
[----:B------:R-:W-:-:S13]  /*3910*/  ISETP.NE.AND P3, PT, R185, 0x3, PT ;  /* 0x00000003b900780c */ /* 0x000fda0003f65270 */
[----:B------:R-:W-:Y:S05]  /*3920*/  @!P3 BRA `(.L_x_987) ;  /* 0x000000000004b947 */ /* 0x000fea0003800000 */
[----:B------:R-:W-:Y:S01]  /*3930*/  BPT.TRAP 0x1 ;  /* 0x000000040000795c */ /* 0x000fe20000300000 */
.L_x_987:
[----:B------:R-:W-:Y:S01]  /*3940*/  LEA R72, R22, R2, 0x3 ;  /* 0x0000000216487211 */ /* 0x000fe200078e18ff */
[----:B------:R-:W-:Y:S01]  /*3950*/  IMAD R58, R51, -0x40, R24 ;  /* 0xffffffc0333a7824 */ /* 0x000fe200078e0218 */
[----:B------:R-:W-:Y:S01]  /*3960*/  SHF.L.U32 R59, R184, 0x1f, RZ ;  /* 0x0000001fb83b7819 */ /* 0x000fe200000006ff */
[----:B------:R-:W-:Y:S03]  /*3970*/  BSSY B1, `(.L_x_988) ;  /* 0x0000005000017945 */ /* 0x000fe60003800000 */
[----:B------:R-:W0:Y:S01]  /*3980*/  SYNCS.PHASECHK.TRANS64.TRYWAIT P5, [R72+URZ+0x38890], R59 ;  /* 0x0388903b480075a7 */ /* 0x000e2200080a017f */
[----:B------:R-:W-:-:S04]  /*3990*/  VIMNMX R58, R58, 0x40, PT ;  /* 0x000000403a3a7848 */ /* 0x000fc80003fe0100 */
[----:B------:R-:W-:Y:S01]  /*39a0*/  ISETP.GE.AND P4, PT, R19, R58, PT ;  /* 0x0000003a1300720c */ /* 0x000fe20003f86270 */
[----:B0-----:R-:W-:-:S12]  /*39b0*/  @!P5 BRA `(.L_x_989) ;  /* 0x00000148007cd947 */ /* 0x001fd80003800000 */
.L_x_1177:
[----:B------:R-:W-:Y:S05]  /*39c0*/  BSYNC B1 ;  /* 0x0000000000017941 */ /* 0x000fea0003800000 */
.L_x_988:
[----:B------:R-:W-:Y:S05]  /*39d0*/  @P4 BRA `(.L_x_975) ;  /* 0x00000000002c4947 */ /* 0x000fea0003800000 */
[----:B------:R-:W-:Y:S01]  /*39e0*/  @!P1 LOP3.LUT P4, RZ, R186, 0x4, RZ, 0xc0, !PT ;  /* 0x00000004baff9812 */ /* 0x000fe2000788c0ff */
[----:B------:R-:W-:Y:S01]  /*39f0*/  @!P1 VIADD R4, R69, 0x20 ;  /* 0x0000002045049836 */ /* 0x000fe20000000000 */
[----:B------:R-:W-:Y:S02]  /*3a00*/  PLOP3.LUT P5, PT, PT, PT, PT, 0x8, 0x0 ;  /* 0x000000000000781c */ /* 0x000fe40003fae170 */
[----:B------:R-:W-:-:S13]  /*3a10*/  @!P1 PLOP3.LUT P5, PT, P4, PT, PT, 0x80, 0x0 ;  /* 0x000000000000981c */ /* 0x000fda00027af070 */
[----:B------:R-:W-:-:S04]  /*3a20*/  @P5 VIADD R4, R69, 0xffffffe0 ;  /* 0xffffffe045045836 */ /* 0x000fc80000000000 */
[----:B------:R-:W-:-:S04]  /*3a30*/  @!P1 IMAD.IADD R5, R32, 0x1, R4 ;  /* 0x0000000120059824 */ /* 0x000fc800078e0204 */
[----:B------:R-:W-:Y:S02]  /*3a40*/  @!P1 IMAD R8, R5, 0x2, R2 ;  /* 0x0000000205089824 */ /* 0x000fe400078e0202 */
[----:B------:R-:W1:Y:S04]  /*3a50*/  @!P0 LDS.128 R4, [R33+0x22400] ;  /* 0x0224000021048984 */ /* 0x000e680000000c00 */
[----:B------:R-:W2:Y:S04]  /*3a60*/  @!P1 LDS.128 R8, [R8+0x22400] ;  /* 0x0224000008089984 */ /* 0x000ea80000000c00 */
[----:B-1----:R1:W-:Y:S04]  /*3a70*/  @!P0 STG.E.128 desc[UR54][R12.64], R4 ;  /* 0x000000040c008986 */ /* 0x0023e8000c101d36 */
[----:B--2---:R1:W-:Y:S02]  /*3a80*/  @!P1 STG.E.128 desc[UR54][R12.64+0x40], R8 ;  /* 0x000040080c009986 */ /* 0x0043e4000c101d36 */
.L_x_975:
[----:B------:R-:W-:Y:S05]  /*3a90*/  BSYNC B0 ;  /* 0x0000000000007941 */ /* 0x000fea0003800000 */
.L_x_967:
        /* <DEDUP_REMOVED lines=17> */
.L_x_991:
[----:B------:R-:W-:Y:S05]  /*3bb0*/  BSYNC B0 ;  /* 0x0000000000007941 */ /* 0x000fea0003800000 */
.L_x_990:
[----:B------:R-:W4:Y:S01]  /*3bc0*/  SYNCS.PHASECHK.TRANS64.TRYWAIT P5, [R72+URZ+0x388b0], R59 ;  /* 0x0388b03b480075a7 */ /* 0x000f2200080a017f */
[----:B------:R-:W-:Y:S01]  /*3bd0*/  BSSY B0, `(.L_x_992) ;  /* 0x0000003000007945 */ /* 0x000fe20003800000 */
[----:B------:R-:W-:-:S03]  /*3be0*/  ISETP.GE.AND P3, PT, R19, R58, PT ;  /* 0x0000003a1300720c */ /* 0x000fc60003f66270 */
[----:B----4-:R-:W-:Y:S10]  /*3bf0*/  @!P5 BRA `(.L_x_993) ;  /* 0x000001480000d947 */ /* 0x010ff40003800000 */
.L_x_1178:
[----:B------:R-:W-:Y:S05]  /*3c00*/  BSYNC B0 ;  /* 0x0000000000007941 */ /* 0x000fea0003800000 */
.L_x_992:
        /* <DEDUP_REMOVED lines=81> */
.L_x_995:
[----:B------:R-:W-:Y:S05]  /*4120*/  BSYNC B0 ;  /* 0x0000000000007941 */ /* 0x000fea0003800000 */
.L_x_994:
        /* <DEDUP_REMOVED lines=13> */
[----:B------:R-:W-:Y:S02]  /*4200*/  SEL R5, RZ, 0x1, P4 ;  /* 0x00000001ff057807 */ /* 0x000fe40002000000 */
[----:B------:R-:W-:Y:S02]  /*4210*/  SEL R22, R22, RZ, P4 ;  /* 0x000000ff16167207 */ /* 0x000fe40002000000 */
[----:B------:R-:W-:Y:S01]  /*4220*/  LOP3.LUT R184, R184, R5, RZ, 0x3c, !PT ;  /* 0x00000005b8b87212 */ /* 0x000fe200078e3cff */
[----:B0-----:R-:W-:Y:S06]  /*4230*/  @P2 BRA `(.L_x_996) ;  /* 0xffffffdc00cc2947 */ /* 0x001fec000383ffff */
.L_x_962:
[----:B-1----:R-:W4:Y:S01]  /*4240*/  LDL R4, [R1+0x4] ;  /* 0x0000040001047983 */ /* 0x002f220000100800 */
        /* <DEDUP_REMOVED lines=32> */
[----:B------:R-:W-:Y:S01]  /*4450*/  CS2R R42, SRZ ;  /* 0x00000000002a7805 */ /* 0x000fe2000001ff00 */
[----:B------:R-:W-:Y:S01]  /*4460*/  IMAD.MOV.U32 R3, RZ, RZ, RZ ;  /* 0x000000ffff037224 */ /* 0x000fe200078e00ff */
        /* <DEDUP_REMOVED lines=39> */
.L_x_998:
[----:B------:R-:W-:Y:S05]  /*46e0*/  BSYNC B0 ;  /* 0x0000000000007941 */ /* 0x000fea0003800000 */
.L_x_997:
        /* <DEDUP_REMOVED lines=8> */
[----:B------:R-:W-:Y:S01]  /*4770*/  IMAD.MOV.U32 R7, RZ, RZ, 0x40000040 ;  /* 0x40000040ff077424 */ /* 0x000fe200078e00ff */
[----:B------:R-:W-:Y:S01]  /*4780*/  MOV R5, 0x40000040 ;  /* 0x4000004000057802 */ /* 0x000fe20000000f00 */
[----:B------:R-:W-:Y:S01]  /*4790*/  IMAD.MOV.U32 R11, RZ, RZ, 0x40000040 ;  /* 0x40000040ff0b7424 */ /* 0x000fe200078e00ff */
[----:B------:R-:W-:Y:S01]  /*47a0*/  BAR.SYNC.DEFER_BLOCKING 0xe, 0x100 ;  /* 0x0384000000007b1d */ /* 0x000fe20000010000 */
[----:B------:R-:W-:Y:S01]  /*47b0*/  IMAD.MOV.U32 R9, RZ, RZ, 0x40000040 ;  /* 0x40000040ff097424 */ /* 0x000fe200078e00ff */
[----:B------:R-:W-:Y:S01]  /*47c0*/  R2UR UR5, R5 ;  /* 0x00000000050572ca */ /* 0x000fe200000e0000 */
[----:B------:R-:W-:Y:S01]  /*47d0*/  IMAD.MOV.U32 R13, RZ, RZ, 0x40000040 ;  /* 0x40000040ff0d7424 */ /* 0x000fe200078e00ff */
[----:B------:R-:W-:Y:S01]  /*47e0*/  R2UR UR7, R7 ;  /* 0x00000000070772ca */ /* 0x000fe200000e0000 */
[----:B------:R-:W-:Y:S01]  /*47f0*/  IMAD.MOV.U32 R7, RZ, RZ, 0x40000040 ;  /* 0x40000040ff077424 */ /* 0x000fe200078e00ff */
[----:B------:R-:W-:Y:S01]  /*4800*/  ISETP.GE.AND P0, PT, R168, 0x41, PT ;  /* 0x00000041a800780c */ /* 0x000fe20003f06270 */
[----:B------:R-:W-:Y:S01]  /*4810*/  BSSY B0, `(.L_x_1002) ;  /* 0x00000f5000007945 */ /* 0x000fe20003800000 */
[----:B------:R-:W1:Y:S01]  /*4820*/  S2R R20, SR_TID.X ;  /* 0x0000000000147919 */ /* 0x000e620000002100 */
[----:B0-----:R-:W-:-:S04]  /*4830*/  LEA.HI R3, R0, R0, RZ, 0x1 ;  /* 0x0000000000037211 */ /* 0x001fc800078f08ff */
[----:B------:R-:W-:Y:S01]  /*4840*/  LOP3.LUT R3, R3, 0x1fffe, RZ, 0xc0, !PT ;  /* 0x0001fffe03037812 */ /* 0x000fe200078ec0ff */
[----:B-----5:R-:W-:-:S04]  /*4850*/  WARPGROUP.ARRIVE ;  /* 0x00000000000079c5 */ /* 0x020fc80000000000 */
[----:B------:R-:W-:Y:S02]  /*4860*/  IMAD.IADD R3, R0, 0x1, -R3 ;  /* 0x0000000100037824 */ /* 0x000fe400078e0a03 */
[----:B------:R-:W-:Y:S02]  /*4870*/  VIADD R0, R2, 0x36400 ;  /* 0x0003640002007836 */ /* 0x000fe40000000000 */
[----:B------:R-:W-:-:S03]  /*4880*/  IMAD R3, R3, 0x8000, R2 ;  /* 0x0000800003037824 */ /* 0x000fc600078e0202 */
[----:B------:R-:W-:Y:S01]  /*4890*/  SHF.R.U32.HI R0, RZ, 0x4, R0 ;  /* 0x00000004ff007819 */ /* 0x000fe20000011600 */
[----:B------:R-:W-:-:S03]  /*48a0*/  VIADD R3, R3, 0x400 ;  /* 0x0000040003037836 */ /* 0x000fc60000000000 */
[----:B------:R-:W-:Y:S02]  /*48b0*/  LOP3.LUT R0, R0, 0x3fff, RZ, 0xc0, !PT ;  /* 0x00003fff00007812 */ /* 0x000fe400078ec0ff */
[----:B------:R-:W-:Y:S02]  /*48c0*/  SHF.R.U32.HI R3, RZ, 0x4, R3 ;  /* 0x00000004ff037819 */ /* 0x000fe40000011603 */
[----:B------:R-:W-:Y:S02]  /*48d0*/  LOP3.LUT R4, R0, 0x10000, RZ, 0xfc, !PT ;  /* 0x0001000000047812 */ /* 0x000fe400078efcff */
[----:B------:R-:W-:Y:S02]  /*48e0*/  LOP3.LUT R3, R3, 0x3fff, RZ, 0xc0, !PT ;  /* 0x00003fff03037812 */ /* 0x000fe400078ec0ff */
[C---:B------:R-:W-:Y:S01]  /*48f0*/  R2UR UR4, R4.reuse ;  /* 0x00000000040472ca */ /* 0x040fe200000e0000 */
[----:B------:R-:W-:Y:S01]  /*4900*/  VIADD R10, R4, 0x2 ;  /* 0x00000002040a7836 */ /* 0x000fe20000000000 */
[----:B------:R-:W-:-:S02]  /*4910*/  LOP3.LUT R15, R3, 0x2000000, RZ, 0xfc, !PT ;  /* 0x02000000030f7812 */ /* 0x000fc400078efcff */
[----:B-1----:R-:W-:-:S03]  /*4920*/  LOP3.LUT R20, R20, 0x7f, RZ, 0xc0, !PT ;  /* 0x0000007f14147812 */ /* 0x002fc600078ec0ff */
[----:B------:R-:W-:Y:S01]  /*4930*/  IMAD R6, R18, 0x1000, R15 ;  /* 0x0000100012067824 */ /* 0x000fe200078e020f */
[----:B------:R-:W-:-:S03]  /*4940*/  ISETP.NE.AND P2, PT, R20, RZ, PT ;  /* 0x000000ff1400720c */ /* 0x000fc60003f45270 */
[C---:B------:R-:W-:Y:S01]  /*4950*/  VIADD R8, R6.reuse, 0x80 ;  /* 0x0000008006087836 */ /* 0x040fe20000000000 */
[C---:B------:R-:W-:Y:S01]  /*4960*/  R2UR UR6, R6.reuse ;  /* 0x00000000060672ca */ /* 0x040fe200000e0000 */
[C---:B------:R-:W-:Y:S02]  /*4970*/  VIADD R12, R6.reuse, 0x100 ;  /* 0x00000100060c7836 */ /* 0x040fe40000000000 */
[----:B------:R-:W-:-:S06]  /*4980*/  VIADD R6, R6, 0x180 ;  /* 0x0000018006067836 */ /* 0x000fcc0000000000 */
[----:B------:R-:W-:-:S04]  /*4990*/  @!P2 IMAD R0, R18, 0x8, R2 ;  /* 0x000000081200a824 */ /* 0x000fc800078e0202 */
[----:B------:R-:W-:Y:S01]  /*49a0*/  HGMMA.64x256x16.F32.BF16 R24, gdesc[UR4].tnspB, RZ, !UPT, gsb0 ;  /* 0x43e00000041879f0 */ /* 0x000fe2000c0018ff */
[----:B------:R-:W-:Y:S01]  /*49b0*/  R2UR UR4, R10 ;  /* 0x000000000a0472ca */ /* 0x000fe200000e0000 */
[----:B------:R-:W-:Y:S01]  /*49c0*/  @!P2 VIADD R0, R0, 0x38860 ;  /* 0x000388600000a836 */ /* 0x000fe20000000000 */
[----:B------:R-:W-:Y:S02]  /*49d0*/  R2UR UR5, R11 ;  /* 0x000000000b0572ca */ /* 0x000fe400000e0000 */
[----:B------:R-:W-:Y:S01]  /*49e0*/  R2UR UR6, R8 ;  /* 0x00000000080672ca */ /* 0x000fe200000e0000 */
[----:B------:R-:W-:Y:S01]  /*49f0*/  VIADD R8, R4, 0x4 ;  /* 0x0000000404087836 */ /* 0x000fe20000000000 */
[----:B------:R-:W-:Y:S01]  /*4a00*/  R2UR UR7, R9 ;  /* 0x00000000090772ca */ /* 0x000fe200000e0000 */
[----:B------:R-:W-:Y:S01]  /*4a10*/  IMAD.MOV.U32 R9, RZ, RZ, 0x40000040 ;  /* 0x40000040ff097424 */ /* 0x000fe200078e00ff */
[----:B------:R-:W-:Y:S01]  /*4a20*/  @!P2 PRMT R0, RZ, 0x654, R0 ;  /* 0x00000654ff00a816 */ /* 0x000fe20000000000 */
[----:B------:R-:W-:-:S02]  /*4a30*/  WARPGROUP.DEPBAR.LE gsb0, 0x0 ;  /* 0x00008000000079c5 */ /* 0x000fc40000010000 */
[----:B------:R-:W-:-:S15]  /*4a40*/  WARPGROUP.ARRIVE ;  /* 0x00000000000079c5 */ /* 0x000fde0000000000 */
[----:B------:R-:W-:-:S01]  /*4a50*/  NOP ;  /* 0x0000000000007918 */ /* 0x000fc20000000000 */
[----:B------:R-:W-:Y:S01]  /*4a60*/  HGMMA.64x256x16.F32.BF16 R24, gdesc[UR4].tnspB, R24, gsb0 ;  /* 0x43e00000041879f0 */ /* 0x000fe20008001818 */
[----:B------:R-:W-:Y:S02]  /*4a70*/  R2UR UR4, R8 ;  /* 0x00000000080472ca */ /* 0x000fe400000e0000 */
[----:B------:R-:W-:Y:S02]  /*4a80*/  R2UR UR5, R9 ;  /* 0x00000000090572ca */ /* 0x000fe400000e0000 */
[----:B------:R-:W-:Y:S02]  /*4a90*/  R2UR UR6, R12 ;  /* 0x000000000c0672ca */ /* 0x000fe400000e0000 */
[----:B------:R-:W-:Y:S01]  /*4aa0*/  R2UR UR7, R13 ;  /* 0x000000000d0772ca */ /* 0x000fe200000e0000 */
[----:B------:R-:W-:Y:S01]  /*4ab0*/  IMAD.MOV.U32 R13, RZ, RZ, 0x40000040 ;  /* 0x40000040ff0d7424 */ /* 0x000fe200078e00ff */
[----:B------:R-:W-:Y:S01]  /*4ac0*/  IADD3 R12, R4, 0x6, RZ ;  /* 0x00000006040c7810 */ /* 0x000fe20007ffe0ff */
        /* <DEDUP_REMOVED lines=15> */
[----:B------:R-:W-:Y:S05]  /*4bc0*/  @!P0 BRA `(.L_x_1003) ;  /* 0x0000000800e48947 */ /* 0x000fea0003800000 */
[----:B------:R-:W-:-:S07]  /*4bd0*/  VIADD R197, R197, 0xfffffffe ;  /* 0xfffffffec5c57836 */ /* 0x000fce0000000000 */
.L_x_1004:
[----:B------:R-:W-:Y:S01]  /*4be0*/  BAR.SYNC.DEFER_BLOCKING 0xe, 0x100 ;  /* 0x0384000000007b1d */ /* 0x000fe20000010000 */
[----:B------:R-:W-:Y:S01]  /*4bf0*/  IMAD R3, R18, 0x40, R188 ;  /* 0x0000004012037824 */ /* 0x000fe200078e02bc */
[----:B------:R-:W-:Y:S01]  /*4c00*/  R2UR UR4, R4 ;  /* 0x00000000040472ca */ /* 0x000fe200000e0000 */
[----:B------:R-:W-:Y:S01]  /*4c10*/  VIADD R18, R18, 0x1 ;  /* 0x0000000112127836 */ /* 0x000fe20000000000 */
[----:B------:R-:W-:Y:S01]  /*4c20*/  R2UR UR5, R5 ;  /* 0x00000000050572ca */ /* 0x000fe200000e0000 */
[----:B------:R-:W-:Y:S01]  /*4c30*/  IMAD R3, R3, 0x4, R2 ;  /* 0x0000000403037824 */ /* 0x000fe200078e0202 */
[C---:B------:R-:W-:Y:S01]  /*4c40*/  ISETP.GT.AND P1, PT, R197.reuse, RZ, PT ;  /* 0x000000ffc500720c */ /* 0x040fe20003f24270 */
[----:B------:R-:W-:Y:S01]  /*4c50*/  IMAD.MOV.U32 R7, RZ, RZ, 0x40000040 ;  /* 0x40000040ff077424 */ /* 0x000fe200078e00ff */
[C---:B------:R-:W-:Y:S01]  /*4c60*/  ISETP.NE.AND P0, PT, R18.reuse, 0x2, PT ;  /* 0x000000021200780c */ /* 0x040fe20003f05270 */
[----:B------:R-:W-:Y:S02]  /*4c70*/  IMAD.MOV.U32 R21, RZ, RZ, 0x40000040 ;  /* 0x40000040ff157424 */ /* 0x000fe400078e00ff */
[----:B------:R-:W-:Y:S01]  /*4c80*/  VIADD R197, R197, 0xffffffff ;  /* 0xffffffffc5c57836 */ /* 0x000fe20000000000 */
[----:B------:R-:W-:-:S02]  /*4c90*/  SEL R18, R18, RZ, P0 ;  /* 0x000000ff12127207 */ /* 0x000fc40000000000 */
[----:B------:R-:W-:Y:S01]  /*4ca0*/  R2UR UR7, R7 ;  /* 0x00000000070772ca */ /* 0x000fe200000e0000 */
[----:B------:R-:W-:Y:S02]  /*4cb0*/  IMAD.MOV.U32 R7, RZ, RZ, 0x40000040 ;  /* 0x40000040ff077424 */ /* 0x000fe400078e00ff */
[----:B------:R-:W-:-:S05]  /*4cc0*/  IMAD R6, R18, 0x1000, R15 ;  /* 0x0000100012067824 */ /* 0x000fca00078e020f */
[C---:B------:R-:W-:Y:S01]  /*4cd0*/  R2UR UR6, R6.reuse ;  /* 0x00000000060672ca */ /* 0x040fe200000e0000 */
[----:B0-----:R-:W0:Y:S01]  /*4ce0*/  LDS R0, [R3+0x38400] ;  /* 0x0384000003007984 */ /* 0x001e220000000800 */
[----:B------:R-:W-:-:S03]  /*4cf0*/  IADD3 R20, R6, 0x80, RZ ;  /* 0x0000008006147810 */ /* 0x000fc60007ffe0ff */
        /* <DEDUP_REMOVED lines=129> */
[----:B------:R-:W-:-:S04]  /*5510*/  @!P2 IMAD R0, R18, 0x8, R2 ;  /* 0x000000081200a824 */ /* 0x000fc800078e0202 */
[----:B------:R-:W-:Y:S01]  /*5520*/  @!P2 VIADD R0, R0, 0x38860 ;  /* 0x000388600000a836 */ /* 0x000fe20000000000 */
[----:B------:R-:W-:-:S04]  /*5530*/  WARPGROUP.ARRIVE ;  /* 0x00000000000079c5 */ /* 0x000fc80000000000 */
[----:B------:R-:W-:Y:S02]  /*5540*/  @!P2 PRMT R0, RZ, 0x654, R0 ;  /* 0x00000654ff00a816 */ /* 0x000fe40000000000 */
[----:B------:R-:W-:Y:S01]  /*5550*/  HGMMA.64x256x16.F32.BF16 R24, gdesc[UR4].tnspB, R24, gsb0 ;  /* 0x43e00000041879f0 */ /* 0x000fe20008001818 */
[----:B------:R-:W-:Y:S02]  /*5560*/  R2UR UR4, R10 ;  /* 0x000000000a0472ca */ /* 0x000fe400000e0000 */
[----:B------:R-:W-:Y:S02]  /*5570*/  R2UR UR5, R11 ;  /* 0x000000000b0572ca */ /* 0x000fe400000e0000 */
[----:B------:R-:W-:Y:S01]  /*5580*/  R2UR UR6, R20 ;  /* 0x00000000140672ca */ /* 0x000fe200000e0000 */
[----:B------:R-:W-:Y:S01]  /*5590*/  VIADD R20, R6, 0x100 ;  /* 0x0000010006147836 */ /* 0x000fe20000000000 */
[----:B------:R-:W-:Y:S01]  /*55a0*/  R2UR UR7, R21 ;  /* 0x00000000150772ca */ /* 0x000fe200000e0000 */
[----:B------:R-:W-:-:S02]  /*55b0*/  IMAD.MOV.U32 R21, RZ, RZ, 0x40000040 ;  /* 0x40000040ff157424 */ /* 0x000fc400078e00ff */
[----:B------:R-:W-:Y:S01]  /*55c0*/  VIADD R6, R6, 0x180 ;  /* 0x0000018006067836 */ /* 0x000fe20000000000 */
[----:B------:R-:W-:Y:S02]  /*55d0*/  WARPGROUP.DEPBAR.LE gsb0, 0x0 ;  /* 0x00008000000079c5 */ /* 0x000fe40000010000 */
[----:B------:R-:W-:-:S15]  /*55e0*/  WARPGROUP.ARRIVE ;  /* 0x00000000000079c5 */ /* 0x000fde0000000000 */
        /* <DEDUP_REMOVED lines=19> */
[----:B------:R0:W-:Y:S02]  /*5720*/  @!P2 SYNCS.ARRIVE.TRANS64.RED.A1T0 RZ, [R0+URZ], RZ ;  /* 0x000000ff00ffa9a7 */ /* 0x0001e4000810043f */
[----:B0-----:R-:W-:-:S04]  /*5730*/  SEL R0, RZ, 0x1, P0 ;  /* 0x00000001ff007807 */ /* 0x001fc80000000000 */
[----:B------:R-:W-:Y:S01]  /*5740*/  LOP3.LUT R23, R23, R0, RZ, 0x3c, !PT ;  /* 0x0000000017177212 */ /* 0x000fe200078e3cff */
[----:B------:R-:W-:Y:S06]  /*5750*/  @P1 BRA `(.L_x_1004) ;  /* 0xfffffff400201947 */ /* 0x000fec000383ffff */
.L_x_1003:
[----:B------:R-:W-:Y:S05]  /*5760*/  BSYNC B0 ;  /* 0x0000000000007941 */ /* 0x000fea0003800000 */
.L_x_1002:
[----:B------:R-:W-:Y:S01]  /*5770*/  BAR.SYNC.DEFER_BLOCKING 0xe, 0x100 ;  /* 0x0384000000007b1d */ /* 0x000fe20000010000 */
[C---:B------:R-:W-:Y:S01]  /*5780*/  IMAD R3, R18.reuse, 0x40, R188 ;  /* 0x0000004012037824 */ /* 0x040fe200078e02bc */
[----:B------:R-:W-:Y:S02]  /*5790*/  IADD3 R18, R18, 0x1, RZ ;  /* 0x0000000112127810 */ /* 0x000fe40007ffe0ff */
[----:B------:R-:W-:Y:S01]  /*57a0*/  PLOP3.LUT P0, PT, PT, PT, PT, 0x8, 0x0 ;  /* 0x000000000000781c */ /* 0x000fe20003f0e170 */
[----:B------:R-:W-:Y:S01]  /*57b0*/  IMAD R3, R3, 0x4, R2 ;  /* 0x0000000403037824 */ /* 0x000fe200078e0202 */
[----:B------:R-:W-:-:S04]  /*57c0*/  ISETP.NE.AND P1, PT, R18, 0x2, PT ;  /* 0x000000021200780c */ /* 0x000fc80003f25270 */
[----:B------:R-:W-:Y:S02]  /*57d0*/  SEL R4, RZ, 0x1, P1 ;  /* 0x00000001ff047807 */ /* 0x000fe40000800000 */
[----:B------:R-:W-:Y:S02]  /*57e0*/  SEL R18, R18, RZ, P1 ;  /* 0x000000ff12127207 */ /* 0x000fe40000800000 */
[----:B------:R-:W-:Y:S01]  /*57f0*/  LOP3.LUT R23, R23, R4, RZ, 0x3c, !PT ;  /* 0x0000000417177212 */ /* 0x000fe200078e3cff */
[----:B0-----:R-:W0:Y:S04]  /*5800*/  LDS R0, [R3+0x38400] ;  /* 0x0384000003007984 */ /* 0x001e280000000800 */
        /* <DEDUP_REMOVED lines=131> */
.L_x_1000:
        /* <DEDUP_REMOVED lines=31> */
.L_x_1006:
[----:B------:R-:W-:Y:S05]  /*6230*/  BSYNC B6 ;  /* 0x0000000000067941 */ /* 0x000fea0003800000 */
.L_x_1005:
[----:B------:R-:W-:Y:S02]  /*6240*/  ULDC UR4, c[0x0][0x3d4] ;  /* 0x0000f50000047ab9 */ /* 0x000fe40000000800 */
[----:B------:R-:W-:-:S13]  /*6250*/  ISETP.LT.AND P0, PT, RZ, UR4, PT ;  /* 0x00000004ff007c0c */ /* 0x000fda000bf01270 */
[----:B------:R-:W-:Y:S05]  /*6260*/  @P0 BRA `(.L_x_1007) ;  /* 0x00000000003c0947 */ /* 0x000fea0003800000 */
[----:B------:R-:W-:-:S04]  /*6270*/  LEA.HI R0, R212, R212, RZ, 0x1 ;  /* 0x000000d4d4007211 */ /* 0x000fc800078f08ff */
[----:B------:R-:W-:-:S05]  /*6280*/  LOP3.LUT R3, R0, 0xfffffffe, RZ, 0xc0, !PT ;  /* 0xfffffffe00037812 */ /* 0x000fca00078ec0ff */
[----:B------:R-:W-:-:S05]  /*6290*/  IMAD.IADD R3, R212, 0x1, -R3 ;  /* 0x00000001d4037824 */ /* 0x000fca00078e0a03 */
[----:B------:R-:W-:-:S04]  /*62a0*/  SHF.L.U32 R5, R3, 0x1f, RZ ;  /* 0x0000001f03057819 */ /* 0x000fc800000006ff */
[----:B------:R0:W1:Y:S03]  /*62b0*/  SYNCS.PHASECHK.TRANS64.TRYWAIT P0, [R2+URZ+0x38800], R5 ;  /* 0x03880005020075a7 */ /* 0x000066000800017f */
[----:B-1----:R-:W-:Y:S05]  /*62c0*/  @!P0 NANOSLEEP.SYNCS 0x989680 ;  /* 0x009896800000895d */ /* 0x002fea0003900000 */
[----:B------:R-:W1:Y:S01]  /*62d0*/  @!P0 SYNCS.PHASECHK.TRANS64 P0, [R2+URZ+0x38800], R5 ;  /* 0x03880005020085a7 */ /* 0x000e62000800007f */
[----:B------:R-:W-:Y:S04]  /*62e0*/  BSSY B0, `(.L_x_1008) ;  /* 0x0000006000007945 */ /* 0x000fe80003800000 */
[----:B-1----:R-:W-:Y:S05]  /*62f0*/  @P0 BRA `(.L_x_1009) ;  /* 0x0000000000100947 */ /* 0x002fea0003800000 */
.L_x_1010:
[----:B-1----:R1:W2:Y:S02]  /*6300*/  SYNCS.PHASECHK.TRANS64.TRYWAIT P0, [R2+URZ+0x38800], R5 ;  /* 0x03880005020075a7 */ /* 0x0022a4000800017f */
[----:B--2---:R-:W-:Y:S05]  /*6310*/  @!P0 NANOSLEEP.SYNCS 0x989680 ;  /* 0x009896800000895d */ /* 0x004fea0003900000 */
[----:B------:R-:W2:Y:S02]  /*6320*/  @!P0 SYNCS.PHASECHK.TRANS64 P0, [R2+URZ+0x38800], R5 ;  /* 0x03880005020085a7 */ /* 0x000ea4000800007f */
[----:B--2---:R-:W-:Y:S05]  /*6330*/  @!P0 BRA `(.L_x_1010) ;  /* 0xfffffffc00f08947 */ /* 0x004fea000383ffff */
.L_x_1009:
[----:B------:R-:W-:Y:S05]  /*6340*/  BSYNC B0 ;  /* 0x0000000000007941 */ /* 0x000fea0003800000 */
.L_x_1008:
[----:B------:R-:W-:Y:S05]  /*6350*/  BRA `(.L_x_1011) ;  /* 0x00000020007c7947 */ /* 0x000fea0003800000 */
.L_x_1007:
        /* <DEDUP_REMOVED lines=13> */
[C---:B------:R-:W-:Y:S01]  /*6430*/  LEA R24, P2, R4.reuse, UR4, 0x1 ;  /* 0x0000000404187c11 */ /* 0x040fe2000f8408ff */
[----:B------:R-:W-:Y:S01]  /*6440*/  IMAD.IADD R11, R11, 0x1, R5 ;  /* 0x000000010b0b7824 */ /* 0x000fe200078e0205 */
[-C--:B------:R-:W-:Y:S01]  /*6450*/  IADD3 R3, P6, R29, R4.reuse, RZ ;  /* 0x000000041d037210 */ /* 0x080fe20007fde0ff */
[C---:B------:R-:W-:Y:S01]  /*6460*/  IMAD.WIDE.U32 R6, R27.reuse, UR6, RZ ;  /* 0x000000061b067c25 */ /* 0x040fe2000f8e00ff */
[----:B------:R-:W-:Y:S02]  /*6470*/  SHF.R.S32.HI R12, RZ, 0x1f, R29 ;  /* 0x0000001fff0c7819 */ /* 0x000fe4000001141d */
[--C-:B------:R-:W-:Y:S01]  /*6480*/  LEA.HI.X R26, R4, UR5, R11.reuse, 0x1, P2 ;  /* 0x00000005041a7c11 */ /* 0x100fe200090f0c0b */
[----:B------:R-:W-:Y:S01]  /*6490*/  IMAD R9, R27, UR7, R0 ;  /* 0x000000071b097c24 */ /* 0x000fe2000f8e0200 */
[----:B------:R-:W-:Y:S01]  /*64a0*/  IADD3 R5, P1, R16, R4, RZ ;  /* 0x0000000410057210 */ /* 0x000fe20007f3e0ff */
[----:B------:R-:W-:Y:S01]  /*64b0*/  IMAD.X R10, R12, 0x1, R11, P6 ;  /* 0x000000010c0a7824 */ /* 0x000fe200030e060b */
[-C--:B------:R-:W-:Y:S01]  /*64c0*/  IADD3 R8, P2, R29, R6.reuse, RZ ;  /* 0x000000061d087210 */ /* 0x080fe20007f5e0ff */
[----:B------:R-:W-:Y:S01]  /*64d0*/  IMAD.IADD R9, R9, 0x1, R7 ;  /* 0x0000000109097824 */ /* 0x000fe200078e0207 */
[C---:B------:R-:W-:Y:S01]  /*64e0*/  LEA R32, P5, R3.reuse, UR4, 0x1 ;  /* 0x0000000403207c11 */ /* 0x040fe2000f8a08ff */
[----:B------:R-:W-:Y:S01]  /*64f0*/  ULDC.64 UR6, c[0x0][0x3e0] ;  /* 0x0000f80000067ab9 */ /* 0x000fe20000000a00 */
[----:B------:R-:W-:Y:S01]  /*6500*/  IADD3 R0, P4, R16, R6, RZ ;  /* 0x0000000610007210 */ /* 0x000fe20007f9e0ff */
[----:B------:R-:W-:Y:S01]  /*6510*/  IMAD.X R4, R14, 0x1, R11, P1 ;  /* 0x000000010e047824 */ /* 0x000fe200008e060b */
[----:B------:R-:W-:Y:S01]  /*6520*/  LEA.HI.X R33, R3, UR5, R10, 0x1, P5 ;  /* 0x0000000503217c11 */ /* 0x000fe2000a8f0c0a */
[----:B------:R-:W-:Y:S01]  /*6530*/  IMAD.X R7, R12, 0x1, R9, P2 ;  /* 0x000000010c077824 */ /* 0x000fe200010e0609 */
[----:B------:R-:W-:-:S02]  /*6540*/  LEA R27, P3, R6, UR6, 0x1 ;  /* 0x00000006061b7c11 */ /* 0x000fc4000f8608ff */
[----:B------:R-:W-:Y:S02]  /*6550*/  LEA R34, P6, R8, UR6, 0x1 ;  /* 0x0000000608227c11 */ /* 0x000fe4000f8c08ff */
[----:B------:R-:W-:Y:S02]  /*6560*/  LEA R36, P1, R5, UR4, 0x1 ;  /* 0x0000000405247c11 */ /* 0x000fe4000f8208ff */
[----:B------:R-:W-:Y:S02]  /*6570*/  LEA R38, P2, R0, UR6, 0x1 ;  /* 0x0000000600267c11 */ /* 0x000fe4000f8408ff */
[----:B------:R-:W-:Y:S02]  /*6580*/  IADD3.X R3, R14, R9, RZ, P4, !PT ;  /* 0x000000090e037210 */ /* 0x000fe400027fe4ff */
        /* <DEDUP_REMOVED lines=21> */
.L_x_1013:
[----:B------:R-:W-:Y:S05]  /*66e0*/  BSYNC B6 ;  /* 0x0000000000067941 */ /* 0x000fea0003800000 */
.L_x_1012:
        /* <DEDUP_REMOVED lines=18> */
[C---:B------:R-:W-:Y:S01]  /*6810*/  IADD3 R0, R29.reuse, 0x10, RZ ;  /* 0x000000101d007810 */ /* 0x040fe20007ffe0ff */
        /* <DEDUP_REMOVED lines=11> */
.L_x_1017:
[----:B------:R-:W-:Y:S05]  /*68d0*/  BSYNC B1 ;  /* 0x0000000000017941 */ /* 0x000fea0003800000 */
.L_x_1016:
[----:B------:R-:W-:Y:S01]  /*68e0*/  UMOV UR4, 0xffffffff ;  /* 0xffffffff00047882 */ /* 0x000fe20000000000 */
[----:B-----5:R-:W-:Y:S01]  /*68f0*/  IMAD.MOV.U32 R25, RZ, RZ, R8 ;  /* 0x000000ffff197224 */ /* 0x020fe200078e0008 */
[--C-:B------:R-:W-:Y:S01]  /*6900*/  SHF.R.U64 R37, R8, 0x10, R9.reuse ;  /* 0x0000001008257819 */ /* 0x100fe20000001209 */
[--C-:B------:R-:W-:Y:S01]  /*6910*/  IMAD.MOV.U32 R31, RZ, RZ, R9.reuse ;  /* 0x000000ffff1f7224 */ /* 0x100fe200078e0009 */
[----:B------:R-:W-:Y:S02]  /*6920*/  SHF.R.U32.HI R38, RZ, 0x10, R9 ;  /* 0x00000010ff267819 */ /* 0x000fe40000011609 */
[----:B------:R-:W-:Y:S01]  /*6930*/  LEA.HI R0, R212, R212, RZ, 0x1 ;  /* 0x000000d4d4007211 */ /* 0x000fe200078f08ff */
[----:B------:R-:W-:Y:S06]  /*6940*/  BRA.DIV UR4, `(.L_x_1018) ;  /* 0x0000011a04c07947 */ /* 0x000fec000b800000 */
.L_x_1181:
[----:B------:R-:W-:Y:S01]  /*6950*/  UMOV UR4, 0xffffffff ;  /* 0xffffffff00047882 */ /* 0x000fe20000000000 */
[----:B------:R-:W-:Y:S02]  /*6960*/  LOP3.LUT R3, R0, 0xfffffffe, RZ, 0xc0, !PT ;  /* 0xfffffffe00037812 */ /* 0x000fe400078ec0ff */
[----:B------:R-:W-:Y:S05]  /*6970*/  BRA.DIV UR4, `(.L_x_1019) ;  /* 0x0000011a04dc7947 */ /* 0x000fea000b800000 */
.L_x_1184:
[----:B------:R-:W-:Y:S01]  /*6980*/  UMOV UR4, 0xffffffff ;  /* 0xffffffff00047882 */ /* 0x000fe20000000000 */
[----:B------:R-:W-:Y:S02]  /*6990*/  IMAD.IADD R3, R212, 0x1, -R3 ;  /* 0x00000001d4037824 */ /* 0x000fe400078e0a03 */
[----:B------:R-:W-:Y:S05]  /*69a0*/  BRA.DIV UR4, `(.L_x_1020) ;  /* 0x0000011a04f87947 */ /* 0x000fea000b800000 */
.L_x_1187:
[----:B------:R-:W-:Y:S01]  /*69b0*/  UMOV UR4, 0xffffffff ;  /* 0xffffffff00047882 */ /* 0x000fe20000000000 */
[----:B------:R-:W-:Y:S02]  /*69c0*/  SHF.L.U32 R9, R3, 0x1f, RZ ;  /* 0x0000001f03097819 */ /* 0x000fe400000006ff */
[----:B------:R-:W-:Y:S05]  /*69d0*/  BRA.DIV UR4, `(.L_x_1021) ;  /* 0x0000011e04147947 */ /* 0x000fea000b800000 */
.L_x_1190:
[----:B------:R-:W1:Y:S01]  /*69e0*/  SYNCS.PHASECHK.TRANS64.TRYWAIT P0, [R2+URZ+0x38800], R9 ;  /* 0x03880009020075a7 */ /* 0x000e62000800017f */
[----:B------:R-:W-:Y:S01]  /*69f0*/  IMAD R11, R189, 0x200, R10 ;  /* 0x00000200bd0b7824 */ /* 0x000fe200078e020a */
[----:B------:R-:W-:Y:S01]  /*6a00*/  LOP3.LUT P2, RZ, R186, 0x4, RZ, 0xc0, !PT ;  /* 0x00000004baff7812 */ /* 0x000fe2000784c0ff */
[----:B0-----:R-:W-:Y:S01]  /*6a10*/  IMAD.MOV.U32 R33, RZ, RZ, R4 ;  /* 0x000000ffff217224 */ /* 0x001fe200078e0004 */
[----:B------:R-:W-:Y:S01]  /*6a20*/  SHF.R.U64 R12, R20, 0x10, R21 ;  /* 0x00000010140c7819 */ /* 0x000fe20000001215 */
[----:B------:R-:W-:Y:S01]  /*6a30*/  IMAD R8, R11, 0x2, R2 ;  /* 0x000000020b087824 */ /* 0x000fe200078e0202 */
[----:B------:R-:W-:Y:S01]  /*6a40*/  SHF.R.U64 R11, R4, 0x10, R5 ;  /* 0x00000010040b7819 */ /* 0x000fe20000001205 */
[----:B------:R-:W-:Y:S01]  /*6a50*/  IMAD.MOV.U32 R35, RZ, RZ, R6 ;  /* 0x000000ffff237224 */ /* 0x000fe200078e0006 */
[----:B------:R-:W-:Y:S01]  /*6a60*/  SHF.R.U64 R6, R6, 0x10, R7 ;  /* 0x0000001006067819 */ /* 0x000fe20000001207 */
[----:B------:R-:W-:Y:S01]  /*6a70*/  IMAD.MOV.U32 R10, RZ, RZ, R20 ;  /* 0x000000ffff0a7224 */ /* 0x000fe200078e0014 */
[C---:B------:R-:W-:Y:S01]  /*6a80*/  IADD3 R4, R8.reuse, 0x20400, RZ ;  /* 0x0002040008047810 */ /* 0x040fe20007ffe0ff */
[--C-:B------:R-:W-:Y:S01]  /*6a90*/  IMAD.MOV.U32 R32, RZ, RZ, R21.reuse ;  /* 0x000000ffff207224 */ /* 0x100fe200078e0015 */
[----:B------:R-:W-:Y:S01]  /*6aa0*/  SHF.R.U32.HI R13, RZ, 0x10, R21 ;  /* 0x00000010ff0d7819 */ /* 0x000fe20000011615 */
[--C-:B------:R-:W-:Y:S01]  /*6ab0*/  IMAD.MOV.U32 R34, RZ, RZ, R5.reuse ;  /* 0x000000ffff227224 */ /* 0x100fe200078e0005 */
[----:B------:R-:W-:Y:S01]  /*6ac0*/  SHF.R.U32.HI R5, RZ, 0x10, R5 ;  /* 0x00000010ff057819 */ /* 0x000fe20000011605 */
[--C-:B------:R-:W-:Y:S01]  /*6ad0*/  IMAD.MOV.U32 R36, RZ, RZ, R7.reuse ;  /* 0x000000ffff247224 */ /* 0x100fe200078e0007 */
[----:B------:R-:W-:Y:S01]  /*6ae0*/  SHF.R.U32.HI R7, RZ, 0x10, R7 ;  /* 0x00000010ff077819 */ /* 0x000fe20000011607 */
        /* <DEDUP_REMOVED lines=12> */
.L_x_1191:
[----:B------:R-:W-:Y:S05]  /*6bb0*/  BSYNC B1 ;  /* 0x0000000000017941 */ /* 0x000fea0003800000 */
.L_x_1022:
        /* <DEDUP_REMOVED lines=8> */
[----:B------:R-:W0:Y:S01]  /*6c40*/  LDS.128 R4, [R8+0x20400] ;  /* 0x0204000008047984 */ /* 0x000e220000000c00 */
[----:B------:R-:W-:Y:S01]  /*6c50*/  IMAD.U32 R15, R33, 0x10000, RZ ;  /* 0x00010000210f7824 */ /* 0x000fe200078e00ff */
[C---:B------:R-:W-:Y:S01]  /*6c60*/  LOP3.LUT R14, R27.reuse, 0xffff0000, RZ, 0xc0, !PT ;  /* 0xffff00001b0e7812 */ /* 0x040fe200078ec0ff */
[----:B------:R-:W-:Y:S01]  /*6c70*/  IMAD.U32 R13, R27, 0x10000, RZ ;  /* 0x000100001b0d7824 */ /* 0x000fe200078e00ff */
[----:B------:R-:W-:Y:S01]  /*6c80*/  LOP3.LUT R20, R33, 0xffff0000, RZ, 0xc0, !PT ;  /* 0xffff000021147812 */ /* 0x000fe200078ec0ff */
[C---:B0-----:R-:W-:Y:S01]  /*6c90*/  IMAD.U32 R9, R4.reuse, 0x10000, RZ ;  /* 0x0001000004097824 */ /* 0x041fe200078e00ff */
[----:B------:R-:W-:Y:S01]  /*6ca0*/  LOP3.LUT R4, R4, 0xffff0000, RZ, 0xc0, !PT ;  /* 0xffff000004047812 */ /* 0x000fe200078ec0ff */
[C---:B------:R-:W-:Y:S01]  /*6cb0*/  IMAD.U32 R10, R5.reuse, 0x10000, RZ ;  /* 0x00010000050a7824 */ /* 0x040fe200078e00ff */
        /* <DEDUP_REMOVED lines=9> */
[-C--:B------:R-:W-:Y:S01]  /*6d50*/  FMUL.FTZ R25, R5, R14.reuse ;  /* 0x0000000e05197220 */ /* 0x080fe20000410000 */
[----:B------:R-:W-:Y:S01]  /*6d60*/  LOP3.LUT R7, R7, 0xffff0000, RZ, 0xc0, !PT ;  /* 0xffff000007077812 */ /* 0x000fe200078ec0ff */
[----:B------:R-:W-:Y:S01]  /*6d70*/  IMAD.U32 R4, R28, 0x10000, RZ ;  /* 0x000100001c047824 */ /* 0x000fe200078e00ff */
[----:B------:R-:W-:Y:S01]  /*6d80*/  SHF.L.U32 R9, R34, 0x10, RZ ;  /* 0x0000001022097819 */ /* 0x000fe200000006ff */
[----:B------:R-:W-:Y:S01]  /*6d90*/  FFMA.FTZ R21, R10, R14, -R21 ;  /* 0x0000000e0a157223 */ /* 0x000fe20000010815 */
[----:B------:R-:W-:Y:S01]  /*6da0*/  LOP3.LUT R13, R34, 0xffff0000, RZ, 0xc0, !PT ;  /* 0xffff0000220d7812 */ /* 0x000fe200078ec0ff */
[----:B------:R-:W-:Y:S01]  /*6db0*/  FFMA.FTZ R10, R10, R20, R25 ;  /* 0x000000140a0a7223 */ /* 0x000fe20000010019 */
[----:B------:R-:W-:Y:S01]  /*6dc0*/  LOP3.LUT R5, R28, 0xffff0000, RZ, 0xc0, !PT ;  /* 0xffff00001c057812 */ /* 0x000fe200078ec0ff */
[C---:B------:R-:W-:Y:S01]  /*6dd0*/  FMUL.FTZ R14, R6.reuse, R9 ;  /* 0x00000009060e7220 */ /* 0x040fe20000410000 */
[----:B------:R-:W-:Y:S01]  /*6de0*/  FMUL.FTZ R20, R6, R4 ;  /* 0x0000000406147220 */ /* 0x000fe20000410000 */
[----:B------:R-:W-:-:S02]  /*6df0*/  FMUL.FTZ R25, R7, R13 ;  /* 0x0000000d07197220 */ /* 0x000fc40000410000 */
[----:B------:R-:W-:Y:S01]  /*6e00*/  FMUL.FTZ R26, R7, R5 ;  /* 0x00000005071a7220 */ /* 0x000fe20000410000 */
        /* <DEDUP_REMOVED lines=9> */
.L_x_1027:
[----:B------:R-:W-:Y:S05]  /*6ea0*/  BSYNC B2 ;  /* 0x0000000000027941 */ /* 0x000fea0003800000 */
.L_x_1026:
[----:B------:R-:W-:Y:S05]  /*6eb0*/  @P1 BRA `(.L_x_1025) ;  /* 0x0000000000981947 */ /* 0x000fea0003800000 */
[----:B-1----:R-:W0:Y:S01]  /*6ec0*/  LDS.128 R4, [R0] ;  /* 0x0000000000047984 */ /* 0x002e220000000c00 */
        /* <DEDUP_REMOVED lines=14> */
[----:B------:R-:W-:Y:S01]  /*6fb0*/  FFMA.FTZ R24, R9, R13, -R24 ;  /* 0x0000000d09187223 */ /* 0x000fe20000010818 */
[-C--:B------:R-:W-:Y:S01]  /*6fc0*/  FMUL.FTZ R25, R5, R14.reuse ;  /* 0x0000000e05197220 */ /* 0x080fe20000410000 */
[----:B------:R-:W-:Y:S01]  /*6fd0*/  LOP3.LUT R7, R7, 0xffff0000, RZ, 0xc0, !PT ;  /* 0xffff000007077812 */ /* 0x000fe200078ec0ff */
[----:B------:R-:W-:Y:S01]  /*6fe0*/  FFMA.FTZ R15, R9, R15, R4 ;  /* 0x0000000f090f7223 */ /* 0x000fe20000010004 */
[C---:B------:R-:W-:Y:S01]  /*6ff0*/  LOP3.LUT R13, R36.reuse, 0xffff0000, RZ, 0xc0, !PT ;  /* 0xffff0000240d7812 */ /* 0x040fe200078ec0ff */
[----:B------:R-:W-:Y:S01]  /*7000*/  IMAD.U32 R9, R36, 0x10000, RZ ;  /* 0x0001000024097824 */ /* 0x000fe200078e00ff */
[C---:B------:R-:W-:Y:S01]  /*7010*/  LOP3.LUT R5, R32.reuse, 0xffff0000, RZ, 0xc0, !PT ;  /* 0xffff000020057812 */ /* 0x040fe200078ec0ff */
[----:B------:R-:W-:Y:S02]  /*7020*/  IMAD.U32 R4, R32, 0x10000, RZ ;  /* 0x0001000020047824 */ /* 0x000fe400078e00ff */
[C---:B------:R-:W-:Y:S01]  /*7030*/  FFMA.FTZ R21, R10.reuse, R14, -R21 ;  /* 0x0000000e0a157223 */ /* 0x040fe20000010815 */
[----:B------:R-:W-:Y:S01]  /*7040*/  FFMA.FTZ R10, R10, R20, R25 ;  /* 0x000000140a0a7223 */ /* 0x000fe20000010019 */
[C---:B------:R-:W-:Y:S01]  /*7050*/  FMUL.FTZ R14, R6.reuse, R9 ;  /* 0x00000009060e7220 */ /* 0x040fe20000410000 */
[-C--:B------:R-:W-:Y:S01]  /*7060*/  FMUL.FTZ R20, R6, R4.reuse ;  /* 0x0000000406147220 */ /* 0x080fe20000410000 */
[C---:B------:R-:W-:Y:S01]  /*7070*/  FMUL.FTZ R25, R7.reuse, R13 ;  /* 0x0000000d07197220 */ /* 0x040fe20000410000 */
[----:B------:R-:W-:Y:S01]  /*7080*/  FMUL.FTZ R26, R7, R5 ;  /* 0x00000005071a7220 */ /* 0x000fe20000410000 */
        /* <DEDUP_REMOVED lines=9> */
.L_x_1025:
[----:B------:R-:W-:Y:S05]  /*7120*/  BSYNC B1 ;  /* 0x0000000000017941 */ /* 0x000fea0003800000 */
.L_x_1024:
        /* <DEDUP_REMOVED lines=8> */
[----:B------:R-:W0:Y:S01]  /*71b0*/  LDS.128 R4, [R8+0x21400] ;  /* 0x0214000008047984 */ /* 0x000e220000000c00 */
[C---:B------:R-:W-:Y:S01]  /*71c0*/  IMAD.U32 R21, R33.reuse, 0x10000, RZ ;  /* 0x0001000021157824 */ /* 0x040fe200078e00ff */
[----:B------:R-:W-:Y:S01]  /*71d0*/  LOP3.LUT R24, R33, 0xffff0000, RZ, 0xc0, !PT ;  /* 0xffff000021187812 */ /* 0x000fe200078ec0ff */
[C---:B------:R-:W-:Y:S01]  /*71e0*/  IMAD.U32 R15, R27.reuse, 0x10000, RZ ;  /* 0x000100001b0f7824 */ /* 0x040fe200078e00ff */
[----:B------:R-:W-:Y:S02]  /*71f0*/  LOP3.LUT R20, R27, 0xffff0000, RZ, 0xc0, !PT ;  /* 0xffff00001b147812 */ /* 0x000fe400078ec0ff */
[C---:B0-----:R-:W-:Y:S01]  /*7200*/  SHF.L.U32 R9, R4.reuse, 0x10, RZ ;  /* 0x0000001004097819 */ /* 0x041fe200000006ff */
[C---:B------:R-:W-:Y:S01]  /*7210*/  IMAD.U32 R10, R5.reuse, 0x10000, RZ ;  /* 0x00010000050a7824 */ /* 0x040fe200078e00ff */
[----:B------:R-:W-:Y:S01]  /*7220*/  LOP3.LUT R4, R4, 0xffff0000, RZ, 0xc0, !PT ;  /* 0xffff000004047812 */ /* 0x000fe200078ec0ff */
[C---:B------:R-:W-:Y:S01]  /*7230*/  IMAD.U32 R11, R6.reuse, 0x10000, RZ ;  /* 0x00010000060b7824 */ /* 0x040fe200078e00ff */
[----:B------:R-:W-:Y:S01]  /*7240*/  LOP3.LUT R5, R5, 0xffff0000, RZ, 0xc0, !PT ;  /* 0xffff000005057812 */ /* 0x000fe200078ec0ff */
[----:B------:R-:W-:Y:S01]  /*7250*/  IMAD.U32 R12, R7, 0x10000, RZ ;  /* 0x00010000070c7824 */ /* 0x000fe200078e00ff */
[----:B------:R-:W-:Y:S01]  /*7260*/  LOP3.LUT R6, R6, 0xffff0000, RZ, 0xc0, !PT ;  /* 0xffff000006067812 */ /* 0x000fe200078ec0ff */
[-C--:B------:R-:W-:Y:S01]  /*7270*/  FMUL.FTZ R14, R21, R4.reuse ;  /* 0x00000004150e7220 */ /* 0x080fe20000410000 */
[----:B------:R-:W-:Y:S01]  /*7280*/  FMUL.FTZ R4, R15, R4 ;  /* 0x000000040f047220 */ /* 0x000fe20000410000 */
[----:B------:R-:W-:Y:S01]  /*7290*/  FMUL.FTZ R13, R24, R5 ;  /* 0x00000005180d7220 */ /* 0x000fe20000410000 */
[----:B------:R-:W-:Y:S01]  /*72a0*/  LOP3.LUT R7, R7, 0xffff0000, RZ, 0xc0, !PT ;  /* 0xffff000007077812 */ /* 0x000fe200078ec0ff */
[-C--:B------:R-:W-:Y:S01]  /*72b0*/  FFMA.FTZ R14, R15, R9.reuse, -R14 ;  /* 0x000000090f0e7223 */ /* 0x080fe2000001080e */
[----:B------:R-:W-:Y:S01]  /*72c0*/  FFMA.FTZ R9, R21, R9, R4 ;  /* 0x0000000915097223 */ /* 0x000fe20000010004 */
[----:B------:R-:W-:-:S02]  /*72d0*/  IMAD.U32 R21, R34, 0x10000, RZ ;  /* 0x0001000022157824 */ /* 0x000fc400078e00ff */
        /* <DEDUP_REMOVED lines=18> */
[----:B------:R1:W-:Y:S02]  /*7400*/  STS.128 [R8+0x21400], R24 ;  /* 0x0214001808007388 */ /* 0x0003e40000000c00 */
.L_x_1030:
[----:B------:R-:W-:Y:S05]  /*7410*/  BSYNC B1 ;  /* 0x0000000000017941 */ /* 0x000fea0003800000 */
.L_x_1029:
[----:B------:R-:W-:Y:S05]  /*7420*/  @P1 BRA `(.L_x_1028) ;  /* 0x0000001000241947 */ /* 0x000fea0003800000 */
[----:B------:R-:W2:Y:S01]  /*7430*/  LDS.128 R4, [R0+0x1000] ;  /* 0x0010000000047984 */ /* 0x000ea20000000c00 */
[----:B------:R-:W-:Y:S01]  /*7440*/  SHF.L.U32 R14, R35, 0x10, RZ ;  /* 0x00000010230e7819 */ /* 0x000fe200000006ff */
[----:B------:R-:W-:Y:S01]  /*7450*/  IMAD.U32 R12, R31, 0x10000, RZ ;  /* 0x000100001f0c7824 */ /* 0x000fe200078e00ff */
[----:B------:R-:W-:Y:S01]  /*7460*/  LOP3.LUT R35, R35, 0xffff0000, RZ, 0xc0, !PT ;  /* 0xffff000023237812 */ /* 0x000fe200078ec0ff */
[C---:B------:R-:W-:Y:S01]  /*7470*/  IMAD.U32 R20, R36.reuse, 0x10000, RZ ;  /* 0x0001000024147824 */ /* 0x040fe200078e00ff */
[----:B------:R-:W-:Y:S02]  /*7480*/  LOP3.LUT R31, R31, 0xffff0000, RZ, 0xc0, !PT ;  /* 0xffff00001f1f7812 */ /* 0x000fe400078ec0ff */
[----:B-1----:R-:W-:Y:S02]  /*7490*/  LOP3.LUT R25, R36, 0xffff0000, RZ, 0xc0, !PT ;  /* 0xffff000024197812 */ /* 0x002fe400078ec0ff */
[----:B------:R-:W-:Y:S01]  /*74a0*/  LOP3.LUT R21, R32, 0xffff0000, RZ, 0xc0, !PT ;  /* 0xffff000020157812 */ /* 0x000fe200078ec0ff */
[C---:B--2---:R-:W-:Y:S01]  /*74b0*/  IMAD.U32 R8, R4.reuse, 0x10000, RZ ;  /* 0x0001000004087824 */ /* 0x044fe200078e00ff */
[----:B------:R-:W-:Y:S01]  /*74c0*/  LOP3.LUT R4, R4, 0xffff0000, RZ, 0xc0, !PT ;  /* 0xffff000004047812 */ /* 0x000fe200078ec0ff */
[C---:B0-----:R-:W-:Y:S01]  /*74d0*/  IMAD.U32 R9, R5.reuse, 0x10000, RZ ;  /* 0x0001000005097824 */ /* 0x041fe200078e00ff */
[----:B------:R-:W-:Y:S01]  /*74e0*/  LOP3.LUT R5, R5, 0xffff0000, RZ, 0xc0, !PT ;  /* 0xffff000005057812 */ /* 0x000fe200078ec0ff */
[C---:B------:R-:W-:Y:S01]  /*74f0*/  IMAD.U32 R10, R6.reuse, 0x10000, RZ ;  /* 0x00010000060a7824 */ /* 0x040fe200078e00ff */
[----:B------:R-:W-:Y:S01]  /*7500*/  LOP3.LUT R6, R6, 0xffff0000, RZ, 0xc0, !PT ;  /* 0xffff000006067812 */ /* 0x000fe200078ec0ff */
[-C--:B------:R-:W-:Y:S01]  /*7510*/  FMUL.FTZ R13, R14, R4.reuse ;  /* 0x000000040e0d7220 */ /* 0x080fe20000410000 */
[C---:B------:R-:W-:Y:S01]  /*7520*/  FMUL.FTZ R15, R12.reuse, R4 ;  /* 0x000000040c0f7220 */ /* 0x040fe20000410000 */
[C---:B------:R-:W-:Y:S01]  /*7530*/  IMAD.U32 R11, R7.reuse, 0x10000, RZ ;  /* 0x00010000070b7824 */ /* 0x040fe200078e00ff */
[----:B------:R-:W-:Y:S01]  /*7540*/  LOP3.LUT R7, R7, 0xffff0000, RZ, 0xc0, !PT ;  /* 0xffff000007077812 */ /* 0x000fe200078ec0ff */
[-C--:B------:R-:W-:Y:S01]  /*7550*/  FFMA.FTZ R13, R12, R8.reuse, -R13 ;  /* 0x000000080c0d7223 */ /* 0x080fe2000001080d */
[----:B------:R-:W-:Y:S01]  /*7560*/  FFMA.FTZ R8, R14, R8, R15 ;  /* 0x000000080e087223 */ /* 0x000fe2000001000f */
[----:B------:R-:W-:Y:S01]  /*7570*/  FMUL.FTZ R4, R35, R5 ;  /* 0x0000000523047220 */ /* 0x000fe20000410000 */
[----:B------:R-:W-:-:S02]  /*7580*/  IMAD.U32 R14, R32, 0x10000, RZ ;  /* 0x00010000200e7824 */ /* 0x000fc400078e00ff */
[C---:B------:R-:W-:Y:S01]  /*7590*/  FMUL.FTZ R12, R31.reuse, R5 ;  /* 0x000000051f0c7220 */ /* 0x040fe20000410000 */
[-C--:B------:R-:W-:Y:S01]  /*75a0*/  FMUL.FTZ R5, R20, R6.reuse ;  /* 0x0000000614057220 */ /* 0x080fe20000410000 */
[-C--:B------:R-:W-:Y:S01]  /*75b0*/  FFMA.FTZ R4, R31, R9.reuse, -R4 ;  /* 0x000000091f047223 */ /* 0x080fe20000010804 */
        /* <DEDUP_REMOVED lines=12> */
[----:B------:R3:W-:Y:S01]  /*7680*/  STS.128 [R0+0x1000], R8 ;  /* 0x0010000800007388 */ /* 0x0007e20000000c00 */
[----:B------:R-:W-:Y:S05]  /*7690*/  BRA `(.L_x_1028) ;  /* 0x0000000c00887947 */ /* 0x000fea0003800000 */
.L_x_1015:
        /* <DEDUP_REMOVED lines=14> */
.L_x_1194:
[----:B------:R-:W-:Y:S01]  /*7780*/  UMOV UR4, 0xffffffff ;  /* 0xffffffff00047882 */ /* 0x000fe20000000000 */
[----:B------:R-:W-:Y:S02]  /*7790*/  LOP3.LUT R3, R0, 0xfffffffe, RZ, 0xc0, !PT ;  /* 0xfffffffe00037812 */ /* 0x000fe400078ec0ff */
[----:B------:R-:W-:Y:S05]  /*77a0*/  BRA.DIV UR4, `(.L_x_1032) ;  /* 0x0000011204047947 */ /* 0x000fea000b800000 */
.L_x_1197:
[----:B------:R-:W-:Y:S01]  /*77b0*/  UMOV UR4, 0xffffffff ;  /* 0xffffffff00047882 */ /* 0x000fe20000000000 */
[----:B------:R-:W-:Y:S02]  /*77c0*/  IMAD.IADD R3, R212, 0x1, -R3 ;  /* 0x00000001d4037824 */ /* 0x000fe400078e0a03 */
[----:B------:R-:W-:Y:S05]  /*77d0*/  BRA.DIV UR4, `(.L_x_1033) ;  /* 0x0000011204207947 */ /* 0x000fea000b800000 */
.L_x_1200:
[----:B------:R-:W-:Y:S01]  /*77e0*/  UMOV UR4, 0xffffffff ;  /* 0xffffffff00047882 */ /* 0x000fe20000000000 */
[----:B------:R-:W-:Y:S02]  /*77f0*/  SHF.L.U32 R9, R3, 0x1f, RZ ;  /* 0x0000001f03097819 */ /* 0x000fe400000006ff */
[----:B------:R-:W-:Y:S05]  /*7800*/  BRA.DIV UR4, `(.L_x_1034) ;  /* 0x00000112043c7947 */ /* 0x000fea000b800000 */
.L_x_1203:
[----:B------:R-:W1:Y:S01]  /*7810*/  SYNCS.PHASECHK.TRANS64.TRYWAIT P1, [R2+URZ+0x38800], R9 ;  /* 0x03880009020075a7 */ /* 0x000e62000802017f */
[----:B0----5:R-:W-:Y:S01]  /*7820*/  IMAD.MOV.U32 R38, RZ, RZ, R32 ;  /* 0x000000ffff267224 */ /* 0x021fe200078e0020 */
[--C-:B------:R-:W-:Y:S01]  /*7830*/  SHF.R.U64 R0, R32, 0x10, R33.reuse ;  /* 0x0000001020007819 */ /* 0x100fe20000001221 */
[----:B------:R-:W-:Y:S01]  /*7840*/  IMAD.MOV.U32 R42, RZ, RZ, R4 ;  /* 0x000000ffff2a7224 */ /* 0x000fe200078e0004 */
[----:B------:R-:W-:Y:S01]  /*7850*/  MOV R43, R5 ;  /* 0x00000005002b7202 */ /* 0x000fe20000000f00 */
[----:B------:R-:W-:Y:S01]  /*7860*/  IMAD.MOV.U32 R39, RZ, RZ, R33 ;  /* 0x000000ffff277224 */ /* 0x000fe200078e0021 */
        /* <DEDUP_REMOVED lines=23> */
.L_x_1204:
[----:B------:R-:W-:Y:S05]  /*79e0*/  BSYNC B1 ;  /* 0x0000000000017941 */ /* 0x000fea0003800000 */
.L_x_1035:
[----:B------:R-:W-:Y:S04]  /*79f0*/  BSSY B1, `(.L_x_1037) ;  /* 0x000005a000017945 */ /* 0x000fe80003800000 */
[----:B------:R-:W-:Y:S05]  /*7a00*/  @P2 BRA `(.L_x_1038) ;  /* 0x0000000400602947 */ /* 0x000fea0003800000 */
[----:B------:R-:W-:Y:S01]  /*7a10*/  IMAD.SHL.U32 R0, R186, 0x40, RZ ;  /* 0x00000040ba007824 */ /* 0x000fe200078e00ff */
[----:B------:R-:W-:Y:S01]  /*7a20*/  LOP3.LUT R27, R42, 0xffff0000, RZ, 0xc0, !PT ;  /* 0xffff00002a1b7812 */ /* 0x000fe200078ec0ff */
[----:B------:R-:W-:Y:S02]  /*7a30*/  IMAD.IADD R4, R16, 0x1, R47 ;  /* 0x0000000110047824 */ /* 0x000fe400078e022f */
[----:B------:R-:W-:Y:S01]  /*7a40*/  IMAD.U32 R26, R42, 0x10000, RZ ;  /* 0x000100002a1a7824 */ /* 0x000fe200078e00ff */
[----:B------:R-:W-:Y:S01]  /*7a50*/  LOP3.LUT R5, R0, 0x1c0, RZ, 0xc0, !PT ;  /* 0x000001c000057812 */ /* 0x000fe200078ec0ff */
[----:B------:R-:W-:Y:S02]  /*7a60*/  IMAD.U32 R25, R38, 0x10000, RZ ;  /* 0x0001000026197824 */ /* 0x000fe400078e00ff */
[----:B------:R-:W-:Y:S01]  /*7a70*/  IMAD.U32 R28, R44, 0x10000, RZ ;  /* 0x000100002c1c7824 */ /* 0x000fe200078e00ff */
[----:B------:R-:W-:Y:S02]  /*7a80*/  LOP3.LUT R0, R5, 0x38, R16, 0xf8, !PT ;  /* 0x0000003805007812 */ /* 0x000fe400078ef810 */
[----:B------:R-:W-:-:S02]  /*7a90*/  SHF.R.U32.HI R7, RZ, 0x3, R5 ;  /* 0x00000003ff077819 */ /* 0x000fc40000011605 */
[----:B------:R-:W-:Y:S02]  /*7aa0*/  LOP3.LUT R4, R5, 0x38, R4, 0xf8, !PT ;  /* 0x0000003805047812 */ /* 0x000fe400078ef804 */
[-C--:B------:R-:W-:Y:S02]  /*7ab0*/  LOP3.LUT R0, R0, R7.reuse, RZ, 0x3c, !PT ;  /* 0x0000000700007212 */ /* 0x080fe400078e3cff */
[----:B------:R-:W-:-:S03]  /*7ac0*/  LOP3.LUT R4, R4, R7, RZ, 0x3c, !PT ;  /* 0x0000000704047212 */ /* 0x000fc600078e3cff */
[----:B------:R-:W-:-:S04]  /*7ad0*/  IMAD R5, R189, 0x200, R0 ;  /* 0x00000200bd057824 */ /* 0x000fc800078e0200 */
[----:B------:R-:W-:Y:S02]  /*7ae0*/  IMAD R34, R5, 0x2, R2 ;  /* 0x0000000205227824 */ /* 0x000fe400078e0202 */
[----:B------:R-:W-:-:S03]  /*7af0*/  IMAD R5, R189, 0x200, R4 ;  /* 0x00000200bd057824 */ /* 0x000fc600078e0204 */
[----:B0-----:R-:W0:Y:S01]  /*7b00*/  LDS.128 R8, [R34+0x20400] ;  /* 0x0204000022087984 */ /* 0x001e220000000c00 */
[----:B------:R-:W-:-:S05]  /*7b10*/  IMAD R36, R5, 0x2, R2 ;  /* 0x0000000205247824 */ /* 0x000fca00078e0202 */
[----:B------:R-:W1:Y:S01]  /*7b20*/  LDS.128 R4, [R36+0x20400] ;  /* 0x0204000024047984 */ /* 0x000e620000000c00 */
[C---:B0-----:R-:W-:Y:S01]  /*7b30*/  IMAD.U32 R0, R8.reuse, 0x10000, RZ ;  /* 0x0001000008007824 */ /* 0x041fe200078e00ff */
[----:B------:R-:W-:Y:S01]  /*7b40*/  LOP3.LUT R8, R8, 0xffff0000, RZ, 0xc0, !PT ;  /* 0xffff000008087812 */ /* 0x000fe200078ec0ff */
[----:B------:R-:W-:Y:S01]  /*7b50*/  IMAD.U32 R12, R9, 0x10000, RZ ;  /* 0x00010000090c7824 */ /* 0x000fe200078e00ff */
[C---:B------:R-:W-:Y:S01]  /*7b60*/  SHF.L.U32 R13, R10.reuse, 0x10, RZ ;  /* 0x000000100a0d7819 */ /* 0x040fe200000006ff */
[----:B------:R-:W-:Y:S01]  /*7b70*/  IMAD.U32 R14, R11, 0x10000, RZ ;  /* 0x000100000b0e7824 */ /* 0x000fe200078e00ff */
[----:B------:R-:W-:Y:S01]  /*7b80*/  LOP3.LUT R10, R10, 0xffff0000, RZ, 0xc0, !PT ;  /* 0xffff00000a0a7812 */ /* 0x000fe200078ec0ff */
[C---:B-1----:R-:W-:Y:S01]  /*7b90*/  IMAD.U32 R15, R4.reuse, 0x10000, RZ ;  /* 0x00010000040f7824 */ /* 0x042fe200078e00ff */
[----:B------:R-:W-:Y:S01]  /*7ba0*/  LOP3.LUT R4, R4, 0xffff0000, RZ, 0xc0, !PT ;  /* 0xffff000004047812 */ /* 0x000fe200078ec0ff */
[C---:B------:R-:W-:Y:S01]  /*7bb0*/  IMAD.U32 R21, R6.reuse, 0x10000, RZ ;  /* 0x0001000006157824 */ /* 0x040fe200078e00ff */
[----:B------:R-:W-:Y:S01]  /*7bc0*/  LOP3.LUT R6, R6, 0xffff0000, RZ, 0xc0, !PT ;  /* 0xffff000006067812 */ /* 0x000fe200078ec0ff */
[C---:B------:R-:W-:Y:S01]  /*7bd0*/  FMUL.FTZ R29, R15.reuse, R26 ;  /* 0x0000001a0f1d7220 */ /* 0x040fe20000410000 */
[----:B------:R-:W-:Y:S01]  /*7be0*/  FMUL.FTZ R31, R15, R25 ;  /* 0x000000190f1f7220 */ /* 0x000fe20000410000 */
[----:B------:R-:W-:Y:S01]  /*7bf0*/  LOP3.LUT R15, R38, 0xffff0000, RZ, 0xc0, !PT ;  /* 0xffff0000260f7812 */ /* 0x000fe200078ec0ff */
[----:B------:R-:W-:-:S02]  /*7c00*/  IMAD.U32 R20, R5, 0x10000, RZ ;  /* 0x0001000005147824 */ /* 0x000fc400078e00ff */
[C---:B------:R-:W-:Y:S01]  /*7c10*/  FFMA.FTZ R29, R0.reuse, R25, -R29 ;  /* 0x00000019001d7223 */ /* 0x040fe2000001081d */
[----:B------:R-:W-:Y:S01]  /*7c20*/  FFMA.FTZ R31, R0, R26, R31 ;  /* 0x0000001a001f7223 */ /* 0x000fe2000001001f */
[----:B------:R-:W-:Y:S02]  /*7c30*/  IMAD.U32 R0, R40, 0x10000, RZ ;  /* 0x0001000028007824 */ /* 0x000fe400078e00ff */
[C---:B------:R-:W-:Y:S01]  /*7c40*/  FMUL.FTZ R25, R4.reuse, R27 ;  /* 0x0000001b04197220 */ /* 0x040fe20000410000 */
[-C--:B------:R-:W-:Y:S01]  /*7c50*/  FMUL.FTZ R33, R4, R15.reuse ;  /* 0x0000000f04217220 */ /* 0x080fe20000410000 */
[C---:B------:R-:W-:Y:S01]  /*7c60*/  FMUL.FTZ R4, R21.reuse, R28 ;  /* 0x0000001c15047220 */ /* 0x040fe20000410000 */
[----:B------:R-:W-:Y:S01]  /*7c70*/  FMUL.FTZ R21, R21, R0 ;  /* 0x0000000015157220 */ /* 0x000fe20000410000 */
[----:B------:R-:W-:Y:S01]  /*7c80*/  FFMA.FTZ R26, R8, R15, -R25 ;  /* 0x0000000f081a7223 */ /* 0x000fe20000010819 */
[----:B------:R-:W-:Y:S01]  /*7c90*/  LOP3.LUT R25, R44, 0xffff0000, RZ, 0xc0, !PT ;  /* 0xffff00002c197812 */ /* 0x000fe200078ec0ff */
[----:B------:R-:W-:Y:S01]  /*7ca0*/  FFMA.FTZ R30, R8, R27, R33 ;  /* 0x0000001b081e7223 */ /* 0x000fe20000010021 */
[C---:B------:R-:W-:Y:S01]  /*7cb0*/  FFMA.FTZ R28, R13.reuse, R28, R21 ;  /* 0x0000001c0d1c7223 */ /* 0x040fe20000010015 */
[----:B------:R-:W-:Y:S01]  /*7cc0*/  LOP3.LUT R15, R40, 0xffff0000, RZ, 0xc0, !PT ;  /* 0xffff0000280f7812 */ /* 0x000fe200078ec0ff */
[----:B------:R-:W-:Y:S01]  /*7cd0*/  FFMA.FTZ R32, R13, R0, -R4 ;  /* 0x000000000d207223 */ /* 0x000fe20000010804 */
[----:B------:R-:W-:Y:S01]  /*7ce0*/  SHF.L.U32 R21, R43, 0x10, RZ ;  /* 0x000000102b157819 */ /* 0x000fe200000006ff */
[----:B------:R-:W-:Y:S01]  /*7cf0*/  FMUL.FTZ R27, R6, R25 ;  /* 0x00000019061b7220 */ /* 0x000fe20000410000 */
[----:B------:R-:W-:-:S02]  /*7d00*/  IMAD.U32 R13, R39, 0x10000, RZ ;  /* 0x00010000270d7824 */ /* 0x000fc400078e00ff */
[----:B------:R-:W-:Y:S01]  /*7d10*/  FMUL.FTZ R37, R6, R15 ;  /* 0x0000000f06257220 */ /* 0x000fe20000410000 */
[----:B------:R-:W-:Y:S02]  /*7d20*/  IMAD.U32 R24, R7, 0x10000, RZ ;  /* 0x0001000007187824 */ /* 0x000fe400078e00ff */
[----:B------:R-:W-:Y:S01]  /*7d30*/  FMUL.FTZ R33, R20, R21 ;  /* 0x0000001514217220 */ /* 0x000fe20000410000 */
[----:B------:R-:W-:Y:S01]  /*7d40*/  LOP3.LUT R5, R5, 0xffff0000, RZ, 0xc0, !PT ;  /* 0xffff000005057812 */ /* 0x000fe200078ec0ff */
[----:B------:R-:W-:Y:S01]  /*7d50*/  FFMA.FTZ R35, R10, R15, -R27 ;  /* 0x0000000f0a237223 */ /* 0x000fe2000001081b */
[----:B------:R-:W-:Y:S01]  /*7d60*/  LOP3.LUT R7, R7, 0xffff0000, RZ, 0xc0, !PT ;  /* 0xffff000007077812 */ /* 0x000fe200078ec0ff */
[----:B------:R-:W-:Y:S01]  /*7d70*/  FMUL.FTZ R20, R20, R13 ;  /* 0x0000000d14147220 */ /* 0x000fe20000410000 */
[----:B------:R-:W-:Y:S01]  /*7d80*/  LOP3.LUT R6, R43, 0xffff0000, RZ, 0xc0, !PT ;  /* 0xffff00002b067812 */ /* 0x000fe200078ec0ff */
[C---:B------:R-:W-:Y:S01]  /*7d90*/  IMAD.U32 R27, R45.reuse, 0x10000, RZ ;  /* 0x000100002d1b7824 */ /* 0x040fe200078e00ff */
[----:B------:R-:W-:Y:S01]  /*7da0*/  LOP3.LUT R8, R45, 0xffff0000, RZ, 0xc0, !PT ;  /* 0xffff00002d087812 */ /* 0x000fe200078ec0ff */
[----:B------:R-:W-:Y:S01]  /*7db0*/  IMAD.U32 R15, R41, 0x10000, RZ ;  /* 0x00010000290f7824 */ /* 0x000fe200078e00ff */
[----:B------:R-:W-:Y:S01]  /*7dc0*/  LOP3.LUT R0, R39, 0xffff0000, RZ, 0xc0, !PT ;  /* 0xffff000027007812 */ /* 0x000fe200078ec0ff */
[----:B------:R-:W-:Y:S01]  /*7dd0*/  FFMA.FTZ R37, R10, R25, R37 ;  /* 0x000000190a257223 */ /* 0x000fe20000010025 */
[----:B------:R-:W-:Y:S01]  /*7de0*/  LOP3.LUT R4, R41, 0xffff0000, RZ, 0xc0, !PT ;  /* 0xffff000029047812 */ /* 0x000fe200078ec0ff */
[C---:B------:R-:W-:Y:S01]  /*7df0*/  FFMA.FTZ R33, R12.reuse, R13, -R33 ;  /* 0x0000000d0c217223 */ /* 0x040fe20000010821 */
[----:B------:R-:W-:Y:S01]  /*7e00*/  LOP3.LUT R9, R9, 0xffff0000, RZ, 0xc0, !PT ;  /* 0xffff000009097812 */ /* 0x000fe200078ec0ff */
[----:B------:R-:W-:Y:S01]  /*7e10*/  FFMA.FTZ R20, R12, R21, R20 ;  /* 0x000000150c147223 */ /* 0x000fe20000010014 */
[----:B------:R-:W-:Y:S01]  /*7e20*/  LOP3.LUT R11, R11, 0xffff0000, RZ, 0xc0, !PT ;  /* 0xffff00000b0b7812 */ /* 0x000fe200078ec0ff */
[C---:B------:R-:W-:Y:S01]  /*7e30*/  FMUL.FTZ R25, R24.reuse, R27 ;  /* 0x0000001b18197220 */ /* 0x040fe20000410000 */
[-C--:B------:R-:W-:Y:S01]  /*7e40*/  FMUL.FTZ R13, R24, R15.reuse ;  /* 0x0000000f180d7220 */ /* 0x080fe20000410000 */
[----:B------:R-:W-:Y:S01]  /*7e50*/  FMUL.FTZ R10, R5, R6 ;  /* 0x00000006050a7220 */ /* 0x000fe20000410000 */
[----:B------:R-:W-:Y:S01]  /*7e60*/  FMUL.FTZ R12, R7, R8 ;  /* 0x00000008070c7220 */ /* 0x000fe20000410000 */
[----:B------:R-:W-:Y:S01]  /*7e70*/  FMUL.FTZ R5, R5, R0 ;  /* 0x0000000005057220 */ /* 0x000fe20000410000 */
[----:B------:R-:W-:Y:S01]  /*7e80*/  FMUL.FTZ R7, R7, R4 ;  /* 0x0000000407077220 */ /* 0x000fe20000410000 */
[C---:B------:R-:W-:Y:S01]  /*7e90*/  FFMA.FTZ R25, R14.reuse, R15, -R25 ;  /* 0x0000000f0e197223 */ /* 0x040fe20000010819 */
[----:B------:R-:W-:Y:S01]  /*7ea0*/  FFMA.FTZ R13, R14, R27, R13 ;  /* 0x0000001b0e0d7223 */ /* 0x000fe2000001000d */
[----:B------:R-:W-:Y:S01]  /*7eb0*/  FFMA.FTZ R0, R9, R0, -R10 ;  /* 0x0000000009007223 */ /* 0x000fe2000001080a */
[----:B------:R-:W-:Y:S01]  /*7ec0*/  FFMA.FTZ R12, R11, R4, -R12 ;  /* 0x000000040b0c7223 */ /* 0x000fe2000001080c */
[----:B------:R-:W-:Y:S01]  /*7ed0*/  FFMA.FTZ R9, R9, R6, R5 ;  /* 0x0000000609097223 */ /* 0x000fe20000010005 */
[----:B------:R-:W-:Y:S01]  /*7ee0*/  FFMA.FTZ R14, R11, R8, R7 ;  /* 0x000000080b0e7223 */ /* 0x000fe20000010007 */
[----:B------:R-:W-:-:S02]  /*7ef0*/  F2FP.BF16.F32.PACK_AB R4, R26, R29 ;  /* 0x0000001d1a04723e */ /* 0x000fc400000010ff */
[----:B------:R-:W-:Y:S02]  /*7f00*/  F2FP.BF16.F32.PACK_AB R6, R35, R32 ;  /* 0x000000202306723e */ /* 0x000fe400000010ff */
[----:B------:R-:W-:Y:S02]  /*7f10*/  F2FP.BF16.F32.PACK_AB R5, R0, R33 ;  /* 0x000000210005723e */ /* 0x000fe400000010ff */
[----:B------:R-:W-:Y:S02]  /*7f20*/  F2FP.BF16.F32.PACK_AB R7, R12, R25 ;  /* 0x000000190c07723e */ /* 0x000fe400000010ff */
[----:B------:R-:W-:Y:S02]  /*7f30*/  F2FP.BF16.F32.PACK_AB R8, R30, R31 ;  /* 0x0000001f1e08723e */ /* 0x000fe400000010ff */
[----:B------:R-:W-:Y:S01]  /*7f40*/  F2FP.BF16.F32.PACK_AB R10, R37, R28 ;  /* 0x0000001c250a723e */ /* 0x000fe200000010ff */
[----:B------:R1:W-:Y:S01]  /*7f50*/  STS.128 [R34+0x20400], R4 ;  /* 0x0204000422007388 */ /* 0x0003e20000000c00 */
[----:B------:R-:W-:-:S02]  /*7f60*/  F2FP.BF16.F32.PACK_AB R9, R9, R20 ;  /* 0x000000140909723e */ /* 0x000fc400000010ff */
[----:B------:R-:W-:-:S05]  /*7f70*/  F2FP.BF16.F32.PACK_AB R11, R14, R13 ;  /* 0x0000000d0e0b723e */ /* 0x000fca00000010ff */
[----:B------:R1:W-:Y:S02]  /*7f80*/  STS.128 [R36+0x20400], R8 ;  /* 0x0204000824007388 */ /* 0x0003e40000000c00 */
.L_x_1038:
[----:B------:R-:W-:Y:S05]  /*7f90*/  BSYNC B1 ;  /* 0x0000000000017941 */ /* 0x000fea0003800000 */
.L_x_1037:
[----:B------:R-:W-:Y:S05]  /*7fa0*/  @P0 BRA `(.L_x_1028) ;  /* 0x0000000400440947 */ /* 0x000fea0003800000 */
[----:B-1----:R-:W-:Y:S01]  /*7fb0*/  IMAD.IADD R5, R16, 0x1, R47 ;  /* 0x0000000110057824 */ /* 0x002fe200078e022f */
[----:B0-----:R-:W0:Y:S01]  /*7fc0*/  LDS.128 R8, [R217+0x20400] ;  /* 0x02040000d9087984 */ /* 0x001e220000000c00 */
[C---:B------:R-:W-:Y:S01]  /*7fd0*/  IMAD.U32 R28, R42.reuse, 0x10000, RZ ;  /* 0x000100002a1c7824 */ /* 0x040fe200078e00ff */
[----:B------:R-:W-:Y:S01]  /*7fe0*/  LOP3.LUT R42, R42, 0xffff0000, RZ, 0xc0, !PT ;  /* 0xffff00002a2a7812 */ /* 0x000fe200078ec0ff */
[----:B------:R-:W-:Y:S01]  /*7ff0*/  IMAD.U32 R26, R38, 0x10000, RZ ;  /* 0x00010000261a7824 */ /* 0x000fe200078e00ff */
[----:B------:R-:W-:Y:S01]  /*8000*/  LOP3.LUT R5, R218, 0x38, R5, 0xf8, !PT ;  /* 0x00000038da057812 */ /* 0x000fe200078ef805 */
[----:B------:R-:W-:Y:S01]  /*8010*/  IMAD.U32 R37, R43, 0x10000, RZ ;  /* 0x000100002b257824 */ /* 0x000fe200078e00ff */
[----:B------:R-:W-:Y:S01]  /*8020*/  LOP3.LUT R38, R38, 0xffff0000, RZ, 0xc0, !PT ;  /* 0xffff000026267812 */ /* 0x000fe200078ec0ff */
[----:B------:R-:W-:Y:S01]  /*8030*/  IMAD.U32 R35, R39, 0x10000, RZ ;  /* 0x0001000027237824 */ /* 0x000fe200078e00ff */
[----:B------:R-:W-:Y:S02]  /*8040*/  LOP3.LUT R0, R5, R232, RZ, 0x3c, !PT ;  /* 0x000000e805007212 */ /* 0x000fe400078e3cff */
[----:B------:R-:W-:-:S02]  /*8050*/  LOP3.LUT R43, R43, 0xffff0000, RZ, 0xc0, !PT ;  /* 0xffff00002b2b7812 */ /* 0x000fc400078ec0ff */
[----:B------:R-:W-:Y:S01]  /*8060*/  LOP3.LUT R39, R39, 0xffff0000, RZ, 0xc0, !PT ;  /* 0xffff000027277812 */ /* 0x000fe200078ec0ff */
[----:B------:R-:W-:-:S04]  /*8070*/  IMAD.IADD R5, R219, 0x1, R0 ;  /* 0x00000001db057824 */ /* 0x000fc800078e0200 */
[----:B------:R-:W-:-:S05]  /*8080*/  IMAD R0, R5, 0x2, R2 ;  /* 0x0000000205007824 */ /* 0x000fca00078e0202 */
[----:B------:R-:W1:Y:S01]  /*8090*/  LDS.128 R4, [R0+0x20400] ;  /* 0x0204000000047984 */ /* 0x000e620000000c00 */
[C---:B0-----:R-:W-:Y:S01]  /*80a0*/  IMAD.U32 R12, R8.reuse, 0x10000, RZ ;  /* 0x00010000080c7824 */ /* 0x041fe200078e00ff */
[----:B------:R-:W-:Y:S01]  /*80b0*/  LOP3.LUT R8, R8, 0xffff0000, RZ, 0xc0, !PT ;  /* 0xffff000008087812 */ /* 0x000fe200078ec0ff */
[C---:B------:R-:W-:Y:S01]  /*80c0*/  IMAD.U32 R13, R9.reuse, 0x10000, RZ ;  /* 0x00010000090d7824 */ /* 0x040fe200078e00ff */
[----:B------:R-:W-:Y:S01]  /*80d0*/  LOP3.LUT R9, R9, 0xffff0000, RZ, 0xc0, !PT ;  /* 0xffff000009097812 */ /* 0x000fe200078ec0ff */
[C---:B------:R-:W-:Y:S01]  /*80e0*/  IMAD.U32 R14, R10.reuse, 0x10000, RZ ;  /* 0x000100000a0e7824 */ /* 0x040fe200078e00ff */
[----:B------:R-:W-:Y:S01]  /*80f0*/  LOP3.LUT R10, R10, 0xffff0000, RZ, 0xc0, !PT ;  /* 0xffff00000a0a7812 */ /* 0x000fe200078ec0ff */
[C---:B------:R-:W-:Y:S01]  /*8100*/  IMAD.U32 R15, R11.reuse, 0x10000, RZ ;  /* 0x000100000b0f7824 */ /* 0x040fe200078e00ff */
[----:B------:R-:W-:Y:S01]  /*8110*/  LOP3.LUT R11, R11, 0xffff0000, RZ, 0xc0, !PT ;  /* 0xffff00000b0b7812 */ /* 0x000fe200078ec0ff */
[C---:B-1----:R-:W-:Y:S01]  /*8120*/  IMAD.U32 R20, R4.reuse, 0x10000, RZ ;  /* 0x0001000004147824 */ /* 0x042fe200078e00ff */
[----:B------:R-:W-:Y:S01]  /*8130*/  LOP3.LUT R4, R4, 0xffff0000, RZ, 0xc0, !PT ;  /* 0xffff000004047812 */ /* 0x000fe200078ec0ff */
[----:B------:R-:W-:Y:S01]  /*8140*/  IMAD.U32 R24, R6, 0x10000, RZ ;  /* 0x0001000006187824 */ /* 0x000fe200078e00ff */
[----:B------:R-:W-:Y:S01]  /*8150*/  SHF.L.U32 R21, R5, 0x10, RZ ;  /* 0x0000001005157819 */ /* 0x000fe200000006ff */
[-C--:B------:R-:W-:Y:S01]  /*8160*/  FMUL.FTZ R27, R28, R20.reuse ;  /* 0x000000141c1b7220 */ /* 0x080fe20000410000 */
[----:B------:R-:W-:Y:S01]  /*8170*/  FMUL.FTZ R29, R26, R20 ;  /* 0x000000141a1d7220 */ /* 0x000fe20000410000 */
[----:B------:R-:W-:Y:S01]  /*8180*/  FMUL.FTZ R31, R42, R4 ;  /* 0x000000042a1f7220 */ /* 0x000fe20000410000 */
[----:B------:R-:W-:Y:S01]  /*8190*/  LOP3.LUT R6, R6, 0xffff0000, RZ, 0xc0, !PT ;  /* 0xffff000006067812 */ /* 0x000fe200078ec0ff */
[-C--:B------:R-:W-:Y:S01]  /*81a0*/  FFMA.FTZ R27, R26, R12.reuse, -R27 ;  /* 0x0000000c1a1b7223 */ /* 0x080fe2000001081b */
[----:B------:R-:W-:Y:S01]  /*81b0*/  FFMA.FTZ R29, R28, R12, R29 ;  /* 0x0000000c1c1d7223 */ /* 0x000fe2000001001d */
[----:B------:R-:W-:Y:S01]  /*81c0*/  FMUL.FTZ R12, R37, R21 ;  /* 0x00000015250c7220 */ /* 0x000fe20000410000 */
[----:B------:R-:W-:-:S02]  /*81d0*/  IMAD.U32 R28, R44, 0x10000, RZ ;  /* 0x000100002c1c7824 */ /* 0x000fc400078e00ff */
[C---:B------:R-:W-:Y:S01]  /*81e0*/  FMUL.FTZ R20, R35.reuse, R21 ;  /* 0x0000001523147220 */ /* 0x040fe20000410000 */
[----:B------:R-:W-:Y:S02]  /*81f0*/  IMAD.U32 R26, R40, 0x10000, RZ ;  /* 0x00010000281a7824 */ /* 0x000fe400078e00ff */
[----:B------:R-:W-:Y:S01]  /*8200*/  FMUL.FTZ R33, R38, R4 ;  /* 0x0000000426217220 */ /* 0x000fe20000410000 */
[----:B------:R-:W-:Y:S01]  /*8210*/  LOP3.LUT R40, R40, 0xffff0000, RZ, 0xc0, !PT ;  /* 0xffff000028287812 */ /* 0x000fe200078ec0ff */
[-C--:B------:R-:W-:Y:S01]  /*8220*/  FFMA.FTZ R4, R38, R8.reuse, -R31 ;  /* 0x0000000826047223 */ /* 0x080fe2000001081f */
[----:B------:R-:W-:Y:S01]  /*8230*/  LOP3.LUT R44, R44, 0xffff0000, RZ, 0xc0, !PT ;  /* 0xffff00002c2c7812 */ /* 0x000fe200078ec0ff */
[-C--:B------:R-:W-:Y:S01]  /*8240*/  FFMA.FTZ R12, R35, R13.reuse, -R12 ;  /* 0x0000000d230c7223 */ /* 0x080fe2000001080c */
[----:B------:R-:W-:Y:S01]  /*8250*/  FFMA.FTZ R20, R37, R13, R20 ;  /* 0x0000000d25147223 */ /* 0x000fe20000010014 */
[----:B------:R-:W-:Y:S01]  /*8260*/  FFMA.FTZ R8, R42, R8, R33 ;  /* 0x000000082a087223 */ /* 0x000fe20000010021 */
[-C--:B------:R-:W-:Y:S01]  /*8270*/  FMUL.FTZ R13, R28, R24.reuse ;  /* 0x000000181c0d7220 */ /* 0x080fe20000410000 */
[----:B------:R-:W-:Y:S01]  /*8280*/  FMUL.FTZ R21, R26, R24 ;  /* 0x000000181a157220 */ /* 0x000fe20000410000 */
[----:B------:R-:W-:-:S02]  /*8290*/  IMAD.U32 R25, R7, 0x10000, RZ ;  /* 0x0001000007197824 */ /* 0x000fc400078e00ff */
[-C--:B------:R-:W-:Y:S01]  /*82a0*/  FMUL.FTZ R31, R44, R6.reuse ;  /* 0x000000062c1f7220 */ /* 0x080fe20000410000 */
[----:B------:R-:W-:Y:S02]  /*82b0*/  IMAD.U32 R37, R45, 0x10000, RZ ;  /* 0x000100002d257824 */ /* 0x000fe400078e00ff */
[----:B------:R-:W-:Y:S01]  /*82c0*/  FMUL.FTZ R33, R40, R6 ;  /* 0x0000000628217220 */ /* 0x000fe20000410000 */
[----:B------:R-:W-:Y:S02]  /*82d0*/  IMAD.U32 R35, R41, 0x10000, RZ ;  /* 0x0001000029237824 */ /* 0x000fe400078e00ff */
[-C--:B------:R-:W-:Y:S01]  /*82e0*/  FFMA.FTZ R13, R26, R14.reuse, -R13 ;  /* 0x0000000e1a0d7223 */ /* 0x080fe2000001080d */
[----:B------:R-:W-:Y:S01]  /*82f0*/  FFMA.FTZ R21, R28, R14, R21 ;  /* 0x0000000e1c157223 */ /* 0x000fe20000010015 */
[----:B------:R-:W-:Y:S01]  /*8300*/  LOP3.LUT R5, R5, 0xffff0000, RZ, 0xc0, !PT ;  /* 0xffff000005057812 */ /* 0x000fe200078ec0ff */
[-C--:B------:R-:W-:Y:S01]  /*8310*/  FMUL.FTZ R6, R37, R25.reuse ;  /* 0x0000001925067220 */ /* 0x080fe20000410000 */
[----:B------:R-:W-:Y:S01]  /*8320*/  LOP3.LUT R7, R7, 0xffff0000, RZ, 0xc0, !PT ;  /* 0xffff000007077812 */ /* 0x000fe200078ec0ff */
[-C--:B------:R-:W-:Y:S01]  /*8330*/  FFMA.FTZ R14, R40, R10.reuse, -R31 ;  /* 0x0000000a280e7223 */ /* 0x080fe2000001081f */
[----:B------:R-:W-:Y:S01]  /*8340*/  FFMA.FTZ R24, R44, R10, R33 ;  /* 0x0000000a2c187223 */ /* 0x000fe20000010021 */
[----:B------:R-:W-:Y:S01]  /*8350*/  LOP3.LUT R45, R45, 0xffff0000, RZ, 0xc0, !PT ;  /* 0xffff00002d2d7812 */ /* 0x000fe200078ec0ff */
[----:B------:R-:W-:Y:S01]  /*8360*/  FMUL.FTZ R10, R35, R25 ;  /* 0x00000019230a7220 */ /* 0x000fe20000410000 */
[----:B------:R-:W-:Y:S01]  /*8370*/  LOP3.LUT R41, R41, 0xffff0000, RZ, 0xc0, !PT ;  /* 0xffff000029297812 */ /* 0x000fe200078ec0ff */
[----:B------:R-:W-:Y:S01]  /*8380*/  FFMA.FTZ R25, R35, R15, -R6 ;  /* 0x0000000f23197223 */ /* 0x000fe20000010806 */
[----:B------:R-:W-:Y:S01]  /*8390*/  FMUL.FTZ R6, R43, R5 ;  /* 0x000000052b067220 */ /* 0x000fe20000410000 */
[----:B------:R-:W-:Y:S01]  /*83a0*/  FFMA.FTZ R15, R37, R15, R10 ;  /* 0x0000000f250f7223 */ /* 0x000fe2000001000a */
[----:B------:R-:W-:Y:S01]  /*83b0*/  FMUL.FTZ R26, R45, R7 ;  /* 0x000000072d1a7220 */ /* 0x000fe20000410000 */
[----:B------:R-:W-:Y:S01]  /*83c0*/  FMUL.FTZ R10, R39, R5 ;  /* 0x00000005270a7220 */ /* 0x000fe20000410000 */
[----:B------:R-:W-:Y:S01]  /*83d0*/  FMUL.FTZ R28, R41, R7 ;  /* 0x00000007291c7220 */ /* 0x000fe20000410000 */
        /* <DEDUP_REMOVED lines=14> */
.L_x_1028:
[----:B------:R-:W-:Y:S05]  /*84c0*/  BSYNC B0 ;  /* 0x0000000000007941 */ /* 0x000fea0003800000 */
.L_x_1014:
        /* <DEDUP_REMOVED lines=8> */
.L_x_1011:
[----:B------:R-:W-:-:S13]  /*8550*/  ISETP.NE.AND P0, PT, R185, 0x3, PT ;  /* 0x00000003b900780c */ /* 0x000fda0003f05270 */
[----:B------:R-:W-:Y:S05]  /*8560*/  @!P0 BRA `(.L_x_1039) ;  /* 0x0000000000048947 */ /* 0x000fea0003800000 */
[----:B------:R-:W-:Y:S01]  /*8570*/  BPT.TRAP 0x1 ;  /* 0x000000040000795c */ /* 0x000fe20000300000 */
.L_x_1039:
[----:B------:R-:W-:Y:S02]  /*8580*/  LEA R20, R18, R2, 0x3 ;  /* 0x0000000212147211 */ /* 0x000fe400078e18ff */
[----:B------:R-:W-:-:S04]  /*8590*/  SHF.L.U32 R13, R23, 0x1f, RZ ;  /* 0x0000001f170d7819 */ /* 0x000fc800000006ff */
[----:B------:R0:W0:Y:S01]  /*85a0*/  SYNCS.PHASECHK.TRANS64.TRYWAIT P1, [R20+URZ+0x38830], R13 ;  /* 0x0388300d140075a7 */ /* 0x000022000802017f */
[----:B------:R-:W-:Y:S05]  /*85b0*/  @!P0 BRA `(.L_x_1040) ;  /* 0x0000000000048947 */ /* 0x000fea0003800000 */
[----:B------:R-:W-:Y:S01]  /*85c0*/  BPT.TRAP 0x1 ;  /* 0x000000040000795c */ /* 0x000fe20000300000 */
.L_x_1040:
[C---:B--234-:R-:W-:Y:S02]  /*85d0*/  VIADD R0, R2.reuse, 0x22400 ;  /* 0x0002240002007836 */ /* 0x05cfe40000000000 */
[----:B-1----:R-:W-:-:S03]  /*85e0*/  VIADD R4, R2, 0x20400 ;  /* 0x0002040002047836 */ /* 0x002fc60000000000 */
[----:B------:R-:W-:Y:S02]  /*85f0*/  SHF.R.U32.HI R0, RZ, 0x4, R0 ;  /* 0x00000004ff007819 */ /* 0x000fe40000011600 */
[----:B------:R-:W-:Y:S02]  /*8600*/  SHF.R.U32.HI R4, RZ, 0x4, R4 ;  /* 0x00000004ff047819 */ /* 0x000fe40000011604 */
[----:B------:R-:W-:Y:S02]  /*8610*/  LOP3.LUT R0, R0, 0x3fff, RZ, 0xc0, !PT ;  /* 0x00003fff00007812 */ /* 0x000fe400078ec0ff */
[----:B------:R-:W-:Y:S02]  /*8620*/  LOP3.LUT R4, R4, 0x3fff, RZ, 0xc0, !PT ;  /* 0x00003fff04047812 */ /* 0x000fe400078ec0ff */
[----:B------:R-:W-:Y:S01]  /*8630*/  LOP3.LUT R0, R0, 0x10000, RZ, 0xfc, !PT ;  /* 0x0001000000007812 */ /* 0x000fe200078efcff */
[----:B0-----:R-:W-:Y:S06]  /*8640*/  @P1 BRA `(.L_x_1041) ;  /* 0x0000000000081947 */ /* 0x001fec0003800000 */
[----:B------:R-:W0:Y:S02]  /*8650*/  SYNCS.PHASECHK.TRANS64.TRYWAIT P1, [R20+URZ+0x38830], R13 ;  /* 0x0388300d140075a7 */ /* 0x000e24000802017f */
[----:B0-----:R-:W-:Y:S05]  /*8660*/  @!P1 BRA `(.L_x_1042) ;  /* 0x0000010000e09947 */ /* 0x001fea0003800000 */
.L_x_1041:
        /* <DEDUP_REMOVED lines=13> */
[C---:B------:R-:W-:Y:S01]  /*8740*/  IADD3 R14, R10.reuse, 0x4, RZ ;  /* 0x000000040a0e7810 */ /* 0x040fe20007ffe0ff */
[----:B------:R-:W-:Y:S01]  /*8750*/  IMAD.MOV.U32 R7, RZ, RZ, 0x40000040 ;  /* 0x40000040ff077424 */ /* 0x000fe200078e00ff */
[----:B------:R-:W-:Y:S01]  /*8760*/  SHF.L.U32 R3, R3, 0x1f, RZ ;  /* 0x0000001f03037819 */ /* 0x000fe200000006ff */
[----:B------:R-:W-:Y:S01]  /*8770*/  IMAD.MOV.U32 R15, RZ, RZ, 0x40000040 ;  /* 0x40000040ff0f7424 */ /* 0x000fe200078e00ff */
[----:B------:R-:W-:Y:S01]  /*8780*/  BSSY B0, `(.L_x_1043) ;  /* 0x0000020000007945 */ /* 0x000fe20003800000 */
[----:B------:R-:W-:-:S02]  /*8790*/  VIADD R10, R10, 0x6 ;  /* 0x000000060a0a7836 */ /* 0x000fc40000000000 */
[----:B------:R-:W-:Y:S02]  /*87a0*/  IMAD.MOV.U32 R9, RZ, RZ, 0x40000040 ;  /* 0x40000040ff097424 */ /* 0x000fe400078e00ff */
[----:B------:R-:W-:Y:S02]  /*87b0*/  IMAD.MOV.U32 R11, RZ, RZ, 0x40000040 ;  /* 0x40000040ff0b7424 */ /* 0x000fe400078e00ff */
[----:B------:R-:W-:Y:S01]  /*87c0*/  HGMMA.64x64x16.F32.BF16 R24, gdesc[UR4], RZ, !UPT, gsb0 ;  /* 0x00e00000041879f0 */ /* 0x000fe2000c0018ff */
        /* <DEDUP_REMOVED lines=8> */
[----:B------:R-:W-:-:S07]  /*8850*/  WARPGROUP.ARRIVE ;  /* 0x00000000000079c5 */ /* 0x000fce0000000000 */
        /* <DEDUP_REMOVED lines=16> */
[----:B------:R-:W1:Y:S02]  /*8960*/  SYNCS.PHASECHK.TRANS64.TRYWAIT P1, [R2+URZ+0x38810], R3 ;  /* 0x03881003020075a7 */ /* 0x000e64000802017f */
[----:B-1----:R-:W-:Y:S05]  /*8970*/  @!P1 BRA `(.L_x_1044) ;  /* 0x0000010000309947 */ /* 0x002fea0003800000 */
.L_x_1205:
[----:B------:R-:W-:Y:S05]  /*8980*/  BSYNC B0 ;  /* 0x0000000000007941 */ /* 0x000fea0003800000 */
.L_x_1043:
[----:B------:R-:W-:Y:S05]  /*8990*/  @!P0 BRA `(.L_x_1045) ;  /* 0x0000000000048947 */ /* 0x000fea0003800000 */
[----:B------:R-:W-:Y:S01]  /*89a0*/  BPT.TRAP 0x1 ;  /* 0x000000040000795c */ /* 0x000fe20000300000 */
.L_x_1045:
[----:B------:R2:W3:Y:S01]  /*89b0*/  SYNCS.PHASECHK.TRANS64.TRYWAIT P1, [R20+URZ+0x38850], R13 ;  /* 0x0388500d140075a7 */ /* 0x0004e2000802017f */
[----:B------:R-:W-:Y:S05]  /*89c0*/  @!P0 BRA `(.L_x_1046) ;  /* 0x0000000000048947 */ /* 0x000fea0003800000 */
[----:B------:R-:W-:Y:S01]  /*89d0*/  BPT.TRAP 0x1 ;  /* 0x000000040000795c */ /* 0x000fe20000300000 */
.L_x_1046:
[C---:B-1----:R-:W-:Y:S01]  /*89e0*/  VIADD R3, R2.reuse, 0x400 ;  /* 0x0000040002037836 */ /* 0x042fe20000000000 */
[----:B------:R-:W-:Y:S01]  /*89f0*/  BSSY B0, `(.L_x_1047) ;  /* 0x000000a000007945 */ /* 0x000fe20003800000 */
[----:B------:R-:W-:-:S03]  /*8a00*/  VIADD R10, R2, 0x26400 ;  /* 0x00026400020a7836 */ /* 0x000fc60000000000 */
[----:B------:R-:W-:Y:S02]  /*8a10*/  SHF.R.U32.HI R3, RZ, 0x4, R3 ;  /* 0x00000004ff037819 */ /* 0x000fe40000011603 */
[----:B------:R-:W-:Y:S02]  /*8a20*/  SHF.R.U32.HI R10, RZ, 0x4, R10 ;  /* 0x00000004ff0a7819 */ /* 0x000fe4000001160a */
[----:B------:R-:W-:Y:S02]  /*8a30*/  LOP3.LUT R3, R3, 0x3fff, RZ, 0xc0, !PT ;  /* 0x00003fff03037812 */ /* 0x000fe400078ec0ff */
[----:B------:R-:W-:Y:S02]  /*8a40*/  LOP3.LUT R11, R10, 0x3fff, RZ, 0xc0, !PT ;  /* 0x00003fff0a0b7812 */ /* 0x000fe400078ec0ff */
[----:B------:R-:W-:Y:S01]  /*8a50*/  LOP3.LUT R10, R3, 0x10000, RZ, 0xfc, !PT ;  /* 0x00010000030a7812 */ /* 0x000fe200078efcff */
[----:B---3--:R-:W-:Y:S06]  /*8a60*/  @P1 BRA `(.L_x_1048) ;  /* 0x0000000000081947 */ /* 0x008fec0003800000 */
[----:B------:R-:W1:Y:S02]  /*8a70*/  SYNCS.PHASECHK.TRANS64.TRYWAIT P1, [R20+URZ+0x38850], R13 ;  /* 0x0388500d140075a7 */ /* 0x000e64000802017f */
[----:B-1----:R-:W-:Y:S05]  /*8a80*/  @!P1 BRA `(.L_x_1049) ;  /* 0x0000010000009947 */ /* 0x002fea0003800000 */
.L_x_1048:
[----:B------:R-:W-:Y:S05]  /*8a90*/  BSYNC B0 ;  /* 0x0000000000007941 */ /* 0x000fea0003800000 */
.L_x_1047:
[----:B------:R-:W-:Y:S01]  /*8aa0*/  LOP3.LUT R3, R11, 0x10000, RZ, 0xfc, !PT ;  /* 0x000100000b037812 */ /* 0x000fe200078efcff */
[----:B------:R-:W-:Y:S01]  /*8ab0*/  IMAD R12, R18, 0x1000, R10 ;  /* 0x00001000120c7824 */ /* 0x000fe200078e020a */
[----:B------:R-:W-:Y:S01]  /*8ac0*/  MOV R15, 0x40000040 ;  /* 0x40000040000f7802 */ /* 0x000fe20000000f00 */
[----:B012---:R-:W-:Y:S01]  /*8ad0*/  IMAD.MOV.U32 R13, RZ, RZ, 0x40000040 ;  /* 0x40000040ff0d7424 */ /* 0x007fe200078e00ff */
[----:B------:R-:W-:Y:S05]  /*8ae0*/  WARPSYNC.ALL ;  /* 0x0000000000007948 */ /* 0x000fea0003800000 */
[----:B------:R-:W-:Y:S01]  /*8af0*/  IMAD.MOV.U32 R14, RZ, RZ, R3 ;  /* 0x000000ffff0e7224 */ /* 0x000fe200078e0003 */
[----:B------:R-:W-:Y:S01]  /*8b00*/  R2UR UR5, R15 ;  /* 0x000000000f0572ca */ /* 0x000fe200000e0000 */
[----:B------:R-:W-:Y:S01]  /*8b10*/  WARPGROUP.ARRIVE ;  /* 0x00000000000079c5 */ /* 0x000fe20000000000 */
[----:B------:R-:W-:Y:S01]  /*8b20*/  R2UR UR6, R12 ;  /* 0x000000000c0672ca */ /* 0x000fe200000e0000 */
[----:B------:R-:W-:Y:S01]  /*8b30*/  VIADD R58, R3, 0x2 ;  /* 0x00000002033a7836 */ /* 0x000fe20000000000 */
[----:B------:R-:W-:Y:S01]  /*8b40*/  R2UR UR4, R14 ;  /* 0x000000000e0472ca */ /* 0x000fe200000e0000 */
[C---:B------:R-:W-:Y:S01]  /*8b50*/  VIADD R14, R12.reuse, 0x2 ;  /* 0x000000020c0e7836 */ /* 0x040fe20000000000 */
[----:B------:R-:W-:Y:S01]  /*8b60*/  R2UR UR7, R13 ;  /* 0x000000000d0772ca */ /* 0x000fe200000e0000 */
[----:B------:R-:W-:Y:S01]  /*8b70*/  IMAD.MOV.U32 R59, RZ, RZ, 0x40000040 ;  /* 0x40000040ff3b7424 */ /* 0x000fe200078e00ff */
[----:B------:R-:W0:Y:S01]  /*8b80*/  S2R R21, SR_TID.X ;  /* 0x0000000000157919 */ /* 0x000e220000002100 */
[----:B------:R-:W-:Y:S01]  /*8b90*/  IMAD.MOV.U32 R15, RZ, RZ, 0x40000040 ;  /* 0x40000040ff0f7424 */ /* 0x000fe200078e00ff */
[----:B------:R-:W-:Y:S01]  /*8ba0*/  BSSY B0, `(.L_x_1050) ;  /* 0x0000637000007945 */ /* 0x000fe20003800000 */
[----:B------:R-:W-:Y:S01]  /*8bb0*/  VIADD R62, R12, 0x800 ;  /* 0x000008000c3e7836 */ /* 0x000fe20000000000 */
[----:B------:R-:W1:Y:S01]  /*8bc0*/  S2R R64, SR_TID.X ;  /* 0x0000000000407919 */ /* 0x000e620000002100 */
[----:B------:R-:W-:-:S02]  /*8bd0*/  VIADD R60, R3, 0x800 ;  /* 0x00000800033c7836 */ /* 0x000fc40000000000 */
[----:B------:R-:W-:Y:S02]  /*8be0*/  IMAD.MOV.U32 R61, RZ, RZ, 0x40000040 ;  /* 0x40000040ff3d7424 */ /* 0x000fe400078e00ff */
[----:B------:R-:W-:Y:S02]  /*8bf0*/  IMAD.MOV.U32 R63, RZ, RZ, 0x40000040 ;  /* 0x40000040ff3f7424 */ /* 0x000fe400078e00ff */
[----:B------:R-:W-:Y:S01]  /*8c00*/  HGMMA.64x64x16.F32.BF16 R24, gdesc[UR4], R24, gsb0 ;  /* 0x00e00000041879f0 */ /* 0x000fe20008001818 */
[----:B------:R-:W-:Y:S01]  /*8c10*/  R2UR UR4, R58 ;  /* 0x000000003a0472ca */ /* 0x000fe200000e0000 */
[----:B------:R-:W-:Y:S01]  /*8c20*/  VIADD R58, R3, 0x4 ;  /* 0x00000004033a7836 */ /* 0x000fe20000000000 */
[----:B------:R-:W-:Y:S01]  /*8c30*/  R2UR UR5, R59 ;  /* 0x000000003b0572ca */ /* 0x000fe200000e0000 */
[----:B------:R-:W-:Y:S01]  /*8c40*/  IMAD.MOV.U32 R59, RZ, RZ, 0x40000040 ;  /* 0x40000040ff3b7424 */ /* 0x000fe200078e00ff */
[----:B------:R-:W-:Y:S01]  /*8c50*/  R2UR UR6, R14 ;  /* 0x000000000e0672ca */ /* 0x000fe200000e0000 */
[----:B------:R-:W-:Y:S01]  /*8c60*/  VIADD R14, R12, 0x4 ;  /* 0x000000040c0e7836 */ /* 0x000fe20000000000 */
[----:B------:R-:W-:Y:S01]  /*8c70*/  R2UR UR7, R15 ;  /* 0x000000000f0772ca */ /* 0x000fe200000e0000 */
[----:B------:R-:W-:Y:S01]  /*8c80*/  IMAD.MOV.U32 R15, RZ, RZ, 0x40000040 ;  /* 0x40000040ff0f7424 */ /* 0x000fe200078e00ff */
[----:B0-----:R-:W-:-:S02]  /*8c90*/  SHF.R.U32.HI R21, RZ, 0x7, R21 ;  /* 0x00000007ff157819 */ /* 0x001fc40000011615 */
[----:B-1----:R-:W-:-:S03]  /*8ca0*/  LOP3.LUT R64, R64, 0x7f, RZ, 0xc0, !PT ;  /* 0x0000007f40407812 */ /* 0x002fc600078ec0ff */
[----:B------:R0:W1:Y:S02]  /*8cb0*/  SHFL.IDX PT, R11, R21, RZ, 0x1f ;  /* 0x00001fff150b7589 */ /* 0x00006400000e0000 */
[----:B0-----:R-:W-:Y:S01]  /*8cc0*/  IMAD.MOV.U32 R21, RZ, RZ, 0x4 ;  /* 0x00000004ff157424 */ /* 0x001fe200078e00ff */
[----:B-1----:R-:W-:-:S04]  /*8cd0*/  ISETP.GT.AND P1, PT, R11, 0x7f, PT ;  /* 0x0000007f0b00780c */ /* 0x002fc80003f24270 */
[----:B------:R-:W-:Y:S02]  /*8ce0*/  SEL R11, RZ, 0x2, !P1 ;  /* 0x00000002ff0b7807 */ /* 0x000fe40004800000 */
[C---:B------:R-:W-:Y:S02]  /*8cf0*/  SEL R13, R21.reuse, 0x2, P1 ;  /* 0x00000002150d7807 */ /* 0x040fe40000800000 */
[----:B------:R-:W-:Y:S01]  /*8d00*/  SEL R21, R21, 0x6, !P1 ;  /* 0x0000000615157807 */ /* 0x000fe20004800000 */
[----:B------:R-:W-:Y:S02]  /*8d10*/  WARPGROUP.DEPBAR.LE gsb0, 0x0 ;  /* 0x00008000000079c5 */ /* 0x000fe40000010000 */
[----:B------:R-:W-:-:S06]  /*8d20*/  WARPGROUP.ARRIVE ;  /* 0x00000000000079c5 */ /* 0x000fcc0000000000 */
[----:B------:R-:W-:Y:S01]  /*8d30*/  HGMMA.64x64x16.F32.BF16 R24, gdesc[UR4], R24, gsb0 ;  /* 0x00e00000041879f0 */ /* 0x000fe20008001818 */
[----:B------:R-:W-:Y:S01]  /*8d40*/  R2UR UR4, R58 ;  /* 0x000000003a0472ca */ /* 0x000fe200000e0000 */
[----:B------:R-:W-:Y:S01]  /*8d50*/  VIADD R58, R3, 0x6 ;  /* 0x00000006033a7836 */ /* 0x000fe20000000000 */
[----:B------:R-:W-:Y:S01]  /*8d60*/  R2UR UR5, R59 ;  /* 0x000000003b0572ca */ /* 0x000fe200000e0000 */
[----:B------:R-:W-:Y:S01]  /*8d70*/  IMAD.MOV.U32 R59, RZ, RZ, 0x40000040 ;  /* 0x40000040ff3b7424 */ /* 0x000fe200078e00ff */
[----:B------:R-:W-:Y:S02]  /*8d80*/  R2UR UR6, R14 ;  /* 0x000000000e0672ca */ /* 0x000fe400000e0000 */
[----:B------:R-:W-:Y:S01]  /*8d90*/  R2UR UR7, R15 ;  /* 0x000000000f0772ca */ /* 0x000fe200000e0000 */
[----:B------:R-:W-:Y:S01]  /*8da0*/  IMAD.MOV.U32 R15, RZ, RZ, 0x40000040 ;  /* 0x40000040ff0f7424 */ /* 0x000fe200078e00ff */
[----:B------:R-:W-:Y:S01]  /*8db0*/  IADD3 R14, R12, 0x6, RZ ;  /* 0x000000060c0e7810 */ /* 0x000fe20007ffe0ff */
[----:B------:R-:W-:-:S02]  /*8dc0*/  WARPGROUP.DEPBAR.LE gsb0, 0x0 ;  /* 0x00008000000079c5 */ /* 0x000fc40000010000 */
[----:B------:R-:W-:-:S08]  /*8dd0*/  WARPGROUP.ARRIVE ;  /* 0x00000000000079c5 */ /* 0x000fd00000000000 */
        /* <DEDUP_REMOVED lines=9> */
[----:B------:R-:W-:Y:S02]  /*8e70*/  WARPGROUP.DEPBAR.LE gsb0, 0x0 ;  /* 0x00008000000079c5 */ /* 0x000fe40000010000 */
[----:B------:R-:W-:-:S09]  /*8e80*/  WARPGROUP.ARRIVE ;  /* 0x00000000000079c5 */ /* 0x000fd20000000000 */
        /* <DEDUP_REMOVED lines=12> */
[----:B------:R-:W-:Y:S02]  /*8f50*/  R2UR UR4, R58 ;  /* 0x000000003a0472ca */ /* 0x000fe400000e0000 */
[----:B------:R-:W-:Y:S01]  /*8f60*/  R2UR UR5, R59 ;  /* 0x000000003b0572ca */ /* 0x000fe200000e0000 */
[----:B------:R-:W-:Y:S01]  /*8f70*/  IMAD.MOV.U32 R59, RZ, RZ, 0x40000040 ;  /* 0x40000040ff3b7424 */ /* 0x000fe200078e00ff */
[----:B------:R-:W-:Y:S01]  /*8f80*/  R2UR UR6, R14 ;  /* 0x000000000e0672ca */ /* 0x000fe200000e0000 */
[----:B------:R-:W-:Y:S01]  /*8f90*/  VIADD R14, R12, 0x204 ;  /* 0x000002040c0e7836 */ /* 0x000fe20000000000 */
        /* <DEDUP_REMOVED lines=23> */
[----:B------:R-:W-:Y:S02]  /*9110*/  R2UR UR7, R15 ;  /* 0x000000000f0772ca */ /* 0x000fe400000e0000 */
[----:B------:R-:W-:Y:S01]  /*9120*/  MOV R15, 0x40000040 ;  /* 0x40000040000f7802 */ /* 0x000fe20000000f00 */
        /* <DEDUP_REMOVED lines=27> */
[----:B------:R-:W-:Y:S02]  /*92e0*/  R2UR UR5, R59 ;  /* 0x000000003b0572ca */ /* 0x000fe400000e0000 */
[----:B------:R-:W-:Y:S01]  /*92f0*/  R2UR UR6, R14 ;  /* 0x000000000e0672ca */ /* 0x000fe200000e0000 */
[----:B------:R-:W-:Y:S01]  /*9300*/  VIADD R14, R12, 0x406 ;  /* 0x000004060c0e7836 */ /* 0x000fe20000000000 */
[----:B------:R-:W-:Y:S01]  /*9310*/  R2UR UR7, R15 ;  /* 0x000000000f0772ca */ /* 0x000fe200000e0000 */
[----:B------:R-:W-:Y:S01]  /*9320*/  IMAD.MOV.U32 R15, RZ, RZ, 0x40000040 ;  /* 0x40000040ff0f7424 */ /* 0x000fe200078e00ff */
        /* <DEDUP_REMOVED lines=49> */
[----:B------:R-:W-:Y:S01]  /*9640*/  IMAD.IADD R58, R11, 0x1, R62 ;  /* 0x000000010b3a7824 */ /* 0x000fe200078e023e */
[----:B------:R-:W-:Y:S02]  /*9650*/  R2UR UR5, R59 ;  /* 0x000000003b0572ca */ /* 0x000fe400000e0000 */
[----:B------:R-:W-:Y:S01]  /*9660*/  R2UR UR6, R14 ;  /* 0x000000000e0672ca */ /* 0x000fe200000e0000 */
[----:B------:R-:W-:Y:S01]  /*9670*/  IMAD.IADD R14, R11, 0x1, R60 ;  /* 0x000000010b0e7824 */ /* 0x000fe200078e023c */
[----:B------:R-:W-:Y:S01]  /*9680*/  R2UR UR7, R15 ;  /* 0x000000000f0772ca */ /* 0x000fe200000e0000 */
[----:B------:R-:W-:Y:S01]  /*9690*/  IMAD.MOV.U32 R15, RZ, RZ, 0x40000040 ;  /* 0x40000040ff0f7424 */ /* 0x000fe200078e00ff */
[----:B------:R-:W-:Y:S01]  /*96a0*/  MOV R59, 0x40000040 ;  /* 0x40000040003b7802 */ /* 0x000fe20000000f00 */
[----:B------:R-:W-:-:S02]  /*96b0*/  WARPGROUP.DEPBAR.LE gsb0, 0x0 ;  /* 0x00008000000079c5 */ /* 0x000fc40000010000 */
[----:B------:R-:W-:-:S08]  /*96c0*/  WARPGROUP.ARRIVE ;  /* 0x00000000000079c5 */ /* 0x000fd00000000000 */
[----:B------:R-:W-:Y:S01]  /*96d0*/  HGMMA.64x64x16.F32.BF16 R24, gdesc[UR4], R24, gsb0 ;  /* 0x00e00000041879f0 */ /* 0x000fe20008001818 */
[----:B------:R-:W-:Y:S01]  /*96e0*/  R2UR UR6, R58 ;  /* 0x000000003a0672ca */ /* 0x000fe200000e0000 */
[--C-:B------:R-:W-:Y:S01]  /*96f0*/  IMAD.IADD R58, R62, 0x1, R13.reuse ;  /* 0x000000013e3a7824 */ /* 0x100fe200078e020d */
[----:B------:R-:W-:Y:S01]  /*9700*/  R2UR UR7, R59 ;  /* 0x000000003b0772ca */ /* 0x000fe200000e0000 */
[----:B------:R-:W-:Y:S01]  /*9710*/  IMAD.MOV.U32 R59, RZ, RZ, 0x40000040 ;  /* 0x40000040ff3b7424 */ /* 0x000fe200078e00ff */
[----:B------:R-:W-:Y:S01]  /*9720*/  R2UR UR4, R14 ;  /* 0x000000000e0472ca */ /* 0x000fe200000e0000 */
[----:B------:R-:W-:Y:S01]  /*9730*/  IMAD.IADD R14, R60, 0x1, R13 ;  /* 0x000000013c0e7824 */ /* 0x000fe200078e020d */
[----:B------:R-:W-:Y:S01]  /*9740*/  R2UR UR5, R15 ;  /* 0x000000000f0572ca */ /* 0x000fe200000e0000 */
[----:B------:R-:W-:Y:S01]  /*9750*/  IMAD.MOV.U32 R15, RZ, RZ, 0x40000040 ;  /* 0x40000040ff0f7424 */ /* 0x000fe200078e00ff */
[----:B------:R-:W-:Y:S02]  /*9760*/  WARPGROUP.DEPBAR.LE gsb0, 0x0 ;  /* 0x00008000000079c5 */ /* 0x000fe40000010000 */
[----:B------:R-:W-:-:S09]  /*9770*/  WARPGROUP.ARRIVE ;  /* 0x00000000000079c5 */ /* 0x000fd20000000000 */
        /* <DEDUP_REMOVED lines=15> */
[----:B------:R-:W-:Y:S02]  /*9870*/  R2UR UR6, R58 ;  /* 0x000000003a0672ca */ /* 0x000fe400000e0000 */
[----:B------:R-:W-:Y:S01]  /*9880*/  R2UR UR7, R59 ;  /* 0x000000003b0772ca */ /* 0x000fe200000e0000 */
[----:B------:R-:W-:Y:S01]  /*9890*/  IMAD.MOV.U32 R59, RZ, RZ, 0x40000040 ;  /* 0x40000040ff3b7424 */ /* 0x000fe200078e00ff */
[----:B------:R-:W-:Y:S02]  /*98a0*/  MOV R14, 0x28 ;  /* 0x00000028000e7802 */ /* 0x000fe40000000f00 */
[----:B------:R-:W-:-:S02]  /*98b0*/  SEL R15, R15, 0x980, P1 ;  /* 0x000009800f0f7807 */ /* 0x000fc40000800000 */
[----:B------:R-:W-:Y:S02]  /*98c0*/  SEL R14, R14, 0x26, P1 ;  /* 0x000000260e0e7807 */ /* 0x000fe40000800000 */
[----:B------:R-:W-:Y:S02]  /*98d0*/  LOP3.LUT R15, R15, 0xa00, RZ, 0xc0, !PT ;  /* 0x00000a000f0f7812 */ /* 0x000fe400078ec0ff */
[----:B------:R-:W-:-:S04]  /*98e0*/  LOP3.LUT R14, R14, 0x6, RZ, 0xc0, !PT ;  /* 0x000000060e0e7812 */ /* 0x000fc800078ec0ff */
[CC--:B------:R-:W-:Y:S02]  /*98f0*/  IADD3 R58, R14.reuse, R15.reuse, R3 ;  /* 0x0000000f0e3a7210 */ /* 0x0c0fe40007ffe003 */
[----:B------:R-:W-:Y:S01]  /*9900*/  IADD3 R14, R14, R15, R12 ;  /* 0x0000000f0e0e7210 */ /* 0x000fe20007ffe00c */
[----:B------:R-:W-:Y:S01]  /*9910*/  IMAD.MOV.U32 R15, RZ, RZ, 0x40000040 ;  /* 0x40000040ff0f7424 */ /* 0x000fe200078e00ff */
[----:B------:R-:W-:Y:S02]  /*9920*/  WARPGROUP.DEPBAR.LE gsb0, 0x0 ;  /* 0x00008000000079c5 */ /* 0x000fe40000010000 */
[----:B------:R-:W-:-:S06]  /*9930*/  WARPGROUP.ARRIVE ;  /* 0x00000000000079c5 */ /* 0x000fcc0000000000 */
        /* <DEDUP_REMOVED lines=8> */
[C---:B------:R-:W-:Y:S02]  /*99c0*/  IMAD.IADD R62, R11.reuse, 0x1, R58 ;  /* 0x000000010b3e7824 */ /* 0x040fe400078e023a */
[----:B------:R-:W-:-:S02]  /*99d0*/  IMAD.IADD R60, R11, 0x1, R14 ;  /* 0x000000010b3c7824 */ /* 0x000fc400078e020e */
[----:B------:R-:W-:Y:S01]  /*99e0*/  IMAD.MOV.U32 R15, RZ, RZ, 0x40000040 ;  /* 0x40000040ff0f7424 */ /* 0x000fe200078e00ff */
[----:B------:R-:W-:Y:S02]  /*99f0*/  WARPGROUP.DEPBAR.LE gsb0, 0x0 ;  /* 0x00008000000079c5 */ /* 0x000fe40000010000 */
[----:B------:R-:W-:-:S06]  /*9a00*/  WARPGROUP.ARRIVE ;  /* 0x00000000000079c5 */ /* 0x000fcc0000000000 */
        /* <DEDUP_REMOVED lines=9> */
[----:B------:R-:W-:Y:S01]  /*9aa0*/  IADD3 R62, R13, R58, RZ ;  /* 0x0000003a0d3e7210 */ /* 0x000fe20007ffe0ff */
[----:B------:R-:W-:Y:S01]  /*9ab0*/  IMAD.IADD R58, R21, 0x1, R58 ;  /* 0x00000001153a7824 */ /* 0x000fe200078e023a */
[----:B------:R-:W-:-:S02]  /*9ac0*/  WARPGROUP.DEPBAR.LE gsb0, 0x0 ;  /* 0x00008000000079c5 */ /* 0x000fc40000010000 */
[----:B------:R-:W-:-:S07]  /*9ad0*/  WARPGROUP.ARRIVE ;  /* 0x00000000000079c5 */ /* 0x000fce0000000000 */
[----:B------:R-:W-:Y:S01]  /*9ae0*/  HGMMA.64x64x16.F32.BF16 R24, gdesc[UR4], R24, gsb0 ;  /* 0x00e00000041879f0 */ /* 0x000fe20008001818 */
[----:B------:R-:W-:Y:S02]  /*9af0*/  R2UR UR4, R60 ;  /* 0x000000003c0472ca */ /* 0x000fe400000e0000 */
[----:B------:R-:W-:Y:S01]  /*9b00*/  R2UR UR5, R61 ;  /* 0x000000003d0572ca */ /* 0x000fe200000e0000 */
[----:B------:R-:W-:Y:S01]  /*9b10*/  IMAD.MOV.U32 R61, RZ, RZ, 0x40000040 ;  /* 0x40000040ff3d7424 */ /* 0x000fe200078e00ff */
[----:B------:R-:W-:Y:S02]  /*9b20*/  R2UR UR6, R62 ;  /* 0x000000003e0672ca */ /* 0x000fe400000e0000 */
[----:B------:R-:W-:Y:S01]  /*9b30*/  R2UR UR7, R63 ;  /* 0x000000003f0772ca */ /* 0x000fe200000e0000 */
[----:B------:R-:W-:Y:S01]  /*9b40*/  IMAD.MOV.U32 R63, RZ, RZ, 0x40000040 ;  /* 0x40000040ff3f7424 */ /* 0x000fe200078e00ff */
[----:B------:R-:W-:Y:S02]  /*9b50*/  WARPGROUP.DEPBAR.LE gsb0, 0x0 ;  /* 0x00008000000079c5 */ /* 0x000fe40000010000 */
[----:B------:R-:W-:-:S09]  /*9b60*/  WARPGROUP.ARRIVE ;  /* 0x00000000000079c5 */ /* 0x000fd20000000000 */
[----:B------:R-:W-:Y:S01]  /*9b70*/  HGMMA.64x64x16.F32.BF16 R24, gdesc[UR4], R24, gsb0 ;  /* 0x00e00000041879f0 */ /* 0x000fe20008001818 */
[----:B------:R-:W-:Y:S01]  /*9b80*/  R2UR UR4, R14 ;  /* 0x000000000e0472ca */ /* 0x000fe200000e0000 */
[----:B------:R-:W-:Y:S01]  /*9b90*/  IMAD.MOV.U32 R14, RZ, RZ, 0x30 ;  /* 0x00000030ff0e7424 */ /* 0x000fe200078e00ff */
[----:B------:R-:W-:Y:S01]  /*9ba0*/  R2UR UR5, R15 ;  /* 0x000000000f0572ca */ /* 0x000fe200000e0000 */
[----:B------:R-:W-:Y:S01]  /*9bb0*/  IMAD.MOV.U32 R15, RZ, RZ, 0xc00 ;  /* 0x00000c00ff0f7424 */ /* 0x000fe200078e00ff */
[----:B------:R-:W-:Y:S02]  /*9bc0*/  R2UR UR6, R58 ;  /* 0x000000003a0672ca */ /* 0x000fe400000e0000 */
[----:B------:R-:W-:Y:S01]  /*9bd0*/  R2UR UR7, R59 ;  /* 0x000000003b0772ca */ /* 0x000fe200000e0000 */
[----:B------:R-:W-:Y:S01]  /*9be0*/  IMAD.MOV.U32 R59, RZ, RZ, 0x40000040 ;  /* 0x40000040ff3b7424 */ /* 0x000fe200078e00ff */
[----:B------:R-:W-:Y:S02]  /*9bf0*/  SEL R14, R14, 0x2e, P1 ;  /* 0x0000002e0e0e7807 */ /* 0x000fe40000800000 */
[----:B------:R-:W-:-:S02]  /*9c00*/  SEL R15, R15, 0xb80, P1 ;  /* 0x00000b800f0f7807 */ /* 0x000fc40000800000 */
        /* <DEDUP_REMOVED lines=13> */
[----:B------:R-:W-:Y:S01]  /*9ce0*/  IMAD.IADD R62, R11, 0x1, R58 ;  /* 0x000000010b3e7824 */ /* 0x000fe200078e023a */
[----:B------:R-:W-:Y:S01]  /*9cf0*/  R2UR UR7, R15 ;  /* 0x000000000f0772ca */ /* 0x000fe200000e0000 */
[----:B------:R-:W-:Y:S01]  /*9d00*/  IMAD.MOV.U32 R15, RZ, RZ, 0x40000040 ;  /* 0x40000040ff0f7424 */ /* 0x000fe200078e00ff */
[----:B------:R-:W-:-:S05]  /*9d10*/  IADD3 R14, R3, 0xc00, RZ ;  /* 0x00000c00030e7810 */ /* 0x000fca0007ffe0ff */
[----:B------:R-:W-:Y:S01]  /*9d20*/  IMAD.IADD R60, R11, 0x1, R14 ;  /* 0x000000010b3c7824 */ /* 0x000fe200078e020e */
[----:B------:R-:W-:Y:S02]  /*9d30*/  WARPGROUP.DEPBAR.LE gsb0, 0x0 ;  /* 0x00008000000079c5 */ /* 0x000fe40000010000 */
[----:B------:R-:W-:-:S06]  /*9d40*/  WARPGROUP.ARRIVE ;  /* 0x00000000000079c5 */ /* 0x000fcc0000000000 */
[----:B------:R-:W-:Y:S01]  /*9d50*/  HGMMA.64x64x16.F32.BF16 R24, gdesc[UR4], R24, gsb0 ;  /* 0x00e00000041879f0 */ /* 0x000fe20008001818 */
[----:B------:R-:W-:Y:S01]  /*9d60*/  R2UR UR4, R60 ;  /* 0x000000003c0472ca */ /* 0x000fe200000e0000 */
[----:B------:R-:W-:Y:S01]  /*9d70*/  IMAD.IADD R60, R13, 0x1, R14 ;  /* 0x000000010d3c7824 */ /* 0x000fe200078e020e */
[----:B------:R-:W-:Y:S01]  /*9d80*/  R2UR UR5, R61 ;  /* 0x000000003d0572ca */ /* 0x000fe200000e0000 */
[----:B------:R-:W-:Y:S01]  /*9d90*/  IMAD.MOV.U32 R61, RZ, RZ, 0x40000040 ;  /* 0x40000040ff3d7424 */ /* 0x000fe200078e00ff */
[----:B------:R-:W-:Y:S01]  /*9da0*/  R2UR UR6, R62 ;  /* 0x000000003e0672ca */ /* 0x000fe200000e0000 */
[----:B------:R-:W-:Y:S01]  /*9db0*/  IMAD.IADD R62, R13, 0x1, R58 ;  /* 0x000000010d3e7824 */ /* 0x000fe200078e023a */
[----:B------:R-:W-:Y:S01]  /*9dc0*/  R2UR UR7, R63 ;  /* 0x000000003f0772ca */ /* 0x000fe200000e0000 */
[----:B------:R-:W-:Y:S01]  /*9dd0*/  IMAD.MOV.U32 R63, RZ, RZ, 0x40000040 ;  /* 0x40000040ff3f7424 */ /* 0x000fe200078e00ff */
[C---:B------:R-:W-:Y:S01]  /*9de0*/  IADD3 R58, R21.reuse, R58, RZ ;  /* 0x0000003a153a7210 */ /* 0x040fe20007ffe0ff */
[----:B------:R-:W-:Y:S01]  /*9df0*/  IMAD.IADD R14, R21, 0x1, R14 ;  /* 0x00000001150e7824 */ /* 0x000fe200078e020e */
[----:B------:R-:W-:-:S02]  /*9e00*/  WARPGROUP.DEPBAR.LE gsb0, 0x0 ;  /* 0x00008000000079c5 */ /* 0x000fc40000010000 */
[----:B------:R-:W-:-:S07]  /*9e10*/  WARPGROUP.ARRIVE ;  /* 0x00000000000079c5 */ /* 0x000fce0000000000 */
[----:B------:R-:W-:Y:S01]  /*9e20*/  HGMMA.64x64x16.F32.BF16 R24, gdesc[UR4], R24, gsb0 ;  /* 0x00e00000041879f0 */ /* 0x000fe20008001818 */
[----:B------:R-:W-:Y:S01]  /*9e30*/  R2UR UR4, R60 ;  /* 0x000000003c0472ca */ /* 0x000fe200000e0000 */
[----:B------:R-:W-:Y:S01]  /*9e40*/  VIADD R60, R12, 0xe00 ;  /* 0x00000e000c3c7836 */ /* 0x000fe20000000000 */
[----:B------:R-:W-:Y:S02]  /*9e50*/  R2UR UR5, R61 ;  /* 0x000000003d0572ca */ /* 0x000fe400000e0000 */
[----:B------:R-:W-:Y:S01]  /*9e60*/  R2UR UR6, R62 ;  /* 0x000000003e0672ca */ /* 0x000fe200000e0000 */
[----:B------:R-:W-:Y:S01]  /*9e70*/  IMAD.IADD R62, R11, 0x1, R60 ;  /* 0x000000010b3e7824 */ /* 0x000fe200078e023c */
[----:B------:R-:W-:Y:S02]  /*9e80*/  R2UR UR7, R63 ;  /* 0x000000003f0772ca */ /* 0x000fe400000e0000 */
[----:B------:R-:W-:Y:S01]  /*9e90*/  MOV R63, 0x40000040 ;  /* 0x40000040003f7802 */ /* 0x000fe20000000f00 */
[----:B------:R-:W-:-:S02]  /*9ea0*/  WARPGROUP.DEPBAR.LE gsb0, 0x0 ;  /* 0x00008000000079c5 */ /* 0x000fc40000010000 */
[----:B------:R-:W-:-:S08]  /*9eb0*/  WARPGROUP.ARRIVE ;  /* 0x00000000000079c5 */ /* 0x000fd00000000000 */
        /* <DEDUP_REMOVED lines=25> */
[----:B------:R-:W-:Y:S02]  /*a050*/  IMAD.MOV.U32 R15, RZ, RZ, 0x40000040 ;  /* 0x40000040ff0f7424 */ /* 0x000fe400078e00ff */
[----:B------:R-:W-:-:S05]  /*a060*/  IMAD.MOV.U32 R11, RZ, RZ, 0x40 ;  /* 0x00000040ff0b7424 */ /* 0x000fca00078e00ff */
[----:B------:R-:W-:-:S04]  /*a070*/  SEL R11, R11, 0x3e, P1 ;  /* 0x0000003e0b0b7807 */ /* 0x000fc80000800000 */
[----:B------:R-:W-:Y:S01]  /*a080*/  LOP3.LUT R11, R11, 0x6, RZ, 0xc0, !PT ;  /* 0x000000060b0b7812 */ /* 0x000fe200078ec0ff */
        /* <DEDUP_REMOVED lines=11> */
[----:B------:R-:W-:-:S04]  /*a140*/  MOV R13, 0x1000 ;  /* 0x00001000000d7802 */ /* 0x000fc80000000f00 */
[----:B------:R-:W-:Y:S01]  /*a150*/  SEL R13, R13, 0xf80, P1 ;  /* 0x00000f800d0d7807 */ /* 0x000fe20000800000 */
[----:B------:R-:W-:Y:S02]  /*a160*/  WARPGROUP.DEPBAR.LE gsb0, 0x0 ;  /* 0x00008000000079c5 */ /* 0x000fe40000010000 */
[----:B------:R-:W-:-:S06]  /*a170*/  WARPGROUP.ARRIVE ;  /* 0x00000000000079c5 */ /* 0x000fcc0000000000 */
[----:B------:R-:W-:Y:S01]  /*a180*/  HGMMA.64x64x16.F32.BF16 R24, gdesc[UR4], R24, gsb0 ;  /* 0x00e00000041879f0 */ /* 0x000fe20008001818 */
[----:B------:R-:W-:Y:S02]  /*a190*/  R2UR UR4, R62 ;  /* 0x000000003e0472ca */ /* 0x000fe400000e0000 */
[----:B------:R-:W-:Y:S02]  /*a1a0*/  R2UR UR5, R63 ;  /* 0x000000003f0572ca */ /* 0x000fe400000e0000 */
[----:B------:R-:W-:Y:S01]  /*a1b0*/  R2UR UR6, R14 ;  /* 0x000000000e0672ca */ /* 0x000fe200000e0000 */
[----:B------:R-:W-:Y:S01]  /*a1c0*/  IMAD.IADD R14, R21, 0x1, R58 ;  /* 0x00000001150e7824 */ /* 0x000fe200078e023a */
[----:B------:R-:W-:Y:S01]  /*a1d0*/  R2UR UR7, R15 ;  /* 0x000000000f0772ca */ /* 0x000fe200000e0000 */
[----:B------:R-:W-:Y:S02]  /*a1e0*/  IMAD.IADD R58, R21, 0x1, R60 ;  /* 0x00000001153a7824 */ /* 0x000fe400078e023c */
[----:B------:R-:W-:Y:S01]  /*a1f0*/  IMAD.MOV.U32 R15, RZ, RZ, 0x40000040 ;  /* 0x40000040ff0f7424 */ /* 0x000fe200078e00ff */
[----:B------:R-:W-:-:S02]  /*a200*/  WARPGROUP.DEPBAR.LE gsb0, 0x0 ;  /* 0x00008000000079c5 */ /* 0x000fc40000010000 */
[----:B------:R-:W-:-:S07]  /*a210*/  WARPGROUP.ARRIVE ;  /* 0x00000000000079c5 */ /* 0x000fce0000000000 */
[----:B------:R-:W-:Y:S01]  /*a220*/  HGMMA.64x64x16.F32.BF16 R24, gdesc[UR4], R24, gsb0 ;  /* 0x00e00000041879f0 */ /* 0x000fe20008001818 */
[----:B------:R-:W-:Y:S02]  /*a230*/  R2UR UR4, R14 ;  /* 0x000000000e0472ca */ /* 0x000fe400000e0000 */
[----:B------:R-:W-:Y:S02]  /*a240*/  R2UR UR5, R15 ;  /* 0x000000000f0572ca */ /* 0x000fe400000e0000 */
[----:B------:R-:W-:Y:S02]  /*a250*/  R2UR UR6, R58 ;  /* 0x000000003a0672ca */ /* 0x000fe400000e0000 */
[----:B------:R-:W-:Y:S01]  /*a260*/  R2UR UR7, R59 ;  /* 0x000000003b0772ca */ /* 0x000fe200000e0000 */
[----:B------:R-:W-:Y:S01]  /*a270*/  IMAD.MOV.U32 R59, RZ, RZ, 0x40000040 ;  /* 0x40000040ff3b7424 */ /* 0x000fe200078e00ff */
[----:B------:R-:W-:Y:S01]  /*a280*/  LOP3.LUT R14, R13, 0x1e00, RZ, 0xc0, !PT ;  /* 0x00001e000d0e7812 */ /* 0x000fe200078ec0ff */
[----:B------:R-:W-:-:S03]  /*a290*/  IMAD.MOV.U32 R13, RZ, RZ, 0x40000040 ;  /* 0x40000040ff0d7424 */ /* 0x000fc600078e00ff */
[CC--:B------:R-:W-:Y:S02]  /*a2a0*/  IADD3 R58, R11.reuse, R14.reuse, R3 ;  /* 0x0000000e0b3a7210 */ /* 0x0c0fe40007ffe003 */
[----:B------:R-:W-:Y:S01]  /*a2b0*/  IADD3 R12, R11, R14, R12 ;  /* 0x0000000e0b0c7210 */ /* 0x000fe20007ffe00c */
[----:B------:R-:W-:-:S05]  /*a2c0*/  IMAD R11, R197, -0x40, R168 ;  /* 0xffffffc0c50b7824 */ /* 0x000fca00078e02a8 */
        /* <DEDUP_REMOVED lines=18> */
[----:B------:R-:W-:Y:S02]  /*a3f0*/  ULDC UR5, c[0x0][0xa80] ;  /* 0x0002a00000057ab9 */ /* 0x000fe40000000800 */
[----:B------:R-:W-:Y:S01]  /*a400*/  IMAD.U32 R170, RZ, RZ, UR5 ;  /* 0x00000005ffaa7e24 */ /* 0x000fe2000f8e00ff */
        /* <DEDUP_REMOVED lines=32> */
[----:B-1----:R-:W-:Y:S01]  /*a610*/  FSEL R25, R25, -INF , P2 ;  /* 0xff80000019197808 */ /* 0x002fe20001000000 */
[----:B------:R-:W-:Y:S01]  /*a620*/  FMUL.FTZ R46, R46, UR4 ;  /* 0x000000042e2e7c20 */ /* 0x000fe20008410000 */
[----:B------:R-:W-:Y:S01]  /*a630*/  FMUL.FTZ R47, R47, UR4 ;  /* 0x000000042f2f7c20 */ /* 0x000fe20008410000 */
[----:B------:R-:W-:Y:S01]  /*a640*/  FMUL.FTZ R50, R50, UR4 ;  /* 0x0000000432327c20 */ /* 0x000fe20008410000 */
[----:B------:R-:W-:Y:S01]  /*a650*/  FMNMX.FTZ R12, R15, R25, !PT ;  /* 0x000000190f0c7209 */ /* 0x000fe20007810000 */
[----:B------:R-:W-:Y:S01]  /*a660*/  FMUL.FTZ R51, R51, UR4 ;  /* 0x0000000433337c20 */ /* 0x000fe20008410000 */
[----:B------:R-:W-:Y:S01]  /*a670*/  FMUL.FTZ R54, R54, UR4 ;  /* 0x0000000436367c20 */ /* 0x000fe20008410000 */
[----:B------:R-:W1:Y:S01]  /*a680*/  MUFU.TANH R32, R32 ;  /* 0x0000002000207308 */ /* 0x000e620000002400 */
[----:B--2---:R-:W-:Y:S01]  /*a690*/  FSEL R57, R28, -INF , P3 ;  /* 0xff8000001c397808 */ /* 0x004fe20001800000 */
[----:B------:R-:W-:-:S03]  /*a6a0*/  FMUL.FTZ R55, R55, UR4 ;  /* 0x0000000437377c20 */ /* 0x000fc60008410000 */
[----:B------:R-:W-:-:S03]  /*a6b0*/  FMNMX.FTZ R12, R57, R12, !PT ;  /* 0x0000000c390c7209 */ /* 0x000fc60007810000 */
[----:B------:R-:W2:Y:S01]  /*a6c0*/  MUFU.TANH R26, R26 ;  /* 0x0000001a001a7308 */ /* 0x000ea20000002400 */
[----:B0-----:R-:W-:-:S04]  /*a6d0*/  FSEL R29, R29, -INF , P4 ;  /* 0xff8000001d1d7808 */ /* 0x001fc80002000000 */
[----:B------:R-:W-:-:S03]  /*a6e0*/  FMNMX.FTZ R12, R29, R12, !PT ;  /* 0x0000000c1d0c7209 */ /* 0x000fc60007810000 */
[----:B------:R-:W0:Y:S01]  /*a6f0*/  MUFU.TANH R33, R33 ;  /* 0x0000002100217308 */ /* 0x000e220000002400 */
[----:B-1----:R-:W-:-:S04]  /*a700*/  FSEL R59, R32, -INF , P5 ;  /* 0xff800000203b7808 */ /* 0x002fc80002800000 */
[----:B------:R-:W-:-:S03]  /*a710*/  FMNMX.FTZ R12, R59, R12, !PT ;  /* 0x0000000c3b0c7209 */ /* 0x000fc60007810000 */
[----:B------:R-:W1:Y:S01]  /*a720*/  MUFU.TANH R27, R27 ;  /* 0x0000001b001b7308 */ /* 0x000e620000002400 */
[----:B--2---:R-:W-:Y:S02]  /*a730*/  FSEL R13, R26, -INF , P1 ;  /* 0xff8000001a0d7808 */ /* 0x004fe40000800000 */
[----:B------:R-:W-:-:S05]  /*a740*/  ISETP.GT.AND P1, PT, R11, 0x18, PT ;  /* 0x000000180b00780c */ /* 0x000fca0003f24270 */
[----:B------:R-:W2:Y:S01]  /*a750*/  MUFU.TANH R36, R36 ;  /* 0x0000002400247308 */ /* 0x000ea20000002400 */
[----:B0-----:R-:W-:-:S04]  /*a760*/  FSEL R61, R33, -INF , P6 ;  /* 0xff800000213d7808 */ /* 0x001fc80003000000 */
[----:B------:R-:W-:-:S03]  /*a770*/  FMNMX.FTZ R12, R61, R12, !PT ;  /* 0x0000000c3d0c7209 */ /* 0x000fc60007810000 */
[----:B------:R-:W0:Y:S01]  /*a780*/  MUFU.TANH R30, R30 ;  /* 0x0000001e001e7308 */ /* 0x000e220000002400 */
[----:B-1----:R-:W-:Y:S02]  /*a790*/  FSEL R27, R27, -INF , P2 ;  /* 0xff8000001b1b7808 */ /* 0x002fe40001000000 */
[----:B------:R-:W-:-:S05]  /*a7a0*/  ISETP.GT.AND P2, PT, R11, 0x19, PT ;  /* 0x000000190b00780c */ /* 0x000fca0003f44270 */
[----:B------:R-:W1:Y:S01]  /*a7b0*/  MUFU.TANH R37, R37 ;  /* 0x0000002500257308 */ /* 0x000e620000002400 */
[----:B--2---:R-:W-:-:S04]  /*a7c0*/  FSEL R63, R36, -INF , P1 ;  /* 0xff800000243f7808 */ /* 0x004fc80000800000 */
[----:B------:R-:W-:-:S03]  /*a7d0*/  FMNMX.FTZ R12, R63, R12, !PT ;  /* 0x0000000c3f0c7209 */ /* 0x000fc60007810000 */
[----:B------:R-:W2:Y:S01]  /*a7e0*/  MUFU.TANH R31, R31 ;  /* 0x0000001f001f7308 */ /* 0x000ea20000002400 */
[----:B0-----:R-:W-:Y:S02]  /*a7f0*/  FSEL R21, R30, -INF , P3 ;  /* 0xff8000001e157808 */ /* 0x001fe40001800000 */
[----:B------:R-:W-:-:S05]  /*a800*/  ISETP.GT.AND P3, PT, R11, 0x20, PT ;  /* 0x000000200b00780c */ /* 0x000fca0003f64270 */
        /* <DEDUP_REMOVED lines=42> */
[----:B------:R-:W-:Y:S01]  /*aab0*/  MUFU.TANH R46, R46 ;  /* 0x0000002e002e7308 */ /* 0x000fe20000002400 */
[----:B0-----:R-:W-:-:S04]  /*aac0*/  FSEL R77, R52, -INF , P3 ;  /* 0xff800000344d7808 */ /* 0x001fc80001800000 */
[----:B------:R-:W-:-:S03]  /*aad0*/  FMNMX.FTZ R12, R77, R12, !PT ;  /* 0x0000000c4d0c7209 */ /* 0x000fc60007810000 */
[----:B------:R-:W0:Y:S01]  /*aae0*/  MUFU.TANH R47, R47 ;  /* 0x0000002f002f7308 */ /* 0x000e220000002400 */
[----:B-1----:R-:W-:-:S04]  /*aaf0*/  FSEL R53, R53, -INF , P4 ;  /* 0xff80000035357808 */ /* 0x002fc80002000000 */
[----:B------:R-:W-:-:S03]  /*ab00*/  FMNMX.FTZ R11, R53, R12, !PT ;  /* 0x0000000c350b7209 */ /* 0x000fc60007810000 */
[----:B------:R-:W1:Y:S02]  /*ab10*/  MUFU.TANH R50, R50 ;  /* 0x0000003200327308 */ /* 0x000e640000002400 */
[----:B------:R-:W2:Y:S06]  /*ab20*/  SHFL.BFLY PT, R12, R11, 0x2, 0x1f ;  /* 0x0c401f000b0c7f89 */ /* 0x000eac00000e0000 */
[----:B------:R-:W3:Y:S01]  /*ab30*/  MUFU.TANH R51, R51 ;  /* 0x0000003300337308 */ /* 0x000ee20000002400 */
[----:B0-----:R-:W-:-:S07]  /*ab40*/  FSEL R47, R47, -INF , P6 ;  /* 0xff8000002f2f7808 */ /* 0x001fce0003000000 */
[----:B------:R-:W-:Y:S01]  /*ab50*/  MUFU.TANH R54, R54 ;  /* 0x0000003600367308 */ /* 0x000fe20000002400 */
[----:B-1----:R-:W-:-:S07]  /*ab60*/  FSEL R49, R50, -INF , P1 ;  /* 0xff80000032317808 */ /* 0x002fce0000800000 */
[----:B------:R-:W0:Y:S01]  /*ab70*/  MUFU.TANH R55, R55 ;  /* 0x0000003700377308 */ /* 0x000e220000002400 */
[----:B---3--:R-:W-:Y:S02]  /*ab80*/  FSEL R51, R51, -INF , P2 ;  /* 0xff80000033337808 */ /* 0x008fe40001000000 */
[----:B--2---:R-:W-:Y:S02]  /*ab90*/  FMNMX.FTZ R169, R11, R12, !PT ;  /* 0x0000000c0ba97209 */ /* 0x004fe40007810000 */
[----:B------:R-:W-:Y:S02]  /*aba0*/  FMNMX.FTZ R12, R13, R27, !PT ;  /* 0x0000001b0d0c7209 */ /* 0x000fe40007810000 */
[----:B------:R-:W-:Y:S01]  /*abb0*/  FSEL R11, R46, -INF , P5 ;  /* 0xff8000002e0b7808 */ /* 0x000fe20002800000 */
[----:B------:R-:W1:Y:S01]  /*abc0*/  SHFL.BFLY PT, R14, R169, 0x1, 0x1f ;  /* 0x0c201f00a90e7f89 */ /* 0x000e6200000e0000 */
[----:B------:R-:W-:Y:S02]  /*abd0*/  FMNMX.FTZ R12, R21, R12, !PT ;  /* 0x0000000c150c7209 */ /* 0x000fe40007810000 */
[----:B------:R-:W-:-:S02]  /*abe0*/  ISETP.GE.AND P2, PT, R168, 0x41, PT ;  /* 0x00000041a800780c */ /* 0x000fc40003f46270 */
[----:B------:R-:W-:-:S04]  /*abf0*/  FMNMX.FTZ R12, R31, R12, !PT ;  /* 0x0000000c1f0c7209 */ /* 0x000fc80007810000 */
[----:B------:R-:W-:Y:S02]  /*ac00*/  FMNMX.FTZ R12, R33, R12, !PT ;  /* 0x0000000c210c7209 */ /* 0x000fe40007810000 */
[----:B0-----:R-:W-:Y:S02]  /*ac10*/  FSEL R55, R55, -INF , P4 ;  /* 0xff80000037377808 */ /* 0x001fe40002000000 */
[----:B------:R-:W-:-:S04]  /*ac20*/  FMNMX.FTZ R12, R35, R12, !PT ;  /* 0x0000000c230c7209 */ /* 0x000fc80007810000 */
[----:B------:R-:W-:-:S04]  /*ac30*/  FMNMX.FTZ R12, R37, R12, !PT ;  /* 0x0000000c250c7209 */ /* 0x000fc80007810000 */
[----:B------:R-:W-:Y:S02]  /*ac40*/  FMNMX.FTZ R12, R39, R12, !PT ;  /* 0x0000000c270c7209 */ /* 0x000fe40007810000 */
[----:B-1----:R-:W-:Y:S02]  /*ac50*/  FMNMX.FTZ R169, R169, R14, !PT ;  /* 0x0000000ea9a97209 */ /* 0x002fe40007810000 */
[----:B------:R-:W-:Y:S02]  /*ac60*/  FMNMX.FTZ R12, R41, R12, !PT ;  /* 0x0000000c290c7209 */ /* 0x000fe40007810000 */
[C---:B------:R-:W-:Y:S01]  /*ac70*/  FSETP.NEU.FTZ.AND P5, PT, R169.reuse, -INF , PT ;  /* 0xff800000a900780b */ /* 0x040fe20003fbd000 */
[----:B------:R-:W-:Y:S01]  /*ac80*/  FMUL.FTZ R14, R169, R170 ;  /* 0x000000aaa90e7220 */ /* 0x000fe20000410000 */
[----:B------:R-:W-:-:S04]  /*ac90*/  FMNMX.FTZ R12, R43, R12, !PT ;  /* 0x0000000c2b0c7209 */ /* 0x000fc80007810000 */
[----:B------:R-:W-:Y:S02]  /*aca0*/  FMNMX.FTZ R12, R11, R12, !PT ;  /* 0x0000000c0b0c7209 */ /* 0x000fe40007810000 */
[----:B------:R-:W-:Y:S02]  /*acb0*/  FSEL R14, R14, RZ, P5 ;  /* 0x000000ff0e0e7208 */ /* 0x000fe40002800000 */
[----:B------:R-:W-:-:S03]  /*acc0*/  FMNMX.FTZ R12, R47, R12, !PT ;  /* 0x0000000c2f0c7209 */ /* 0x000fc60007810000 */
[--C-:B------:R-:W-:Y:S01]  /*acd0*/  FFMA.FTZ R172, R15, R170, -R14.reuse ;  /* 0x000000aa0fac7223 */ /* 0x100fe2000001080e */
[----:B------:R-:W-:Y:S01]  /*ace0*/  FMNMX.FTZ R12, R49, R12, !PT ;  /* 0x0000000c310c7209 */ /* 0x000fe20007810000 */
[-CC-:B------:R-:W-:Y:S01]  /*acf0*/  FFMA.FTZ R173, R25, R170.reuse, -R14.reuse ;  /* 0x000000aa19ad7223 */ /* 0x180fe2000001080e */
[----:B------:R-:W-:Y:S01]  /*ad00*/  FSEL R15, R54, -INF , P3 ;  /* 0xff800000360f7808 */ /* 0x000fe20001800000 */
[--C-:B------:R-:W-:Y:S01]  /*ad10*/  FFMA.FTZ R174, R57, R170, -R14.reuse ;  /* 0x000000aa39ae7223 */ /* 0x100fe2000001080e */
[----:B------:R-:W-:Y:S01]  /*ad20*/  FMNMX.FTZ R12, R51, R12, !PT ;  /* 0x0000000c330c7209 */ /* 0x000fe20007810000 */
[-CC-:B------:R-:W-:Y:S01]  /*ad30*/  FFMA.FTZ R175, R29, R170.reuse, -R14.reuse ;  /* 0x000000aa1daf7223 */ /* 0x180fe2000001080e */
[-CC-:B------:R-:W-:Y:S01]  /*ad40*/  FFMA.FTZ R176, R59, R170.reuse, -R14.reuse ;  /* 0x000000aa3bb07223 */ /* 0x180fe2000001080e */
        /* <DEDUP_REMOVED lines=8> */
[-CC-:B------:R-:W-:Y:S01]  /*add0*/  FFMA.FTZ R183, R45, R170.reuse, -R14.reuse ;  /* 0x000000aa2db77223 */ /* 0x180fe2000001080e */
[-CC-:B------:R-:W-:Y:S01]  /*ade0*/  FFMA.FTZ R198, R73, R170.reuse, -R14.reuse ;  /* 0x000000aa49c67223 */ /* 0x180fe2000001080e */
[----:B------:R-:W0:Y:S01]  /*adf0*/  SHFL.BFLY PT, R25, R12, 0x2, 0x1f ;  /* 0x0c401f000c197f89 */ /* 0x000e2200000e0000 */
[-CC-:B------:R-:W-:Y:S01]  /*ae00*/  FFMA.FTZ R199, R75, R170.reuse, -R14.reuse ;  /* 0x000000aa4bc77223 */ /* 0x180fe2000001080e */
[-CC-:B------:R-:W-:Y:S01]  /*ae10*/  FFMA.FTZ R200, R77, R170.reuse, -R14.reuse ;  /* 0x000000aa4dc87223 */ /* 0x180fe2000001080e */
[----:B------:R-:W-:Y:S01]  /*ae20*/  FFMA.FTZ R202, R53, R170, -R14 ;  /* 0x000000aa35ca7223 */ /* 0x000fe2000001080e */
[----:B------:R-:W-:Y:S08]  /*ae30*/  MUFU.EX2 R172, R172 ;  /* 0x000000ac00ac7308 */ /* 0x000ff00000000800 */
[----:B------:R-:W1:Y:S08]  /*ae40*/  MUFU.EX2 R173, R173 ;  /* 0x000000ad00ad7308 */ /* 0x000e700000000800 */
[----:B------:R-:W-:Y:S01]  /*ae50*/  MUFU.EX2 R174, R174 ;  /* 0x000000ae00ae7308 */ /* 0x000fe20000000800 */
[----:B0-----:R-:W-:-:S07]  /*ae60*/  FMNMX.FTZ R25, R12, R25, !PT ;  /* 0x000000190c197209 */ /* 0x001fce0007810000 */
[----:B------:R-:W0:Y:S01]  /*ae70*/  MUFU.EX2 R175, R175 ;  /* 0x000000af00af7308 */ /* 0x000e220000000800 */
[----:B------:R-:W2:Y:S01]  /*ae80*/  SHFL.BFLY PT, R12, R25, 0x1, 0x1f ;  /* 0x0c201f00190c7f89 */ /* 0x000ea200000e0000 */
[----:B-1----:R-:W-:Y:S01]  /*ae90*/  F2FP.BF16.F32.PACK_AB R152, R173, R172 ;  /* 0x000000acad98723e */ /* 0x002fe200000010ff */
[----:B------:R-:W-:-:S05]  /*aea0*/  FADD.FTZ R173, R172, R173 ;  /* 0x000000adacad7221 */ /* 0x000fca0000010000 */
[----:B------:R-:W-:Y:S08]  /*aeb0*/  MUFU.EX2 R176, R176 ;  /* 0x000000b000b07308 */ /* 0x000ff00000000800 */
[----:B------:R-:W1:Y:S01]  /*aec0*/  MUFU.EX2 R177, R177 ;  /* 0x000000b100b17308 */ /* 0x000e620000000800 */
[----:B0-----:R-:W-:Y:S01]  /*aed0*/  F2FP.BF16.F32.PACK_AB R154, R175, R174 ;  /* 0x000000aeaf9a723e */ /* 0x001fe200000010ff */
[----:B------:R-:W-:-:S04]  /*aee0*/  FADD.FTZ R174, R174, R173 ;  /* 0x000000adaeae7221 */ /* 0x000fc80000010000 */
[----:B------:R-:W-:Y:S02]  /*aef0*/  FADD.FTZ R175, R175, R174 ;  /* 0x000000aeafaf7221 */ /* 0x000fe40000010000 */
[----:B------:R-:W-:Y:S01]  /*af00*/  MUFU.EX2 R178, R178 ;  /* 0x000000b200b27308 */ /* 0x000fe20000000800 */
[----:B--2---:R-:W-:-:S04]  /*af10*/  FMNMX.FTZ R171, R25, R12, !PT ;  /* 0x0000000c19ab7209 */ /* 0x004fc80007810000 */
[C---:B------:R-:W-:Y:S01]  /*af20*/  FSETP.NEU.FTZ.AND P1, PT, R171.reuse, -INF , PT ;  /* 0xff800000ab00780b */ /* 0x040fe20003f3d000 */
[----:B------:R-:W-:Y:S02]  /*af30*/  FMUL.FTZ R12, R171, R170 ;  /* 0x000000aaab0c7220 */ /* 0x000fe40000410000 */
[----:B------:R-:W0:Y:S01]  /*af40*/  MUFU.EX2 R179, R179 ;  /* 0x000000b300b37308 */ /* 0x000e220000000800 */
[C---:B-1----:R-:W-:Y:S01]  /*af50*/  F2FP.BF16.F32.PACK_AB R156, R177.reuse, R176 ;  /* 0x000000b0b19c723e */ /* 0x042fe200000010ff */
[----:B------:R-:W-:Y:S01]  /*af60*/  FADD.FTZ R176, R176, R175 ;  /* 0x000000afb0b07221 */ /* 0x000fe20000010000 */
[----:B------:R-:W-:Y:S02]  /*af70*/  FSEL R14, R12, RZ, P1 ;  /* 0x000000ff0c0e7208 */ /* 0x000fe40000800000 */
[----:B------:R-:W-:Y:S01]  /*af80*/  ISETP.NE.AND P1, PT, R64, RZ, PT ;  /* 0x000000ff4000720c */ /* 0x000fe20003f25270 */
[----:B------:R-:W-:Y:S02]  /*af90*/  FADD.FTZ R177, R177, R176 ;  /* 0x000000b0b1b17221 */ /* 0x000fe40000010000 */
[-CC-:B------:R-:W-:Y:S01]  /*afa0*/  FFMA.FTZ R203, R13, R170.reuse, -R14.reuse ;  /* 0x000000aa0dcb7223 */ /* 0x180fe2000001080e */
        /* <DEDUP_REMOVED lines=8> */
[----:B------:R-:W-:Y:S01]  /*b030*/  FFMA.FTZ R224, R43, R170, -R14 ;  /* 0x000000aa2be07223 */ /* 0x000fe2000001080e */
[----:B------:R-:W-:-:S02]  /*b040*/  @!P1 VIADD R13, R20, 0x38840 ;  /* 0x00038840140d9836 */ /* 0x000fc40000000000 */
[-CC-:B------:R-:W-:Y:S01]  /*b050*/  FFMA.FTZ R225, R11, R170.reuse, -R14.reuse ;  /* 0x000000aa0be17223 */ /* 0x180fe2000001080e */
[-CC-:B------:R-:W-:Y:S01]  /*b060*/  FFMA.FTZ R226, R47, R170.reuse, -R14.reuse ;  /* 0x000000aa2fe27223 */ /* 0x180fe2000001080e */
[-CC-:B------:R-:W-:Y:S01]  /*b070*/  FFMA.FTZ R227, R49, R170.reuse, -R14.reuse ;  /* 0x000000aa31e37223 */ /* 0x180fe2000001080e */
[-CC-:B------:R-:W-:Y:S01]  /*b080*/  FFMA.FTZ R229, R51, R170.reuse, -R14.reuse ;  /* 0x000000aa33e57223 */ /* 0x180fe2000001080e */
[----:B------:R-:W-:Y:S01]  /*b090*/  @!P1 PRMT R13, RZ, 0x654, R13 ;  /* 0x00000654ff0d9816 */ /* 0x000fe2000000000d */
[-CC-:B------:R-:W-:Y:S01]  /*b0a0*/  FFMA.FTZ R230, R15, R170.reuse, -R14.reuse ;  /* 0x000000aa0fe67223 */ /* 0x180fe2000001080e */
[----:B------:R-:W-:Y:S01]  /*b0b0*/  FFMA.FTZ R21, R55, R170, -R14 ;  /* 0x000000aa37157223 */ /* 0x000fe2000001080e */
[----:B------:R-:W-:Y:S01]  /*b0c0*/  MUFU.EX2 R203, R203 ;  /* 0x000000cb00cb7308 */ /* 0x000fe20000000800 */
[----:B------:R1:W-:Y:S01]  /*b0d0*/  @!P1 SYNCS.ARRIVE.TRANS64.RED.A1T0 RZ, [R13+URZ], RZ ;  /* 0x000000ff0dff99a7 */ /* 0x0003e2000810043f */
[----:B------:R-:W-:Y:S01]  /*b0e0*/  LOP3.LUT R11, R56, 0x2000000, RZ, 0xfc, !PT ;  /* 0x02000000380b7812 */ /* 0x000fe200078efcff */
[----:B------:R-:W-:Y:S01]  /*b0f0*/  IMAD.MOV.U32 R15, RZ, RZ, 0x40000040 ;  /* 0x40000040ff0f7424 */ /* 0x000fe200078e00ff */
[----:B0-----:R-:W-:Y:S01]  /*b100*/  F2FP.BF16.F32.PACK_AB R158, R179, R178 ;  /* 0x000000b2b39e723e */ /* 0x001fe200000010ff */
[----:B------:R-:W-:Y:S01]  /*b110*/  FADD.FTZ R178, R178, R177 ;  /* 0x000000b1b2b27221 */ /* 0x000fe20000010000 */
[----:B------:R-:W-:-:S02]  /*b120*/  @!P1 VIADD R20, R20, 0x38860 ;  /* 0x0003886014149836 */ /* 0x000fc40000000000 */
[----:B------:R-:W0:Y:S01]  /*b130*/  MUFU.EX2 R204, R204 ;  /* 0x000000cc00cc7308 */ /* 0x000e220000000800 */
[----:B------:R-:W-:Y:S02]  /*b140*/  IMAD R12, R18, 0x1000, R11 ;  /* 0x00001000120c7824 */ /* 0x000fe400078e020b */
[----:B------:R-:W-:Y:S01]  /*b150*/  FADD.FTZ R179, R179, R178 ;  /* 0x000000b2b3b37221 */ /* 0x000fe20000010000 */
[----:B-1----:R-:W-:Y:S01]  /*b160*/  IMAD.MOV.U32 R13, RZ, RZ, 0x40000040 ;  /* 0x40000040ff0d7424 */ /* 0x002fe200078e00ff */
[----:B------:R-:W-:Y:S01]  /*b170*/  @!P1 PRMT R20, RZ, 0x654, R20 ;  /* 0x00000654ff149816 */ /* 0x000fe20000000014 */
[C---:B------:R-:W-:Y:S01]  /*b180*/  VIADD R14, R12.reuse, 0x80 ;  /* 0x000000800c0e7836 */ /* 0x040fe20000000000 */
[----:B------:R-:W-:Y:S01]  /*b190*/  R2UR UR6, R12 ;  /* 0x000000000c0672ca */ /* 0x000fe200000e0000 */
[----:B------:R-:W-:Y:S01]  /*b1a0*/  MUFU.EX2 R205, R205 ;  /* 0x000000cd00cd7308 */ /* 0x000fe20000000800 */
[----:B------:R-:W-:Y:S01]  /*b1b0*/  R2UR UR7, R13 ;  /* 0x000000000d0772ca */ /* 0x000fe200000e0000 */
[----:B------:R-:W-:-:S06]  /*b1c0*/  IMAD.MOV.U32 R13, RZ, RZ, 0x40000040 ;  /* 0x40000040ff0d7424 */ /* 0x000fcc00078e00ff */
[----:B------:R-:W1:Y:S01]  /*b1d0*/  MUFU.EX2 R206, R206 ;  /* 0x000000ce00ce7308 */ /* 0x000e620000000800 */
[----:B0-----:R-:W-:Y:S01]  /*b1e0*/  F2FP.BF16.F32.PACK_AB R153, R204, R203 ;  /* 0x000000cbcc99723e */ /* 0x001fe200000010ff */
[----:B------:R-:W-:-:S06]  /*b1f0*/  FADD.FTZ R204, R203, R204 ;  /* 0x000000cccbcc7221 */ /* 0x000fcc0000010000 */
[----:B------:R-:W-:Y:S08]  /*b200*/  MUFU.EX2 R207, R207 ;  /* 0x000000cf00cf7308 */ /* 0x000ff00000000800 */
[----:B------:R-:W0:Y:S01]  /*b210*/  MUFU.EX2 R220, R220 ;  /* 0x000000dc00dc7308 */ /* 0x000e220000000800 */
[----:B-1----:R-:W-:Y:S01]  /*b220*/  F2FP.BF16.F32.PACK_AB R155, R206, R205 ;  /* 0x000000cdce9b723e */ /* 0x002fe200000010ff */
[----:B------:R-:W-:Y:S01]  /*b230*/  BAR.SYNC.DEFER_BLOCKING 0xf, 0x100 ;  /* 0x03c4000000007b1d */ /* 0x000fe20000010000 */
[----:B------:R-:W-:-:S04]  /*b240*/  FADD.FTZ R205, R205, R204 ;  /* 0x000000cccdcd7221 */ /* 0x000fc80000010000 */
[----:B------:R-:W-:Y:S01]  /*b250*/  FADD.FTZ R206, R206, R205 ;  /* 0x000000cdcece7221 */ /* 0x000fe20000010000 */
[----:B------:R-:W-:Y:S08]  /*b260*/  MUFU.EX2 R221, R221 ;  /* 0x000000dd00dd7308 */ /* 0x000ff00000000800 */
[----:B------:R-:W1:Y:S01]  /*b270*/  MUFU.EX2 R222, R222 ;  /* 0x000000de00de7308 */ /* 0x000e620000000800 */
[----:B0-----:R-:W-:Y:S01]  /*b280*/  F2FP.BF16.F32.PACK_AB R157, R220, R207 ;  /* 0x000000cfdc9d723e */ /* 0x001fe200000010ff */
[----:B------:R-:W-:-:S04]  /*b290*/  FADD.FTZ R207, R207, R206 ;  /* 0x000000cecfcf7221 */ /* 0x000fc80000010000 */
[----:B------:R-:W-:Y:S02]  /*b2a0*/  FADD.FTZ R220, R220, R207 ;  /* 0x000000cfdcdc7221 */ /* 0x000fe40000010000 */
[----:B------:R-:W-:Y:S01]  /*b2b0*/  MUFU.EX2 R180, R180 ;  /* 0x000000b400b47308 */ /* 0x000fe20000000800 */
[----:B------:R0:W-:Y:S07]  /*b2c0*/  STSM.16.M88.4 [R194+0x36400], R152 ;  /* 0x03640098c2007844 */ /* 0x0001ee0000000200 */
[----:B------:R-:W2:Y:S01]  /*b2d0*/  MUFU.EX2 R181, R181 ;  /* 0x000000b500b57308 */ /* 0x000ea20000000800 */
[----:B-1----:R-:W-:Y:S01]  /*b2e0*/  F2FP.BF16.F32.PACK_AB R159, R222, R221 ;  /* 0x000000ddde9f723e */ /* 0x002fe200000010ff */
[----:B------:R-:W-:-:S04]  /*b2f0*/  FADD.FTZ R221, R221, R220 ;  /* 0x000000dcdddd7221 */ /* 0x000fc80000010000 */
[----:B------:R0:W-:Y:S01]  /*b300*/  STSM.16.M88.4 [R195], R156 ;  /* 0x0000009cc3007844 */ /* 0x0001e20000000200 */
[----:B------:R-:W-:Y:S01]  /*b310*/  FADD.FTZ R222, R222, R221 ;  /* 0x000000dddede7221 */ /* 0x000fe20000010000 */
[----:B------:R-:W-:Y:S08]  /*b320*/  MUFU.EX2 R182, R182 ;  /* 0x000000b600b67308 */ /* 0x000ff00000000800 */
[----:B------:R-:W1:Y:S01]  /*b330*/  MUFU.EX2 R183, R183 ;  /* 0x000000b700b77308 */ /* 0x000e620000000800 */
[----:B--2---:R-:W-:Y:S01]  /*b340*/  F2FP.BF16.F32.PACK_AB R160, R181, R180 ;  /* 0x000000b4b5a0723e */ /* 0x004fe200000010ff */
[----:B------:R-:W-:-:S04]  /*b350*/  FADD.FTZ R180, R180, R179 ;  /* 0x000000b3b4b47221 */ /* 0x000fc80000010000 */
[----:B------:R-:W-:Y:S02]  /*b360*/  FADD.FTZ R181, R181, R180 ;  /* 0x000000b4b5b57221 */ /* 0x000fe40000010000 */
        /* <DEDUP_REMOVED lines=14> */
[----:B------:R0:W-:Y:S01]  /*b450*/  STSM.16.M88.4 [R201], R160 ;  /* 0x000000a0c9007844 */ /* 0x0001e20000000200 */
[----:B------:R-:W-:Y:S01]  /*b460*/  FADD.FTZ R226, R226, R225 ;  /* 0x000000e1e2e27221 */ /* 0x000fe20000010000 */
[----:B------:R-:W1:Y:S08]  /*b470*/  MUFU.EX2 R200, R200 ;  /* 0x000000c800c87308 */ /* 0x000e700000000800 */
[----:B------:R-:W3:Y:S01]  /*b480*/  MUFU.EX2 R202, R202 ;  /* 0x000000ca00ca7308 */ /* 0x000ee20000000800 */
[----:B--2---:R-:W-:Y:S01]  /*b490*/  F2FP.BF16.F32.PACK_AB R164, R199, R198 ;  /* 0x000000c6c7a4723e */ /* 0x004fe200000010ff */
[----:B------:R-:W-:-:S04]  /*b4a0*/  FADD.FTZ R198, R198, R183 ;  /* 0x000000b7c6c67221 */ /* 0x000fc80000010000 */
[----:B------:R-:W-:Y:S02]  /*b4b0*/  FADD.FTZ R199, R199, R198 ;  /* 0x000000c6c7c77221 */ /* 0x000fe40000010000 */
[----:B------:R-:W2:Y:S02]  /*b4c0*/  MUFU.EX2 R227, R227 ;  /* 0x000000e300e37308 */ /* 0x000ea40000000800 */
[----:B-1----:R-:W-:-:S06]  /*b4d0*/  FADD.FTZ R199, R200, R199 ;  /* 0x000000c7c8c77221 */ /* 0x002fcc0000010000 */
[----:B------:R-:W1:Y:S01]  /*b4e0*/  MUFU.EX2 R229, R229 ;  /* 0x000000e500e57308 */ /* 0x000e620000000800 */
[----:B---3--:R-:W-:-:S07]  /*b4f0*/  F2FP.BF16.F32.PACK_AB R166, R202, R200 ;  /* 0x000000c8caa6723e */ /* 0x008fce00000010ff */
[----:B------:R-:W-:Y:S01]  /*b500*/  MUFU.EX2 R230, R230 ;  /* 0x000000e600e67308 */ /* 0x000fe20000000800 */
[----:B--2---:R-:W-:-:S07]  /*b510*/  FADD.FTZ R226, R227, R226 ;  /* 0x000000e2e3e27221 */ /* 0x004fce0000010000 */
[----:B------:R-:W2:Y:S01]  /*b520*/  MUFU.EX2 R21, R21 ;  /* 0x0000001500157308 */ /* 0x000ea20000000800 */
[C---:B-1----:R-:W-:Y:S01]  /*b530*/  F2FP.BF16.F32.PACK_AB R165, R229.reuse, R227 ;  /* 0x000000e3e5a5723e */ /* 0x042fe200000010ff */
[----:B------:R-:W-:Y:S01]  /*b540*/  FADD.FTZ R229, R229, R226 ;  /* 0x000000e2e5e57221 */ /* 0x000fe20000010000 */
[----:B--2---:R-:W-:-:S03]  /*b550*/  F2FP.BF16.F32.PACK_AB R167, R21, R230 ;  /* 0x000000e615a7723e */ /* 0x004fc600000010ff */
[----:B------:R-:W-:Y:S02]  /*b560*/  FADD.FTZ R230, R230, R229 ;  /* 0x000000e5e6e67221 */ /* 0x000fe40000010000 */
[----:B------:R0:W-:Y:S01]  /*b570*/  STSM.16.M88.4 [R196], R164 ;  /* 0x000000a4c4007844 */ /* 0x0001e20000000200 */
[----:B------:R-:W-:Y:S01]  /*b580*/  WARPGROUP.ARRIVE ;  /* 0x00000000000079c5 */ /* 0x000fe20000000000 */
[----:B------:R-:W-:-:S05]  /*b590*/  FADD.FTZ R21, R21, R230 ;  /* 0x000000e615157221 */ /* 0x000fca0000010000 */
[----:B------:R-:W-:Y:S01]  /*b5a0*/  HGMMA.64x256x16.F32.BF16 R24, R152, gdesc[UR4].tnspB, RZ, !UPT, gsb0 ;  /* 0x43e0000498187df0 */ /* 0x000fe2000c0018ff */
[----:B------:R-:W-:Y:S01]  /*b5b0*/  R2UR UR6, R14 ;  /* 0x000000000e0672ca */ /* 0x000fe200000e0000 */
[C---:B------:R-:W-:Y:S01]  /*b5c0*/  VIADD R14, R12.reuse, 0x100 ;  /* 0x000001000c0e7836 */ /* 0x040fe20000000000 */
[----:B------:R-:W-:Y:S01]  /*b5d0*/  R2UR UR7, R15 ;  /* 0x000000000f0772ca */ /* 0x000fe200000e0000 */
[----:B------:R-:W-:Y:S01]  /*b5e0*/  IMAD.MOV.U32 R15, RZ, RZ, 0x40000040 ;  /* 0x40000040ff0f7424 */ /* 0x000fe200078e00ff */
[----:B------:R-:W-:Y:S01]  /*b5f0*/  IADD3 R12, R12, 0x180, RZ ;  /* 0x000001800c0c7810 */ /* 0x000fe20007ffe0ff */
[----:B------:R-:W-:Y:S02]  /*b600*/  WARPGROUP.DEPBAR.LE gsb0, 0x0 ;  /* 0x00008000000079c5 */ /* 0x000fe40000010000 */
[----:B------:R-:W-:-:S15]  /*b610*/  WARPGROUP.ARRIVE ;  /* 0x00000000000079c5 */ /* 0x000fde0000000000 */
[----:B------:R-:W-:-:S05]  /*b620*/  NOP ;  /* 0x0000000000007918 */ /* 0x000fca0000000000 */
        /* <DEDUP_REMOVED lines=23> */
[----:B-1----:R-:W-:Y:S01]  /*b7a0*/  FADD.FTZ R20, R202, R199 ;  /* 0x000000c7ca147221 */ /* 0x002fe20000010000 */
[----:B0-----:R-:W-:Y:S06]  /*b7b0*/  @!P2 BRA `(.L_x_1051) ;  /* 0x0000003400d4a947 */ /* 0x001fec0003800000 */
[----:B------:R-:W-:Y:S02]  /*b7c0*/  VIADD R13, R197, 0xfffffffe ;  /* 0xfffffffec50d7836 */ /* 0x000fe40000000000 */
[----:B------:R-:W-:Y:S02]  /*b7d0*/  IMAD.MOV.U32 R197, RZ, RZ, R171 ;  /* 0x000000ffffc57224 */ /* 0x000fe400078e00ab */
[----:B------:R-:W-:Y:S02]  /*b7e0*/  IMAD.MOV.U32 R14, RZ, RZ, R169 ;  /* 0x000000ffff0e7224 */ /* 0x000fe400078e00a9 */
[----:B------:R-:W-:-:S07]  /*b7f0*/  IMAD.MOV.U32 R15, RZ, RZ, R18 ;  /* 0x000000ffff0f7224 */ /* 0x000fce00078e0012 */
.L_x_1062:
[----:B------:R-:W-:Y:S01]  /*b800*/  VIADD R18, R15, 0x1 ;  /* 0x000000010f127836 */ /* 0x000fe20000000000 */
[C---:B------:R-:W-:Y:S01]  /*b810*/  ISETP.GT.AND P2, PT, R13.reuse, RZ, PT ;  /* 0x000000ff0d00720c */ /* 0x040fe20003f44270 */
[----:B------:R-:W-:-:S03]  /*b820*/  VIADD R13, R13, 0xffffffff ;  /* 0xffffffff0d0d7836 */ /* 0x000fc60000000000 */
[----:B------:R-:W-:-:S04]  /*b830*/  ISETP.NE.AND P3, PT, R18, 0x2, PT ;  /* 0x000000021200780c */ /* 0x000fc80003f65270 */
[----:B0-----:R-:W-:Y:S02]  /*b840*/  SEL R12, RZ, 0x1, P3 ;  /* 0x00000001ff0c7807 */ /* 0x001fe40001800000 */
[----:B------:R-:W-:Y:S02]  /*b850*/  SEL R18, R18, RZ, P3 ;  /* 0x000000ff12127207 */ /* 0x000fe40001800000 */
[----:B------:R-:W-:Y:S01]  /*b860*/  LOP3.LUT R23, R23, R12, RZ, 0x3c, !PT ;  /* 0x0000000c17177212 */ /* 0x000fe200078e3cff */
[----:B------:R-:W-:Y:S06]  /*b870*/  @!P0 BRA `(.L_x_1052) ;  /* 0x0000000000048947 */ /* 0x000fec0003800000 */
[----:B------:R-:W-:Y:S01]  /*b880*/  BPT.TRAP 0x1 ;  /* 0x000000040000795c */ /* 0x000fe20000300000 */
.L_x_1052:
[----:B------:R-:W-:Y:S01]  /*b890*/  IMAD R12, R18, 0x8, R2 ;  /* 0x00000008120c7824 */ /* 0x000fe200078e0202 */
[----:B------:R-:W-:-:S04]  /*b8a0*/  SHF.L.U32 R205, R23, 0x1f, RZ ;  /* 0x0000001f17cd7819 */ /* 0x000fc800000006ff */
[----:B------:R0:W1:Y:S01]  /*b8b0*/  SYNCS.PHASECHK.TRANS64.TRYWAIT P3, [R12+URZ+0x38830], R205 ;  /* 0x038830cd0c0075a7 */ /* 0x000062000806017f */
[----:B------:R-:W-:Y:S05]  /*b8c0*/  @!P0 BRA `(.L_x_1053) ;  /* 0x0000000000048947 */ /* 0x000fea0003800000 */
[----:B------:R-:W-:Y:S01]  /*b8d0*/  BPT.TRAP 0x1 ;  /* 0x000000040000795c */ /* 0x000fe20000300000 */
.L_x_1053:
[----:B------:R-:W-:Y:S01]  /*b8e0*/  VIADD R152, R2, 0x20400 ;  /* 0x0002040002987836 */ /* 0x000fe20000000000 */
[----:B------:R-:W-:Y:S01]  /*b8f0*/  BSSY B1, `(.L_x_1054) ;  /* 0x0000009000017945 */ /* 0x000fe20003800000 */
[----:B------:R-:W-:Y:S01]  /*b900*/  LEA R198, R18, R0, 0x9 ;  /* 0x0000000012c67211 */ /* 0x000fe200078e48ff */
[----:B------:R-:W-:Y:S02]  /*b910*/  IMAD.MOV.U32 R199, RZ, RZ, 0x40000040 ;  /* 0x40000040ffc77424 */ /* 0x000fe400078e00ff */
[----:B------:R-:W-:-:S04]  /*b920*/  SHF.R.U32.HI R152, RZ, 0x4, R152 ;  /* 0x00000004ff987819 */ /* 0x000fc80000011698 */
[----:B------:R-:W-:-:S04]  /*b930*/  LOP3.LUT R152, R152, 0x3fff, RZ, 0xc0, !PT ;  /* 0x00003fff98987812 */ /* 0x000fc800078ec0ff */
[----:B------:R-:W-:Y:S01]  /*b940*/  LOP3.LUT R152, R152, 0x10000, RZ, 0xfc, !PT ;  /* 0x0001000098987812 */ /* 0x000fe200078efcff */
[----:B-1----:R-:W-:Y:S06]  /*b950*/  @P3 BRA `(.L_x_1055) ;  /* 0x0000000000083947 */ /* 0x002fec0003800000 */
[----:B------:R-:W1:Y:S02]  /*b960*/  SYNCS.PHASECHK.TRANS64.TRYWAIT P3, [R12+URZ+0x38830], R205 ;  /* 0x038830cd0c0075a7 */ /* 0x000e64000806017f */
[----:B-1----:R-:W-:Y:S05]  /*b970*/  @!P3 BRA `(.L_x_1056) ;  /* 0x000000d00058b947 */ /* 0x002fea0003800000 */
.L_x_1055:
[----:B------:R-:W-:Y:S05]  /*b980*/  BSYNC B1 ;  /* 0x0000000000017941 */ /* 0x000fea0003800000 */
.L_x_1054:
[----:B------:R-:W-:Y:S01]  /*b990*/  IMAD.MOV.U32 R153, RZ, RZ, 0x40000040 ;  /* 0x40000040ff997424 */ /* 0x000fe200078e00ff */
[C---:B------:R-:W-:Y:S01]  /*b9a0*/  R2UR UR6, R198.reuse ;  /* 0x00000000c60672ca */ /* 0x040fe200000e0000 */
[----:B------:R-:W-:Y:S01]  /*b9b0*/  VIADD R202, R198, 0x2 ;  /* 0x00000002c6ca7836 */ /* 0x000fe20000000000 */
[----:B------:R-:W-:Y:S01]  /*b9c0*/  R2UR UR7, R199 ;  /* 0x00000000c70772ca */ /* 0x000fe200000e0000 */
[----:B------:R-:W-:Y:S01]  /*b9d0*/  IMAD.MOV.U32 R203, RZ, RZ, 0x40000040 ;  /* 0x40000040ffcb7424 */ /* 0x000fe200078e00ff */
[----:B------:R-:W-:Y:S01]  /*b9e0*/  R2UR UR4, R152 ;  /* 0x00000000980472ca */ /* 0x000fe200000e0000 */
[----:B------:R-:W-:Y:S01]  /*b9f0*/  IMAD.MOV.U32 R199, RZ, RZ, 0x40000040 ;  /* 0x40000040ffc77424 */ /* 0x000fe200078e00ff */
[----:B------:R-:W-:Y:S02]  /*ba00*/  R2UR UR5, R153 ;  /* 0x00000000990572ca */ /* 0x000fe400000e0000 */
[----:B------:R-:W-:-:S11]  /*ba10*/  WARPGROUP.ARRIVE ;  /* 0x00000000000079c5 */ /* 0x000fd60000000000 */
[----:B------:R-:W-:Y:S01]  /*ba20*/  HGMMA.64x64x16.F32.BF16 R152, gdesc[UR4], RZ, !UPT, gsb0 ;  /* 0x00e00000049879f0 */ /* 0x000fe2000c0018ff */
[----:B------:R-:W-:Y:S01]  /*ba30*/  R2UR UR6, R202 ;  /* 0x00000000ca0672ca */ /* 0x000fe200000e0000 */
[----:B------:R-:W-:Y:S01]  /*ba40*/  VIADD R202, R198, 0x4 ;  /* 0x00000004c6ca7836 */ /* 0x000fe20000000000 */
[----:B------:R-:W-:Y:S01]  /*ba50*/  R2UR UR7, R203 ;  /* 0x00000000cb0772ca */ /* 0x000fe200000e0000 */
[----:B------:R-:W-:Y:S01]  /*ba60*/  IMAD.MOV.U32 R203, RZ, RZ, 0x40000040 ;  /* 0x40000040ffcb7424 */ /* 0x000fe200078e00ff */
[----:B------:R-:W-:Y:S01]  /*ba70*/  R2UR UR4, R4 ;  /* 0x00000000040472ca */ /* 0x000fe200000e0000 */
[----:B------:R-:W-:Y:S01]  /*ba80*/  VIADD R198, R198, 0x6 ;  /* 0x00000006c6c67836 */ /* 0x000fe20000000000 */
        /* <DEDUP_REMOVED lines=19> */
[----:B------:R-:W-:Y:S05]  /*bbc0*/  @!P0 BRA `(.L_x_1057) ;  /* 0x0000000000048947 */ /* 0x000fea0003800000 */
[----:B------:R-:W-:Y:S01]  /*bbd0*/  BPT.TRAP 0x1 ;  /* 0x000000040000795c */ /* 0x000fe20000300000 */
.L_x_1057:
[----:B------:R2:W3:Y:S01]  /*bbe0*/  SYNCS.PHASECHK.TRANS64.TRYWAIT P3, [R12+URZ+0x38850], R205 ;  /* 0x038850cd0c0075a7 */ /* 0x0004e2000806017f */
[----:B------:R-:W-:Y:S05]  /*bbf0*/  @!P0 BRA `(.L_x_1058) ;  /* 0x0000000000048947 */ /* 0x000fea0003800000 */
[----:B------:R-:W-:Y:S01]  /*bc00*/  BPT.TRAP 0x1 ;  /* 0x000000040000795c */ /* 0x000fe20000300000 */
.L_x_1058:
[----:B------:R-:W-:Y:S04]  /*bc10*/  BSSY B1, `(.L_x_1059) ;  /* 0x0000004000017945 */ /* 0x000fe80003800000 */
[----:B---3--:R-:W-:Y:S05]  /*bc20*/  @P3 BRA `(.L_x_1060) ;  /* 0x0000000000083947 */ /* 0x008fea0003800000 */
[----:B------:R-:W3:Y:S02]  /*bc30*/  SYNCS.PHASECHK.TRANS64.TRYWAIT P3, [R12+URZ+0x38850], R205 ;  /* 0x038850cd0c0075a7 */ /* 0x000ee4000806017f */
[----:B---3--:R-:W-:Y:S05]  /*bc40*/  @!P3 BRA `(.L_x_1061) ;  /* 0x000000cc00b8b947 */ /* 0x008fea0003800000 */
.L_x_1060:
[----:B------:R-:W-:Y:S05]  /*bc50*/  BSYNC B1 ;  /* 0x0000000000017941 */ /* 0x000fea0003800000 */
.L_x_1059:
[----:B------:R-:W-:Y:S01]  /*bc60*/  VIADD R198, R2, 0x26400 ;  /* 0x0002640002c67836 */ /* 0x000fe20000000000 */
[----:B------:R-:W-:Y:S01]  /*bc70*/  LEA R202, R18, R10, 0xc ;  /* 0x0000000a12ca7211 */ /* 0x000fe200078e60ff */
[C---:B------:R-:W-:Y:S01]  /*bc80*/  VIADD R204, R3.reuse, 0x4 ;  /* 0x0000000403cc7836 */ /* 0x040fe20000000000 */
[----:B------:R-:W-:Y:S01]  /*bc90*/  WARPGROUP.ARRIVE ;  /* 0x00000000000079c5 */ /* 0x000fe20000000000 */
[----:B------:R-:W-:Y:S01]  /*bca0*/  IMAD.MOV.U32 R203, RZ, RZ, 0x40000040 ;  /* 0x40000040ffcb7424 */ /* 0x000fe200078e00ff */
[----:B------:R-:W-:Y:S01]  /*bcb0*/  SHF.R.U32.HI R198, RZ, 0x4, R198 ;  /* 0x00000004ffc67819 */ /* 0x000fe200000116c6 */
[----:B------:R-:W-:Y:S01]  /*bcc0*/  IMAD.MOV.U32 R207, RZ, RZ, 0x40000040 ;  /* 0x40000040ffcf7424 */ /* 0x000fe200078e00ff */
[----:B------:R-:W-:Y:S01]  /*bcd0*/  R2UR UR6, R202 ;  /* 0x00000000ca0672ca */ /* 0x000fe200000e0000 */
[----:B0123--:R-:W-:Y:S01]  /*bce0*/  IMAD.MOV.U32 R205, RZ, RZ, 0x40000040 ;  /* 0x40000040ffcd7424 */ /* 0x00ffe200078e00ff */
[----:B------:R-:W-:Y:S01]  /*bcf0*/  LOP3.LUT R199, R198, 0x3fff, RZ, 0xc0, !PT ;  /* 0x00003fffc6c77812 */ /* 0x000fe200078ec0ff */
[----:B------:R-:W-:Y:S01]  /*bd00*/  VIADD R198, R3, 0x6 ;  /* 0x0000000603c67836 */ /* 0x000fe20000000000 */
[----:B------:R-:W-:Y:S01]  /*bd10*/  R2UR UR7, R203 ;  /* 0x00000000cb0772ca */ /* 0x000fe200000e0000 */
[----:B------:R-:W0:Y:S01]  /*bd20*/  S2R R200, SR_TID.X ;  /* 0x0000000000c87919 */ /* 0x000e220000002100 */
[----:B------:R-:W-:Y:S01]  /*bd30*/  LOP3.LUT R3, R199, 0x10000, RZ, 0xfc, !PT ;  /* 0x00010000c7037812 */ /* 0x000fe200078efcff */
[----:B------:R-:W-:Y:S01]  /*bd40*/  IMAD.MOV.U32 R199, RZ, RZ, 0x40000040 ;  /* 0x40000040ffc77424 */ /* 0x000fe200078e00ff */
[----:B------:R-:W-:Y:S01]  /*bd50*/  R2UR UR5, R207 ;  /* 0x00000000cf0572ca */ /* 0x000fe200000e0000 */
[----:B------:R-:W-:-:S02]  /*bd60*/  IMAD.MOV.U32 R207, RZ, RZ, 0x40000040 ;  /* 0x40000040ffcf7424 */ /* 0x000fc400078e00ff */
[----:B------:R-:W-:Y:S02]  /*bd70*/  IMAD.MOV.U32 R206, RZ, RZ, R3 ;  /* 0x000000ffffce7224 */ /* 0x000fe400078e0003 */
[----:B------:R-:W-:-:S03]  /*bd80*/  VIADD R203, R202, 0x800 ;  /* 0x00000800cacb7836 */ /* 0x000fc60000000000 */
[----:B------:R-:W-:Y:S01]  /*bd90*/  R2UR UR4, R206 ;  /* 0x00000000ce0472ca */ /* 0x000fe200000e0000 */
[----:B------:R-:W-:-:S12]  /*bda0*/  VIADD R206, R202, 0x2 ;  /* 0x00000002cace7836 */ /* 0x000fd80000000000 */
[----:B------:R-:W-:Y:S01]  /*bdb0*/  HGMMA.64x64x16.F32.BF16 R152, gdesc[UR4], R152, gsb0 ;  /* 0x00e00000049879f0 */ /* 0x000fe20008001898 */
[----:B------:R-:W-:Y:S01]  /*bdc0*/  R2UR UR6, R206 ;  /* 0x00000000ce0672ca */ /* 0x000fe200000e0000 */
[----:B------:R-:W-:Y:S01]  /*bdd0*/  VIADD R206, R3, 0x2 ;  /* 0x0000000203ce7836 */ /* 0x000fe20000000000 */
[----:B------:R-:W-:Y:S01]  /*bde0*/  R2UR UR7, R207 ;  /* 0x00000000cf0772ca */ /* 0x000fe200000e0000 */
[----:B------:R-:W-:-:S03]  /*bdf0*/  IMAD.MOV.U32 R207, RZ, RZ, 0x40000040 ;  /* 0x40000040ffcf7424 */ /* 0x000fc600078e00ff */
[----:B------:R-:W-:Y:S02]  /*be00*/  R2UR UR4, R206 ;  /* 0x00000000ce0472ca */ /* 0x000fe400000e0000 */
[----:B------:R-:W-:Y:S02]  /*be10*/  R2UR UR5, R207 ;  /* 0x00000000cf0572ca */ /* 0x000fe400000e0000 */
[----:B0-----:R-:W-:Y:S02]  /*be20*/  SHF.R.U32.HI R200, RZ, 0x7, R200 ;  /* 0x00000007ffc87819 */ /* 0x001fe400000116c8 */
[----:B------:R-:W-:Y:S01]  /*be30*/  IADD3 R207, R3, 0x800, RZ ;  /* 0x0000080003cf7810 */ /* 0x000fe20007ffe0ff */
[----:B------:R-:W-:Y:S02]  /*be40*/  WARPGROUP.DEPBAR.LE gsb0, 0x0 ;  /* 0x00008000000079c5 */ /* 0x000fe40000010000 */
[----:B------:R-:W-:-:S06]  /*be50*/  WARPGROUP.ARRIVE ;  /* 0x00000000000079c5 */ /* 0x000fcc0000000000 */
[----:B------:R-:W-:Y:S01]  /*be60*/  HGMMA.64x64x16.F32.BF16 R152, gdesc[UR4], R152, gsb0 ;  /* 0x00e00000049879f0 */ /* 0x000fe20008001898 */
[----:B------:R-:W-:Y:S01]  /*be70*/  R2UR UR4, R204 ;  /* 0x00000000cc0472ca */ /* 0x000fe200000e0000 */
[----:B------:R-:W-:Y:S01]  /*be80*/  VIADD R204, R202, 0x4 ;  /* 0x00000004cacc7836 */ /* 0x000fe20000000000 */
[----:B------:R-:W-:Y:S02]  /*be90*/  R2UR UR5, R205 ;  /* 0x00000000cd0572ca */ /* 0x000fe400000e0000 */
[----:B------:R-:W-:Y:S02]  /*bea0*/  MOV R205, 0x40000040 ;  /* 0x4000004000cd7802 */ /* 0x000fe40000000f00 */
[----:B------:R-:W-:Y:S01]  /*beb0*/  R2UR UR6, R204 ;  /* 0x00000000cc0672ca */ /* 0x000fe200000e0000 */
[----:B------:R-:W-:Y:S01]  /*bec0*/  VIADD R204, R202, 0x6 ;  /* 0x00000006cacc7836 */ /* 0x000fe20000000000 */
[----:B------:R-:W-:Y:S01]  /*bed0*/  R2UR UR7, R205 ;  /* 0x00000000cd0772ca */ /* 0x000fe200000e0000 */
[----:B------:R-:W-:Y:S01]  /*bee0*/  IMAD.MOV.U32 R205, RZ, RZ, 0x40000040 ;  /* 0x40000040ffcd7424 */ /* 0x000fe200078e00ff */
[----:B------:R-:W-:-:S02]  /*bef0*/  WARPGROUP.DEPBAR.LE gsb0, 0x0 ;  /* 0x00008000000079c5 */ /* 0x000fc40000010000 */
        /* <DEDUP_REMOVED lines=136> */
[----:B------:R0:W1:Y:S01]  /*c780*/  SHFL.IDX PT, R198, R200, RZ, 0x1f ;  /* 0x00001fffc8c67589 */ /* 0x00006200000e0000 */
[----:B------:R-:W-:Y:S02]  /*c790*/  R2UR UR4, R204 ;  /* 0x00000000cc0472ca */ /* 0x000fe400000e0000 */
[----:B------:R-:W-:Y:S01]  /*c7a0*/  R2UR UR5, R205 ;  /* 0x00000000cd0572ca */ /* 0x000fe200000e0000 */
[----:B------:R-:W-:Y:S02]  /*c7b0*/  IMAD.MOV.U32 R205, RZ, RZ, 0x40000040 ;  /* 0x40000040ffcd7424 */ /* 0x000fe400078e00ff */
[----:B0-----:R-:W-:Y:S01]  /*c7c0*/  IMAD.MOV.U32 R200, RZ, RZ, 0x4 ;  /* 0x00000004ffc87424 */ /* 0x001fe200078e00ff */
[----:B-1----:R-:W-:-:S04]  /*c7d0*/  ISETP.GT.AND P3, PT, R198, 0x7f, PT ;  /* 0x0000007fc600780c */ /* 0x002fc80003f64270 */
[----:B------:R-:W-:Y:S02]  /*c7e0*/  SEL R199, RZ, 0x2, !P3 ;  /* 0x00000002ffc77807 */ /* 0x000fe40005800000 */
[C---:B------:R-:W-:Y:S02]  /*c7f0*/  SEL R198, R200.reuse, 0x2, P3 ;  /* 0x00000002c8c67807 */ /* 0x040fe40001800000 */
[----:B------:R-:W-:Y:S01]  /*c800*/  SEL R200, R200, 0x6, !P3 ;  /* 0x00000006c8c87807 */ /* 0x000fe20005800000 */
[----:B------:R-:W-:Y:S01]  /*c810*/  IMAD.IADD R204, R199, 0x1, R203 ;  /* 0x00000001c7cc7824 */ /* 0x000fe200078e02cb */
[----:B------:R-:W-:Y:S02]  /*c820*/  WARPGROUP.DEPBAR.LE gsb0, 0x0 ;  /* 0x00008000000079c5 */ /* 0x000fe40000010000 */
[----:B------:R-:W-:-:S06]  /*c830*/  WARPGROUP.ARRIVE ;  /* 0x00000000000079c5 */ /* 0x000fcc0000000000 */
[----:B------:R-:W-:Y:S01]  /*c840*/  HGMMA.64x64x16.F32.BF16 R152, gdesc[UR4], R152, gsb0 ;  /* 0x00e00000049879f0 */ /* 0x000fe20008001898 */
[----:B------:R-:W-:Y:S01]  /*c850*/  R2UR UR6, R204 ;  /* 0x00000000cc0672ca */ /* 0x000fe200000e0000 */
[----:B------:R-:W-:Y:S01]  /*c860*/  IMAD.IADD R204, R207, 0x1, R199 ;  /* 0x00000001cfcc7824 */ /* 0x000fe200078e02c7 */
[----:B------:R-:W-:Y:S01]  /*c870*/  R2UR UR7, R205 ;  /* 0x00000000cd0772ca */ /* 0x000fe200000e0000 */
[----:B------:R-:W-:-:S03]  /*c880*/  IMAD.MOV.U32 R205, RZ, RZ, 0x40000040 ;  /* 0x40000040ffcd7424 */ /* 0x000fc600078e00ff */
        /* <DEDUP_REMOVED lines=25> */
[----:B------:R-:W-:Y:S02]  /*ca20*/  MOV R205, 0x40000040 ;  /* 0x4000004000cd7802 */ /* 0x000fe40000000f00 */
[----:B------:R-:W-:Y:S01]  /*ca30*/  R2UR UR4, R204 ;  /* 0x00000000cc0472ca */ /* 0x000fe200000e0000 */
[----:B------:R-:W-:Y:S01]  /*ca40*/  IMAD.MOV.U32 R204, RZ, RZ, 0xa00 ;  /* 0x00000a00ffcc7424 */ /* 0x000fe200078e00ff */
[----:B------:R-:W-:Y:S01]  /*ca50*/  R2UR UR5, R205 ;  /* 0x00000000cd0572ca */ /* 0x000fe200000e0000 */
[----:B------:R-:W-:-:S03]  /*ca60*/  IMAD.MOV.U32 R205, RZ, RZ, 0x40000040 ;  /* 0x40000040ffcd7424 */ /* 0x000fc600078e00ff */
        /* <DEDUP_REMOVED lines=9> */
[----:B------:R-:W-:Y:S01]  /*cb00*/  IMAD.IADD R204, R199, 0x1, R203 ;  /* 0x00000001c7cc7824 */ /* 0x000fe200078e02cb */
[----:B------:R-:W-:Y:S01]  /*cb10*/  R2UR UR5, R205 ;  /* 0x00000000cd0572ca */ /* 0x000fe200000e0000 */
[----:B------:R-:W-:Y:S01]  /*cb20*/  IMAD.MOV.U32 R205, RZ, RZ, 0x40000040 ;  /* 0x40000040ffcd7424 */ /* 0x000fe200078e00ff */
[----:B------:R-:W-:Y:S02]  /*cb30*/  R2UR UR6, R206 ;  /* 0x00000000ce0672ca */ /* 0x000fe400000e0000 */
[----:B------:R-:W-:Y:S01]  /*cb40*/  R2UR UR7, R207 ;  /* 0x00000000cf0772ca */ /* 0x000fe200000e0000 */
[----:B------:R-:W-:Y:S01]  /*cb50*/  VIADD R207, R3, 0xa00 ;  /* 0x00000a0003cf7836 */ /* 0x000fe20000000000 */
[----:B------:R-:W-:Y:S02]  /*cb60*/  WARPGROUP.DEPBAR.LE gsb0, 0x0 ;  /* 0x00008000000079c5 */ /* 0x000fe40000010000 */
[----:B------:R-:W-:-:S09]  /*cb70*/  WARPGROUP.ARRIVE ;  /* 0x00000000000079c5 */ /* 0x000fd20000000000 */
[----:B------:R-:W-:Y:S01]  /*cb80*/  HGMMA.64x64x16.F32.BF16 R152, gdesc[UR4], R152, gsb0 ;  /* 0x00e00000049879f0 */ /* 0x000fe20008001898 */
[----:B------:R-:W-:Y:S01]  /*cb90*/  R2UR UR6, R204 ;  /* 0x00000000cc0672ca */ /* 0x000fe200000e0000 */
[----:B------:R-:W-:Y:S01]  /*cba0*/  IMAD.IADD R204, R207, 0x1, R199 ;  /* 0x00000001cfcc7824 */ /* 0x000fe200078e02c7 */
[----:B------:R-:W-:Y:S01]  /*cbb0*/  R2UR UR7, R205 ;  /* 0x00000000cd0772ca */ /* 0x000fe200000e0000 */
[----:B------:R-:W-:-:S03]  /*cbc0*/  IMAD.MOV.U32 R205, RZ, RZ, 0x40000040 ;  /* 0x40000040ffcd7424 */ /* 0x000fc600078e00ff */
[----:B------:R-:W-:Y:S02]  /*cbd0*/  R2UR UR4, R204 ;  /* 0x00000000cc0472ca */ /* 0x000fe400000e0000 */
[----:B------:R-:W-:Y:S01]  /*cbe0*/  R2UR UR5, R205 ;  /* 0x00000000cd0572ca */ /* 0x000fe200000e0000 */
[----:B------:R-:W-:Y:S01]  /*cbf0*/  IMAD.MOV.U32 R205, RZ, RZ, 0x40000040 ;  /* 0x40000040ffcd7424 */ /* 0x000fe200078e00ff */
[----:B------:R-:W-:Y:S01]  /*cc00*/  IADD3 R204, R198, R203, RZ ;  /* 0x000000cbc6cc7210 */ /* 0x000fe20007ffe0ff */
[----:B------:R-:W-:Y:S02]  /*cc10*/  WARPGROUP.DEPBAR.LE gsb0, 0x0 ;  /* 0x00008000000079c5 */ /* 0x000fe40000010000 */
[----:B------:R-:W-:-:S08]  /*cc20*/  WARPGROUP.ARRIVE ;  /* 0x00000000000079c5 */ /* 0x000fd00000000000 */
        /* <DEDUP_REMOVED lines=70> */
[----:B------:R-:W-:Y:S02]  /*d090*/  IMAD.MOV.U32 R205, RZ, RZ, 0x40000040 ;  /* 0x40000040ffcd7424 */ /* 0x000fe400078e00ff */
[----:B------:R-:W-:Y:S01]  /*d0a0*/  IMAD.MOV.U32 R207, RZ, RZ, 0x40000040 ;  /* 0x40000040ffcf7424 */ /* 0x000fe200078e00ff */
        /* <DEDUP_REMOVED lines=17> */
[----:B------:R-:W-:Y:S02]  /*d1c0*/  R2UR UR7, R207 ;  /* 0x00000000cf0772ca */ /* 0x000fe400000e0000 */
[----:B------:R-:W-:Y:S01]  /*d1d0*/  IADD3 R207, R3, 0xe00, RZ ;  /* 0x00000e0003cf7810 */ /* 0x000fe20007ffe0ff */
[----:B------:R-:W-:-:S02]  /*d1e0*/  WARPGROUP.DEPBAR.LE gsb0, 0x0 ;  /* 0x00008000000079c5 */ /* 0x000fc40000010000 */
[----:B------:R-:W-:-:S08]  /*d1f0*/  WARPGROUP.ARRIVE ;  /* 0x00000000000079c5 */ /* 0x000fd00000000000 */
[----:B------:R-:W-:Y:S01]  /*d200*/  HGMMA.64x64x16.F32.BF16 R152, gdesc[UR4], R152, gsb0 ;  /* 0x00e00000049879f0 */ /* 0x000fe20008001898 */
[----:B------:R-:W-:Y:S01]  /*d210*/  R2UR UR6, R204 ;  /* 0x00000000cc0672ca */ /* 0x000fe200000e0000 */
[----:B------:R-:W-:Y:S01]  /*d220*/  IMAD.IADD R204, R207, 0x1, R199 ;  /* 0x00000001cfcc7824 */ /* 0x000fe200078e02c7 */
[----:B------:R-:W-:Y:S01]  /*d230*/  R2UR UR7, R205 ;  /* 0x00000000cd0772ca */ /* 0x000fe200000e0000 */
[----:B------:R-:W-:Y:S02]  /*d240*/  IMAD.MOV.U32 R205, RZ, RZ, 0x40000040 ;  /* 0x40000040ffcd7424 */ /* 0x000fe400078e00ff */
[----:B------:R-:W-:Y:S01]  /*d250*/  IMAD.MOV.U32 R199, RZ, RZ, 0x40000040 ;  /* 0x40000040ffc77424 */ /* 0x000fe200078e00ff */
[----:B------:R-:W-:Y:S01]  /*d260*/  R2UR UR4, R204 ;  /* 0x00000000cc0472ca */ /* 0x000fe200000e0000 */
[----:B------:R-:W-:Y:S01]  /*d270*/  IMAD.IADD R204, R198, 0x1, R203 ;  /* 0x00000001c6cc7824 */ /* 0x000fe200078e02cb */
[----:B------:R-:W-:Y:S01]  /*d280*/  R2UR UR5, R205 ;  /* 0x00000000cd0572ca */ /* 0x000fe200000e0000 */
[----:B------:R-:W-:-:S02]  /*d290*/  IMAD.MOV.U32 R205, RZ, RZ, 0x40000040 ;  /* 0x40000040ffcd7424 */ /* 0x000fc400078e00ff */
[----:B------:R-:W-:Y:S01]  /*d2a0*/  IMAD.IADD R198, R207, 0x1, R198 ;  /* 0x00000001cfc67824 */ /* 0x000fe200078e02c6 */
[----:B------:R-:W-:Y:S02]  /*d2b0*/  WARPGROUP.DEPBAR.LE gsb0, 0x0 ;  /* 0x00008000000079c5 */ /* 0x000fe40000010000 */
[----:B------:R-:W-:-:S07]  /*d2c0*/  WARPGROUP.ARRIVE ;  /* 0x00000000000079c5 */ /* 0x000fce0000000000 */
        /* <DEDUP_REMOVED lines=16> */
[----:B------:R-:W-:Y:S02]  /*d3d0*/  R2UR UR5, R205 ;  /* 0x00000000cd0572ca */ /* 0x000fe400000e0000 */
[----:B------:R-:W-:Y:S02]  /*d3e0*/  MOV R198, 0x40 ;  /* 0x0000004000c67802 */ /* 0x000fe40000000f00 */
[----:B------:R-:W-:-:S02]  /*d3f0*/  SEL R199, R199, 0xf80, P3 ;  /* 0x00000f80c7c77807 */ /* 0x000fc40001800000 */
[----:B------:R-:W-:Y:S02]  /*d400*/  SEL R198, R198, 0x3e, P3 ;  /* 0x0000003ec6c67807 */ /* 0x000fe40001800000 */
[----:B------:R-:W-:Y:S01]  /*d410*/  LOP3.LUT R200, R199, 0x1e00, RZ, 0xc0, !PT ;  /* 0x00001e00c7c87812 */ /* 0x000fe200078ec0ff */
[----:B------:R-:W-:Y:S01]  /*d420*/  IMAD.MOV.U32 R199, RZ, RZ, 0x40000040 ;  /* 0x40000040ffc77424 */ /* 0x000fe200078e00ff */
[----:B------:R-:W-:-:S04]  /*d430*/  LOP3.LUT R203, R198, 0x6, RZ, 0xc0, !PT ;  /* 0x00000006c6cb7812 */ /* 0x000fc800078ec0ff */
[CC--:B------:R-:W-:Y:S02]  /*d440*/  IADD3 R198, R203.reuse, R200.reuse, R3 ;  /* 0x000000c8cbc67210 */ /* 0x0c0fe40007ffe003 */
[----:B------:R-:W-:Y:S01]  /*d450*/  IADD3 R202, R203, R200, R202 ;  /* 0x000000c8cbca7210 */ /* 0x000fe20007ffe0ca */
[----:B------:R-:W-:Y:S01]  /*d460*/  IMAD.MOV.U32 R203, RZ, RZ, 0x40000040 ;  /* 0x40000040ffcb7424 */ /* 0x000fe200078e00ff */
        /* <DEDUP_REMOVED lines=10> */
[----:B------:R-:W-:Y:S02]  /*d510*/  ULDC UR4, c[0x0][0xad0] ;  /* 0x0002b40000047ab9 */ /* 0x000fe40000000800 */
        /* <DEDUP_REMOVED lines=26> */
[----:B------:R-:W-:Y:S01]  /*d6c0*/  FMUL.FTZ R162, R162, UR4 ;  /* 0x00000004a2a27c20 */ /* 0x000fe20008410000 */
[----:B------:R-:W-:Y:S01]  /*d6d0*/  FMUL.FTZ R204, R174, UR4 ;  /* 0x00000004aecc7c20 */ /* 0x000fe20008410000 */
[----:B------:R-:W-:Y:S01]  /*d6e0*/  FMUL.FTZ R163, R163, UR4 ;  /* 0x00000004a3a37c20 */ /* 0x000fe20008410000 */
[----:B------:R-:W-:Y:S01]  /*d6f0*/  FMUL.FTZ R166, R166, UR4 ;  /* 0x00000004a6a67c20 */ /* 0x000fe20008410000 */
[----:B------:R-:W-:Y:S01]  /*d700*/  FMUL.FTZ R167, R167, UR4 ;  /* 0x00000004a7a77c20 */ /* 0x000fe20008410000 */
[----:B------:R-:W0:Y:S01]  /*d710*/  MUFU.TANH R157, R157 ;  /* 0x0000009d009d7308 */ /* 0x000e220000002400 */
        /* <DEDUP_REMOVED lines=9> */
[----:B------:R-:W-:-:S06]  /*d7b0*/  ULDC UR4, c[0x0][0xa80] ;  /* 0x0002a00000047ab9 */ /* 0x000fcc0000000800 */
        /* <DEDUP_REMOVED lines=25> */
[----:B0-----:R-:W-:-:S05]  /*d950*/  FMNMX.FTZ R168, R181, R168, !PT ;  /* 0x000000a8b5a87209 */ /* 0x001fca0007810000 */
[----:B------:R-:W0:Y:S02]  /*d960*/  SHFL.BFLY PT, R169, R168, 0x2, 0x1f ;  /* 0x0c401f00a8a97f89 */ /* 0x000e2400000e0000 */
[----:B------:R-:W3:Y:S08]  /*d970*/  MUFU.TANH R156, R156 ;  /* 0x0000009c009c7308 */ /* 0x000ef00000002400 */
[----:B------:R-:W4:Y:S08]  /*d980*/  MUFU.TANH R158, R158 ;  /* 0x0000009e009e7308 */ /* 0x000f300000002400 */
[----:B------:R-:W5:Y:S01]  /*d990*/  MUFU.TANH R162, R162 ;  /* 0x000000a200a27308 */ /* 0x000f620000002400 */
[----:B0-----:R-:W-:Y:S01]  /*d9a0*/  FMNMX.FTZ R171, R168, R169, !PT ;  /* 0x000000a9a8ab7209 */ /* 0x001fe20007810000 */
[----:B------:R-:W-:-:S06]  /*d9b0*/  IMAD.MOV.U32 R169, RZ, RZ, 0x40000040 ;  /* 0x40000040ffa97424 */ /* 0x000fcc00078e00ff */
[----:B------:R-:W0:Y:S01]  /*d9c0*/  MUFU.TANH R163, R163 ;  /* 0x000000a300a37308 */ /* 0x000e220000002400 */
[----:B------:R-:W-:Y:S01]  /*d9d0*/  IMAD R168, R18, 0x1000, R11 ;  /* 0x0000100012a87824 */ /* 0x000fe200078e020b */
[----:B------:R-:W0:Y:S01]  /*d9e0*/  SHFL.BFLY PT, R174, R171, 0x1, 0x1f ;  /* 0x0c201f00abae7f89 */ /* 0x000e2200000e0000 */
[----:B------:R-:W-:Y:S02]  /*d9f0*/  R2UR UR7, R169 ;  /* 0x00000000a90772ca */ /* 0x000fe400000e0000 */
[----:B-1----:R-:W-:-:S03]  /*da00*/  FMNMX.FTZ R169, R153, R197, !PT ;  /* 0x000000c599a97209 */ /* 0x002fc60007810000 */
[----:B------:R-:W1:Y:S01]  /*da10*/  MUFU.TANH R166, R166 ;  /* 0x000000a600a67308 */ /* 0x000e620000002400 */
[----:B------:R-:W-:Y:S02]  /*da20*/  R2UR UR6, R168 ;  /* 0x00000000a80672ca */ /* 0x000fe400000e0000 */
[----:B--2---:R-:W-:-:S04]  /*da30*/  FMNMX.FTZ R169, R154, R169, !PT ;  /* 0x000000a99aa97209 */ /* 0x004fc80007810000 */
[----:B---3--:R-:W-:Y:S01]  /*da40*/  FMNMX.FTZ R169, R156, R169, !PT ;  /* 0x000000a99ca97209 */ /* 0x008fe20007810000 */
[----:B------:R-:W2:Y:S03]  /*da50*/  MUFU.TANH R167, R167 ;  /* 0x000000a700a77308 */ /* 0x000ea60000002400 */
[----:B----4-:R-:W-:-:S04]  /*da60*/  FMNMX.FTZ R169, R158, R169, !PT ;  /* 0x000000a99ea97209 */ /* 0x010fc80007810000 */
[----:B-----5:R-:W-:Y:S01]  /*da70*/  FMNMX.FTZ R170, R162, R169, !PT ;  /* 0x000000a9a2aa7209 */ /* 0x020fe20007810000 */
[----:B------:R-:W3:Y:S01]  /*da80*/  MUFU.TANH R202, R202 ;  /* 0x000000ca00ca7308 */ /* 0x000ee20000002400 */
[----:B0-----:R-:W-:Y:S02]  /*da90*/  FMNMX.FTZ R169, R171, R174, !PT ;  /* 0x000000aeaba97209 */ /* 0x001fe40007810000 */
[----:B------:R-:W-:Y:S01]  /*daa0*/  FMNMX.FTZ R171, R163, R170, !PT ;  /* 0x000000aaa3ab7209 */ /* 0x000fe20007810000 */
[----:B------:R-:W-:-:S04]  /*dab0*/  IMAD.U32 R170, RZ, RZ, UR4 ;  /* 0x00000004ffaa7e24 */ /* 0x000fc8000f8e00ff */
[----:B------:R-:W0:Y:S01]  /*dac0*/  MUFU.TANH R203, R203 ;  /* 0x000000cb00cb7308 */ /* 0x000e220000002400 */
[C---:B------:R-:W-:Y:S01]  /*dad0*/  FADD.FTZ R175, -R169.reuse, R14 ;  /* 0x0000000ea9af7221 */ /* 0x040fe20000010100 */
[----:B-1----:R-:W-:Y:S01]  /*dae0*/  FMNMX.FTZ R14, R166, R171, !PT ;  /* 0x000000aba60e7209 */ /* 0x002fe20007810000 */
[-C--:B------:R-:W-:Y:S02]  /*daf0*/  FMUL.FTZ R221, R169, R170.reuse ;  /* 0x000000aaa9dd7220 */ /* 0x080fe40000410000 */
[----:B------:R-:W-:Y:S01]  /*db00*/  FMUL.FTZ R175, R175, R170 ;  /* 0x000000aaafaf7220 */ /* 0x000fe20000410000 */
[----:B--2---:R-:W-:Y:S01]  /*db10*/  FMNMX.FTZ R171, R167, R14, !PT ;  /* 0x0000000ea7ab7209 */ /* 0x004fe20007810000 */
[-C--:B------:R-:W-:Y:S01]  /*db20*/  FFMA.FTZ R177, R159, R170.reuse, -R221 ;  /* 0x000000aa9fb17223 */ /* 0x080fe200000108dd */
[----:B------:R-:W1:Y:S01]  /*db30*/  MUFU.TANH R204, R204 ;  /* 0x000000cc00cc7308 */ /* 0x000e620000002400 */
[----:B------:R-:W-:Y:S01]  /*db40*/  IMAD.MOV R159, RZ, RZ, -R191 ;  /* 0x000000ffff9f7224 */ /* 0x000fe200078e0abf */
[----:B---3--:R-:W-:Y:S01]  /*db50*/  FMNMX.FTZ R14, R202, R171, !PT ;  /* 0x000000abca0e7209 */ /* 0x008fe20007810000 */
[-CC-:B------:R-:W-:Y:S01]  /*db60*/  FFMA.FTZ R152, R152, R170.reuse, -R221.reuse ;  /* 0x000000aa98987223 */ /* 0x180fe200000108dd */
[-CC-:B------:R-:W-:Y:S01]  /*db70*/  FFMA.FTZ R179, R161, R170.reuse, -R221.reuse ;  /* 0x000000aaa1b37223 */ /* 0x180fe200000108dd */
[-CC-:B------:R-:W-:Y:S01]  /*db80*/  FFMA.FTZ R182, R164, R170.reuse, -R221.reuse ;  /* 0x000000aaa4b67223 */ /* 0x180fe200000108dd */
[----:B------:R-:W-:Y:S01]  /*db90*/  ISETP.NE.AND P3, PT, R190, R159, PT ;  /* 0x0000009fbe00720c */ /* 0x000fe20003f65270 */
[--C-:B------:R-:W-:Y:S01]  /*dba0*/  FFMA.FTZ R183, R165, R170, -R221.reuse ;  /* 0x000000aaa5b77223 */ /* 0x100fe200000108dd */
[----:B------:R-:W2:Y:S01]  /*dbb0*/  MUFU.TANH R205, R205 ;  /* 0x000000cd00cd7308 */ /* 0x000ea20000002400 */
[----:B0-----:R-:W-:Y:S01]  /*dbc0*/  FMNMX.FTZ R171, R203, R14, !PT ;  /* 0x0000000ecbab7209 */ /* 0x001fe20007810000 */
[-CC-:B------:R-:W-:Y:S01]  /*dbd0*/  FFMA.FTZ R14, R198, R170.reuse, -R221.reuse ;  /* 0x000000aac60e7223 */ /* 0x180fe200000108dd */
[-CC-:B------:R-:W-:Y:S01]  /*dbe0*/  FFMA.FTZ R172, R172, R170.reuse, -R221.reuse ;  /* 0x000000aaacac7223 */ /* 0x180fe200000108dd */
[-CC-:B------:R-:W-:Y:S01]  /*dbf0*/  FFMA.FTZ R173, R173, R170.reuse, -R221.reuse ;  /* 0x000000aaadad7223 */ /* 0x180fe200000108dd */
[-CC-:B------:R-:W-:Y:S01]  /*dc00*/  FFMA.FTZ R176, R176, R170.reuse, -R221.reuse ;  /* 0x000000aab0b07223 */ /* 0x180fe200000108dd */
[-CC-:B------:R-:W-:Y:S01]  /*dc10*/  FFMA.FTZ R180, R180, R170.reuse, -R221.reuse ;  /* 0x000000aab4b47223 */ /* 0x180fe200000108dd */
[----:B------:R-:W-:Y:S01]  /*dc20*/  FFMA.FTZ R181, R181, R170, -R221 ;  /* 0x000000aab5b57223 */ /* 0x000fe200000108dd */
[----:B------:R-:W0:Y:S01]  /*dc30*/  MUFU.TANH R206, R206 ;  /* 0x000000ce00ce7308 */ /* 0x000e220000002400 */
[----:B-1----:R-:W-:-:S02]  /*dc40*/  FMNMX.FTZ R174, R204, R171, !PT ;  /* 0x000000abccae7209 */ /* 0x002fc40007810000 */
[----:B------:R-:W-:-:S05]  /*dc50*/  @!P3 IMAD R159, R15, 0x40, R188 ;  /* 0x000000400f9fb824 */ /* 0x000fca00078e02bc */
[----:B------:R-:W1:Y:S01]  /*dc60*/  MUFU.TANH R207, R207 ;  /* 0x000000cf00cf7308 */ /* 0x000e620000002400 */
[----:B--2---:R-:W-:Y:S01]  /*dc70*/  FMNMX.FTZ R171, R205, R174, !PT ;  /* 0x000000aecdab7209 */ /* 0x004fe20007810000 */
[----:B------:R-:W-:-:S06]  /*dc80*/  FFMA.FTZ R174, R155, R170, -R221 ;  /* 0x000000aa9bae7223 */ /* 0x000fcc00000108dd */
[----:B------:R-:W2:Y:S01]  /*dc90*/  MUFU.TANH R220, R220 ;  /* 0x000000dc00dc7308 */ /* 0x000ea20000002400 */
[----:B0-----:R-:W-:-:S07]  /*dca0*/  FMNMX.FTZ R178, R206, R171, !PT ;  /* 0x000000abceb27209 */ /* 0x001fce0007810000 */
[----:B------:R-:W0:Y:S01]  /*dcb0*/  MUFU.TANH R222, R222 ;  /* 0x000000de00de7308 */ /* 0x000e220000002400 */
[----:B-1----:R-:W-:Y:S01]  /*dcc0*/  FMNMX.FTZ R155, R207, R178, !PT ;  /* 0x000000b2cf9b7209 */ /* 0x002fe20007810000 */
[----:B------:R-:W-:-:S06]  /*dcd0*/  FFMA.FTZ R178, R160, R170, -R221 ;  /* 0x000000aaa0b27223 */ /* 0x000fcc00000108dd */
[----:B------:R1:W3:Y:S01]  /*dce0*/  MUFU.EX2 R223, R175 ;  /* 0x000000af00df7308 */ /* 0x0002e20000000800 */
[----:B--2---:R-:W-:-:S07]  /*dcf0*/  FMNMX.FTZ R155, R220, R155, !PT ;  /* 0x0000009bdc9b7209 */ /* 0x004fce0007810000 */
[----:B------:R-:W2:Y:S01]  /*dd00*/  MUFU.EX2 R152, R152 ;  /* 0x0000009800987308 */ /* 0x000ea20000000800 */
[----:B0-----:R-:W-:Y:S01]  /*dd10*/  FMNMX.FTZ R155, R222, R155, !PT ;  /* 0x0000009bde9b7209 */ /* 0x001fe20007810000 */
[----:B-1----:R-:W-:-:S04]  /*dd20*/  FFMA.FTZ R175, R157, R170, -R221 ;  /* 0x000000aa9daf7223 */ /* 0x002fc800000108dd */
[----:B------:R-:W0:Y:S02]  /*dd30*/  SHFL.BFLY PT, R198, R155, 0x2, 0x1f ;  /* 0x0c401f009bc67f89 */ /* 0x000e2400000e0000 */
        /* <DEDUP_REMOVED lines=22> */
[----:B0-----:R-:W-:Y:S01]  /*dea0*/  FMNMX.FTZ R157, R155, R198, !PT ;  /* 0x000000c69b9d7209 */ /* 0x001fe20007810000 */
[-CC-:B------:R-:W-:Y:S01]  /*deb0*/  FFMA.FTZ R198, R199, R170.reuse, -R221.reuse ;  /* 0x000000aac7c67223 */ /* 0x180fe200000108dd */
[----:B------:R-:W-:Y:S01]  /*dec0*/  FFMA.FTZ R199, R200, R170, -R221 ;  /* 0x000000aac8c77223 */ /* 0x000fe200000108dd */
        /* <DEDUP_REMOVED lines=26> */
[----:B0-----:R-:W-:Y:S01]  /*e070*/  FMNMX.FTZ R171, R157, R160, !PT ;  /* 0x000000a09dab7209 */ /* 0x001fe20007810000 */
[-C--:B------:R-:W-:Y:S01]  /*e080*/  FMUL.FTZ R104, R104, R223.reuse ;  /* 0x000000df68687220 */ /* 0x080fe20000410000 */
[-C--:B------:R-:W-:Y:S01]  /*e090*/  FMUL.FTZ R105, R105, R223.reuse ;  /* 0x000000df69697220 */ /* 0x080fe20000410000 */
[-C--:B------:R-:W-:Y:S01]  /*e0a0*/  FMUL.FTZ R108, R108, R223.reuse ;  /* 0x000000df6c6c7220 */ /* 0x080fe20000410000 */
[-C--:B------:R-:W-:Y:S01]  /*e0b0*/  FMUL.FTZ R109, R109, R223.reuse ;  /* 0x000000df6d6d7220 */ /* 0x080fe20000410000 */
[C---:B------:R-:W-:Y:S01]  /*e0c0*/  FADD.FTZ R155, -R171.reuse, R197 ;  /* 0x000000c5ab9b7221 */ /* 0x040fe20000010100 */
[-C--:B------:R-:W-:Y:S01]  /*e0d0*/  FMUL.FTZ R157, R171, R170.reuse ;  /* 0x000000aaab9d7220 */ /* 0x080fe20000410000 */
[----:B------:R-:W-:Y:S01]  /*e0e0*/  MUFU.EX2 R183, R183 ;  /* 0x000000b700b77308 */ /* 0x000fe20000000800 */
[----:B------:R-:W-:Y:S01]  /*e0f0*/  FMUL.FTZ R112, R112, R223 ;  /* 0x000000df70707220 */ /* 0x000fe20000410000 */
[-C--:B------:R-:W-:Y:S01]  /*e100*/  FMUL.FTZ R155, R155, R170.reuse ;  /* 0x000000aa9b9b7220 */ /* 0x080fe20000410000 */
[----:B------:R-:W-:Y:S01]  /*e110*/  FFMA.FTZ R197, R154, R170, -R157 ;  /* 0x000000aa9ac57223 */ /* 0x000fe2000001089d */
[----:B------:R-:W-:-:S02]  /*e120*/  @!P1 VIADD R154, R12, 0x38840 ;  /* 0x000388400c9a9836 */ /* 0x000fc40000000000 */
[-CC-:B------:R-:W-:Y:S01]  /*e130*/  FFMA.FTZ R153, R153, R170.reuse, -R157.reuse ;  /* 0x000000aa99997223 */ /* 0x180fe2000001089d */
[-CC-:B------:R-:W-:Y:S01]  /*e140*/  FFMA.FTZ R200, R156, R170.reuse, -R157.reuse ;  /* 0x000000aa9cc87223 */ /* 0x180fe2000001089d */
[-CC-:B------:R-:W-:Y:S01]  /*e150*/  FFMA.FTZ R221, R158, R170.reuse, -R157.reuse ;  /* 0x000000aa9edd7223 */ /* 0x180fe2000001089d */
[----:B------:R-:W0:Y:S01]  /*e160*/  MUFU.EX2 R155, R155 ;  /* 0x0000009b009b7308 */ /* 0x000e220000000800 */
[----:B------:R-:W-:Y:S01]  /*e170*/  @!P1 PRMT R154, RZ, 0x654, R154 ;  /* 0x00000654ff9a9816 */ /* 0x000fe2000000009a */
[-CC-:B------:R-:W-:Y:S01]  /*e180*/  FFMA.FTZ R224, R162, R170.reuse, -R157.reuse ;  /* 0x000000aaa2e07223 */ /* 0x180fe2000001089d */
[-CC-:B------:R-:W-:Y:S01]  /*e190*/  FFMA.FTZ R225, R163, R170.reuse, -R157.reuse ;  /* 0x000000aaa3e17223 */ /* 0x180fe2000001089d */
[-CC-:B------:R-:W-:Y:S01]  /*e1a0*/  FFMA.FTZ R226, R166, R170.reuse, -R157.reuse ;  /* 0x000000aaa6e27223 */ /* 0x180fe2000001089d */
[----:B------:R1:W-:Y:S01]  /*e1b0*/  @!P1 SYNCS.ARRIVE.TRANS64.RED.A1T0 RZ, [R154+URZ], RZ ;  /* 0x000000ff9aff99a7 */ /* 0x0003e2000810043f */
[-CC-:B------:R-:W-:Y:S01]  /*e1c0*/  FFMA.FTZ R227, R167, R170.reuse, -R157.reuse ;  /* 0x000000aaa7e37223 */ /* 0x180fe2000001089d */
[-CC-:B------:R-:W-:Y:S01]  /*e1d0*/  FFMA.FTZ R202, R202, R170.reuse, -R157.reuse ;  /* 0x000000aacaca7223 */ /* 0x180fe2000001089d */
[-CC-:B------:R-:W-:Y:S01]  /*e1e0*/  FFMA.FTZ R203, R203, R170.reuse, -R157.reuse ;  /* 0x000000aacbcb7223 */ /* 0x180fe2000001089d */
[-CC-:B------:R-:W-:Y:S01]  /*e1f0*/  FFMA.FTZ R204, R204, R170.reuse, -R157.reuse ;  /* 0x000000aacccc7223 */ /* 0x180fe2000001089d */
[-CC-:B------:R-:W-:Y:S01]  /*e200*/  FFMA.FTZ R205, R205, R170.reuse, -R157.reuse ;  /* 0x000000aacdcd7223 */ /* 0x180fe2000001089d */
[-CC-:B------:R-:W-:Y:S01]  /*e210*/  FFMA.FTZ R156, R206, R170.reuse, -R157.reuse ;  /* 0x000000aace9c7223 */ /* 0x180fe2000001089d */
[----:B------:R-:W-:Y:S01]  /*e220*/  FFMA.FTZ R206, R207, R170, -R157 ;  /* 0x000000aacfce7223 */ /* 0x000fe2000001089d */
[----:B-1----:R-:W-:-:S02]  /*e230*/  @!P3 IMAD R154, R159, 0x4, R2 ;  /* 0x000000049f9ab824 */ /* 0x002fc400078e0202 */
[-CC-:B------:R-:W-:Y:S01]  /*e240*/  FFMA.FTZ R220, R220, R170.reuse, -R157.reuse ;  /* 0x000000aadcdc7223 */ /* 0x180fe2000001089d */
[----:B------:R-:W-:Y:S01]  /*e250*/  FFMA.FTZ R222, R222, R170, -R157 ;  /* 0x000000aadede7223 */ /* 0x000fe2000001089d */
[----:B------:R-:W1:Y:S01]  /*e260*/  MUFU.EX2 R153, R153 ;  /* 0x0000009900997308 */ /* 0x000e620000000800 */
[----:B--2---:R-:W-:Y:S01]  /*e270*/  FFMA.FTZ R207, R223, R20, R152 ;  /* 0x00000014dfcf7223 */ /* 0x004fe20000010098 */
[----:B------:R1:W-:Y:S01]  /*e280*/  @!P3 STS [R154+0x38400], R223 ;  /* 0x038400df9a00b388 */ /* 0x0003e20000000800 */
[-C--:B------:R-:W-:Y:S01]  /*e290*/  FMUL.FTZ R113, R113, R223.reuse ;  /* 0x000000df71717220 */ /* 0x080fe20000410000 */
[-C--:B------:R-:W-:Y:S01]  /*e2a0*/  FMUL.FTZ R116, R116, R223.reuse ;  /* 0x000000df74747220 */ /* 0x080fe20000410000 */
[-C--:B------:R-:W-:Y:S01]  /*e2b0*/  FMUL.FTZ R117, R117, R223.reuse ;  /* 0x000000df75757220 */ /* 0x080fe20000410000 */
[----:B0-----:R0:W-:Y:S01]  /*e2c0*/  @!P3 STS [R154+0x38420], R155 ;  /* 0x0384209b9a00b388 */ /* 0x0011e20000000800 */
        /* <DEDUP_REMOVED lines=17> */
[----:B------:R-:W3:Y:S01]  /*e3e0*/  MUFU.EX2 R221, R221 ;  /* 0x000000dd00dd7308 */ /* 0x000ee20000000800 */
[----:B------:R-:W-:Y:S01]  /*e3f0*/  FMUL.FTZ R149, R149, R223 ;  /* 0x000000df95957220 */ /* 0x000fe20000410000 */
[----:B-1----:R-:W-:Y:S01]  /*e400*/  FFMA.FTZ R223, R155, R21, R153 ;  /* 0x000000159bdf7223 */ /* 0x002fe20000010099 */
        /* <DEDUP_REMOVED lines=29> */
[----:B------:R-:W4:Y:S01]  /*e5e0*/  MUFU.EX2 R227, R227 ;  /* 0x000000e300e37308 */ /* 0x000f220000000800 */
[-C--:B------:R-:W-:Y:S01]  /*e5f0*/  FMUL.FTZ R78, R78, R155.reuse ;  /* 0x0000009b4e4e7220 */ /* 0x080fe20000410000 */
[-C--:B------:R-:W-:Y:S01]  /*e600*/  FMUL.FTZ R79, R79, R155.reuse ;  /* 0x0000009b4f4f7220 */ /* 0x080fe20000410000 */
[-C--:B------:R-:W-:Y:S01]  /*e610*/  FMUL.FTZ R82, R82, R155.reuse ;  /* 0x0000009b52527220 */ /* 0x080fe20000410000 */
[-C--:B------:R-:W-:Y:S01]  /*e620*/  FMUL.FTZ R83, R83, R155.reuse ;  /* 0x0000009b53537220 */ /* 0x080fe20000410000 */
[-C--:B------:R-:W-:Y:S01]  /*e630*/  FMUL.FTZ R86, R86, R155.reuse ;  /* 0x0000009b56567220 */ /* 0x080fe20000410000 */
[-C--:B------:R-:W-:Y:S01]  /*e640*/  FMUL.FTZ R87, R87, R155.reuse ;  /* 0x0000009b57577220 */ /* 0x080fe20000410000 */
[-C--:B------:R-:W-:Y:S01]  /*e650*/  FMUL.FTZ R90, R90, R155.reuse ;  /* 0x0000009b5a5a7220 */ /* 0x080fe20000410000 */
[----:B------:R-:W5:Y:S01]  /*e660*/  MUFU.EX2 R198, R198 ;  /* 0x000000c600c67308 */ /* 0x000f620000000800 */
        /* <DEDUP_REMOVED lines=34> */
[----:B------:R-:W-:Y:S01]  /*e890*/  FMUL.FTZ R151, R151, R155 ;  /* 0x0000009b97977220 */ /* 0x000fe20000410000 */
[C---:B------:R-:W-:Y:S01]  /*e8a0*/  F2FP.BF16.F32.PACK_AB R152, R14.reuse, R152 ;  /* 0x000000980e98723e */ /* 0x040fe200000010ff */
[----:B------:R-:W-:Y:S01]  /*e8b0*/  IMAD.MOV.U32 R21, RZ, RZ, 0x40000040 ;  /* 0x40000040ff157424 */ /* 0x000fe200078e00ff */
[C---:B--2---:R-:W-:Y:S01]  /*e8c0*/  F2FP.BF16.F32.PACK_AB R153, R197.reuse, R153 ;  /* 0x00000099c599723e */ /* 0x044fe200000010ff */
[----:B------:R-:W-:Y:S01]  /*e8d0*/  FADD.FTZ R223, R197, R223 ;  /* 0x000000dfc5df7221 */ /* 0x000fe20000010000 */
[----:B------:R-:W-:Y:S01]  /*e8e0*/  MUFU.EX2 R204, R204 ;  /* 0x000000cc00cc7308 */ /* 0x000fe20000000800 */
[----:B0-----:R-:W-:Y:S01]  /*e8f0*/  F2FP.BF16.F32.PACK_AB R154, R175, R174 ;  /* 0x000000aeaf9a723e */ /* 0x001fe200000010ff */
[----:B------:R-:W-:Y:S01]  /*e900*/  FADD.FTZ R207, R14, R207 ;  /* 0x000000cf0ecf7221 */ /* 0x000fe20000010000 */
[----:B---3--:R-:W-:Y:S01]  /*e910*/  F2FP.BF16.F32.PACK_AB R155, R221, R200 ;  /* 0x000000c8dd9b723e */ /* 0x008fe200000010ff */
[----:B------:R-:W-:Y:S01]  /*e920*/  BAR.SYNC.DEFER_BLOCKING 0xf, 0x100 ;  /* 0x03c4000000007b1d */ /* 0x000fe20000010000 */
[----:B-1----:R-:W-:Y:S01]  /*e930*/  F2FP.BF16.F32.PACK_AB R157, R225, R224 ;  /* 0x000000e0e19d723e */ /* 0x002fe200000010ff */
[----:B------:R-:W-:Y:S01]  /*e940*/  FADD.FTZ R200, R200, R223 ;  /* 0x000000dfc8c87221 */ /* 0x000fe20000010000 */
[----:B------:R-:W-:Y:S01]  /*e950*/  F2FP.BF16.F32.PACK_AB R158, R182, R179 ;  /* 0x000000b3b69e723e */ /* 0x000fe200000010ff */
[----:B------:R-:W-:Y:S01]  /*e960*/  FADD.FTZ R174, R174, R207 ;  /* 0x000000cfaeae7221 */ /* 0x000fe20000010000 */
[----:B----4-:R-:W-:Y:S01]  /*e970*/  F2FP.BF16.F32.PACK_AB R159, R227, R226 ;  /* 0x000000e2e39f723e */ /* 0x010fe200000010ff */
[----:B------:R-:W0:Y:S01]  /*e980*/  MUFU.EX2 R205, R205 ;  /* 0x000000cd00cd7308 */ /* 0x000e220000000800 */
[----:B-----5:R-:W-:Y:S01]  /*e990*/  F2FP.BF16.F32.PACK_AB R160, R198, R183 ;  /* 0x000000b7c6a0723e */ /* 0x020fe200000010ff */
[----:B------:R-:W-:Y:S01]  /*e9a0*/  FADD.FTZ R221, R221, R200 ;  /* 0x000000c8dddd7221 */ /* 0x000fe20000010000 */
[----:B------:R-:W-:Y:S01]  /*e9b0*/  F2FP.BF16.F32.PACK_AB R161, R203, R202 ;  /* 0x000000cacba1723e */ /* 0x000fe200000010ff */
[----:B------:R-:W-:Y:S01]  /*e9c0*/  FADD.FTZ R174, R175, R174 ;  /* 0x000000aeafae7221 */ /* 0x000fe20000010000 */
[----:B------:R-:W-:Y:S01]  /*e9d0*/  F2FP.BF16.F32.PACK_AB R162, R173, R172 ;  /* 0x000000acada2723e */ /* 0x000fe200000010ff */
[----:B------:R-:W-:Y:S01]  /*e9e0*/  FADD.FTZ R224, R224, R221 ;  /* 0x000000dde0e07221 */ /* 0x000fe20000010000 */
[----:B------:R-:W-:Y:S01]  /*e9f0*/  IADD3 R20, R168, 0x80, RZ ;  /* 0x00000080a8147810 */ /* 0x000fe20007ffe0ff */
[----:B------:R-:W-:Y:S01]  /*ea00*/  MUFU.EX2 R176, R176 ;  /* 0x000000b000b07308 */ /* 0x000fe20000000800 */
[----:B------:R-:W-:-:S02]  /*ea10*/  @!P1 VIADD R12, R12, 0x38860 ;  /* 0x000388600c0c9836 */ /* 0x000fc40000000000 */
[----:B------:R-:W-:Y:S01]  /*ea20*/  FADD.FTZ R225, R225, R224 ;  /* 0x000000e0e1e17221 */ /* 0x000fe20000010000 */
[----:B------:R-:W-:Y:S02]  /*ea30*/  IMAD.MOV.U32 R197, RZ, RZ, R171 ;  /* 0x000000ffffc57224 */ /* 0x000fe400078e00ab */
[----:B------:R-:W-:Y:S02]  /*ea40*/  IMAD.MOV.U32 R14, RZ, RZ, R169 ;  /* 0x000000ffff0e7224 */ /* 0x000fe400078e00a9 */
[----:B------:R-:W-:Y:S01]  /*ea50*/  FADD.FTZ R226, R226, R225 ;  /* 0x000000e1e2e27221 */ /* 0x000fe20000010000 */
[----:B------:R-:W-:Y:S01]  /*ea60*/  @!P1 PRMT R12, RZ, 0x654, R12 ;  /* 0x00000654ff0c9816 */ /* 0x000fe2000000000c */
[----:B------:R-:W1:Y:S01]  /*ea70*/  MUFU.EX2 R199, R199 ;  /* 0x000000c700c77308 */ /* 0x000e620000000800 */
[----:B0-----:R-:W-:Y:S01]  /*ea80*/  F2FP.BF16.F32.PACK_AB R163, R205, R204 ;  /* 0x000000cccda3723e */ /* 0x001fe200000010ff */
[----:B------:R0:W-:Y:S01]  /*ea90*/  STSM.16.M88.4 [R194+0x36400], R152 ;  /* 0x03640098c2007844 */ /* 0x0001e20000000200 */
[----:B------:R-:W-:-:S04]  /*eaa0*/  FADD.FTZ R227, R227, R226 ;  /* 0x000000e2e3e37221 */ /* 0x000fc80000010000 */
[----:B------:R-:W-:Y:S01]  /*eab0*/  FADD.FTZ R202, R202, R227 ;  /* 0x000000e3caca7221 */ /* 0x000fe20000010000 */
[----:B------:R-:W-:Y:S03]  /*eac0*/  MUFU.EX2 R180, R180 ;  /* 0x000000b400b47308 */ /* 0x000fe60000000800 */
[----:B------:R-:W-:-:S04]  /*ead0*/  FADD.FTZ R203, R203, R202 ;  /* 0x000000cacbcb7221 */ /* 0x000fc80000010000 */
[----:B------:R-:W-:Y:S01]  /*eae0*/  FADD.FTZ R204, R204, R203 ;  /* 0x000000cbcccc7221 */ /* 0x000fe20000010000 */
[----:B------:R-:W2:Y:S01]  /*eaf0*/  MUFU.EX2 R181, R181 ;  /* 0x000000b500b57308 */ /* 0x000ea20000000800 */
[----:B-1----:R-:W-:Y:S02]  /*eb00*/  F2FP.BF16.F32.PACK_AB R164, R199, R176 ;  /* 0x000000b0c7a4723e */ /* 0x002fe400000010ff */
[----:B------:R-:W-:-:S05]  /*eb10*/  FADD.FTZ R204, R205, R204 ;  /* 0x000000cccdcc7221 */ /* 0x000fca0000010000 */
[----:B------:R1:W-:Y:S08]  /*eb20*/  MUFU.EX2 R15, R156 ;  /* 0x0000009c000f7308 */ /* 0x0003f00000000800 */
[----:B------:R-:W3:Y:S01]  /*eb30*/  MUFU.EX2 R206, R206 ;  /* 0x000000ce00ce7308 */ /* 0x000ee20000000800 */
[----:B-1----:R-:W-:Y:S01]  /*eb40*/  F2FP.BF16.F32.PACK_AB R156, R178, R177 ;  /* 0x000000b1b29c723e */ /* 0x002fe200000010ff */
[----:B------:R-:W-:Y:S01]  /*eb50*/  FADD.FTZ R177, R177, R174 ;  /* 0x000000aeb1b17221 */ /* 0x000fe20000010000 */
[----:B--2---:R-:W-:-:S03]  /*eb60*/  F2FP.BF16.F32.PACK_AB R166, R181, R180 ;  /* 0x000000b4b5a6723e */ /* 0x004fc600000010ff */
[----:B------:R0:W-:Y:S01]  /*eb70*/  STSM.16.M88.4 [R195], R156 ;  /* 0x0000009cc3007844 */ /* 0x0001e20000000200 */
[----:B------:R-:W-:Y:S01]  /*eb80*/  FADD.FTZ R178, R178, R177 ;  /* 0x000000b1b2b27221 */ /* 0x000fe20000010000 */
[----:B------:R-:W1:Y:S02]  /*eb90*/  MUFU.EX2 R220, R220 ;  /* 0x000000dc00dc7308 */ /* 0x000e640000000800 */
[----:B------:R0:W-:Y:S01]  /*eba0*/  STSM.16.M88.4 [R201], R160 ;  /* 0x000000a0c9007844 */ /* 0x0001e20000000200 */
[----:B------:R-:W-:-:S04]  /*ebb0*/  FADD.FTZ R179, R179, R178 ;  /* 0x000000b2b3b37221 */ /* 0x000fc80000010000 */
[----:B------:R-:W-:Y:S01]  /*ebc0*/  FADD.FTZ R182, R182, R179 ;  /* 0x000000b3b6b67221 */ /* 0x000fe20000010000 */
[----:B------:R-:W2:Y:S01]  /*ebd0*/  MUFU.EX2 R222, R222 ;  /* 0x000000de00de7308 */ /* 0x000ea20000000800 */
[----:B---3--:R-:W-:Y:S01]  /*ebe0*/  F2FP.BF16.F32.PACK_AB R165, R206, R15 ;  /* 0x0000000fcea5723e */ /* 0x008fe200000010ff */
[----:B------:R-:W-:Y:S01]  /*ebf0*/  FADD.FTZ R15, R15, R204 ;  /* 0x000000cc0f0f7221 */ /* 0x000fe20000010000 */
[----:B------:R-:W-:-:S03]  /*ec00*/  FADD.FTZ R183, R183, R182 ;  /* 0x000000b6b7b77221 */ /* 0x000fc60000010000 */
[----:B------:R-:W-:Y:S01]  /*ec10*/  FADD.FTZ R15, R206, R15 ;  /* 0x0000000fce0f7221 */ /* 0x000fe20000010000 */
[----:B------:R-:W-:-:S03]  /*ec20*/  FADD.FTZ R183, R198, R183 ;  /* 0x000000b7c6b77221 */ /* 0x000fc60000010000 */
[----:B-1----:R-:W-:Y:S01]  /*ec30*/  FADD.FTZ R15, R220, R15 ;  /* 0x0000000fdc0f7221 */ /* 0x002fe20000010000 */
[----:B------:R-:W-:-:S04]  /*ec40*/  FADD.FTZ R172, R172, R183 ;  /* 0x000000b7acac7221 */ /* 0x000fc80000010000 */
[----:B------:R-:W-:Y:S01]  /*ec50*/  FADD.FTZ R173, R173, R172 ;  /* 0x000000acadad7221 */ /* 0x000fe20000010000 */
[----:B--2---:R-:W-:-:S03]  /*ec60*/  F2FP.BF16.F32.PACK_AB R167, R222, R220 ;  /* 0x000000dcdea7723e */ /* 0x004fc600000010ff */
[----:B------:R-:W-:Y:S02]  /*ec70*/  FADD.FTZ R176, R176, R173 ;  /* 0x000000adb0b07221 */ /* 0x000fe40000010000 */
[----:B------:R0:W-:Y:S01]  /*ec80*/  STSM.16.M88.4 [R196], R164 ;  /* 0x000000a4c4007844 */ /* 0x0001e20000000200 */
[----:B------:R-:W-:Y:S01]  /*ec90*/  WARPGROUP.ARRIVE ;  /* 0x00000000000079c5 */ /* 0x000fe20000000000 */
[----:B------:R-:W-:-:S05]  /*eca0*/  FADD.FTZ R199, R199, R176 ;  /* 0x000000b0c7c77221 */ /* 0x000fca0000010000 */
[----:B------:R-:W-:Y:S01]  /*ecb0*/  HGMMA.64x256x16.F32.BF16 R24, R152, gdesc[UR4].tnspB, R24, gsb0 ;  /* 0x43e0000498187df0 */ /* 0x000fe20008001818 */
[----:B------:R-:W-:Y:S01]  /*ecc0*/  R2UR UR6, R20 ;  /* 0x00000000140672ca */ /* 0x000fe200000e0000 */
[----:B------:R-:W-:Y:S01]  /*ecd0*/  VIADD R20, R168, 0x100 ;  /* 0x00000100a8147836 */ /* 0x000fe20000000000 */
[----:B------:R-:W-:Y:S01]  /*ece0*/  R2UR UR7, R21 ;  /* 0x00000000150772ca */ /* 0x000fe200000e0000 */
[----:B------:R-:W-:Y:S01]  /*ecf0*/  IMAD.MOV.U32 R21, RZ, RZ, 0x40000040 ;  /* 0x40000040ff157424 */ /* 0x000fe200078e00ff */
[----:B------:R-:W-:Y:S02]  /*ed00*/  WARPGROUP.DEPBAR.LE gsb0, 0x0 ;  /* 0x00008000000079c5 */ /* 0x000fe40000010000 */
[----:B------:R-:W-:-:S15]  /*ed10*/  WARPGROUP.ARRIVE ;  /* 0x00000000000079c5 */ /* 0x000fde0000000000 */
[----:B------:R-:W-:-:S06]  /*ed20*/  NOP ;  /* 0x0000000000007918 */ /* 0x000fcc0000000000 */
        /* <DEDUP_REMOVED lines=10> */
[----:B------:R-:W-:Y:S01]  /*edd0*/  FADD.FTZ R20, R180, R199 ;  /* 0x000000c7b4147221 */ /* 0x000fe20000010000 */
[----:B------:R-:W-:Y:S01]  /*ede0*/  R2UR UR7, R21 ;  /* 0x00000000150772ca */ /* 0x000fe200000e0000 */
[----:B------:R-:W-:Y:S01]  /*edf0*/  FADD.FTZ R21, R222, R15 ;  /* 0x0000000fde157221 */ /* 0x000fe20000010000 */
[----:B------:R-:W-:Y:S02]  /*ee00*/  IMAD.MOV.U32 R15, RZ, RZ, R18 ;  /* 0x000000ffff0f7224 */ /* 0x000fe400078e0012 */
[----:B------:R-:W-:Y:S01]  /*ee10*/  FADD.FTZ R20, R181, R20 ;  /* 0x00000014b5147221 */ /* 0x000fe20000010000 */
[----:B------:R-:W-:Y:S02]  /*ee20*/  WARPGROUP.DEPBAR.LE gsb0, 0x0 ;  /* 0x00008000000079c5 */ /* 0x000fe40000010000 */
[----:B------:R-:W-:-:S15]  /*ee30*/  WARPGROUP.ARRIVE ;  /* 0x00000000000079c5 */ /* 0x000fde0000000000 */
[----:B------:R-:W-:-:S03]  /*ee40*/  NOP ;  /* 0x0000000000007918 */ /* 0x000fc60000000000 */
        /* <DEDUP_REMOVED lines=12> */
.L_x_1051:
[----:B------:R-:W-:Y:S05]  /*ef10*/  BSYNC B0 ;  /* 0x0000000000007941 */ /* 0x000fea0003800000 */
.L_x_1050:
[----:B------:R-:W1:Y:S01]  /*ef20*/  SHFL.BFLY PT, R3, R20, 0x2, 0x1f ;  /* 0x0c401f0014037f89 */ /* 0x000e6200000e0000 */
[----:B------:R-:W-:Y:S02]  /*ef30*/  IMAD.MOV.U32 R6, RZ, RZ, RZ ;  /* 0x000000ffff067224 */ /* 0x000fe400078e00ff */
[----:B------:R-:W-:Y:S01]  /*ef40*/  IMAD.MOV.U32 R174, RZ, RZ, -0x800000 ;  /* 0xff800000ffae7424 */ /* 0x000fe200078e00ff */
[----:B------:R-:W2:Y:S01]  /*ef50*/  SHFL.BFLY PT, R0, R21, 0x2, 0x1f ;  /* 0x0c401f0015007f89 */ /* 0x000ea200000e0000 */
[----:B------:R-:W-:Y:S02]  /*ef60*/  IMAD.MOV.U32 R175, RZ, RZ, -0x800000 ;  /* 0xff800000ffaf7424 */ /* 0x000fe400078e00ff */
[----:B------:R-:W-:Y:S01]  /*ef70*/  VIADD R212, R212, 0x1 ;  /* 0x00000001d4d47836 */ /* 0x000fe20000000000 */
[----:B------:R-:W-:Y:S08]  /*ef80*/  BAR.ARV 0x8, 0xa0 ;  /* 0x0202800000007b1d */ /* 0x000ff00000002000 */
[----:B------:R-:W-:Y:S01]  /*ef90*/  BAR.SYNC.DEFER_BLOCKING 0xf, 0x100 ;  /* 0x03c4000000007b1d */ /* 0x000fe20000010000 */
[----:B-1----:R-:W-:Y:S01]  /*efa0*/  FADD.FTZ R4, R3, R20 ;  /* 0x0000001403047221 */ /* 0x002fe20000010000 */
[----:B--2---:R-:W-:-:S04]  /*efb0*/  FADD.FTZ R5, R0, R21 ;  /* 0x0000001500057221 */ /* 0x004fc80000010000 */
[----:B------:R-:W1:Y:S04]  /*efc0*/  SHFL.BFLY PT, R3, R4, 0x1, 0x1f ;  /* 0x0c201f0004037f89 */ /* 0x000e6800000e0000 */
[----:B------:R-:W2:Y:S01]  /*efd0*/  SHFL.BFLY PT, R0, R5, 0x1, 0x1f ;  /* 0x0c201f0005007f89 */ /* 0x000ea200000e0000 */
[----:B-1----:R-:W-:Y:S01]  /*efe0*/  FADD.FTZ R7, R4, R3 ;  /* 0x0000000304077221 */ /* 0x002fe20000010000 */
[----:B------:R-:W-:Y:S02]  /*eff0*/  IMAD.MOV R3, RZ, RZ, -R191 ;  /* 0x000000ffff037224 */ /* 0x000fe400078e0abf */
[----:B------:R-:W-:Y:S02]  /*f000*/  VIADD R4, R18, 0x1 ;  /* 0x0000000112047836 */ /* 0x000fe40000000000 */
[----:B--2---:R-:W-:Y:S01]  /*f010*/  FADD.FTZ R0, R5, R0 ;  /* 0x0000000005007221 */ /* 0x004fe20000010000 */
[----:B------:R-:W-:-:S02]  /*f020*/  FSETP.NE.FTZ.AND P2, PT, R7, RZ, PT ;  /* 0x000000ff0700720b */ /* 0x000fc40003f55000 */
[----:B------:R-:W-:Y:S02]  /*f030*/  ISETP.NE.AND P0, PT, R190, R3, PT ;  /* 0x00000003be00720c */ /* 0x000fe40003f05270 */
[----:B------:R-:W-:Y:S02]  /*f040*/  FSETP.NE.FTZ.AND P3, PT, R0, RZ, PT ;  /* 0x000000ff0000720b */ /* 0x000fe40003f75000 */
[----:B------:R-:W-:Y:S02]  /*f050*/  MOV R3, RZ ;  /* 0x000000ff00037202 */ /* 0x000fe40000000f00 */
[----:B------:R-:W-:-:S04]  /*f060*/  ISETP.NE.AND P1, PT, R4, 0x2, PT ;  /* 0x000000020400780c */ /* 0x000fc80003f25270 */
[----:B------:R-:W-:Y:S01]  /*f070*/  SEL R8, RZ, 0x1, P1 ;  /* 0x00000001ff087807 */ /* 0x000fe20000800000 */
[----:B------:R-:W1:Y:S02]  /*f080*/  @P2 MUFU.RCP R3, R7 ;  /* 0x0000000700032308 */ /* 0x000e640000001000 */
[----:B------:R-:W-:Y:S02]  /*f090*/  @!P0 IMAD R5, R18, 0x40, R188 ;  /* 0x0000004012058824 */ /* 0x000fe400078e02bc */
[C---:B------:R-:W-:Y:S01]  /*f0a0*/  @P2 FMUL.FTZ R18, R170.reuse, 0.69314718246459960938 ;  /* 0x3f317218aa122820 */ /* 0x040fe20000410000 */
[----:B------:R-:W-:Y:S01]  /*f0b0*/  @P3 FMUL.FTZ R170, R170, 0.69314718246459960938 ;  /* 0x3f317218aaaa3820 */ /* 0x000fe20000410000 */
[----:B------:R-:W-:Y:S01]  /*f0c0*/  LOP3.LUT R23, R23, R8, RZ, 0x3c, !PT ;  /* 0x0000000817177212 */ /* 0x000fe200078e3cff */
[----:B------:R-:W-:Y:S01]  /*f0d0*/  @!P0 IMAD R5, R5, 0x4, R2 ;  /* 0x0000000405058824 */ /* 0x000fe200078e0202 */
[----:B------:R-:W2:Y:S08]  /*f0e0*/  @P3 MUFU.RCP R6, R0 ;  /* 0x0000000000063308 */ /* 0x000eb00000001000 */
[----:B------:R-:W3:Y:S01]  /*f0f0*/  @P2 MUFU.LG2 R2, R7 ;  /* 0x0000000700022308 */ /* 0x000ee20000000c00 */
[----:B-1----:R-:W-:Y:S01]  /*f100*/  @!P0 STS [R5+0x38400], R3 ;  /* 0x0384000305008388 */ /* 0x002fe20000000800 */
[-C--:B------:R-:W-:Y:S01]  /*f110*/  FMUL.FTZ R181, R25, R3.reuse ;  /* 0x0000000319b57220 */ /* 0x080fe20000410000 */
[-C--:B------:R-:W-:Y:S01]  /*f120*/  FMUL.FTZ R182, R28, R3.reuse ;  /* 0x000000031cb67220 */ /* 0x080fe20000410000 */
[-C--:B------:R-:W-:Y:S01]  /*f130*/  FMUL.FTZ R180, R32, R3.reuse ;  /* 0x0000000320b47220 */ /* 0x080fe20000410000 */
[-C--:B------:R-:W-:Y:S01]  /*f140*/  FMUL.FTZ R28, R33, R3.reuse ;  /* 0x00000003211c7220 */ /* 0x080fe20000410000 */
[-C--:B------:R-:W-:Y:S01]  /*f150*/  FMUL.FTZ R183, R24, R3.reuse ;  /* 0x0000000318b77220 */ /* 0x080fe20000410000 */
[-C--:B------:R-:W-:Y:S01]  /*f160*/  FMUL.FTZ R179, R29, R3.reuse ;  /* 0x000000031db37220 */ /* 0x080fe20000410000 */
[----:B------:R-:W1:Y:S01]  /*f170*/  @P3 MUFU.LG2 R20, R0 ;  /* 0x0000000000143308 */ /* 0x000e620000000c00 */
[----:B--2---:R2:W-:Y:S01]  /*f180*/  @!P0 STS [R5+0x38420], R6 ;  /* 0x0384200605008388 */ /* 0x0045e20000000800 */
[-C--:B------:R-:W-:Y:S01]  /*f190*/  FMUL.FTZ R178, R36, R3.reuse ;  /* 0x0000000324b27220 */ /* 0x080fe20000410000 */
[-C--:B------:R-:W-:Y:S01]  /*f1a0*/  FMUL.FTZ R176, R37, R3.reuse ;  /* 0x0000000325b07220 */ /* 0x080fe20000410000 */
[-C--:B------:R-:W-:Y:S01]  /*f1b0*/  FMUL.FTZ R177, R40, R3.reuse ;  /* 0x0000000328b17220 */ /* 0x080fe20000410000 */
[-C--:B------:R-:W-:Y:S01]  /*f1c0*/  FMUL.FTZ R32, R41, R3.reuse ;  /* 0x0000000329207220 */ /* 0x080fe20000410000 */
[-C--:B------:R-:W-:Y:S01]  /*f1d0*/  FMUL.FTZ R173, R44, R3.reuse ;  /* 0x000000032cad7220 */ /* 0x080fe20000410000 */
[-C--:B0-----:R-:W-:Y:S01]  /*f1e0*/  FMUL.FTZ R167, R45, R3.reuse ;  /* 0x000000032da77220 */ /* 0x081fe20000410000 */
[-C--:B------:R-:W-:Y:S01]  /*f1f0*/  FMUL.FTZ R172, R48, R3.reuse ;  /* 0x0000000330ac7220 */ /* 0x080fe20000410000 */
[----:B---3--:R-:W-:Y:S01]  /*f200*/  @P2 FMUL.FTZ R21, R2, 0.69314718246459960938 ;  /* 0x3f31721802152820 */ /* 0x008fe20000410000 */
        /* <DEDUP_REMOVED lines=57> */
[----:B------:R-:W-:Y:S01]  /*f5a0*/  @P2 FFMA.FTZ R174, R18, R169, R21 ;  /* 0x000000a912ae2223 */ /* 0x000fe20000010015 */
[----:B------:R-:W-:Y:S01]  /*f5b0*/  PLOP3.LUT P0, PT, PT, PT, PT, 0x8, 0x0 ;  /* 0x000000000000781c */ /* 0x000fe20003f0e170 */
        /* <DEDUP_REMOVED lines=62> */
.L_x_1001:
[----:B------:R-:W-:Y:S05]  /*f9a0*/  BSYNC B7 ;  /* 0x0000000000077941 */ /* 0x000fea0003800000 */
.L_x_999:
        /* <DEDUP_REMOVED lines=36> */
[----:B------:R-:W-:Y:S01]  /*fbf0*/  LOP3.LUT R48, R171, 0x380, RZ, 0xc0, !PT ;  /* 0x00000380ab307812 */ /* 0x000fe200078ec0ff */
[--C-:B------:R-:W-:Y:S01]  /*fc00*/  IMAD.X R49, RZ, RZ, R123.reuse, P0 ;  /* 0x000000ffff317224 */ /* 0x100fe200000e067b */
[----:B------:R-:W-:Y:S01]  /*fc10*/  LOP3.LUT R44, R169, 0x380, RZ, 0xc0, !PT ;  /* 0x00000380a92c7812 */ /* 0x000fe200078ec0ff */
[--C-:B------:R-:W-:Y:S01]  /*fc20*/  IMAD.X R45, RZ, RZ, R123.reuse, P1 ;  /* 0x000000ffff2d7224 */ /* 0x100fe200008e067b */
[C---:B------:R-:W-:Y:S02]  /*fc30*/  IADD3 R197, P4, R122.reuse, 0x60, RZ ;  /* 0x000000607ac57810 */ /* 0x040fe40007f9e0ff */
[----:B------:R-:W-:Y:S02]  /*fc40*/  IADD3 R199, P3, R122, 0x2000, RZ ;  /* 0x000020007ac77810 */ /* 0x000fe40007f7e0ff */
[----:B------:R-:W-:Y:S02]  /*fc50*/  SHF.R.U64 R48, R48, 0x3, RZ ;  /* 0x0000000330307819 */ /* 0x000fe400000012ff */
[----:B------:R-:W-:Y:S01]  /*fc60*/  IADD3 R64, P5, R122, 0x2040, RZ ;  /* 0x000020407a407810 */ /* 0x000fe20007fbe0ff */
[----:B------:R-:W-:Y:S01]  /*fc70*/  IMAD.X R57, RZ, RZ, R123, P3 ;  /* 0x000000ffff397224 */ /* 0x000fe200018e067b */
[----:B------:R-:W-:-:S02]  /*fc80*/  SHF.R.U64 R44, R44, 0x3, RZ ;  /* 0x000000032c2c7819 */ /* 0x000fc400000012ff */
[----:B------:R-:W-:Y:S01]  /*fc90*/  IADD3 R60, P6, R122, 0x2020, RZ ;  /* 0x000020207a3c7810 */ /* 0x000fe20007fde0ff */
[--C-:B------:R-:W-:Y:S01]  /*fca0*/  IMAD.X R65, RZ, RZ, R123.reuse, P5 ;  /* 0x000000ffff417224 */ /* 0x100fe200028e067b */
[----:B------:R-:W-:Y:S02]  /*fcb0*/  LOP3.LUT R52, R197, 0x380, RZ, 0xc0, !PT ;  /* 0x00000380c5347812 */ /* 0x000fe400078ec0ff */
[----:B------:R-:W-:Y:S01]  /*fcc0*/  LOP3.LUT R56, R199, 0x380, RZ, 0xc0, !PT ;  /* 0x00000380c7387812 */ /* 0x000fe200078ec0ff */
[----:B------:R-:W-:Y:S01]  /*fcd0*/  IMAD.X R61, RZ, RZ, R123, P6 ;  /* 0x000000ffff3d7224 */ /* 0x000fe200030e067b */
[----:B------:R-:W-:Y:S02]  /*fce0*/  LOP3.LUT R48, R48, R171, RZ, 0x3c, !PT ;  /* 0x000000ab30307212 */ /* 0x000fe400078e3cff */
[----:B------:R-:W-:Y:S02]  /*fcf0*/  LOP3.LUT R171, R64, 0x380, RZ, 0xc0, !PT ;  /* 0x0000038040ab7812 */ /* 0x000fe400078ec0ff */
[----:B------:R-:W-:-:S02]  /*fd00*/  LOP3.LUT R44, R44, R169, RZ, 0x3c, !PT ;  /* 0x000000a92c2c7212 */ /* 0x000fc400078e3cff */
[----:B------:R-:W-:Y:S02]  /*fd10*/  LOP3.LUT R169, R60, 0x380, RZ, 0xc0, !PT ;  /* 0x000003803ca97812 */ /* 0x000fe400078ec0ff */
[----:B------:R-:W-:Y:S02]  /*fd20*/  SHF.R.U64 R52, R52, 0x3, RZ ;  /* 0x0000000334347819 */ /* 0x000fe400000012ff */
[----:B------:R-:W-:Y:S02]  /*fd30*/  SHF.R.U64 R56, R56, 0x3, RZ ;  /* 0x0000000338387819 */ /* 0x000fe400000012ff */
[C---:B------:R-:W-:Y:S02]  /*fd40*/  IADD3 R68, P2, R122.reuse, 0x2060, RZ ;  /* 0x000020607a447810 */ /* 0x040fe40007f5e0ff */
[C---:B------:R-:W-:Y:S02]  /*fd50*/  IADD3 R98, P1, R122.reuse, 0x4000, RZ ;  /* 0x000040007a627810 */ /* 0x040fe40007f3e0ff */
[----:B------:R-:W-:Y:S01]  /*fd60*/  IADD3.X R53, RZ, R123, RZ, P4, !PT ;  /* 0x0000007bff357210 */ /* 0x000fe200027fe4ff */
[--C-:B------:R-:W-:Y:S01]  /*fd70*/  IMAD.X R69, RZ, RZ, R123.reuse, P2 ;  /* 0x000000ffff457224 */ /* 0x100fe200010e067b */
[----:B------:R-:W-:Y:S01]  /*fd80*/  SHF.R.U64 R171, R171, 0x3, RZ ;  /* 0x00000003abab7819 */ /* 0x000fe200000012ff */
[----:B------:R-:W-:Y:S01]  /*fd90*/  IMAD.X R99, RZ, RZ, R123, P1 ;  /* 0x000000ffff637224 */ /* 0x000fe200008e067b */
[----:B------:R-:W-:-:S02]  /*fda0*/  IADD3 R36, P4, R122, 0x4040, RZ ;  /* 0x000040407a247810 */ /* 0x000fc40007f9e0ff */
[----:B------:R-:W-:Y:S02]  /*fdb0*/  SHF.R.U64 R169, R169, 0x3, RZ ;  /* 0x00000003a9a97819 */ /* 0x000fe400000012ff */
[----:B------:R-:W-:Y:S01]  /*fdc0*/  IADD3 R4, P0, R122, 0x4020, RZ ;  /* 0x000040207a047810 */ /* 0x000fe20007f1e0ff */
[--C-:B------:R-:W-:Y:S01]  /*fdd0*/  IMAD.X R107, RZ, RZ, R123.reuse, P4 ;  /* 0x000000ffff6b7224 */ /* 0x100fe200020e067b */
[----:B------:R-:W-:Y:S02]  /*fde0*/  LOP3.LUT R52, R52, R197, RZ, 0x3c, !PT ;  /* 0x000000c534347212 */ /* 0x000fe400078e3cff */
[----:B------:R-:W-:Y:S01]  /*fdf0*/  LOP3.LUT R56, R56, R199, RZ, 0x3c, !PT ;  /* 0x000000c738387212 */ /* 0x000fe200078e3cff */
[----:B------:R-:W-:Y:S01]  /*fe00*/  IMAD.X R103, RZ, RZ, R123, P0 ;  /* 0x000000ffff677224 */ /* 0x000fe200000e067b */
[----:B------:R-:W-:Y:S02]  /*fe10*/  LOP3.LUT R197, R68, 0x380, RZ, 0xc0, !PT ;  /* 0x0000038044c57812 */ /* 0x000fe400078ec0ff */
[----:B------:R-:W-:-:S02]  /*fe20*/  LOP3.LUT R199, R98, 0x380, RZ, 0xc0, !PT ;  /* 0x0000038062c77812 */ /* 0x000fc400078ec0ff */
[----:B------:R-:W-:Y:S02]  /*fe30*/  LOP3.LUT R64, R171, R64, RZ, 0x3c, !PT ;  /* 0x00000040ab407212 */ /* 0x000fe400078e3cff */
[----:B------:R-:W-:Y:S02]  /*fe40*/  LOP3.LUT R171, R36, 0x380, RZ, 0xc0, !PT ;  /* 0x0000038024ab7812 */ /* 0x000fe400078ec0ff */
[----:B------:R-:W-:Y:S02]  /*fe50*/  LOP3.LUT R60, R169, R60, RZ, 0x3c, !PT ;  /* 0x0000003ca93c7212 */ /* 0x000fe400078e3cff */
[----:B------:R-:W-:Y:S02]  /*fe60*/  LOP3.LUT R169, R4, 0x380, RZ, 0xc0, !PT ;  /* 0x0000038004a97812 */ /* 0x000fe400078ec0ff */
[----:B------:R-:W-:Y:S02]  /*fe70*/  SHF.R.U64 R197, R197, 0x3, RZ ;  /* 0x00000003c5c57819 */ /* 0x000fe400000012ff */
[----:B------:R-:W-:-:S02]  /*fe80*/  SHF.R.U64 R199, R199, 0x3, RZ ;  /* 0x00000003c7c77819 */ /* 0x000fc400000012ff */
[C---:B------:R-:W-:Y:S02]  /*fe90*/  IADD3 R40, P3, R122.reuse, 0x4060, RZ ;  /* 0x000040607a287810 */ /* 0x040fe40007f7e0ff */
[C---:B------:R-:W-:Y:S02]  /*fea0*/  IADD3 R6, P6, R122.reuse, 0x6000, RZ ;  /* 0x000060007a067810 */ /* 0x040fe40007fde0ff */
[----:B------:R-:W-:Y:S01]  /*feb0*/  SHF.R.U64 R171, R171, 0x3, RZ ;  /* 0x00000003abab7819 */ /* 0x000fe200000012ff */
[--C-:B------:R-:W-:Y:S01]  /*fec0*/  IMAD.X R111, RZ, RZ, R123.reuse, P3 ;  /* 0x000000ffff6f7224 */ /* 0x100fe200018e067b */
[C---:B------:R-:W-:Y:S01]  /*fed0*/  LOP3.LUT R37, R122.reuse, 0x380, RZ, 0xc0, !PT ;  /* 0x000003807a257812 */ /* 0x040fe200078ec0ff */
[----:B------:R-:W-:Y:S01]  /*fee0*/  IMAD.X R115, RZ, RZ, R123, P6 ;  /* 0x000000ffff737224 */ /* 0x000fe200030e067b */
[----:B------:R-:W-:Y:S02]  /*fef0*/  IADD3 R30, P1, R122, 0x6060, RZ ;  /* 0x000060607a1e7810 */ /* 0x000fe40007f3e0ff */
[----:B------:R-:W-:-:S02]  /*ff00*/  SHF.R.U64 R169, R169, 0x3, RZ ;  /* 0x00000003a9a97819 */ /* 0x000fc400000012ff */
[----:B------:R-:W-:Y:S01]  /*ff10*/  IADD3 R34, P2, R122, 0x6040, RZ ;  /* 0x000060407a227810 */ /* 0x000fe20007f5e0ff */
[----:B------:R-:W-:Y:S01]  /*ff20*/  IMAD.X R41, RZ, RZ, R123, P1 ;  /* 0x000000ffff297224 */ /* 0x000fe200008e067b */
[----:B------:R-:W-:Y:S02]  /*ff30*/  LOP3.LUT R68, R197, R68, RZ, 0x3c, !PT ;  /* 0x00000044c5447212 */ /* 0x000fe400078e3cff */
[----:B------:R-:W-:Y:S02]  /*ff40*/  LOP3.LUT R98, R199, R98, RZ, 0x3c, !PT ;  /* 0x00000062c7627212 */ /* 0x000fe400078e3cff */
[----:B------:R-:W-:Y:S02]  /*ff50*/  LOP3.LUT R197, R40, 0x380, RZ, 0xc0, !PT ;  /* 0x0000038028c57812 */ /* 0x000fe400078ec0ff */
[----:B------:R-:W-:Y:S02]  /*ff60*/  LOP3.LUT R199, R6, 0x380, RZ, 0xc0, !PT ;  /* 0x0000038006c77812 */ /* 0x000fe400078ec0ff */
[----:B------:R-:W-:-:S02]  /*ff70*/  LOP3.LUT R106, R171, R36, RZ, 0x3c, !PT ;  /* 0x00000024ab6a7212 */ /* 0x000fc400078e3cff */
[----:B------:R-:W-:Y:S02]  /*ff80*/  SHF.R.U64 R37, R37, 0x3, RZ ;  /* 0x0000000325257819 */ /* 0x000fe400000012ff */
[----:B------:R-:W-:Y:S02]  /*ff90*/  LOP3.LUT R171, R30, 0x380, RZ, 0xc0, !PT ;  /* 0x000003801eab7812 */ /* 0x000fe400078ec0ff */
[----:B------:R-:W-:Y:S02]  /*ffa0*/  LOP3.LUT R102, R169, R4, RZ, 0x3c, !PT ;  /* 0x00000004a9667212 */ /* 0x000fe400078e3cff */
[----:B------:R-:W-:Y:S02]  /*ffb0*/  LOP3.LUT R169, R34, 0x380, RZ, 0xc0, !PT ;  /* 0x0000038022a97812 */ /* 0x000fe400078ec0ff */
[----:B-1----:R-:W-:Y:S02]  /*ffc0*/  IADD3 R24, P5, R122, 0x6020, RZ ;  /* 0x000060207a187810 */ /* 0x002fe40007fbe0ff */
[----:B------:R-:W-:-:S02]  /*ffd0*/  SHF.R.U64 R197, R197, 0x3, RZ ;  /* 0x00000003c5c57819 */ /* 0x000fc400000012ff */
[----:B------:R-:W-:Y:S01]  /*ffe0*/  SHF.R.U64 R199, R199, 0x3, RZ ;  /* 0x00000003c7c77819 */ /* 0x000fe200000012ff */
[----:B------:R-:W-:Y:S01]  /*fff0*/  IMAD.X R119, RZ, RZ, R123, P5 ;  /* 0x000000ffff777224 */ /* 0x000fe200028e067b */
[----:B------:R-:W-:Y:S02]  /*10000*/  LOP3.LUT R122, R37, R122, RZ, 0x3c, !PT ;  /* 0x0000007a257a7212 */ /* 0x000fe400078e3cff */
[----:B------:R-:W-:Y:S02]  /*10010*/  SHF.R.U64 R171, R171, 0x3, RZ ;  /* 0x00000003abab7819 */ /* 0x000fe400000012ff */
[----:B------:R-:W-:Y:S02]  /*10020*/  SHF.R.U64 R169, R169, 0x3, RZ ;  /* 0x00000003a9a97819 */ /* 0x000fe400000012ff */
[----:B------:R-:W-:Y:S02]  /*10030*/  LOP3.LUT R110, R197, R40, RZ, 0x3c, !PT ;  /* 0x00000028c56e7212 */ /* 0x000fe400078e3cff */
[----:B------:R-:W-:-:S02]  /*10040*/  LOP3.LUT R114, R199, R6, RZ, 0x3c, !PT ;  /* 0x00000006c7727212 */ /* 0x000fc400078e3cff */
[-C--:B------:R-:W-:Y:S02]  /*10050*/  IADD3.X R37, RZ, R123.reuse, RZ, P2, !PT ;  /* 0x0000007bff257210 */ /* 0x080fe400017fe4ff */
[----:B------:R-:W-:Y:S02]  /*10060*/  MOV R122, R122 ;  /* 0x0000007a007a7202 */ /* 0x000fe40000000f00 */
[----:B------:R-:W-:Y:S02]  /*10070*/  F2FP.BF16.F32.PACK_AB R4, R181, R183 ;  /* 0x000000b7b504723e */ /* 0x000fe400000010ff */
[----:B------:R-:W-:Y:S01]  /*10080*/  F2FP.BF16.F32.PACK_AB R6, R179, R182 ;  /* 0x000000b6b306723e */ /* 0x000fe200000010ff */
[----:B------:R-:W-:Y:S01]  /*10090*/  BAR.SYNC.DEFER_BLOCKING 0x1, 0x100 ;  /* 0x0044000000007b1d */ /* 0x000fe20000010000 */
[----:B------:R-:W-:Y:S02]  /*100a0*/  LOP3.LUT R40, R171, R30, RZ, 0x3c, !PT ;  /* 0x0000001eab287212 */ /* 0x000fe400078e3cff */
[----:B------:R-:W-:-:S02]  /*100b0*/  LOP3.LUT R123, R24, 0x380, RZ, 0xc0, !PT ;  /* 0x00000380187b7812 */ /* 0x000fc400078ec0ff */
[----:B------:R-:W-:Y:S02]  /*100c0*/  MOV R45, R44 ;  /* 0x0000002c002d7202 */ /* 0x000fe40000000f00 */
[----:B------:R-:W-:Y:S02]  /*100d0*/  F2FP.BF16.F32.PACK_AB R30, R176, R178 ;  /* 0x000000b2b01e723e */ /* 0x000fe400000010ff */
[----:B------:R-:W-:Y:S02]  /*100e0*/  LOP3.LUT R36, R169, R34, RZ, 0x3c, !PT ;  /* 0x00000022a9247212 */ /* 0x000fe400078e3cff */
[----:B------:R-:W-:Y:S02]  /*100f0*/  MOV R48, R48 ;  /* 0x0000003000307202 */ /* 0x000fe40000000f00 */
[----:B------:R-:W-:Y:S02]  /*10100*/  F2FP.BF16.F32.PACK_AB R34, R167, R173 ;  /* 0x000000ada722723e */ /* 0x000fe400000010ff */
[----:B------:R-:W-:-:S02]  /*10110*/  MOV R52, R52 ;  /* 0x0000003400347202 */ /* 0x000fc40000000f00 */
[----:B------:R-:W-:Y:S02]  /*10120*/  SHF.R.U64 R123, R123, 0x3, RZ ;  /* 0x000000037b7b7819 */ /* 0x000fe400000012ff */
[----:B------:R-:W-:Y:S02]  /*10130*/  MOV R56, R56 ;  /* 0x0000003800387202 */ /* 0x000fe40000000f00 */
[----:B------:R-:W-:Y:S02]  /*10140*/  MOV R60, R60 ;  /* 0x0000003c003c7202 */ /* 0x000fe40000000f00 */
[----:B------:R-:W-:Y:S01]  /*10150*/  MOV R64, R64 ;  /* 0x0000004000407202 */ /* 0x000fe20000000f00 */
[----:B------:R1:W-:Y:S01]  /*10160*/  STSM.16.M88.4 [R122], R4 ;  /* 0x000000047a007844 */ /* 0x0003e20000000200 */
[----:B------:R-:W-:Y:S02]  /*10170*/  MOV R68, R68 ;  /* 0x0000004400447202 */ /* 0x000fe40000000f00 */
[----:B------:R-:W-:Y:S01]  /*10180*/  F2FP.BF16.F32.PACK_AB R83, R87, R86 ;  /* 0x000000565753723e */ /* 0x000fe200000010ff */
[----:B------:R2:W-:Y:S01]  /*10190*/  STSM.16.M88.4 [R45], R28 ;  /* 0x0000001c2d007844 */ /* 0x0005e20000000200 */
[----:B------:R-:W-:-:S02]  /*101a0*/  F2FP.BF16.F32.PACK_AB R89, R91, R90 ;  /* 0x0000005a5b59723e */ /* 0x000fc400000010ff */
[----:B------:R-:W-:Y:S01]  /*101b0*/  LOP3.LUT R118, R123, R24, RZ, 0x3c, !PT ;  /* 0x000000187b767212 */ /* 0x000fe200078e3cff */
[----:B------:R-:W-:Y:S01]  /*101c0*/  STSM.16.M88.4 [R48], R32 ;  /* 0x0000002030007844 */ /* 0x000fe20000000200 */
[----:B------:R-:W-:Y:S02]  /*101d0*/  MOV R0, R98 ;  /* 0x0000006200007202 */ /* 0x000fe40000000f00 */
[----:B------:R-:W-:Y:S01]  /*101e0*/  F2FP.BF16.F32.PACK_AB R90, R93, R92 ;  /* 0x0000005c5d5a723e */ /* 0x000fe200000010ff */
[----:B------:R-:W-:Y:S01]  /*101f0*/  STSM.16.M88.4 [R52], R12 ;  /* 0x0000000c34007844 */ /* 0x000fe20000000200 */
[----:B------:R-:W-:Y:S02]  /*10200*/  F2FP.BF16.F32.PACK_AB R91, R95, R94 ;  /* 0x0000005e5f5b723e */ /* 0x000fe400000010ff */
[----:B------:R-:W-:Y:S01]  /*10210*/  F2FP.BF16.F32.PACK_AB R96, R97, R96 ;  /* 0x000000606160723e */ /* 0x000fe200000010ff */
[----:B------:R-:W-:Y:S01]  /*10220*/  STSM.16.M88.4 [R56], R8 ;  /* 0x0000000838007844 */ /* 0x000fe20000000200 */
[----:B-1----:R-:W-:-:S02]  /*10230*/  F2FP.BF16.F32.PACK_AB R4, R160, R163 ;  /* 0x000000a3a004723e */ /* 0x002fc400000010ff */
[----:B------:R-:W-:Y:S02]  /*10240*/  F2FP.BF16.F32.PACK_AB R5, R67, R66 ;  /* 0x000000424305723e */ /* 0x000fe400000010ff */
[----:B------:R-:W-:Y:S02]  /*10250*/  F2FP.BF16.F32.PACK_AB R6, R152, R162 ;  /* 0x000000a29806723e */ /* 0x000fe400000010ff */
[----:B------:R-:W-:Y:S02]  /*10260*/  F2FP.BF16.F32.PACK_AB R7, R71, R70 ;  /* 0x000000464707723e */ /* 0x000fe400000010ff */
[----:B--2---:R-:W-:Y:S02]  /*10270*/  F2FP.BF16.F32.PACK_AB R28, R73, R158 ;  /* 0x0000009e491c723e */ /* 0x004fe400000010ff */
[----:B------:R-:W-:Y:S01]  /*10280*/  F2FP.BF16.F32.PACK_AB R29, R75, R74 ;  /* 0x0000004a4b1d723e */ /* 0x000fe200000010ff */
[----:B------:R-:W-:Y:S01]  /*10290*/  STSM.16.M88.4 [R60], R4 ;  /* 0x000000043c007844 */ /* 0x000fe20000000200 */
[----:B------:R-:W-:-:S02]  /*102a0*/  F2FP.BF16.F32.PACK_AB R30, R77, R76 ;  /* 0x0000004c4d1e723e */ /* 0x000fc400000010ff */
[----:B------:R-:W-:Y:S02]  /*102b0*/  F2FP.BF16.F32.PACK_AB R31, R79, R78 ;  /* 0x0000004e4f1f723e */ /* 0x000fe400000010ff */
[----:B------:R-:W-:Y:S02]  /*102c0*/  MOV R102, R102 ;  /* 0x0000006600667202 */ /* 0x000fe40000000f00 */
[----:B------:R-:W-:Y:S01]  /*102d0*/  MOV R24, R106 ;  /* 0x0000006a00187202 */ /* 0x000fe20000000f00 */
[----:B------:R-:W-:Y:S01]  /*102e0*/  STSM.16.M88.4 [R64], R28 ;  /* 0x0000001c40007844 */ /* 0x000fe20000000200 */
[----:B------:R-:W-:Y:S02]  /*102f0*/  F2FP.BF16.F32.PACK_AB R97, R42, R3 ;  /* 0x000000032a61723e */ /* 0x000fe400000010ff */
[----:B------:R-:W-:Y:S01]  /*10300*/  F2FP.BF16.F32.PACK_AB R98, R101, R100 ;  /* 0x000000646562723e */ /* 0x000fe200000010ff */
[----:B------:R-:W-:Y:S01]  /*10310*/  STSM.16.M88.4 [R68], R80 ;  /* 0x0000005044007844 */ /* 0x000fe20000000200 */
[----:B------:R-:W-:-:S02]  /*10320*/  F2FP.BF16.F32.PACK_AB R99, R54, R50 ;  /* 0x000000323663723e */ /* 0x000fc400000010ff */
[----:B------:R-:W-:Y:S01]  /*10330*/  F2FP.BF16.F32.PACK_AB R104, R105, R104 ;  /* 0x000000686968723e */ /* 0x000fe200000010ff */
[----:B------:R1:W-:Y:S01]  /*10340*/  STSM.16.M88.4 [R0], R88 ;  /* 0x0000005800007844 */ /* 0x0003e20000000200 */
[----:B------:R-:W-:Y:S02]  /*10350*/  MOV R44, R114 ;  /* 0x00000072002c7202 */ /* 0x000fe40000000f00 */
[----:B------:R-:W-:Y:S01]  /*10360*/  F2FP.BF16.F32.PACK_AB R105, R62, R58 ;  /* 0x0000003a3e69723e */ /* 0x000fe200000010ff */
[----:B------:R-:W-:Y:S01]  /*10370*/  STSM.16.M88.4 [R102], R96 ;  /* 0x0000006066007844 */ /* 0x000fe20000000200 */
[----:B------:R-:W-:Y:S02]  /*10380*/  F2FP.BF16.F32.PACK_AB R106, R109, R108 ;  /* 0x0000006c6d6a723e */ /* 0x000fe400000010ff */
[----:B------:R-:W-:Y:S02]  /*10390*/  F2FP.BF16.F32.PACK_AB R107, R153, R72 ;  /* 0x00000048996b723e */ /* 0x000fe400000010ff */
[----:B------:R-:W-:-:S02]  /*103a0*/  F2FP.BF16.F32.PACK_AB R112, R113, R112 ;  /* 0x000000707170723e */ /* 0x000fc400000010ff */
[----:B------:R-:W-:Y:S01]  /*103b0*/  MOV R110, R110 ;  /* 0x0000006e006e7202 */ /* 0x000fe20000000f00 */
[----:B------:R2:W-:Y:S01]  /*103c0*/  STSM.16.M88.4 [R24], R104 ;  /* 0x0000006818007844 */ /* 0x0005e20000000200 */
[----:B------:R-:W-:Y:S02]  /*103d0*/  F2FP.BF16.F32.PACK_AB R113, R155, R154 ;  /* 0x0000009a9b71723e */ /* 0x000fe400000010ff */
[----:B------:R-:W-:Y:S01]  /*103e0*/  F2FP.BF16.F32.PACK_AB R114, R117, R116 ;  /* 0x000000747572723e */ /* 0x000fe200000010ff */
[----:B-1----:R-:W-:Y:S01]  /*103f0*/  IMAD.MOV.U32 R0, RZ, RZ, RZ ;  /* 0x000000ffff007224 */ /* 0x002fe200078e00ff */
[----:B------:R-:W-:Y:S02]  /*10400*/  F2FP.BF16.F32.PACK_AB R115, R157, R156 ;  /* 0x0000009c9d73723e */ /* 0x000fe400000010ff */
[----:B------:R-:W-:Y:S02]  /*10410*/  F2FP.BF16.F32.PACK_AB R120, R121, R120 ;  /* 0x000000787978723e */ /* 0x000fe400000010ff */
[----:B------:R-:W-:Y:S01]  /*10420*/  F2FP.BF16.F32.PACK_AB R128, R129, R128 ;  /* 0x000000808180723e */ /* 0x000fe200000010ff */
[----:B------:R-:W-:Y:S01]  /*10430*/  STSM.16.M88.4 [R110], R112 ;  /* 0x000000706e007844 */ /* 0x000fe20000000200 */
[----:B------:R-:W-:-:S02]  /*10440*/  F2FP.BF16.F32.PACK_AB R121, R161, R159 ;  /* 0x0000009fa179723e */ /* 0x000fc400000010ff */
[----:B------:R-:W-:Y:S02]  /*10450*/  F2FP.BF16.F32.PACK_AB R122, R125, R124 ;  /* 0x0000007c7d7a723e */ /* 0x000fe400000010ff */
[----:B------:R-:W-:Y:S02]  /*10460*/  F2FP.BF16.F32.PACK_AB R123, R127, R126 ;  /* 0x0000007e7f7b723e */ /* 0x000fe400000010ff */
[----:B------:R-:W-:Y:S02]  /*10470*/  F2FP.BF16.F32.PACK_AB R129, R131, R130 ;  /* 0x000000828381723e */ /* 0x000fe400000010ff */
[----:B------:R-:W-:Y:S01]  /*10480*/  F2FP.BF16.F32.PACK_AB R136, R137, R136 ;  /* 0x000000888988723e */ /* 0x000fe200000010ff */
[----:B------:R-:W-:Y:S01]  /*10490*/  STSM.16.M88.4 [R44], R120 ;  /* 0x000000782c007844 */ /* 0x000fe20000000200 */
[----:B------:R-:W-:Y:S02]  /*104a0*/  ISETP.NE.U32.AND P0, PT, RZ, UR4, PT ;  /* 0x00000004ff007c0c */ /* 0x000fe4000bf05070 */
[----:B------:R-:W-:-:S02]  /*104b0*/  IADD3 R6, P1, R209, UR4, RZ ;  /* 0x00000004d1067c10 */ /* 0x000fc4000ff3e0ff */
[----:B------:R-:W-:Y:S02]  /*104c0*/  MOV R118, R118 ;  /* 0x0000007600767202 */ /* 0x000fe40000000f00 */
[----:B------:R-:W-:Y:S02]  /*104d0*/  F2FP.BF16.F32.PACK_AB R130, R133, R132 ;  /* 0x000000848582723e */ /* 0x000fe400000010ff */
[----:B------:R-:W-:Y:S02]  /*104e0*/  F2FP.BF16.F32.PACK_AB R131, R135, R134 ;  /* 0x000000868783723e */ /* 0x000fe400000010ff */
[----:B------:R-:W-:Y:S02]  /*104f0*/  F2FP.BF16.F32.PACK_AB R137, R139, R138 ;  /* 0x0000008a8b89723e */ /* 0x000fe400000010ff */
[----:B------:R-:W-:Y:S01]  /*10500*/  F2FP.BF16.F32.PACK_AB R144, R145, R144 ;  /* 0x000000909190723e */ /* 0x000fe200000010ff */
[----:B------:R-:W-:Y:S01]  /*10510*/  STSM.16.M88.4 [R118], R128 ;  /* 0x0000008076007844 */ /* 0x000fe20000000200 */
[----:B------:R-:W-:-:S02]  /*10520*/  MOV R36, R36 ;  /* 0x0000002400247202 */ /* 0x000fc40000000f00 */
[----:B------:R-:W-:Y:S02]  /*10530*/  F2FP.BF16.F32.PACK_AB R138, R141, R140 ;  /* 0x0000008c8d8a723e */ /* 0x000fe400000010ff */
[----:B------:R-:W-:Y:S02]  /*10540*/  F2FP.BF16.F32.PACK_AB R139, R143, R142 ;  /* 0x0000008e8f8b723e */ /* 0x000fe400000010ff */
[----:B------:R-:W-:Y:S02]  /*10550*/  F2FP.BF16.F32.PACK_AB R145, R147, R146 ;  /* 0x000000929391723e */ /* 0x000fe400000010ff */
[----:B------:R-:W-:Y:S01]  /*10560*/  MOV R40, R40 ;  /* 0x0000002800287202 */ /* 0x000fe20000000f00 */
[----:B------:R1:W-:Y:S01]  /*10570*/  STSM.16.M88.4 [R36], R136 ;  /* 0x0000008824007844 */ /* 0x0003e20000000200 */
[----:B------:R-:W-:Y:S02]  /*10580*/  F2FP.BF16.F32.PACK_AB R146, R149, R148 ;  /* 0x000000949592723e */ /* 0x000fe400000010ff */
[----:B------:R-:W-:-:S02]  /*10590*/  F2FP.BF16.F32.PACK_AB R147, R151, R150 ;  /* 0x000000969793723e */ /* 0x000fc400000010ff */
        /* <DEDUP_REMOVED lines=9> */
[----:B--2---:R-:W-:Y:S01]  /*10630*/  IMAD.U32 R24, RZ, RZ, UR4 ;  /* 0x00000004ff187e24 */ /* 0x004fe2000f8e00ff */
        /* <DEDUP_REMOVED lines=26> */
[----:B------:R-:W-:-:S02]  /*107e0*/  P2R R10, PR, RZ, 0x20 ;  /* 0x00000020ff0a7803 */ /* 0x000fc40000000000 */
[C---:B------:R-:W-:Y:S02]  /*107f0*/  IADD3 R41, P1, R20.reuse, 0x6000, RZ ;  /* 0x0000600014297810 */ /* 0x040fe40007f3e0ff */
[C---:B------:R-:W-:Y:S02]  /*10800*/  IADD3 R45, P2, R20.reuse, 0x7000, RZ ;  /* 0x00007000142d7810 */ /* 0x040fe40007f5e0ff */
[C---:B------:R-:W-:Y:S02]  /*10810*/  IADD3 R49, P3, R20.reuse, 0x8000, RZ ;  /* 0x0000800014317810 */ /* 0x040fe40007f7e0ff */
[C---:B------:R-:W-:Y:S02]  /*10820*/  IADD3 R53, P4, R20.reuse, 0x9000, RZ ;  /* 0x0000900014357810 */ /* 0x040fe40007f9e0ff */
[----:B------:R-:W-:Y:S02]  /*10830*/  IADD3 R57, P5, R20, 0xa000, RZ ;  /* 0x0000a00014397810 */ /* 0x000fe40007fbe0ff */
[----:B-1----:R-:W-:-:S02]  /*10840*/  LOP3.LUT R36, R37, 0x380, RZ, 0xc0, !PT ;  /* 0x0000038025247812 */ /* 0x002fc400078ec0ff */
[----:B---3--:R-:W-:Y:S02]  /*10850*/  LOP3.LUT R40, R41, 0x380, RZ, 0xc0, !PT ;  /* 0x0000038029287812 */ /* 0x008fe400078ec0ff */
[----:B------:R-:W-:Y:S02]  /*10860*/  LOP3.LUT R44, R45, 0x380, RZ, 0xc0, !PT ;  /* 0x000003802d2c7812 */ /* 0x000fe400078ec0ff */
[----:B------:R-:W-:Y:S02]  /*10870*/  LOP3.LUT R48, R49, 0x380, RZ, 0xc0, !PT ;  /* 0x0000038031307812 */ /* 0x000fe400078ec0ff */
[----:B------:R-:W-:Y:S02]  /*10880*/  LOP3.LUT R52, R53, 0x380, RZ, 0xc0, !PT ;  /* 0x0000038035347812 */ /* 0x000fe400078ec0ff */
[----:B------:R-:W-:Y:S02]  /*10890*/  LOP3.LUT R56, R57, 0x380, RZ, 0xc0, !PT ;  /* 0x0000038039387812 */ /* 0x000fe400078ec0ff */
[----:B------:R-:W-:-:S02]  /*108a0*/  SHF.R.U64 R36, R36, 0x3, RZ ;  /* 0x0000000324247819 */ /* 0x000fc400000012ff */
[----:B------:R-:W-:Y:S02]  /*108b0*/  SHF.R.U64 R40, R40, 0x3, RZ ;  /* 0x0000000328287819 */ /* 0x000fe400000012ff */
[----:B------:R-:W-:Y:S02]  /*108c0*/  SHF.R.U64 R44, R44, 0x3, RZ ;  /* 0x000000032c2c7819 */ /* 0x000fe400000012ff */
[----:B------:R-:W-:Y:S02]  /*108d0*/  SHF.R.U64 R48, R48, 0x3, RZ ;  /* 0x0000000330307819 */ /* 0x000fe400000012ff */
[----:B------:R-:W-:Y:S02]  /*108e0*/  SHF.R.U64 R52, R52, 0x3, RZ ;  /* 0x0000000334347819 */ /* 0x000fe400000012ff */
[----:B------:R-:W-:Y:S02]  /*108f0*/  SHF.R.U64 R56, R56, 0x3, RZ ;  /* 0x0000000338387819 */ /* 0x000fe400000012ff */
[----:B------:R-:W-:-:S02]  /*10900*/  LOP3.LUT R36, R36, R37, RZ, 0x3c, !PT ;  /* 0x0000002524247212 */ /* 0x000fc400078e3cff */
[----:B------:R-:W-:Y:S02]  /*10910*/  LOP3.LUT R40, R40, R41, RZ, 0x3c, !PT ;  /* 0x0000002928287212 */ /* 0x000fe400078e3cff */
[----:B------:R-:W-:Y:S02]  /*10920*/  LOP3.LUT R44, R44, R45, RZ, 0x3c, !PT ;  /* 0x0000002d2c2c7212 */ /* 0x000fe400078e3cff */
[----:B------:R-:W-:Y:S02]  /*10930*/  LOP3.LUT R48, R48, R49, RZ, 0x3c, !PT ;  /* 0x0000003130307212 */ /* 0x000fe400078e3cff */
[----:B------:R-:W-:Y:S02]  /*10940*/  LOP3.LUT R52, R52, R53, RZ, 0x3c, !PT ;  /* 0x0000003534347212 */ /* 0x000fe400078e3cff */
[----:B------:R-:W-:Y:S01]  /*10950*/  LOP3.LUT R56, R56, R57, RZ, 0x3c, !PT ;  /* 0x0000003938387212 */ /* 0x000fe200078e3cff */
[----:B--2---:R-:W-:Y:S06]  /*10960*/  @P6 BRA `(.L_x_1065) ;  /* 0x0000000000106947 */ /* 0x004fec0003800000 */
[----:B------:R-:W-:Y:S05]  /*10970*/  @!P0 BRA `(.L_x_1065) ;  /* 0x00000000000c8947 */ /* 0x000fea0003800000 */
[----:B------:R-:W2:Y:S04]  /*10980*/  LDG.E R3, desc[UR54][R6.64] ;  /* 0x0000003606037981 */ /* 0x000ea8000c1e1900 */
[----:B-----5:R-:W2:Y:S02]  /*10990*/  LDG.E R24, desc[UR54][R6.64+0x4] ;  /* 0x0000043606187981 */ /* 0x020ea4000c1e1900 */
[----:B--2---:R-:W-:-:S07]  /*109a0*/  IMAD.IADD R24, R24, 0x1, -R3 ;  /* 0x0000000118187824 */ /* 0x004fce00078e0a03 */
.L_x_1065:
        /* <DEDUP_REMOVED lines=14> */
[----:B------:R-:W-:Y:S01]  /*10a90*/  LOP3.LUT R64, R65, 0x380, RZ, 0xc0, !PT ;  /* 0x0000038041407812 */ /* 0x000fe200078ec0ff */
[----:B------:R-:W-:Y:S01]  /*10aa0*/  IMAD.X R77, RZ, RZ, R21, P4 ;  /* 0x000000ffff4d7224 */ /* 0x000fe200020e0615 */
        /* <DEDUP_REMOVED lines=20> */
[----:B------:R-:W-:Y:S02]  /*10bf0*/  LOP3.LUT R76, R3, R4, RZ, 0x3c, !PT ;  /* 0x00000004034c7212 */ /* 0x000fe400078e3cff */
[----:B------:R-:W-:Y:S02]  /*10c00*/  SHF.R.S32.HI R80, RZ, 0x1f, R208 ;  /* 0x0000001fff507819 */ /* 0x000fe400000114d0 */
[----:B------:R-:W-:Y:S02]  /*10c10*/  SEL R83, R211, RZ, !P0 ;  /* 0x000000ffd3537207 */ /* 0x000fe40004000000 */
[----:B------:R-:W-:Y:S02]  /*10c20*/  SEL R215, R215, RZ, !P0 ;  /* 0x000000ffd7d77207 */ /* 0x000fe40004000000 */
[----:B-----5:R-:W-:Y:S01]  /*10c30*/  SHF.R.S32.HI R81, RZ, 0x1f, R0 ;  /* 0x0000001fff517819 */ /* 0x020fe20000011400 */
[----:B------:R-:W-:Y:S06]  /*10c40*/  @P5 BRA `(.L_x_1066) ;  /* 0x0000000000645947 */ /* 0x000fec0003800000 */
[----:B------:R-:W-:Y:S01]  /*10c50*/  ULDC.64 UR4, c[0x0][0xc70] ;  /* 0x00031c0000047ab9 */ /* 0x000fe20000000a00 */
[----:B------:R-:W-:Y:S01]  /*10c60*/  MOV R5, R81 ;  /* 0x0000005100057202 */ /* 0x000fe20000000f00 */
        /* <DEDUP_REMOVED lines=13> */
[C---:B------:R-:W-:Y:S01]  /*10d40*/  IADD3 R6, P2, R11.reuse, R4, RZ ;  /* 0x000000040b067210 */ /* 0x040fe20007f5e0ff */
[C---:B------:R-:W-:Y:S01]  /*10d50*/  VIADD R3, R11.reuse, 0x8 ;  /* 0x000000080b037836 */ /* 0x040fe20000000000 */
[-C--:B------:R-:W-:Y:S01]  /*10d60*/  ISETP.GE.OR P1, PT, R11, R24.reuse, P0 ;  /* 0x000000180b00720c */ /* 0x080fe20000726670 */
[----:B------:R-:W-:Y:S01]  /*10d70*/  ULDC.64 UR4, c[0x0][0xc40] ;  /* 0x0003100000047ab9 */ /* 0x000fe20000000a00 */
[----:B------:R-:W-:Y:S02]  /*10d80*/  IADD3.X R7, R7, R5, R10, P2, !PT ;  /* 0x0000000507077210 */ /* 0x000fe400017fe40a */
[----:B------:R-:W-:Y:S02]  /*10d90*/  ISETP.GE.OR P0, PT, R3, R24, P0 ;  /* 0x000000180300720c */ /* 0x000fe40000706670 */
[----:B------:R-:W-:-:S04]  /*10da0*/  LEA R4, P2, R6, UR4, 0x2 ;  /* 0x0000000406047c11 */ /* 0x000fc8000f8410ff */
[----:B------:R-:W-:-:S05]  /*10db0*/  LEA.HI.X R5, R6, UR5, R7, 0x2, P2 ;  /* 0x0000000506057c11 */ /* 0x000fca00090f1407 */
[----:B------:R1:W-:Y:S04]  /*10dc0*/  @!P1 STG.E desc[UR54][R4.64], R174 ;  /* 0x000000ae04009986 */ /* 0x0003e8000c101936 */
[----:B------:R1:W-:Y:S02]  /*10dd0*/  @!P0 STG.E desc[UR54][R4.64+0x20], R175 ;  /* 0x000020af04008986 */ /* 0x0003e4000c101936 */
.L_x_1066:
[----:B------:R-:W2:Y:S01]  /*10de0*/  LDC R90, c[0x0][0xb8c] ;  /* 0x0002e300ff5a7b82 */ /* 0x000ea20000000800 */
[----:B-1----:R1:W5:Y:S01]  /*10df0*/  LD.E.128 R4, desc[UR54][R20.64] ;  /* 0x0000003614047980 */ /* 0x002362000c101d00 */
[----:B------:R-:W-:Y:S02]  /*10e00*/  ULDC.64 UR4, c[0x0][0xba0] ;  /* 0x0002e80000047ab9 */ /* 0x000fe40000000a00 */
[----:B------:R-:W-:Y:S01]  /*10e10*/  IMAD R3, R81, UR4, RZ ;  /* 0x0000000451037c24 */ /* 0x000fe2000f8e02ff */
[----:B------:R-:W5:Y:S04]  /*10e20*/  LD.E.128 R8, desc[UR54][R8.64] ;  /* 0x0000003608087980 */ /* 0x000f68000c101d00 */
[----:B------:R-:W5:Y:S01]  /*10e30*/  LD.E.128 R12, desc[UR54][R12.64] ;  /* 0x000000360c0c7980 */ /* 0x000f62000c101d00 */
[--C-:B-1----:R-:W-:Y:S01]  /*10e40*/  SHF.R.S32.HI R21, RZ, 0x1f, R187.reuse ;  /* 0x0000001fff157819 */ /* 0x102fe200000114bb */
[----:B------:R-:W-:-:S02]  /*10e50*/  IMAD.MOV.U32 R20, RZ, RZ, R187 ;  /* 0x000000ffff147224 */ /* 0x000fc400078e00bb */
[----:B------:R-:W5:Y:S01]  /*10e60*/  LD.E.128 R28, desc[UR54][R28.64] ;  /* 0x000000361c1c7980 */ /* 0x000f62000c101d00 */
[C---:B------:R-:W-:Y:S02]  /*10e70*/  IMAD R3, R0.reuse, UR5, R3 ;  /* 0x0000000500037c24 */ /* 0x040fe4000f8e0203 */
[----:B------:R-:W-:Y:S01]  /*10e80*/  IMAD.WIDE.U32 R20, R0, UR4, R20 ;  /* 0x0000000400147c25 */ /* 0x000fe2000f8e0014 */
[----:B------:R-:W-:Y:S01]  /*10e90*/  ULDC.64 UR4, c[0x0][0xbe0] ;  /* 0x0002f80000047ab9 */ /* 0x000fe20000000a00 */
[----:B------:R-:W5:Y:S02]  /*10ea0*/  LD.E.128 R32, desc[UR54][R32.64] ;  /* 0x0000003620207980 */ /* 0x000f64000c101d00 */
[----:B------:R-:W-:Y:S02]  /*10eb0*/  IMAD.IADD R21, R21, 0x1, R3 ;  /* 0x0000000115157824 */ /* 0x000fe400078e0203 */
[----:B------:R-:W-:Y:S01]  /*10ec0*/  VIADD R3, R187, 0x40 ;  /* 0x00000040bb037836 */ /* 0x000fe20000000000 */
[----:B------:R-:W5:Y:S01]  /*10ed0*/  LD.E.128 R36, desc[UR54][R36.64] ;  /* 0x0000003624247980 */ /* 0x000f62000c101d00 */
[----:B------:R-:W-:-:S03]  /*10ee0*/  IMAD R81, R80, UR4, RZ ;  /* 0x0000000450517c24 */ /* 0x000fc6000f8e02ff */
[-C--:B--2---:R-:W-:Y:S01]  /*10ef0*/  ISETP.GE.AND P3, PT, R3, R90.reuse, PT ;  /* 0x0000005a0300720c */ /* 0x084fe20003f66270 */
[----:B------:R-:W-:Y:S01]  /*10f00*/  IMAD R85, R213, -0x40, R24 ;  /* 0xffffffc0d5557824 */ /* 0x000fe200078e0218 */
[----:B------:R-:W5:Y:S01]  /*10f10*/  LD.E.128 R40, desc[UR54][R40.64] ;  /* 0x0000003628287980 */ /* 0x000f62000c101d00 */
[----:B------:R-:W-:Y:S01]  /*10f20*/  VIADD R0, R192, 0x20 ;  /* 0x00000020c0007836 */ /* 0x000fe20000000000 */
[----:B------:R-:W-:Y:S01]  /*10f30*/  SEL R24, RZ, 0xffffffff, P3 ;  /* 0xffffffffff187807 */ /* 0x000fe20001800000 */
[C---:B------:R-:W-:Y:S01]  /*10f40*/  IMAD R81, R208.reuse, UR5, R81 ;  /* 0x00000005d0517c24 */ /* 0x040fe2000f8e0251 */
[----:B------:R-:W5:Y:S01]  /*10f50*/  LD.E.128 R44, desc[UR54][R44.64] ;  /* 0x000000362c2c7980 */ /* 0x000f62000c101d00 */
[----:B------:R-:W-:Y:S01]  /*10f60*/  IMAD.WIDE.U32 R20, R208, UR4, R20 ;  /* 0x00000004d0147c25 */ /* 0x000fe2000f8e0014 */
[C---:B------:R-:W-:Y:S01]  /*10f70*/  ISETP.GE.AND P2, PT, R187.reuse, R90, PT ;  /* 0x0000005abb00720c */ /* 0x040fe20003f46270 */
[----:B------:R-:W-:Y:S01]  /*10f80*/  ULDC.64 UR4, c[0x0][0xbe8] ;  /* 0x0002fa0000047ab9 */ /* 0x000fe20000000a00 */
[----:B------:R-:W5:Y:S01]  /*10f90*/  LD.E.128 R48, desc[UR54][R48.64] ;  /* 0x0000003630307980 */ /* 0x000f62000c101d00 */
[----:B------:R-:W-:-:S03]  /*10fa0*/  VIADD R86, R187, 0x80 ;  /* 0x00000080bb567836 */ /* 0x000fc60000000000 */
[----:B------:R-:W5:Y:S01]  /*10fb0*/  LD.E.128 R52, desc[UR54][R52.64] ;  /* 0x0000003634347980 */ /* 0x000f62000c101d00 */
[----:B------:R-:W-:-:S03]  /*10fc0*/  IADD3 R87, R187, 0xc0, RZ ;  /* 0x000000c0bb577810 */ /* 0x000fc60007ffe0ff */
        /* <DEDUP_REMOVED lines=43> */
[----:B-1----:R-:W-:Y:S01]  /*11280*/  SEL R0, RZ, 0x40, P4 ;  /* 0x00000040ff007807 */ /* 0x002fe20002000000 */
[----:B------:R-:W-:-:S03]  /*11290*/  IMAD.IADD R91, R83, 0x1, R85 ;  /* 0x00000001535b7824 */ /* 0x000fc600078e0255 */
        /* <DEDUP_REMOVED lines=30> */
.L_x_1068:
[----:B------:R-:W-:Y:S05]  /*11480*/  BSYNC B1 ;  /* 0x0000000000017941 */ /* 0x000fea0003800000 */
.L_x_1067:
[----:B------:R-:W-:Y:S05]  /*11490*/  @P0 BRA `(.L_x_1069) ;  /* 0x0000000c00040947 */ /* 0x000fea0003800000 */
[----:B-1---5:R-:W-:Y:S01]  /*114a0*/  IADD3 R7, P0, R80, 0x20, RZ ;  /* 0x0000002050077810 */ /* 0x022fe20007f1e0ff */
[----:B------:R-:W-:Y:S01]  /*114b0*/  ULDC.64 UR4, c[0x0][0xbd8] ;  /* 0x0002f60000047ab9 */ /* 0x000fe20000000a00 */
[----:B------:R-:W-:Y:S01]  /*114c0*/  IMAD.MOV.U32 R4, RZ, RZ, R82 ;  /* 0x000000ffff047224 */ /* 0x000fe200078e0052 */
[-C--:B------:R-:W-:Y:S01]  /*114d0*/  ISETP.GE.AND P4, PT, R3, R90.reuse, PT ;  /* 0x0000005a0300720c */ /* 0x080fe20003f86270 */
[----:B------:R-:W-:Y:S01]  /*114e0*/  IMAD.MOV.U32 R5, RZ, RZ, R91 ;  /* 0x000000ffff057224 */ /* 0x000fe200078e005b */
[----:B------:R-:W-:Y:S02]  /*114f0*/  IADD3.X R80, RZ, R81, RZ, P0, !PT ;  /* 0x00000051ff507210 */ /* 0x000fe400007fe4ff */
        /* <DEDUP_REMOVED lines=24> */
.L_x_1064:
        /* <DEDUP_REMOVED lines=22> */
.L_x_1070:
        /* <DEDUP_REMOVED lines=23> */
[----:B------:R-:W-:-:S03]  /*11950*/  ULDC.64 UR4, c[0x0][0xc40] ;  /* 0x0003100000047ab9 */ /* 0x000fc60000000a00 */
[----:B------:R-:W-:Y:S01]  /*11960*/  IMAD.IADD R5, R5, 0x1, R7 ;  /* 0x0000000105057824 */ /* 0x000fe200078e0207 */
[----:B------:R-:W-:-:S04]  /*11970*/  LEA R6, P0, R4, UR4, 0x2 ;  /* 0x0000000404067c11 */ /* 0x000fc8000f8010ff */
[----:B------:R-:W-:Y:S02]  /*11980*/  LEA.HI.X R7, R4, UR5, R5, 0x2, P0 ;  /* 0x0000000504077c11 */ /* 0x000fe400080f1405 */
[----:B------:R-:W-:-:S05]  /*11990*/  MOV R5, 0xff800000 ;  /* 0xff80000000057802 */ /* 0x000fca0000000f00 */
[----:B------:R4:W-:Y:S02]  /*119a0*/  STG.E desc[UR54][R6.64], R5 ;  /* 0x0000000506007986 */ /* 0x0009e4000c101936 */
.L_x_1072:
[----:B------:R-:W-:Y:S05]  /*119b0*/  BSYNC B1 ;  /* 0x0000000000017941 */ /* 0x000fea0003800000 */
.L_x_1071:
        /* <DEDUP_REMOVED lines=20> */
[----:B------:R-:W-:Y:S01]  /*11b00*/  IMAD.SHL.U32 R3, R6, 0x2, RZ ;  /* 0x0000000206037824 */ /* 0x000fe200078e00ff */
[----:B------:R-:W-:Y:S01]  /*11b10*/  SEL R0, RZ, 0x1, P2 ;  /* 0x00000001ff007807 */ /* 0x000fe20001000000 */
[C---:B------:R-:W-:Y:S01]  /*11b20*/  IMAD R7, R208.reuse, UR5, R7 ;  /* 0x00000005d0077c24 */ /* 0x040fe2000f8e0207 */
[-C--:B------:R-:W-:Y:S01]  /*11b30*/  ISETP.GE.AND P2, PT, R15, R12.reuse, PT ;  /* 0x0000000c0f00720c */ /* 0x080fe20003f46270 */
[----:B------:R-:W-:Y:S01]  /*11b40*/  IMAD.WIDE.U32 R4, R208, UR4, R4 ;  /* 0x00000004d0047c25 */ /* 0x000fe2000f8e0004 */
[-C--:B------:R-:W-:Y:S01]  /*11b50*/  ISETP.GE.AND P3, PT, R21, R12.reuse, PT ;  /* 0x0000000c1500720c */ /* 0x080fe20003f66270 */
[----:B------:R-:W-:Y:S01]  /*11b60*/  ULDC.64 UR4, c[0x0][0xbe8] ;  /* 0x0002fa0000047ab9 */ /* 0x000fe20000000a00 */
[----:B------:R-:W-:Y:S01]  /*11b70*/  LOP3.LUT R0, R3, 0x2, R0, 0xe2, !PT ;  /* 0x0000000203007812 */ /* 0x000fe200078ee200 */
[C---:B------:R-:W-:Y:S01]  /*11b80*/  VIADD R29, R187.reuse, 0x100 ;  /* 0x00000100bb1d7836 */ /* 0x040fe20000000000 */
[----:B------:R-:W-:Y:S01]  /*11b90*/  SEL R3, RZ, 0x4, P2 ;  /* 0x00000004ff037807 */ /* 0x000fe20001000000 */
[----:B------:R-:W-:Y:S01]  /*11ba0*/  VIADD R31, R187, 0x140 ;  /* 0x00000140bb1f7836 */ /* 0x000fe20000000000 */
[----:B------:R-:W-:Y:S01]  /*11bb0*/  SEL R6, RZ, 0x8, P3 ;  /* 0x00000008ff067807 */ /* 0x000fe20001800000 */
[----:B------:R-:W-:Y:S01]  /*11bc0*/  IMAD.IADD R5, R5, 0x1, R7 ;  /* 0x0000000105057824 */ /* 0x000fe200078e0207 */
[C---:B------:R-:W-:Y:S01]  /*11bd0*/  IADD3 R7, R187.reuse, 0x180, RZ ;  /* 0x00000180bb077810 */ /* 0x040fe20007ffe0ff */
[----:B------:R-:W-:Y:S01]  /*11be0*/  VIADD R9, R187, 0x1c0 ;  /* 0x000001c0bb097836 */ /* 0x000fe20000000000 */
[----:B------:R-:W-:-:S02]  /*11bf0*/  ISETP.GE.AND P2, PT, R29, R12, PT ;  /* 0x0000000c1d00720c */ /* 0x000fc40003f46270 */
[-C--:B------:R-:W-:Y:S02]  /*11c00*/  ISETP.GE.AND P3, PT, R31, R12.reuse, PT ;  /* 0x0000000c1f00720c */ /* 0x080fe40003f66270 */
[----:B------:R-:W-:Y:S02]  /*11c10*/  ISETP.GE.AND P4, PT, R7, R12, PT ;  /* 0x0000000c0700720c */ /* 0x000fe40003f86270 */
[----:B------:R-:W-:Y:S01]  /*11c20*/  LOP3.LUT R3, R6, R0, R3, 0xfe, !PT ;  /* 0x0000000006037212 */ /* 0x000fe200078efe03 */
[----:B------:R-:W-:Y:S01]  /*11c30*/  IMAD R0, R215, UR4, RZ ;  /* 0x00000004d7007c24 */ /* 0x000fe2000f8e02ff */
[----:B------:R-:W-:Y:S02]  /*11c40*/  SEL R6, RZ, 0x10, P2 ;  /* 0x00000010ff067807 */ /* 0x000fe40001000000 */
[----:B------:R-:W-:Y:S02]  /*11c50*/  SEL R7, RZ, 0x20, P3 ;  /* 0x00000020ff077807 */ /* 0x000fe40001800000 */
[----:B------:R-:W-:-:S02]  /*11c60*/  SEL R8, RZ, 0x40, P4 ;  /* 0x00000040ff087807 */ /* 0x000fc40002000000 */
[----:B------:R-:W-:Y:S01]  /*11c70*/  LOP3.LUT R11, R7, R3, R6, 0xfe, !PT ;  /* 0x00000003070b7212 */ /* 0x000fe200078efe06 */
[----:B------:R-:W-:Y:S01]  /*11c80*/  IMAD R3, R211, UR5, R0 ;  /* 0x00000005d3037c24 */ /* 0x000fe2000f8e0200 */
[----:B------:R-:W-:Y:S01]  /*11c90*/  ISETP.GE.AND P2, PT, R9, R12, PT ;  /* 0x0000000c0900720c */ /* 0x000fe20003f46270 */
[----:B------:R-:W-:Y:S01]  /*11ca0*/  IMAD.WIDE.U32 R6, R211, UR4, R4 ;  /* 0x00000004d3067c25 */ /* 0x000fe2000f8e0004 */
[--C-:B------:R-:W-:Y:S02]  /*11cb0*/  SHF.R.S32.HI R9, RZ, 0x1f, R192.reuse ;  /* 0x0000001fff097819 */ /* 0x100fe400000114c0 */
[----:B------:R-:W-:Y:S01]  /*11cc0*/  LOP3.LUT R33, R11, R8, RZ, 0xfc, !PT ;  /* 0x000000080b217212 */ /* 0x000fe200078efcff */
[----:B------:R-:W-:Y:S01]  /*11cd0*/  IMAD.MOV.U32 R8, RZ, RZ, R192 ;  /* 0x000000ffff087224 */ /* 0x000fe200078e00c0 */
[----:B------:R-:W-:Y:S01]  /*11ce0*/  SEL R0, RZ, 0x80, P2 ;  /* 0x00000080ff007807 */ /* 0x000fe20001000000 */
[----:B------:R-:W-:Y:S02]  /*11cf0*/  IMAD.IADD R11, R7, 0x1, R3 ;  /* 0x00000001070b7824 */ /* 0x000fe400078e0203 */
        /* <DEDUP_REMOVED lines=29> */
.L_x_1074:
[----:B------:R-:W-:Y:S05]  /*11ed0*/  BSYNC B1 ;  /* 0x0000000000017941 */ /* 0x000fea0003800000 */
.L_x_1073:
[----:B------:R-:W-:Y:S05]  /*11ee0*/  @P0 BRA `(.L_x_1069) ;  /* 0x0000000000700947 */ /* 0x000fea0003800000 */
[----:B------:R-:W-:Y:S01]  /*11ef0*/  IADD3 R3, P0, R8, 0x20, RZ ;  /* 0x0000002008037810 */ /* 0x000fe20007f1e0ff */
        /* <DEDUP_REMOVED lines=27> */
.L_x_1069:
[----:B------:R-:W-:Y:S05]  /*120b0*/  BSYNC B0 ;  /* 0x0000000000007941 */ /* 0x000fea0003800000 */
.L_x_1063:
[----:B------:R-:W-:Y:S02]  /*120c0*/  ULDC UR4, c[0x0][0xd14] ;  /* 0x0003450000047ab9 */ /* 0x000fe40000000800 */
[----:B-1----:R-:W-:-:S13]  /*120d0*/  ISETP.GE.AND P0, PT, R27, UR4, PT ;  /* 0x000000041b007c0c */ /* 0x002fda000bf06270 */
[----:B------:R-:W-:Y:S05]  /*120e0*/  @!P0 BRA `(.L_x_1075) ;  /* 0xfffffef000148947 */ /* 0x000fea000383ffff */
[----:B------:R-:W-:Y:S05]  /*120f0*/  BRA `(.L_x_958) ;  /* 0x00000060007c7947 */ /* 0x000fea0003800000 */
.L_x_956:
        /* <DEDUP_REMOVED lines=57> */
[----:B------:R-:W-:Y:S01]  /*12490*/  MOV R19, RZ ;  /* 0x000000ff00137202 */ /* 0x000fe20000000f00 */
[----:B------:R-:W-:Y:S01]  /*124a0*/  ULDC UR5, c[0x0][0xd14] ;  /* 0x0003450000057ab9 */ /* 0x000fe20000000800 */
[----:B------:R-:W-:Y:S01]  /*124b0*/  ULDC UR7, c[0x0][0xd14] ;  /* 0x0003450000077ab9 */ /* 0x000fe20000000800 */
[----:B------:R-:W-:-:S05]  /*124c0*/  ULDC UR4, c[0x0][0xd10] ;  /* 0x0003440000047ab9 */ /* 0x000fca0000000800 */
.L_x_1080:
[----:B------:R-:W-:Y:S02]  /*124d0*/  VIADD R0, R19, 0x1f ;  /* 0x0000001f13007836 */ /* 0x000fe40000000000 */
        /* <DEDUP_REMOVED lines=15> */
.L_x_1079:
[----:B------:R-:W-:Y:S05]  /*125d0*/  BSYNC B0 ;  /* 0x0000000000007941 */ /* 0x000fea0003800000 */
.L_x_1078:
        /* <DEDUP_REMOVED lines=20> */
[----:B------:R-:W0:Y:S02]  /*12720*/  SHFL.IDX PT, R3, R9, 0x1f, 0x1f ;  /* 0x03e01f0009037f89 */ /* 0x000e2400000e0000 */
[----:B0-----:R-:W-:-:S05]  /*12730*/  IMAD R6, R3, UR4, RZ ;  /* 0x0000000403067c24 */ /* 0x001fca000f8e02ff */
[----:B------:R-:W-:-:S04]  /*12740*/  IADD3 R5, R6, R5, RZ ;  /* 0x0000000506057210 */ /* 0x000fc80007ffe0ff */
[----:B------:R-:W-:-:S13]  /*12750*/  ISETP.GT.AND P0, PT, R5, UR6, PT ;  /* 0x0000000605007c0c */ /* 0x000fda000bf04270 */
[----:B------:R-:W-:Y:S05]  /*12760*/  @!P0 BRA `(.L_x_1080) ;  /* 0xfffffffc00588947 */ /* 0x000fea000383ffff */
[----:B------:R-:W-:-:S07]  /*12770*/  IMAD.MOV.U32 R2, RZ, RZ, R9 ;  /* 0x000000ffff027224 */ /* 0x000fce00078e0009 */
.L_x_1076:
        /* <DEDUP_REMOVED lines=16> */
.L_x_1081:
        /* <DEDUP_REMOVED lines=25> */
.L_x_1077:
[----:B------:R-:W-:Y:S02]  /*12a10*/  IMAD.MOV.U32 R17, RZ, RZ, RZ ;  /* 0x000000ffff117224 */ /* 0x000fe400078e00ff */
[----:B------:R-:W-:Y:S02]  /*12a20*/  IMAD.U32 R16, RZ, RZ, UR6 ;  /* 0x00000006ff107e24 */ /* 0x000fe4000f8e00ff */
[----:B------:R-:W-:-:S07]  /*12a30*/  IMAD.MOV.U32 R18, RZ, RZ, RZ ;  /* 0x000000ffff127224 */ /* 0x000fce00078e00ff */
.L_x_1082:
[----:B------:R-:W0:Y:S01]  /*12a40*/  S2R R0, SR_TID.X ;  /* 0x0000000000007919 */ /* 0x000e220000002100 */
        /* <DEDUP_REMOVED lines=11> */
[----:B------:R0:W-:Y:S03]  /*12b00*/  STL [R1+0x28], RZ ;  /* 0x000028ff01007387 */ /* 0x0001e60000100800 */
[----:B------:R-:W-:Y:S05]  /*12b10*/  @P0 BRA `(.L_x_1083) ;  /* 0x0000005400140947 */ /* 0x000fea0003800000 */
[----:B0-----:R-:W-:Y:S01]  /*12b20*/  IMAD.MOV.U32 R0, RZ, RZ, 0x1 ;  /* 0x00000001ff007424 */ /* 0x001fe200078e00ff */
[----:B------:R-:W-:Y:S01]  /*12b30*/  STL [R1+0x28], RZ ;  /* 0x000028ff01007387 */ /* 0x000fe20000100800 */
[----:B------:R-:W-:Y:S01]  /*12b40*/  ULDC UR4, c[0x0][0xc] ;  /* 0x0000030000047ab9 */ /* 0x000fe20000000800 */
[----:B------:R-:W-:Y:S02]  /*12b50*/  IMAD.MOV.U32 R2, RZ, RZ, 0x1 ;  /* 0x00000001ff027424 */ /* 0x000fe400078e00ff */
[----:B------:R0:W-:Y:S04]  /*12b60*/  STL [R1+0xc], R0 ;  /* 0x00000c0001007387 */ /* 0x0001e80000100800 */
[----:B------:R1:W-:Y:S04]  /*12b70*/  STL [R1+0x4], RZ ;  /* 0x000004ff01007387 */ /* 0x0003e80000100800 */
[----:B------:R1:W-:Y:S01]  /*12b80*/  STL [R1], RZ ;  /* 0x000000ff01007387 */ /* 0x0003e20000100800 */
[----:B0-----:R-:W-:-:S03]  /*12b90*/  IMAD.U32 R0, RZ, RZ, UR4 ;  /* 0x00000004ff007e24 */ /* 0x001fc6000f8e00ff */
[----:B------:R1:W-:Y:S04]  /*12ba0*/  STL [R1+0x8], R2 ;  /* 0x0000080201007387 */ /* 0x0003e80000100800 */
[----:B------:R1:W-:Y:S02]  /*12bb0*/  STL [R1+0x38], R0 ;  /* 0x0000380001007387 */ /* 0x0003e40000100800 */
.L_x_1165:
[----:B-1-3--:R-:W0:Y:S02]  /*12bc0*/  LDC.64 R2, c[0x0][0xd60] ;  /* 0x00035800ff027b82 */ /* 0x00ae240000000a00 */
[----:B0-----:R-:W-:-:S05]  /*12bd0*/  IMAD.WIDE R2, R19, 0x4, R2 ;  /* 0x0000000413027825 */ /* 0x001fca00078e0202 */
[----:B--2---:R-:W2:Y:S01]  /*12be0*/  LDG.E R11, desc[UR54][R2.64] ;  /* 0x00000036020b7981 */ /* 0x004ea2000c1e1900 */
[----:B------:R-:W-:Y:S05]  /*12bf0*/  YIELD ;  /* 0x0000000000007946 */ /* 0x000fea0003800000 */
[----:B------:R-:W-:Y:S01]  /*12c00*/  ULDC.64 UR4, c[0x0][0xb20] ;  /* 0x0002c80000047ab9 */ /* 0x000fe20000000a00 */
[----:B------:R-:W-:Y:S01]  /*12c10*/  MOV R6, RZ ;  /* 0x000000ff00067202 */ /* 0x000fe20000000f00 */
[----:B------:R-:W-:Y:S01]  /*12c20*/  IMAD.MOV.U32 R4, RZ, RZ, RZ ;  /* 0x000000ffff047224 */ /* 0x000fe200078e00ff */
[----:B------:R-:W-:Y:S01]  /*12c30*/  ISETP.NE.U32.AND P0, PT, RZ, UR4, PT ;  /* 0x00000004ff007c0c */ /* 0x000fe2000bf05070 */
[----:B------:R-:W-:-:S03]  /*12c40*/  ULDC.64 UR6, c[0x0][0xb08] ;  /* 0x0002c20000067ab9 */ /* 0x000fc60000000a00 */
[----:B------:R-:W-:Y:S02]  /*12c50*/  ISETP.NE.AND.EX P0, PT, RZ, UR5, PT, P0 ;  /* 0x00000005ff007c0c */ /* 0x000fe4000bf05300 */
        /* <DEDUP_REMOVED lines=41> */
[----:B------:R-:W-:Y:S01]  /*12ef0*/  IMAD.U32 R7, RZ, RZ, UR4 ;  /* 0x00000004ff077e24 */ /* 0x000fe2000f8e00ff */
[----:B------:R-:W-:Y:S01]  /*12f00*/  ISETP.NE.AND.EX P0, PT, RZ, UR7, PT, P0 ;  /* 0x00000007ff007c0c */ /* 0x000fe2000bf05300 */
[----:B------:R-:W-:-:S12]  /*12f10*/  @P1 BRA `(.L_x_1084) ;  /* 0x0000000000101947 */ /* 0x000fd80003800000 */
[----:B------:R-:W-:Y:S05]  /*12f20*/  @!P2 BRA `(.L_x_1084) ;  /* 0x00000000000ca947 */ /* 0x000fea0003800000 */
[----:B0-----:R-:W2:Y:S04]  /*12f30*/  LDG.E R8, desc[UR54][R4.64] ;  /* 0x0000003604087981 */ /* 0x001ea8000c1e1900 */
[----:B-----5:R-:W2:Y:S02]  /*12f40*/  LDG.E R0, desc[UR54][R4.64+0x4] ;  /* 0x0000043604007981 */ /* 0x020ea4000c1e1900 */
[----:B--2---:R-:W-:-:S07]  /*12f50*/  IMAD.IADD R0, R0, 0x1, -R8 ;  /* 0x0000000100007824 */ /* 0x004fce00078e0a08 */
.L_x_1084:
        /* <DEDUP_REMOVED lines=12> */
[----:B------:R-:W-:Y:S02]  /*13020*/  VIADDMNMX R7, R4, -R0, R7, PT ;  /* 0x8000000004077246 */ /* 0x000fe40003800107 */
[----:B------:R-:W-:-:S04]  /*13030*/  IADD3 R4, -R0, RZ, RZ ;  /* 0x000000ff00047210 */ /* 0x000fc80007ffe1ff */
[----:B------:R-:W-:-:S04]  /*13040*/  VIMNMX R4, RZ, R4, !PT ;  /* 0x00000004ff047248 */ /* 0x000fc80007fe0100 */
[----:B------:R-:W-:Y:S02]  /*13050*/  ISETP.GT.AND P1, PT, R7, R4, PT ;  /* 0x000000040700720c */ /* 0x000fe40003f24270 */
[----:B------:R-:W-:-:S11]  /*13060*/  SHF.R.U32.HI R4, RZ, 0x6, R4 ;  /* 0x00000006ff047819 */ /* 0x000fd60000011604 */
[----:B------:R-:W-:-:S05]  /*13070*/  @P1 VIADD R7, R7, 0x3f ;  /* 0x0000003f07071836 */ /* 0x000fca0000000000 */
        /* <DEDUP_REMOVED lines=22> */
.L_x_1208:
[----:B------:R-:W-:-:S03]  /*131e0*/  UMOV UR4, 0xffffffff ;  /* 0xffffffff00047882 */ /* 0x000fc60000000000 */
[----:B------:R-:W-:Y:S05]  /*131f0*/  BRA.DIV UR4, `(.L_x_1088) ;  /* 0x0000005a04947947 */ /* 0x000fea000b800000 */
[----:B------:R-:W-:-:S13]  /*13200*/  ELECT P6, URZ, PT ;  /* 0x00000000003f782f */ /* 0x000fda00038c0000 */
.L_x_1211:
[----:B------:R-:W2:Y:S01]  /*13210*/  LDL R5, [R1+0x28] ;  /* 0x0000280001057983 */ /* 0x000ea20000100800 */
[----:B------:R-:W-:Y:S01]  /*13220*/  MOV R8, 0x400 ;  /* 0x0000040000087802 */ /* 0x000fe20000000f00 */
        /* <DEDUP_REMOVED lines=9> */
.L_x_1212:
[----:B------:R-:W-:Y:S04]  /*132c0*/  BSSY B1, `(.L_x_1090) ;  /* 0x0000063000017945 */ /* 0x000fe80003800000 */
[----:B------:R-:W-:Y:S05]  /*132d0*/  @!P6 BRA `(.L_x_1091) ;  /* 0x000000040084e947 */ /* 0x000fea0003800000 */
[----:B------:R-:W0:Y:S04]  /*132e0*/  LDL R9, [R1+0x4] ;  /* 0x0000040001097983 */ /* 0x000e280000100800 */
[----:B------:R-:W2:Y:S01]  /*132f0*/  LDL R8, [R1+0xc] ;  /* 0x00000c0001087983 */ /* 0x000ea20000100800 */
[----:B0-----:R-:W-:Y:S01]  /*13300*/  IMAD R6, R9, 0x8, R5 ;  /* 0x0000000809067824 */ /* 0x001fe200078e0205 */
[----:B--2---:R-:W-:-:S04]  /*13310*/  SHF.L.U32 R9, R8, 0x1f, RZ ;  /* 0x0000001f08097819 */ /* 0x004fc800000006ff */
[----:B------:R-:W0:Y:S02]  /*13320*/  SYNCS.PHASECHK.TRANS64.TRYWAIT P0, [R6+URZ+0x388a0], R9 ;  /* 0x0388a009060075a7 */ /* 0x000e24000800017f */
[----:B0-----:R-:W-:Y:S05]  /*13330*/  @!P0 BRA `(.L_x_1092) ;  /* 0x0000005800788947 */ /* 0x001fea0003800000 */
.L_x_1213:
        /* <DEDUP_REMOVED lines=11> */
.L_x_1093:
[----:B-1----:R-:W2:Y:S01]  /*133f0*/  LDL R8, [R1+0x4] ;  /* 0x0000040001087983 */ /* 0x002ea20000100800 */
[----:B------:R-:W-:Y:S01]  /*13400*/  R2UR UR9, R6 ;  /* 0x00000000060972ca */ /* 0x000fe200000e0000 */
[----:B------:R-:W-:Y:S01]  /*13410*/  ULDC.64 UR6, c[0x0][0x198] ;  /* 0x0000660000067ab9 */ /* 0x000fe20000000a00 */
[----:B------:R-:W-:Y:S01]  /*13420*/  R2UR UR12, R3 ;  /* 0x00000000030c72ca */ /* 0x000fe200000e0000 */
[----:B------:R-:W-:Y:S01]  /*13430*/  UIADD3 UR4, UP0, UR6, 0x570, URZ ;  /* 0x0000057006047890 */ /* 0x000fe2000ff1e03f */
[----:B------:R-:W-:Y:S01]  /*13440*/  R2UR UR13, R2 ;  /* 0x00000000020d72ca */ /* 0x000fe200000e0000 */
[----:B------:R-:W-:Y:S01]  /*13450*/  UMOV UR10, URZ ;  /* 0x0000003f000a7c82 */ /* 0x000fe20008000000 */
[----:B------:R-:W-:Y:S01]  /*13460*/  UMOV UR6, 0x0 ;  /* 0x0000000000067882 */ /* 0x000fe20000000000 */
[----:B------:R-:W-:-:S03]  /*13470*/  UIADD3.X UR5, URZ, UR7, URZ, UP0, !UPT ;  /* 0x000000073f057290 */ /* 0x000fc600087fe43f */
[----:B------:R-:W-:-:S03]  /*13480*/  UMOV UR7, 0x12f00000 ;  /* 0x12f0000000077882 */ /* 0x000fc60000000000 */
[----:B------:R-:W-:Y:S01]  /*13490*/  UIADD3 UR9, UR9, 0x38890, URZ ;  /* 0x0003889009097890 */ /* 0x000fe2000fffe03f */
[----:B--2---:R-:W-:-:S05]  /*134a0*/  IMAD R8, R8, 0x2000, R5 ;  /* 0x0000200008087824 */ /* 0x004fca00078e0205 */
[----:B------:R-:W-:Y:S02]  /*134b0*/  R2UR UR8, R8 ;  /* 0x00000000080872ca */ /* 0x000fe400000e0000 */
[----:B-----5:R-:W-:-:S05]  /*134c0*/  LEA R8, R0, R7, 0x6 ;  /* 0x0000000700087211 */ /* 0x020fca00078e30ff */
[----:B------:R-:W-:-:S05]  /*134d0*/  VIADD R8, R8, 0xffffffc0 ;  /* 0xffffffc008087836 */ /* 0x000fca0000000000 */
[----:B------:R-:W-:Y:S01]  /*134e0*/  R2UR UR11, R8 ;  /* 0x00000000080b72ca */ /* 0x000fe200000e0000 */
[----:B------:R-:W-:-:S12]  /*134f0*/  UIADD3 UR8, UR8, 0x22400, URZ ;  /* 0x0002240008087890 */ /* 0x000fd8000fffe03f */
[----:B------:R1:W-:Y:S01]  /*13500*/  UTMALDG.4D [UR8], [UR4], desc[UR6] ;  /* 0x00000608040075b4 */ /* 0x0003e20008019000 */
[----:B------:R-:W2:Y:S02]  /*13510*/  SYNCS.PHASECHK.TRANS64.TRYWAIT P0, [R6+URZ+0x388c0], R9 ;  /* 0x0388c009060075a7 */ /* 0x000ea4000800017f */
[----:B-12---:R-:W-:Y:S05]  /*13520*/  @!P0 BRA `(.L_x_1094) ;  /* 0x0000005800108947 */ /* 0x006fea0003800000 */
.L_x_1214:
        /* <DEDUP_REMOVED lines=8> */
.L_x_1095:
[----:B01----:R-:W2:Y:S01]  /*135b0*/  LDL R9, [R1+0x4] ;  /* 0x0000040001097983 */ /* 0x003ea20000100800 */
[----:B------:R-:W-:Y:S01]  /*135c0*/  R2UR UR9, R6 ;  /* 0x00000000060972ca */ /* 0x000fe200000e0000 */
[----:B------:R-:W-:Y:S01]  /*135d0*/  ULDC.64 UR24, c[0x0][0x198] ;  /* 0x0000660000187ab9 */ /* 0x000fe20000000a00 */
[----:B------:R-:W-:Y:S01]  /*135e0*/  R2UR UR11, R8 ;  /* 0x00000000080b72ca */ /* 0x000fe200000e0000 */
[----:B------:R-:W-:Y:S01]  /*135f0*/  UIADD3 UR4, UP0, UR24, 0x670, URZ ;  /* 0x0000067018047890 */ /* 0x000fe2000ff1e03f */
[----:B------:R-:W-:Y:S01]  /*13600*/  R2UR UR12, R3 ;  /* 0x00000000030c72ca */ /* 0x000fe200000e0000 */
[----:B------:R-:W-:Y:S01]  /*13610*/  UMOV UR10, URZ ;  /* 0x0000003f000a7c82 */ /* 0x000fe20008000000 */
[----:B------:R-:W-:Y:S01]  /*13620*/  R2UR UR13, R2 ;  /* 0x00000000020d72ca */ /* 0x000fe200000e0000 */
[----:B------:R-:W-:Y:S01]  /*13630*/  UIADD3.X UR5, URZ, UR25, URZ, UP0, !UPT ;  /* 0x000000193f057290 */ /* 0x000fe200087fe43f */
[----:B------:R-:W-:Y:S01]  /*13640*/  UMOV UR6, 0x0 ;  /* 0x0000000000067882 */ /* 0x000fe20000000000 */
[----:B------:R-:W-:Y:S01]  /*13650*/  UMOV UR7, 0x12f00000 ;  /* 0x12f0000000077882 */ /* 0x000fe20000000000 */
[----:B------:R-:W-:Y:S01]  /*13660*/  UMOV UR16, 0x40 ;  /* 0x0000004000107882 */ /* 0x000fe20000000000 */
[----:B------:R-:W-:-:S02]  /*13670*/  UMOV UR18, 0x80 ;  /* 0x0000008000127882 */ /* 0x000fc40000000000 */
[----:B------:R-:W-:Y:S01]  /*13680*/  UIADD3 UR9, UR9, 0x388b0, URZ ;  /* 0x000388b009097890 */ /* 0x000fe2000fffe03f */
        /* <DEDUP_REMOVED lines=38> */
.L_x_1091:
[----:B------:R-:W-:Y:S05]  /*138f0*/  BSYNC B1 ;  /* 0x0000000000017941 */ /* 0x000fea0003800000 */
.L_x_1090:
[----:B0-----:R-:W2:Y:S04]  /*13900*/  LDL.LU R6, [R1+0x4] ;  /* 0x0000040001067983 */ /* 0x001ea80000300800 */
[----:B------:R-:W3:Y:S01]  /*13910*/  LDL.LU R9, [R1+0xc] ;  /* 0x00000c0001097983 */ /* 0x000ee20000300800 */
[----:B------:R-:W-:Y:S01]  /*13920*/  PLOP3.LUT P2, PT, PT, PT, PT, 0x8, 0x0 ;  /* 0x000000000000781c */ /* 0x000fe20003f4e170 */
[----:B--2---:R-:W-:-:S05]  /*13930*/  VIADD R6, R6, 0x1 ;  /* 0x0000000106067836 */ /* 0x004fca0000000000 */
[----:B------:R-:W-:-:S04]  /*13940*/  ISETP.NE.AND P0, PT, R6, 0x2, PT ;  /* 0x000000020600780c */ /* 0x000fc80003f05270 */
[----:B------:R-:W-:-:S04]  /*13950*/  SEL R8, RZ, 0x1, P0 ;  /* 0x00000001ff087807 */ /* 0x000fc80000000000 */
[----:B---3--:R-:W-:Y:S02]  /*13960*/  LOP3.LUT R9, R9, R8, RZ, 0x3c, !PT ;  /* 0x0000000809097212 */ /* 0x008fe400078e3cff */
[----:B------:R-:W-:Y:S01]  /*13970*/  SEL R8, R6, RZ, P0 ;  /* 0x000000ff06087207 */ /* 0x000fe20000000000 */
[----:B------:R-:W-:Y:S02]  /*13980*/  VIADD R6, R0, 0xfffffffe ;  /* 0xfffffffe00067836 */ /* 0x000fe40000000000 */
[----:B------:R1:W-:Y:S03]  /*13990*/  STL [R1+0xc], R9 ;  /* 0x00000c0901007387 */ /* 0x0003e60000100800 */
[----:B------:R-:W-:Y:S01]  /*139a0*/  ISETP.GE.AND P0, PT, R6, R4, PT ;  /* 0x000000040600720c */ /* 0x000fe20003f06270 */
[----:B------:R1:W-:-:S12]  /*139b0*/  STL [R1+0x4], R8 ;  /* 0x0000040801007387 */ /* 0x0003d80000100800 */
[----:B-1----:R-:W-:Y:S05]  /*139c0*/  @!P0 BRA `(.L_x_1086) ;  /* 0x0000000400cc8947 */ /* 0x002fea0003800000 */
[C---:B-----5:R-:W-:Y:S02]  /*139d0*/  IMAD R6, R0.reuse, 0x40, R7 ;  /* 0x0000004000067824 */ /* 0x060fe400078e0207 */
[----:B------:R-:W-:Y:S02]  /*139e0*/  VIADD R0, R0, 0xffffffff ;  /* 0xffffffff00007836 */ /* 0x000fe40000000000 */
[----:B------:R-:W-:-:S07]  /*139f0*/  VIADD R6, R6, 0xffffff80 ;  /* 0xffffff8006067836 */ /* 0x000fce0000000000 */
.L_x_1102:
        /* <DEDUP_REMOVED lines=9> */
.L_x_1215:
        /* <DEDUP_REMOVED lines=11> */
.L_x_1099:
[----:B-1----:R-:W2:Y:S01]  /*13b40*/  LDL R9, [R1+0x4] ;  /* 0x0000040001097983 */ /* 0x002ea20000100800 */
        /* <DEDUP_REMOVED lines=8> */
[----:B------:R-:W-:Y:S02]  /*13bd0*/  UMOV UR6, 0x0 ;  /* 0x0000000000067882 */ /* 0x000fe40000000000 */
[----:B------:R-:W-:-:S03]  /*13be0*/  UMOV UR7, 0x12f00000 ;  /* 0x12f0000000077882 */ /* 0x000fc60000000000 */
[----:B------:R-:W-:Y:S01]  /*13bf0*/  UIADD3 UR9, UR9, 0x38890, URZ ;  /* 0x0003889009097890 */ /* 0x000fe2000fffe03f */
[----:B--2---:R-:W-:-:S04]  /*13c00*/  LEA R9, R9, R5, 0xd ;  /* 0x0000000509097211 */ /* 0x004fc800078e68ff */
[----:B------:R-:W-:-:S13]  /*13c10*/  R2UR UR8, R9 ;  /* 0x00000000090872ca */ /* 0x000fda00000e0000 */
[----:B------:R-:W-:-:S09]  /*13c20*/  UIADD3 UR8, UR8, 0x22400, URZ ;  /* 0x0002240008087890 */ /* 0x000fd2000fffe03f */
[----:B------:R1:W-:Y:S01]  /*13c30*/  UTMALDG.4D [UR8], [UR4], desc[UR6] ;  /* 0x00000608040075b4 */ /* 0x0003e20008019000 */
[----:B------:R-:W2:Y:S02]  /*13c40*/  SYNCS.PHASECHK.TRANS64.TRYWAIT P1, [R7+URZ+0x388c0], R8 ;  /* 0x0388c008070075a7 */ /* 0x000ea4000802017f */
[----:B-12---:R-:W-:Y:S05]  /*13c50*/  @!P1 BRA `(.L_x_1100) ;  /* 0x00000050006c9947 */ /* 0x006fea0003800000 */
.L_x_1216:
        /* <DEDUP_REMOVED lines=8> */
.L_x_1101:
        /* <DEDUP_REMOVED lines=52> */
.L_x_1097:
[----:B------:R-:W-:Y:S05]  /*14020*/  BSYNC B1 ;  /* 0x0000000000017941 */ /* 0x000fea0003800000 */
.L_x_1096:
[----:B------:R-:W2:Y:S04]  /*14030*/  LDL.LU R7, [R1+0x4] ;  /* 0x0000040001077983 */ /* 0x000ea80000300800 */
[----:B------:R-:W3:Y:S01]  /*14040*/  LDL.LU R9, [R1+0xc] ;  /* 0x00000c0001097983 */ /* 0x000ee20000300800 */
[----:B------:R-:W-:Y:S02]  /*14050*/  VIADD R0, R0, 0xffffffff ;  /* 0xffffffff00007836 */ /* 0x000fe40000000000 */
[----:B------:R-:W-:Y:S02]  /*14060*/  VIADD R6, R6, 0xffffffc0 ;  /* 0xffffffc006067836 */ /* 0x000fe40000000000 */
[----:B--2---:R-:W-:-:S05]  /*14070*/  VIADD R7, R7, 0x1 ;  /* 0x0000000107077836 */ /* 0x004fca0000000000 */
[----:B------:R-:W-:-:S04]  /*14080*/  ISETP.NE.AND P0, PT, R7, 0x2, PT ;  /* 0x000000020700780c */ /* 0x000fc80003f05270 */
[----:B------:R-:W-:Y:S02]  /*14090*/  SEL R8, RZ, 0x1, P0 ;  /* 0x00000001ff087807 */ /* 0x000fe40000000000 */
[----:B------:R-:W-:Y:S02]  /*140a0*/  SEL R7, R7, RZ, P0 ;  /* 0x000000ff07077207 */ /* 0x000fe40000000000 */
[----:B---3--:R-:W-:Y:S02]  /*140b0*/  LOP3.LUT R9, R9, R8, RZ, 0x3c, !PT ;  /* 0x0000000809097212 */ /* 0x008fe400078e3cff */
[----:B------:R-:W-:-:S03]  /*140c0*/  ISETP.GT.AND P0, PT, R0, R4, PT ;  /* 0x000000040000720c */ /* 0x000fc60003f04270 */
[----:B------:R1:W-:Y:S04]  /*140d0*/  STL [R1+0xc], R9 ;  /* 0x00000c0901007387 */ /* 0x0003e80000100800 */
[----:B------:R1:W-:Y:S06]  /*140e0*/  STL [R1+0x4], R7 ;  /* 0x0000040701007387 */ /* 0x0003ec0000100800 */
[----:B------:R-:W-:Y:S05]  /*140f0*/  @P0 BRA `(.L_x_1102) ;  /* 0xfffffff800400947 */ /* 0x000fea000383ffff */
.L_x_1086:
[----:B------:R-:W-:Y:S05]  /*14100*/  BSYNC B0 ;  /* 0x0000000000007941 */ /* 0x000fea0003800000 */
.L_x_1085:
[----:B-1---5:R-:W2:Y:S01]  /*14110*/  LDL R7, [R1+0x2c] ;  /* 0x00002c0001077983 */ /* 0x022ea20000100800 */
[----:B------:R-:W-:Y:S05]  /*14120*/  @!P2 WARPSYNC.ALL ;  /* 0x000000000000a948 */ /* 0x000fea0003800000 */
[----:B------:R-:W-:Y:S01]  /*14130*/  BSSY B6, `(.L_x_1103) ;  /* 0x0000346000067945 */ /* 0x000fe20003800000 */
[----:B------:R-:W-:Y:S01]  /*14140*/  @!P2 BAR.SYNC.DEFER_BLOCKING 0xc, 0x120 ;  /* 0x030480000000ab1d */ /* 0x000fe20000010000 */
[----:B--2---:R-:W-:-:S13]  /*14150*/  ISETP.GT.AND P0, PT, R7, RZ, PT ;  /* 0x000000ff0700720c */ /* 0x004fda0003f04270 */
[----:B------:R-:W-:Y:S05]  /*14160*/  @P0 BRA `(.L_x_1104) ;  /* 0x00000000004c0947 */ /* 0x000fea0003800000 */
[----:B------:R-:W1:Y:S02]  /*14170*/  S2R R7, SR_TID.X ;  /* 0x0000000000077919 */ /* 0x000e640000002100 */
[----:B-1----:R-:W-:-:S04]  /*14180*/  LOP3.LUT R7, R7, 0x1f, RZ, 0xc0, !PT ;  /* 0x0000001f07077812 */ /* 0x002fc800078ec0ff */
[----:B------:R-:W-:-:S13]  /*14190*/  ISETP.NE.AND P1, PT, R7, RZ, PT ;  /* 0x000000ff0700720c */ /* 0x000fda0003f25270 */
[----:B------:R-:W-:Y:S05]  /*141a0*/  @P1 BRA `(.L_x_1105) ;  /* 0x0000003000f81947 */ /* 0x000fea0003800000 */
[----:B------:R-:W2:Y:S01]  /*141b0*/  LDL R7, [R1+0x38] ;  /* 0x0000380001077983 */ /* 0x000ea20000100800 */
[----:B------:R-:W-:Y:S01]  /*141c0*/  VOTEU.ANY UR4, UPT, PT ;  /* 0x0000000000047886 */ /* 0x000fe200038e0100 */
[----:B0-----:R-:W0:Y:S01]  /*141d0*/  LDC.64 R2, c[0x0][0xd38] ;  /* 0x00034e00ff027b82 */ /* 0x001e220000000a00 */
[----:B------:R-:W1:Y:S08]  /*141e0*/  FLO.U32 R0, UR4 ;  /* 0x0000000400007d00 */ /* 0x000e7000080e0000 */
[----:B------:R-:W0:Y:S01]  /*141f0*/  POPC R5, UR4 ;  /* 0x0000000400057d09 */ /* 0x000e220008000000 */
[----:B--2---:R-:W-:-:S02]  /*14200*/  R2UR UR5, R7 ;  /* 0x00000000070572ca */ /* 0x004fc400000e0000 */
[----:B------:R-:W1:Y:S02]  /*14210*/  S2R R7, SR_LANEID ;  /* 0x0000000000077919 */ /* 0x000e640000000000 */
[----:B-1----:R-:W-:-:S13]  /*14220*/  ISETP.EQ.U32.AND P0, PT, R0, R7, PT ;  /* 0x000000070000720c */ /* 0x002fda0003f02070 */
[----:B0-----:R-:W2:Y:S01]  /*14230*/  @P0 ATOMG.E.ADD.STRONG.GPU PT, R3, desc[UR54][R2.64], R5 ;  /* 0x00000005020309a8 */ /* 0x001ea200081ee1f6 */
[----:B------:R-:W0:Y:S02]  /*14240*/  S2R R4, SR_LTMASK ;  /* 0x0000000000047919 */ /* 0x000e240000003900 */
[----:B0-----:R-:W-:-:S04]  /*14250*/  LOP3.LUT R4, R4, UR4, RZ, 0xc0, !PT ;  /* 0x0000000404047c12 */ /* 0x001fc8000f8ec0ff */
[----:B------:R-:W0:Y:S01]  /*14260*/  POPC R7, R4 ;  /* 0x0000000400077309 */ /* 0x000e220000000000 */
[----:B--2---:R-:W0:Y:S02]  /*14270*/  SHFL.IDX PT, R0, R3, R0, 0x1f ;  /* 0x00001f0003007589 */ /* 0x004e2400000e0000 */
[----:B0-----:R-:W-:Y:S01]  /*14280*/  IADD3 R16, R0, UR5, R7 ;  /* 0x0000000500107c10 */ /* 0x001fe2000fffe007 */
[----:B------:R-:W-:Y:S06]  /*14290*/  BRA `(.L_x_1105) ;  /* 0x0000003000bc7947 */ /* 0x000fec0003800000 */
.L_x_1104:
        /* <DEDUP_REMOVED lines=23> */
.L_x_1106:
        /* <DEDUP_REMOVED lines=20> */
.L_x_1108:
[----:B------:R-:W-:Y:S01]  /*14550*/  MOV R2, 0x0 ;  /* 0x0000000000027802 */ /* 0x000fe20000000f00 */
[----:B------:R-:W-:Y:S01]  /*14560*/  ULDC.64 UR4, c[0x4][0x88] ;  /* 0x0100220000047ab9 */ /* 0x000fe20000000a00 */
[----:B------:R-:W-:Y:S01]  /*14570*/  ULDC.64 UR6, c[0x4][0x90] ;  /* 0x0100240000067ab9 */ /* 0x000fe20000000a00 */
[----:B------:R-:W-:Y:S01]  /*14580*/  ULDC.64 UR8, c[0x4][0x18] ;  /* 0x0100060000087ab9 */ /* 0x000fe20000000a00 */
[----:B------:R-:W-:Y:S01]  /*14590*/  IMAD.U32 R4, RZ, RZ, UR4 ;  /* 0x00000004ff047e24 */ /* 0x000fe2000f8e00ff */
[----:B------:R-:W-:Y:S01]  /*145a0*/  MOV R12, 0x1 ;  /* 0x00000001000c7802 */ /* 0x000fe20000000f00 */
[----:B------:R-:W0:Y:S01]  /*145b0*/  LDC.64 R2, c[0x4][R2] ;  /* 0x0100000002027b82 */ /* 0x000e220000000a00 */
[----:B------:R-:W-:Y:S02]  /*145c0*/  IMAD.U32 R5, RZ, RZ, UR5 ;  /* 0x00000005ff057e24 */ /* 0x000fe4000f8e00ff */
[----:B------:R-:W-:Y:S02]  /*145d0*/  IMAD.U32 R6, RZ, RZ, UR6 ;  /* 0x00000006ff067e24 */ /* 0x000fe4000f8e00ff */
[----:B------:R-:W-:-:S02]  /*145e0*/  IMAD.U32 R7, RZ, RZ, UR7 ;  /* 0x00000007ff077e24 */ /* 0x000fc4000f8e00ff */
[----:B------:R-:W-:Y:S02]  /*145f0*/  IMAD.U32 R10, RZ, RZ, UR8 ;  /* 0x00000008ff0a7e24 */ /* 0x000fe4000f8e00ff */
[----:B------:R-:W-:Y:S02]  /*14600*/  IMAD.U32 R11, RZ, RZ, UR9 ;  /* 0x00000009ff0b7e24 */ /* 0x000fe4000f8e00ff */
[----:B------:R-:W-:Y:S02]  /*14610*/  IMAD.MOV.U32 R8, RZ, RZ, 0x70 ;  /* 0x00000070ff087424 */ /* 0x000fe400078e00ff */
[----:B------:R-:W-:-:S07]  /*14620*/  IMAD.MOV.U32 R13, RZ, RZ, RZ ;  /* 0x000000ffff0d7224 */ /* 0x000fce00078e00ff */
[----:B------:R-:W-:-:S07]  /*14630*/  LEPC R20, `(.L_x_1107) ;  /* 0x000000001014794e */ /* 0x000fce0000000000 */
[----:B0-----:R-:W-:Y:S05]  /*14640*/  CALL.ABS.NOINC R2 ;  /* 0x0000000002007343 */ /* 0x001fea0003c00000 */
.L_x_1107:
[----:B------:R-:W2:Y:S01]  /*14650*/  LDL.LU R2, [R1+0x20] ;  /* 0x0000200001027983 */ /* 0x000ea20000300800 */
[----:B------:R-:W-:-:S03]  /*14660*/  ULDC.64 UR4, c[0x0][0xaf0] ;  /* 0x0002bc0000047ab9 */ /* 0x000fc60000000a00 */
[----:B------:R-:W3:Y:S04]  /*14670*/  LDL.LU R0, [R1+0x24] ;  /* 0x0000240001007983 */ /* 0x000ee80000300800 */
[----:B------:R-:W4:Y:S04]  /*14680*/  LDL.LU R4, [R1+0x34] ;  /* 0x0000340001047983 */ /* 0x000f280000300800 */
[----:B------:R-:W4:Y:S01]  /*14690*/  LDL.LU R5, [R1+0x18] ;  /* 0x0000180001057983 */ /* 0x000f220000300800 */
[----:B------:R-:W-:-:S04]  /*146a0*/  ISETP.NE.U32.AND P0, PT, RZ, UR4, PT ;  /* 0x00000004ff007c0c */ /* 0x000fc8000bf05070 */
[----:B------:R-:W-:Y:S01]  /*146b0*/  ISETP.NE.AND.EX P0, PT, RZ, UR5, PT, P0 ;  /* 0x00000005ff007c0c */ /* 0x000fe2000bf05300 */
[----:B------:R-:W0:Y:S01]  /*146c0*/  S2R R6, SR_TID.X ;  /* 0x0000000000067919 */ /* 0x000e220000002100 */
[----:B------:R-:W-:Y:S01]  /*146d0*/  ULDC.64 UR6, c[0x0][0x198] ;  /* 0x0000660000067ab9 */ /* 0x000fe20000000a00 */
        /* <DEDUP_REMOVED lines=11> */
[----:B------:R-:W-:Y:S01]  /*14790*/  IMAD R17, R17, 0x40, R4 ;  /* 0x0000004011117824 */ /* 0x000fe200078e0204 */
[----:B------:R-:W-:Y:S01]  /*147a0*/  PLOP3.LUT P1, PT, P6, PT, PT, 0x8, 0x0 ;  /* 0x000000000000781c */ /* 0x000fe2000372e170 */
[----:B------:R-:W-:Y:S01]  /*147b0*/  IMAD.MOV.U32 R4, RZ, RZ, R18 ;  /* 0x000000ffff047224 */ /* 0x000fe200078e0012 */
[----:B0-----:R-:W0:Y:S02]  /*147c0*/  LDC R2, c[0x0][0x428] ;  /* 0x00010a00ff027b82 */ /* 0x001e240000000800 */
[----:B0-----:R-:W-:-:S13]  /*147d0*/  ISETP.NE.AND P0, PT, R2, 0x1, PT ;  /* 0x000000010200780c */ /* 0x001fda0003f05270 */
[----:B------:R-:W0:Y:S08]  /*147e0*/  @P0 LDC R3, c[0x0][0x42c] ;  /* 0x00010b00ff030b82 */ /* 0x000e300000000800 */
[----:B------:R-:W1:Y:S01]  /*147f0*/  @P0 LDC R2, c[0x0][0x430] ;  /* 0x00010c00ff020b82 */ /* 0x000e620000000800 */
[----:B0-----:R-:W-:-:S05]  /*14800*/  @P0 IMAD.HI.U32 R3, R18, R3, RZ ;  /* 0x0000000312030227 */ /* 0x001fca00078e00ff */
[----:B-1----:R-:W-:Y:S02]  /*14810*/  @P0 SHF.R.U32.HI R4, RZ, R2, R3 ;  /* 0x00000002ff040219 */ /* 0x002fe40000011603 */
[----:B------:R-:W-:-:S04]  /*14820*/  ISETP.NE.U32.AND P0, PT, RZ, UR4, PT ;  /* 0x00000004ff007c0c */ /* 0x000fc8000bf05070 */
[----:B------:R-:W-:-:S04]  /*14830*/  ISETP.NE.AND.EX P0, PT, RZ, UR5, PT, P0 ;  /* 0x00000005ff007c0c */ /* 0x000fc8000bf05300 */
[----:B------:R-:W-:-:S09]  /*14840*/  SEL R5, R5, RZ, !P0 ;  /* 0x000000ff05057207 */ /* 0x000fd20004000000 */
.L_x_1109:
        /* <DEDUP_REMOVED lines=17> */
.L_x_1219:
[----:B------:R-:W2:Y:S01]  /*14960*/  LDL R7, [R1+0x1c] ;  /* 0x00001c0001077983 */ /* 0x000ea20000100800 */
[----:B------:R-:W-:Y:S01]  /*14970*/  UMOV UR4, 0xffffffff ;  /* 0xffffffff00047882 */ /* 0x000fe20000000000 */
[----:B------:R-:W-:Y:S01]  /*14980*/  SHF.R.S32.HI R8, RZ, 0x1f, R0 ;  /* 0x0000001fff087819 */ /* 0x000fe20000011400 */
[----:B--2---:R-:W-:Y:S01]  /*14990*/  VIADD R7, R7, 0xffffffff ;  /* 0xffffffff07077836 */ /* 0x004fe20000000000 */
[----:B------:R-:W-:Y:S06]  /*149a0*/  BRA.DIV UR4, `(.L_x_1111) ;  /* 0x0000004604607947 */ /* 0x000fec000b800000 */
[----:B------:R-:W-:-:S13]  /*149b0*/  ELECT P6, URZ, PT ;  /* 0x00000000003f782f */ /* 0x000fda00038c0000 */
.L_x_1222:
        /* <DEDUP_REMOVED lines=12> */
[--C-:B------:R-:W-:Y:S02]  /*14a80*/  IMAD.MOV R9, RZ, RZ, -R6.reuse ;  /* 0x000000ffff097224 */ /* 0x100fe400078e0a06 */
[----:B------:R-:W-:Y:S02]  /*14a90*/  IMAD.MOV.U32 R10, RZ, RZ, R6 ;  /* 0x000000ffff0a7224 */ /* 0x000fe400078e0006 */
        /* <DEDUP_REMOVED lines=10> */
.L_x_1113:
        /* <DEDUP_REMOVED lines=9> */
.L_x_1223:
        /* <DEDUP_REMOVED lines=11> */
.L_x_1115:
[----:B------:R-:W2:Y:S04]  /*14c80*/  LDL R11, [R1] ;  /* 0x00000000010b7983 */ /* 0x000ea80000100800 */
[----:B------:R-:W3:Y:S04]  /*14c90*/  LDL R14, [R1+0x30] ;  /* 0x00003000010e7983 */ /* 0x000ee80000100800 */
[----:B0-----:R-:W4:Y:S01]  /*14ca0*/  LDL R10, [R1+0x10] ;  /* 0x00001000010a7983 */ /* 0x001f220000100800 */
[----:B------:R-:W0:Y:S01]  /*14cb0*/  S2R R13, SR_CgaCtaId ;  /* 0x00000000000d7919 */ /* 0x000e220000008800 */
[----:B------:R-:W-:-:S02]  /*14cc0*/  MOV R12, 0x400 ;  /* 0x00000400000c7802 */ /* 0x000fc40000000f00 */
[----:B------:R-:W-:Y:S01]  /*14cd0*/  R2UR UR9, R9 ;  /* 0x00000000090972ca */ /* 0x000fe200000e0000 */
[----:B------:R-:W-:Y:S01]  /*14ce0*/  ULDC.64 UR14, c[0x0][0x198] ;  /* 0x00006600000e7ab9 */ /* 0x000fe20000000a00 */
[----:B------:R-:W-:Y:S01]  /*14cf0*/  R2UR UR12, R4 ;  /* 0x00000000040c72ca */ /* 0x000fe200000e0000 */
[----:B------:R-:W-:Y:S01]  /*14d00*/  UIADD3 UR6, UP0, UR14, 0x370, URZ ;  /* 0x000003700e067890 */ /* 0x000fe2000ff1e03f */
[----:B-----5:R-:W-:Y:S02]  /*14d10*/  R2UR UR13, R6 ;  /* 0x00000000060d72ca */ /* 0x020fe400000e0000 */
[----:B0-----:R-:W-:-:S07]  /*14d20*/  LEA R12, R13, R12, 0x18 ;  /* 0x0000000c0d0c7211 */ /* 0x001fce00078ec0ff */
[----:B------:R-:W-:Y:S02]  /*14d30*/  UIADD3 UR9, UR9, 0x38830, URZ ;  /* 0x0003883009097890 */ /* 0x000fe4000fffe03f */
[----:B------:R-:W-:Y:S01]  /*14d40*/  UIADD3.X UR7, URZ, UR15, URZ, UP0, !UPT ;  /* 0x0000000f3f077290 */ /* 0x000fe200087fe43f */
        /* <DEDUP_REMOVED lines=11> */
.L_x_1112:
        /* <DEDUP_REMOVED lines=9> */
[----:B------:R-:W-:Y:S01]  /*14e90*/  ULDC.64 UR20, c[0x0][0x198] ;  /* 0x0000660000147ab9 */ /* 0x000fe20000000a00 */
[----:B------:R-:W-:Y:S01]  /*14ea0*/  R2UR UR11, R17 ;  /* 0x00000000110b72ca */ /* 0x000fe200000e0000 */
[----:B------:R-:W-:Y:S01]  /*14eb0*/  UIADD3 UR14, UP0, UR20, 0x270, URZ ;  /* 0x00000270140e7890 */ /* 0x000fe2000ff1e03f */
[----:B------:R-:W-:Y:S01]  /*14ec0*/  R2UR UR12, R18 ;  /* 0x00000000120c72ca */ /* 0x000fe200000e0000 */
[----:B------:R-:W-:Y:S01]  /*14ed0*/  UMOV UR6, 0x0 ;  /* 0x0000000000067882 */ /* 0x000fe20000000000 */
[----:B------:R-:W-:Y:S01]  /*14ee0*/  R2UR UR13, R5 ;  /* 0x00000000050d72ca */ /* 0x000fe200000e0000 */
[----:B------:R-:W-:Y:S01]  /*14ef0*/  UIADD3.X UR15, URZ, UR21, URZ, UP0, !UPT ;  /* 0x000000153f0f7290 */ /* 0x000fe200087fe43f */
[----:B------:R-:W-:Y:S01]  /*14f00*/  IMAD.MOV.U32 R5, RZ, RZ, 0x2000 ;  /* 0x00002000ff057424 */ /* 0x000fe200078e00ff */
[----:B------:R-:W-:Y:S01]  /*14f10*/  UIADD3 UR4, UP0, UR20, 0x770, URZ ;  /* 0x0000077014047890 */ /* 0x000fe2000ff1e03f */
[----:B------:R-:W-:Y:S01]  /*14f20*/  MOV R10, UR55 ;  /* 0x00000037000a7c02 */ /* 0x000fe20008000f00 */
[----:B------:R-:W-:Y:S01]  /*14f30*/  UMOV UR7, 0x12f00000 ;  /* 0x12f0000000077882 */ /* 0x000fe20000000000 */
[----:B------:R-:W-:Y:S01]  /*14f40*/  UMOV UR10, URZ ;  /* 0x0000003f000a7c82 */ /* 0x000fe20008000000 */
[----:B------:R-:W-:Y:S01]  /*14f50*/  UIADD3 UR8, UR16, 0x20400, URZ ;  /* 0x0002040010087890 */ /* 0x000fe2000fffe03f */
[----:B------:R0:W-:Y:S01]  /*14f60*/  SYNCS.ARRIVE.TRANS64 RZ, [R11+URZ+0x38800], R5 ;  /* 0x038800050bff79a7 */ /* 0x0001e2000800003f */
[----:B------:R-:W-:Y:S01]  /*14f70*/  UIADD3 UR9, UR16, 0x38800, URZ ;  /* 0x0003880010097890 */ /* 0x000fe2000fffe03f */
[----:B------:R-:W-:Y:S01]  /*14f80*/  MOV R9, UR54 ;  /* 0x0000003600097c02 */ /* 0x000fe20008000f00 */
[----:B------:R-:W-:Y:S01]  /*14f90*/  UIADD3.X UR5, URZ, UR21, URZ, UP0, !UPT ;  /* 0x000000153f057290 */ /* 0x000fe200087fe43f */
[----:B------:R-:W-:Y:S01]  /*14fa0*/  R2UR UR55, R10 ;  /* 0x000000000a3772ca */ /* 0x000fe200000e0000 */
[----:B------:R-:W-:Y:S01]  /*14fb0*/  UIADD3 UR48, UR16, 0x28400, URZ ;  /* 0x0002840010307890 */ /* 0x000fe2000fffe03f */
[----:B------:R-:W-:Y:S01]  /*14fc0*/  R2UR UR54, R9 ;  /* 0x00000000093672ca */ /* 0x000fe200000e0000 */
[----:B------:R-:W-:Y:S01]  /*14fd0*/  UMOV UR50, 0xc0 ;  /* 0x000000c000327882 */ /* 0x000fe20000000000 */
[----:B------:R-:W-:Y:S01]  /*14fe0*/  UMOV UR51, UR11 ;  /* 0x0000000b00337c82 */ /* 0x000fe20008000000 */
[----:B------:R-:W-:Y:S01]  /*14ff0*/  UMOV UR52, UR12 ;  /* 0x0000000c00347c82 */ /* 0x000fe20008000000 */
[----:B------:R1:W-:Y:S01]  /*15000*/  UTMALDG.4D [UR8], [UR14], desc[UR6] ;  /* 0x000006080e0075b4 */ /* 0x0003e20008019000 */
[----:B0-----:R-:W-:Y:S01]  /*15010*/  IMAD.MOV.U32 R5, RZ, RZ, 0x10000 ;  /* 0x00010000ff057424 */ /* 0x001fe200078e00ff */
[----:B------:R-:W-:Y:S01]  /*15020*/  UMOV UR53, UR13 ;  /* 0x0000000d00357c82 */ /* 0x000fe20008000000 */
[----:B------:R-:W-:-:S02]  /*15030*/  UIADD3 UR56, UR16, 0x2a400, URZ ;  /* 0x0002a40010387890 */ /* 0x000fc4000fffe03f */
[----:B------:R-:W-:Y:S01]  /*15040*/  UIADD3 UR40, UR16, 0x2e400, URZ ;  /* 0x0002e40010287890 */ /* 0x000fe2000fffe03f */
[----:B------:R0:W-:Y:S01]  /*15050*/  SYNCS.ARRIVE.TRANS64 RZ, [R11+URZ+0x38810], R5 ;  /* 0x038810050bff79a7 */ /* 0x0001e2000800003f */
[----:B------:R-:W-:Y:S02]  /*15060*/  UIADD3 UR32, UR16, 0x30400, URZ ;  /* 0x0003040010207890 */ /* 0x000fe4000fffe03f */
[----:B------:R-:W-:Y:S01]  /*15070*/  UIADD3 UR24, UR16, 0x32400, URZ ;  /* 0x0003240010187890 */ /* 0x000fe2000fffe03f */
[----:B------:R-:W-:Y:S01]  /*15080*/  UMOV UR58, 0x80 ;  /* 0x00000080003a7882 */ /* 0x000fe20000000000 */
[----:B------:R-:W-:Y:S01]  /*15090*/  UMOV UR59, UR11 ;  /* 0x0000000b003b7c82 */ /* 0x000fe20008000000 */
[----:B------:R-:W-:Y:S01]  /*150a0*/  UMOV UR60, UR12 ;  /* 0x0000000c003c7c82 */ /* 0x000fe20008000000 */
[----:B------:R-:W-:Y:S01]  /*150b0*/  UMOV UR61, UR13 ;  /* 0x0000000d003d7c82 */ /* 0x000fe20008000000 */
[----:B------:R-:W-:Y:S01]  /*150c0*/  UMOV UR42, 0x100 ;  /* 0x00000100002a7882 */ /* 0x000fe20000000000 */
[----:B0-----:R-:W-:Y:S01]  /*150d0*/  MOV R5, UR50 ;  /* 0x0000003200057c02 */ /* 0x001fe20008000f00 */
        /* <DEDUP_REMOVED lines=9> */
[----:B-1----:R-:W-:-:S02]  /*15170*/  UIADD3 UR8, UR16, 0x26400, URZ ;  /* 0x0002640010087890 */ /* 0x002fc4000fffe03f */
[----:B------:R-:W-:Y:S01]  /*15180*/  UIADD3 UR9, UR16, 0x38810, URZ ;  /* 0x0003881010097890 */ /* 0x000fe2000fffe03f */
[----:B------:R-:W-:Y:S01]  /*15190*/  UMOV UR27, UR11 ;  /* 0x0000000b001b7c82 */ /* 0x000fe20008000000 */
[----:B------:R-:W-:Y:S01]  /*151a0*/  UMOV UR28, UR12 ;  /* 0x0000000c001c7c82 */ /* 0x000fe20008000000 */
[----:B------:R-:W-:Y:S01]  /*151b0*/  UMOV UR29, UR13 ;  /* 0x0000000d001d7c82 */ /* 0x000fe20008000000 */
[----:B------:R-:W-:Y:S01]  /*151c0*/  UMOV UR18, 0x1c0 ;  /* 0x000001c000127882 */ /* 0x000fe20000000000 */
[----:B------:R-:W-:Y:S02]  /*151d0*/  UMOV UR19, UR11 ;  /* 0x0000000b00137c82 */ /* 0x000fe40008000000 */
        /* <DEDUP_REMOVED lines=17> */
[----:B------:R1:W-:Y:S01]  /*152f0*/  UTMALDG.4D [UR24], [UR4], desc[UR6] ;  /* 0x00000618040075b4 */ /* 0x0003e20008019000 */
[----:B------:R1:W-:Y:S02]  /*15300*/  UTMALDG.4D [UR16], [UR4], desc[UR6] ;  /* 0x00000610040075b4 */ /* 0x0003e40008019000 */
[----:B-1----:R-:W-:Y:S01]  /*15310*/  NOP ;  /* 0x0000000000007918 */ /* 0x002fe20000000000 */
.L_x_1117:
[----:B------:R-:W-:Y:S05]  /*15320*/  BSYNC B0 ;  /* 0x0000000000007941 */ /* 0x000fea0003800000 */
.L_x_1116:
[----:B------:R-:W2:Y:S02]  /*15330*/  LDL.LU R9, [R1+0x28] ;  /* 0x0000280001097983 */ /* 0x000ea40000300800 */
        /* <DEDUP_REMOVED lines=8> */
.L_x_1224:
        /* <DEDUP_REMOVED lines=13> */
.L_x_1225:
        /* <DEDUP_REMOVED lines=11> */
.L_x_1122:
        /* <DEDUP_REMOVED lines=59> */
.L_x_1120:
[----:B------:R-:W-:Y:S05]  /*158f0*/  BSYNC B0 ;  /* 0x0000000000007941 */ /* 0x000fea0003800000 */
.L_x_1119:
        /* <DEDUP_REMOVED lines=8> */
[----:B------:R-:W-:-:S04]  /*15980*/  VIADDMNMX R9, R9, R5, 0xffffffff, !PT ;  /* 0xffffffff09097446 */ /* 0x000fc80007800105 */
[----:B------:R-:W-:-:S04]  /*15990*/  IADD3 R5, R10, R9, RZ ;  /* 0x000000090a057210 */ /* 0x000fc80007ffe0ff */
[----:B------:R-:W-:-:S04]  /*159a0*/  LOP3.LUT R5, R5, 0x1, RZ, 0xc0, !PT ;  /* 0x0000000105057812 */ /* 0x000fc800078ec0ff */
[----:B------:R-:W-:Y:S01]  /*159b0*/  ISETP.NE.U32.AND P0, PT, R5, 0x1, PT ;  /* 0x000000010500780c */ /* 0x000fe20003f05070 */
[----:B------:R-:W-:-:S12]  /*159c0*/  VIADD R5, R10, 0xfffffffe ;  /* 0xfffffffe0a057836 */ /* 0x000fd80000000000 */
        /* <DEDUP_REMOVED lines=33> */
.L_x_1129:
[----:B-1----:R-:W1:Y:S01]  /*15be0*/  S2R R3, SR_CgaCtaId ;  /* 0x0000000000037919 */ /* 0x002e620000008800 */
[----:B------:R-:W-:-:S04]  /*15bf0*/  MOV R2, 0x400 ;  /* 0x0000040000027802 */ /* 0x000fc80000000f00 */
[----:B-1----:R-:W-:Y:S02]  /*15c00*/  LEA R2, R3, R2, 0x18 ;  /* 0x0000000203027211 */ /* 0x002fe400078ec0ff */
[----:B------:R-:W-:-:S03]  /*15c10*/  SHF.L.U32 R3, R14, 0x1f, RZ ;  /* 0x0000001f0e037819 */ /* 0x000fc600000006ff */
[----:B------:R-:W-:-:S04]  /*15c20*/  IMAD R2, R15, 0x8, R2 ;  /* 0x000000080f027824 */ /* 0x000fc800078e0202 */
[----:B------:R-:W1:Y:S02]  /*15c30*/  SYNCS.PHASECHK.TRANS64.TRYWAIT P0, [R2+URZ+0x38840], R3 ;  /* 0x03884003020075a7 */ /* 0x000e64000800017f */
[----:B-1----:R-:W-:Y:S05]  /*15c40*/  @!P0 BRA `(.L_x_1130) ;  /* 0x0000003400208947 */ /* 0x002fea0003800000 */
.L_x_1226:
        /* <DEDUP_REMOVED lines=11> */
.L_x_1131:
[----:B--2---:R-:W2:Y:S01]  /*15d00*/  LDL R10, [R1] ;  /* 0x00000000010a7983 */ /* 0x004ea20000100800 */
[----:B------:R-:W-:-:S03]  /*15d10*/  MOV R12, 0x400 ;  /* 0x00000400000c7802 */ /* 0x000fc60000000f00 */
[----:B------:R-:W3:Y:S01]  /*15d20*/  LDL R11, [R1+0x10] ;  /* 0x00001000010b7983 */ /* 0x000ee20000100800 */
[----:B------:R-:W4:Y:S01]  /*15d30*/  S2R R13, SR_CgaCtaId ;  /* 0x00000000000d7919 */ /* 0x000f220000008800 */
[----:B------:R-:W-:Y:S01]  /*15d40*/  R2UR UR9, R2 ;  /* 0x00000000020972ca */ /* 0x000fe200000e0000 */
[----:B------:R-:W-:Y:S01]  /*15d50*/  ULDC.64 UR6, c[0x0][0x198] ;  /* 0x0000660000067ab9 */ /* 0x000fe20000000a00 */
[----:B------:R-:W-:Y:S01]  /*15d60*/  R2UR UR12, R4 ;  /* 0x00000000040c72ca */ /* 0x000fe200000e0000 */
[----:B------:R-:W-:Y:S01]  /*15d70*/  UIADD3 UR4, UP0, UR6, 0x370, URZ ;  /* 0x0000037006047890 */ /* 0x000fe2000ff1e03f */
[----:B-----5:R-:W-:-:S03]  /*15d80*/  R2UR UR13, R6 ;  /* 0x00000000060d72ca */ /* 0x020fc600000e0000 */
[----:B------:R-:W-:Y:S01]  /*15d90*/  UIADD3.X UR5, URZ, UR7, URZ, UP0, !UPT ;  /* 0x000000073f057290 */ /* 0x000fe200087fe43f */
[----:B----4-:R-:W-:-:S05]  /*15da0*/  LEA R12, R13, R12, 0x18 ;  /* 0x0000000c0d0c7211 */ /* 0x010fca00078ec0ff */
[----:B------:R-:W-:Y:S01]  /*15db0*/  UIADD3 UR9, UR9, 0x38830, URZ ;  /* 0x0003883009097890 */ /* 0x000fe2000fffe03f */
[----:B------:R-:W-:Y:S01]  /*15dc0*/  UMOV UR6, 0x0 ;  /* 0x0000000000067882 */ /* 0x000fe20000000000 */
[----:B------:R-:W-:Y:S01]  /*15dd0*/  UMOV UR7, 0x14f00000 ;  /* 0x14f0000000077882 */ /* 0x000fe20000000000 */
[----:B------:R-:W-:Y:S01]  /*15de0*/  UMOV UR10, URZ ;  /* 0x0000003f000a7c82 */ /* 0x000fe20008000000 */
[----:B--2---:R-:W-:-:S05]  /*15df0*/  IMAD R10, R10, 0x2000, R12 ;  /* 0x000020000a0a7824 */ /* 0x004fca00078e020c */
[----:B------:R-:W-:Y:S01]  /*15e00*/  R2UR UR8, R10 ;  /* 0x000000000a0872ca */ /* 0x000fe200000e0000 */
[----:B---3--:R-:W-:-:S05]  /*15e10*/  IMAD R5, R5, 0x40, R11 ;  /* 0x0000004005057824 */ /* 0x008fca00078e020b */
[----:B------:R-:W-:-:S07]  /*15e20*/  R2UR UR11, R5 ;  /* 0x00000000050b72ca */ /* 0x000fce00000e0000 */
[----:B------:R-:W-:-:S09]  /*15e30*/  UIADD3 UR8, UR8, 0x22400, URZ ;  /* 0x0002240008087890 */ /* 0x000fd2000fffe03f */
[----:B------:R2:W-:Y:S01]  /*15e40*/  UTMALDG.4D [UR8], [UR4], desc[UR6] ;  /* 0x00000608040075b4 */ /* 0x0005e20008019000 */
[----:B------:R-:W3:Y:S02]  /*15e50*/  SYNCS.PHASECHK.TRANS64.TRYWAIT P0, [R2+URZ+0x38860], R3 ;  /* 0x03886003020075a7 */ /* 0x000ee4000800017f */
[----:B--23--:R-:W-:Y:S05]  /*15e60*/  @!P0 BRA `(.L_x_1132) ;  /* 0x0000003000ac8947 */ /* 0x00cfea0003800000 */
.L_x_1227:
        /* <DEDUP_REMOVED lines=8> */
.L_x_1133:
[----:B-12---:R-:W2:Y:S01]  /*15ef0*/  LDL R3, [R1] ;  /* 0x0000000001037983 */ /* 0x006ea20000100800 */
[----:B------:R-:W-:Y:S01]  /*15f00*/  MOV R10, 0x400 ;  /* 0x00000400000a7802 */ /* 0x000fe20000000f00 */
[----:B------:R-:W-:Y:S01]  /*15f10*/  ULDC.64 UR24, c[0x0][0x198] ;  /* 0x0000660000187ab9 */ /* 0x000fe20000000a00 */
[----:B------:R-:W-:Y:S01]  /*15f20*/  R2UR UR9, R2 ;  /* 0x00000000020972ca */ /* 0x000fe200000e0000 */
[----:B------:R-:W1:Y:S01]  /*15f30*/  S2R R11, SR_CgaCtaId ;  /* 0x00000000000b7919 */ /* 0x000e620000008800 */
        /* <DEDUP_REMOVED lines=14> */
[----:B-1----:R-:W-:-:S05]  /*16020*/  LEA R10, R11, R10, 0x18 ;  /* 0x0000000a0b0a7211 */ /* 0x002fca00078ec0ff */
        /* <DEDUP_REMOVED lines=14> */
[----:B------:R-:W-:Y:S01]  /*16110*/  UIADD3 UR17, UR14, 0xc400, URZ ;  /* 0x0000c4000e117890 */ /* 0x000fe2000fffe03f */
[----:B------:R1:W-:Y:S02]  /*16120*/  UTMALDG.4D [UR8], [UR4], desc[UR6] ;  /* 0x00000608040075b4 */ /* 0x0003e40008019000 */
        /* <DEDUP_REMOVED lines=19> */
.L_x_1128:
[----:B------:R-:W-:Y:S05]  /*16260*/  BSYNC B2 ;  /* 0x0000000000027941 */ /* 0x000fea0003800000 */
.L_x_1127:
[----:B------:R-:W2:Y:S02]  /*16270*/  LDL.LU R2, [R1+0x1c] ;  /* 0x00001c0001027983 */ /* 0x000ea40000300800 */
[----:B--2---:R-:W-:-:S07]  /*16280*/  VIADD R5, R2, 0xfffffffd ;  /* 0xfffffffd02057836 */ /* 0x004fce0000000000 */
.L_x_1126:
[----:B------:R-:W-:Y:S05]  /*16290*/  BSYNC B1 ;  /* 0x0000000000017941 */ /* 0x000fea0003800000 */
.L_x_1125:
[----:B------:R-:W-:-:S05]  /*162a0*/  IMAD.MOV R9, RZ, RZ, -R9 ;  /* 0x000000ffff097224 */ /* 0x000fca00078e0a09 */
[----:B------:R-:W-:-:S13]  /*162b0*/  ISETP.NE.AND P0, PT, R7, R9, PT ;  /* 0x000000090700720c */ /* 0x000fda0003f05270 */
[----:B------:R-:W-:Y:S05]  /*162c0*/  @!P0 BRA `(.L_x_1124) ;  /* 0x0000001000388947 */ /* 0x000fea0003800000 */
.L_x_1148:
        /* <DEDUP_REMOVED lines=14> */
[----:B------:R-:W1:Y:S02]  /*163b0*/  LDC R11, c[0x0][0x41c] ;  /* 0x00010700ff0b7b82 */ /* 0x000e640000000800 */
[----:B-1----:R-:W-:-:S13]  /*163c0*/  ISETP.NE.AND P0, PT, R11, 0x1, PT ;  /* 0x000000010b00780c */ /* 0x002fda0003f05270 */
[----:B------:R-:W1:Y:S02]  /*163d0*/  @P0 LDC.64 R2, c[0x0][0x420] ;  /* 0x00010800ff020b82 */ /* 0x000e640000000a00 */
[----:B-1----:R-:W-:-:S04]  /*163e0*/  @P0 IMAD.HI.U32 R6, R5, R2, RZ ;  /* 0x0000000205060227 */ /* 0x002fc800078e00ff */
[----:B------:R-:W-:Y:S01]  /*163f0*/  IMAD.MOV.U32 R2, RZ, RZ, R5 ;  /* 0x000000ffff027224 */ /* 0x000fe200078e0005 */
[----:B------:R-:W-:Y:S01]  /*16400*/  @P0 SHF.R.U32.HI R2, RZ, R3, R6 ;  /* 0x00000003ff020219 */ /* 0x000fe20000011606 */
[----:B------:R-:W-:-:S04]  /*16410*/  IMAD R6, R8, UR46, RZ ;  /* 0x0000002e08067c24 */ /* 0x000fc8000f8e02ff */
[----:B------:R-:W-:Y:S02]  /*16420*/  IMAD.MOV R3, RZ, RZ, -R2 ;  /* 0x000000ffff037224 */ /* 0x000fe400078e0a02 */
[----:B------:R-:W-:Y:S02]  /*16430*/  IMAD R6, R0, UR47, R6 ;  /* 0x0000002f00067c24 */ /* 0x000fe4000f8e0206 */
[----:B------:R-:W-:Y:S01]  /*16440*/  IMAD R11, R11, R3, R5 ;  /* 0x000000030b0b7224 */ /* 0x000fe200078e0205 */
[----:B------:R-:W-:-:S03]  /*16450*/  SHF.R.S32.HI R3, RZ, 0x1f, R2 ;  /* 0x0000001fff037819 */ /* 0x000fc60000011402 */
[----:B------:R-:W-:-:S04]  /*16460*/  IMAD.WIDE.U32 R2, R0, UR46, R2 ;  /* 0x0000002e00027c25 */ /* 0x000fc8000f8e0002 */
[----:B------:R-:W-:Y:S01]  /*16470*/  IMAD.IADD R3, R6, 0x1, R3 ;  /* 0x0000000106037824 */ /* 0x000fe200078e0203 */
[----:B------:R-:W-:-:S04]  /*16480*/  LEA R6, P0, R2, UR38, 0x2 ;  /* 0x0000002602067c11 */ /* 0x000fc8000f8010ff */
[----:B------:R-:W-:-:S05]  /*16490*/  LEA.HI.X R7, R2, UR39, R3, 0x2, P0 ;  /* 0x0000002702077c11 */ /* 0x000fca00080f1403 */
[----:B------:R1:W5:Y:S04]  /*164a0*/  LDG.E R6, desc[UR54][R6.64] ;  /* 0x0000003606067981 */ /* 0x000368000c1e1900 */
.L_x_1136:
[----:B------:R-:W2:Y:S01]  /*164b0*/  S2R R3, SR_CgaCtaId ;  /* 0x0000000000037919 */ /* 0x000ea20000008800 */
[----:B------:R-:W-:-:S04]  /*164c0*/  MOV R2, 0x400 ;  /* 0x0000040000027802 */ /* 0x000fc80000000f00 */
[----:B--2---:R-:W-:Y:S02]  /*164d0*/  LEA R2, R3, R2, 0x18 ;  /* 0x0000000203027211 */ /* 0x004fe400078ec0ff */
[----:B------:R-:W-:-:S03]  /*164e0*/  SHF.L.U32 R3, R9, 0x1f, RZ ;  /* 0x0000001f09037819 */ /* 0x000fc600000006ff */
[----:B------:R-:W-:-:S04]  /*164f0*/  IMAD R2, R10, 0x8, R2 ;  /* 0x000000080a027824 */ /* 0x000fc800078e0202 */
[----:B------:R-:W2:Y:S02]  /*16500*/  SYNCS.PHASECHK.TRANS64.TRYWAIT P0, [R2+URZ+0x38840], R3 ;  /* 0x03884003020075a7 */ /* 0x000ea4000800017f */
[----:B--2---:R-:W-:Y:S05]  /*16510*/  @!P0 BRA `(.L_x_1137) ;  /* 0x0000002c00148947 */ /* 0x004fea0003800000 */
.L_x_1228:
[----:B-1----:R-:W1:Y:S02]  /*16520*/  S2R R7, SR_TID.X ;  /* 0x0000000000077919 */ /* 0x002e640000002100 */
        /* <DEDUP_REMOVED lines=10> */
.L_x_1138:
[----:B------:R-:W3:Y:S01]  /*165d0*/  LDL R12, [R1+0x10] ;  /* 0x00001000010c7983 */ /* 0x000ee20000100800 */
[----:B-1----:R-:W-:Y:S01]  /*165e0*/  MOV R7, 0x400 ;  /* 0x0000040000077802 */ /* 0x002fe20000000f00 */
[----:B------:R-:W1:Y:S01]  /*165f0*/  S2R R13, SR_CgaCtaId ;  /* 0x00000000000d7919 */ /* 0x000e620000008800 */
[----:B------:R-:W-:Y:S01]  /*16600*/  R2UR UR9, R2 ;  /* 0x00000000020972ca */ /* 0x000fe200000e0000 */
[----:B------:R-:W-:Y:S01]  /*16610*/  ULDC.64 UR6, c[0x0][0x198] ;  /* 0x0000660000067ab9 */ /* 0x000fe20000000a00 */
[----:B------:R-:W-:Y:S01]  /*16620*/  R2UR UR12, R4 ;  /* 0x00000000040c72ca */ /* 0x000fe200000e0000 */
[----:B------:R-:W-:Y:S01]  /*16630*/  UIADD3 UR4, UP0, UR6, 0x370, URZ ;  /* 0x0000037006047890 */ /* 0x000fe2000ff1e03f */
[----:B-----5:R-:W-:-:S03]  /*16640*/  R2UR UR13, R6 ;  /* 0x00000000060d72ca */ /* 0x020fc600000e0000 */
        /* <DEDUP_REMOVED lines=14> */
.L_x_1229:
        /* <DEDUP_REMOVED lines=8> */
.L_x_1140:
[----:B------:R-:W3:Y:S01]  /*167b0*/  S2R R11, SR_CgaCtaId ;  /* 0x00000000000b7919 */ /* 0x000ee20000008800 */
[----:B-12---:R-:W-:Y:S01]  /*167c0*/  MOV R3, 0x400 ;  /* 0x0000040000037802 */ /* 0x006fe20000000f00 */
[----:B------:R-:W-:Y:S01]  /*167d0*/  ULDC.64 UR16, c[0x0][0x198] ;  /* 0x0000660000107ab9 */ /* 0x000fe20000000a00 */
        /* <DEDUP_REMOVED lines=51> */
.L_x_1135:
[----:B------:R-:W-:Y:S05]  /*16b10*/  BSYNC B1 ;  /* 0x0000000000017941 */ /* 0x000fea0003800000 */
.L_x_1134:
        /* <DEDUP_REMOVED lines=13> */
[----:B------:R-:W2:Y:S02]  /*16bf0*/  LDC R6, c[0x0][0x41c] ;  /* 0x00010700ff067b82 */ /* 0x000ea40000000800 */
[----:B--2---:R-:W-:-:S13]  /*16c00*/  ISETP.NE.AND P0, PT, R6, 0x1, PT ;  /* 0x000000010600780c */ /* 0x004fda0003f05270 */
[----:B------:R-:W2:Y:S02]  /*16c10*/  @P0 LDC.64 R2, c[0x0][0x420] ;  /* 0x00010800ff020b82 */ /* 0x000ea40000000a00 */
[----:B--2---:R-:W-:-:S04]  /*16c20*/  @P0 IMAD.HI.U32 R7, R9, R2, RZ ;  /* 0x0000000209070227 */ /* 0x004fc800078e00ff */
[----:B------:R-:W-:Y:S01]  /*16c30*/  IMAD.MOV.U32 R2, RZ, RZ, R9 ;  /* 0x000000ffff027224 */ /* 0x000fe200078e0009 */
[----:B------:R-:W-:-:S05]  /*16c40*/  @P0 SHF.R.U32.HI R2, RZ, R3, R7 ;  /* 0x00000003ff020219 */ /* 0x000fca0000011607 */
[----:B------:R-:W-:-:S04]  /*16c50*/  IMAD.MOV R3, RZ, RZ, -R2 ;  /* 0x000000ffff037224 */ /* 0x000fc800078e0a02 */
[----:B------:R-:W-:Y:S01]  /*16c60*/  IMAD R9, R6, R3, R9 ;  /* 0x0000000306097224 */ /* 0x000fe200078e0209 */
[----:B------:R-:W-:Y:S01]  /*16c70*/  SHF.R.S32.HI R3, RZ, 0x1f, R2 ;  /* 0x0000001fff037819 */ /* 0x000fe20000011402 */
[----:B------:R-:W-:-:S04]  /*16c80*/  IMAD R6, R8, UR46, RZ ;  /* 0x0000002e08067c24 */ /* 0x000fc8000f8e02ff */
[C---:B------:R-:W-:Y:S02]  /*16c90*/  IMAD R6, R0.reuse, UR47, R6 ;  /* 0x0000002f00067c24 */ /* 0x040fe4000f8e0206 */
[----:B------:R-:W-:-:S04]  /*16ca0*/  IMAD.WIDE.U32 R2, R0, UR46, R2 ;  /* 0x0000002e00027c25 */ /* 0x000fc8000f8e0002 */
[----:B------:R-:W-:Y:S01]  /*16cb0*/  IMAD.IADD R3, R6, 0x1, R3 ;  /* 0x0000000106037824 */ /* 0x000fe200078e0203 */
[----:B------:R-:W-:-:S04]  /*16cc0*/  LEA R6, P0, R2, UR38, 0x2 ;  /* 0x0000002602067c11 */ /* 0x000fc8000f8010ff */
[----:B------:R-:W-:-:S05]  /*16cd0*/  LEA.HI.X R7, R2, UR39, R3, 0x2, P0 ;  /* 0x0000002702077c11 */ /* 0x000fca00080f1403 */
[----:B------:R2:W5:Y:S04]  /*16ce0*/  LDG.E R6, desc[UR54][R6.64] ;  /* 0x0000003606067981 */ /* 0x000568000c1e1900 */
.L_x_1143:
[----:B------:R-:W3:Y:S01]  /*16cf0*/  S2R R3, SR_CgaCtaId ;  /* 0x0000000000037919 */ /* 0x000ee20000008800 */
[----:B------:R-:W-:-:S04]  /*16d00*/  MOV R2, 0x400 ;  /* 0x0000040000027802 */ /* 0x000fc80000000f00 */
[----:B---3--:R-:W-:Y:S02]  /*16d10*/  LEA R2, R3, R2, 0x18 ;  /* 0x0000000203027211 */ /* 0x008fe400078ec0ff */
[----:B------:R-:W-:-:S03]  /*16d20*/  SHF.L.U32 R3, R11, 0x1f, RZ ;  /* 0x0000001f0b037819 */ /* 0x000fc600000006ff */
[----:B------:R-:W-:-:S04]  /*16d30*/  IMAD R2, R12, 0x8, R2 ;  /* 0x000000080c027824 */ /* 0x000fc800078e0202 */
[----:B------:R-:W3:Y:S02]  /*16d40*/  SYNCS.PHASECHK.TRANS64.TRYWAIT P0, [R2+URZ+0x38840], R3 ;  /* 0x03884003020075a7 */ /* 0x000ee4000800017f */
[----:B---3--:R-:W-:Y:S05]  /*16d50*/  @!P0 BRA `(.L_x_1144) ;  /* 0x00000024002c8947 */ /* 0x008fea0003800000 */
.L_x_1230:
        /* <DEDUP_REMOVED lines=11> */
.L_x_1145:
[----:B--2---:R-:W2:Y:S01]  /*16e10*/  LDL R7, [R1] ;  /* 0x0000000001077983 */ /* 0x004ea20000100800 */
[----:B-1----:R-:W-:-:S03]  /*16e20*/  MOV R11, 0x400 ;  /* 0x00000400000b7802 */ /* 0x002fc60000000f00 */
[----:B------:R-:W4:Y:S01]  /*16e30*/  LDL R10, [R1+0x10] ;  /* 0x00001000010a7983 */ /* 0x000f220000100800 */
[----:B------:R-:W1:Y:S01]  /*16e40*/  S2R R12, SR_CgaCtaId ;  /* 0x00000000000c7919 */ /* 0x000e620000008800 */
[----:B------:R-:W-:Y:S01]  /*16e50*/  R2UR UR9, R2 ;  /* 0x00000000020972ca */ /* 0x000fe200000e0000 */
[----:B------:R-:W-:Y:S01]  /*16e60*/  ULDC.64 UR6, c[0x0][0x198] ;  /* 0x0000660000067ab9 */ /* 0x000fe20000000a00 */
[----:B------:R-:W-:Y:S01]  /*16e70*/  R2UR UR12, R4 ;  /* 0x00000000040c72ca */ /* 0x000fe200000e0000 */
[----:B------:R-:W-:Y:S01]  /*16e80*/  UIADD3 UR4, UP0, UR6, 0x370, URZ ;  /* 0x0000037006047890 */ /* 0x000fe2000ff1e03f */
[----:B-----5:R-:W-:-:S03]  /*16e90*/  R2UR UR13, R6 ;  /* 0x00000000060d72ca */ /* 0x020fc600000e0000 */
[----:B------:R-:W-:Y:S01]  /*16ea0*/  UIADD3.X UR5, URZ, UR7, URZ, UP0, !UPT ;  /* 0x000000073f057290 */ /* 0x000fe200087fe43f */
[----:B-1----:R-:W-:-:S05]  /*16eb0*/  LEA R11, R12, R11, 0x18 ;  /* 0x0000000b0c0b7211 */ /* 0x002fca00078ec0ff */
[----:B------:R-:W-:Y:S01]  /*16ec0*/  UIADD3 UR9, UR9, 0x38830, URZ ;  /* 0x0003883009097890 */ /* 0x000fe2000fffe03f */
[----:B------:R-:W-:Y:S01]  /*16ed0*/  UMOV UR6, 0x0 ;  /* 0x0000000000067882 */ /* 0x000fe20000000000 */
[----:B------:R-:W-:Y:S01]  /*16ee0*/  UMOV UR7, 0x14f00000 ;  /* 0x14f0000000077882 */ /* 0x000fe20000000000 */
[----:B------:R-:W-:Y:S01]  /*16ef0*/  UMOV UR10, URZ ;  /* 0x0000003f000a7c82 */ /* 0x000fe20008000000 */
[----:B--2---:R-:W-:-:S04]  /*16f00*/  LEA R7, R7, R11, 0xd ;  /* 0x0000000b07077211 */ /* 0x004fc800078e68ff */
[----:B------:R-:W-:Y:S01]  /*16f10*/  R2UR UR8, R7 ;  /* 0x00000000070872ca */ /* 0x000fe200000e0000 */
[----:B----4-:R-:W-:-:S05]  /*16f20*/  IMAD R9, R9, 0x40, R10 ;  /* 0x0000004009097824 */ /* 0x010fca00078e020a */
[----:B------:R-:W-:-:S07]  /*16f30*/  R2UR UR11, R9 ;  /* 0x00000000090b72ca */ /* 0x000fce00000e0000 */
[----:B------:R-:W-:-:S09]  /*16f40*/  UIADD3 UR8, UR8, 0x22400, URZ ;  /* 0x0002240008087890 */ /* 0x000fd2000fffe03f */
[----:B------:R1:W-:Y:S01]  /*16f50*/  UTMALDG.4D [UR8], [UR4], desc[UR6] ;  /* 0x00000608040075b4 */ /* 0x0003e20008019000 */
[----:B------:R-:W2:Y:S02]  /*16f60*/  SYNCS.PHASECHK.TRANS64.TRYWAIT P1, [R2+URZ+0x38860], R3 ;  /* 0x03886003020075a7 */ /* 0x000ea4000802017f */
[----:B-12---:R-:W-:Y:S05]  /*16f70*/  @!P1 BRA `(.L_x_1146) ;  /* 0x0000002000b89947 */ /* 0x006fea0003800000 */
.L_x_1231:
        /* <DEDUP_REMOVED lines=8> */
.L_x_1147:
[----:B-1-3--:R-:W2:Y:S01]  /*17000*/  LDL R3, [R1] ;  /* 0x0000000001037983 */ /* 0x00aea20000100800 */
        /* <DEDUP_REMOVED lines=54> */
.L_x_1142:
[----:B------:R-:W-:Y:S05]  /*17370*/  BSYNC B1 ;  /* 0x0000000000017941 */ /* 0x000fea0003800000 */
.L_x_1141:
[C---:B------:R-:W-:Y:S01]  /*17380*/  ISETP.GT.AND P0, PT, R5.reuse, 0x1, PT ;  /* 0x000000010500780c */ /* 0x040fe20003f04270 */
[----:B------:R-:W-:-:S12]  /*17390*/  VIADD R5, R5, 0xfffffffe ;  /* 0xfffffffe05057836 */ /* 0x000fd80000000000 */
[----:B------:R-:W-:Y:S05]  /*173a0*/  @P0 BRA `(.L_x_1148) ;  /* 0xffffffec00c80947 */ /* 0x000fea000383ffff */
.L_x_1124:
[----:B------:R-:W-:Y:S05]  /*173b0*/  BSYNC B0 ;  /* 0x0000000000007941 */ /* 0x000fea0003800000 */
.L_x_1123:
        /* <DEDUP_REMOVED lines=12> */
[----:B------:R-:W-:Y:S02]  /*17480*/  VOTEU.ANY UR4, UPT, PT ;  /* 0x0000000000047886 */ /* 0x000fe400038e0100 */
        /* <DEDUP_REMOVED lines=12> */
.L_x_1150:
[----:B------:R-:W-:Y:S05]  /*17550*/  BSYNC B0 ;  /* 0x0000000000007941 */ /* 0x000fea0003800000 */
.L_x_1149:
[----:B--2---:R-:W2:Y:S02]  /*17560*/  LDL.LU R2, [R1+0x8] ;  /* 0x0000080001027983 */ /* 0x004ea40000300800 */
[----:B--2---:R-:W-:-:S05]  /*17570*/  LOP3.LUT R2, R2, R0, RZ, 0x3c, !PT ;  /* 0x0000000002027212 */ /* 0x004fca00078e3cff */
[----:B------:R2:W-:Y:S02]  /*17580*/  STL [R1+0x8], R2 ;  /* 0x0000080201007387 */ /* 0x0005e40000100800 */
.L_x_1105:
[----:B------:R-:W-:Y:S05]  /*17590*/  BSYNC B6 ;  /* 0x0000000000067941 */ /* 0x000fea0003800000 */
.L_x_1103:
[----:B------:R-:W-:-:S03]  /*175a0*/  UMOV UR4, 0xffffffff ;  /* 0xffffffff00047882 */ /* 0x000fc60000000000 */
[----:B------:R-:W-:Y:S05]  /*175b0*/  BRA.DIV UR4, `(.L_x_1151) ;  /* 0x0000001e043c7947 */ /* 0x000fea000b800000 */
[----:B------:R3:W4:Y:S04]  /*175c0*/  SHFL.IDX PT, R4, R16, RZ, 0x1f ;  /* 0x00001fff10047589 */ /* 0x00072800000e0000 */
[----:B------:R3:W0:Y:S02]  /*175d0*/  SHFL.IDX PT, R6, R16, 0x1, 0x1f ;  /* 0x00201f0010067f89 */ /* 0x00062400000e0000 */
.L_x_1235:
[----:B------:R-:W0:Y:S01]  /*175e0*/  S2R R0, SR_TID.X ;  /* 0x0000000000007919 */ /* 0x000e220000002100 */
[----:B------:R-:W-:Y:S01]  /*175f0*/  ULDC UR4, c[0x0][0xd14] ;  /* 0x0003450000047ab9 */ /* 0x000fe20000000800 */
[----:B------:R-:W-:Y:S01]  /*17600*/  BSSY B0, `(.L_x_1152) ;  /* 0x000000b000007945 */ /* 0x000fe20003800000 */
[----:B------:R-:W-:Y:S01]  /*17610*/  IMAD.MOV.U32 R17, RZ, RZ, RZ ;  /* 0x000000ffff117224 */ /* 0x000fe200078e00ff */
[----:B0-----:R-:W-:Y:S01]  /*17620*/  LOP3.LUT R8, R0, 0x1f, RZ, 0xc0, !PT ;  /* 0x0000001f00087812 */ /* 0x001fe200078ec0ff */
[----:B------:R-:W-:-:S03]  /*17630*/  IMAD.U32 R0, RZ, RZ, UR4 ;  /* 0x00000004ff007e24 */ /* 0x000fc6000f8e00ff */
[C---:B------:R-:W-:Y:S01]  /*17640*/  ISETP.NE.AND P0, PT, R8.reuse, 0x1f, PT ;  /* 0x0000001f0800780c */ /* 0x040fe20003f05270 */
[----:B------:R-:W-:-:S05]  /*17650*/  IMAD.IADD R5, R8, 0x1, R19 ;  /* 0x0000000108057824 */ /* 0x000fca00078e0213 */
[----:B------:R-:W-:-:S13]  /*17660*/  ISETP.GE.OR P0, PT, R5, R0, !P0 ;  /* 0x000000000500720c */ /* 0x000fda0004706670 */
[----:B------:R-:W-:Y:S05]  /*17670*/  @P0 BRA `(.L_x_1153) ;  /* 0x00000000000c0947 */ /* 0x000fea0003800000 */
[----:B--2---:R-:W0:Y:S02]  /*17680*/  LDC.64 R2, c[0x0][0xd58] ;  /* 0x00035600ff027b82 */ /* 0x004e240000000a00 */
[----:B0-----:R-:W-:-:S05]  /*17690*/  IMAD.WIDE R2, R5, 0x4, R2 ;  /* 0x0000000405027825 */ /* 0x001fca00078e0202 */
[----:B------:R0:W5:Y:S02]  /*176a0*/  LDG.E R17, desc[UR54][R2.64] ;  /* 0x0000003602117981 */ /* 0x000164000c1e1900 */
.L_x_1153:
[----:B------:R-:W-:Y:S05]  /*176b0*/  BSYNC B0 ;  /* 0x0000000000007941 */ /* 0x000fea0003800000 */
.L_x_1152:
        /* <DEDUP_REMOVED lines=19> */
[----:B------:R-:W2:Y:S02]  /*177f0*/  SHFL.UP PT, R14, R7, 0x10, RZ ;  /* 0x06000000070e7989 */ /* 0x000ea400000e00ff */
[----:B--2---:R-:W-:-:S05]  /*17800*/  SEL R2, R14, RZ, P0 ;  /* 0x000000ff0e027207 */ /* 0x004fca0000000000 */
[----:B------:R-:W-:-:S05]  /*17810*/  IMAD.IADD R2, R7, 0x1, R2 ;  /* 0x0000000107027824 */ /* 0x000fca00078e0202 */
[----:B------:R0:W2:Y:S02]  /*17820*/  SHFL.IDX PT, R14, R2, 0x1f, 0x1f ;  /* 0x03e01f00020e7f89 */ /* 0x0000a400000e0000 */
.L_x_1243:
[----:B------:R-:W-:Y:S02]  /*17830*/  ULDC UR4, c[0x0][0xd10] ;  /* 0x0003440000047ab9 */ /* 0x000fe40000000800 */
[----:B---3--:R-:W-:-:S04]  /*17840*/  IMAD.U32 R16, RZ, RZ, UR4 ;  /* 0x00000004ff107e24 */ /* 0x008fc8000f8e00ff */
[----:B--2---:R-:W-:-:S04]  /*17850*/  IMAD R3, R14, R16, RZ ;  /* 0x000000100e037224 */ /* 0x004fc800078e02ff */
[----:B------:R-:W-:-:S05]  /*17860*/  IMAD.IADD R6, R6, 0x1, R3 ;  /* 0x0000000106067824 */ /* 0x000fca00078e0203 */
[----:B----4-:R-:W-:-:S13]  /*17870*/  ISETP.GT.AND P0, PT, R6, R4, PT ;  /* 0x000000040600720c */ /* 0x010fda0003f04270 */
[----:B------:R-:W-:Y:S05]  /*17880*/  @P0 BRA `(.L_x_1155) ;  /* 0x0000000000b40947 */ /* 0x000fea0003800000 */
[----:B------:R-:W2:Y:S02]  /*17890*/  LDC R0, c[0x0][0xd14] ;  /* 0x00034500ff007b82 */ /* 0x000ea40000000800 */
.L_x_1160:
[----:B------:R-:W-:-:S05]  /*178a0*/  VIADD R19, R19, 0x1f ;  /* 0x0000001f13137836 */ /* 0x000fca0000000000 */
        /* <DEDUP_REMOVED lines=13> */
.L_x_1158:
[----:B------:R-:W-:Y:S05]  /*17980*/  BSYNC B0 ;  /* 0x0000000000007941 */ /* 0x000fea0003800000 */
.L_x_1157:
[----:B------:R-:W-:-:S03]  /*17990*/  UMOV UR4, 0xffffffff ;  /* 0xffffffff00047882 */ /* 0x000fc60000000000 */
[----:B------:R-:W-:Y:S05]  /*179a0*/  BRA.DIV UR4, `(.L_x_1159) ;  /* 0x0000001e045c7947 */ /* 0x000fea000b800000 */
[----:B-----5:R-:W0:Y:S01]  /*179b0*/  SHFL.UP PT, R14, R17, 0x1, RZ ;  /* 0x04200000110e7989 */ /* 0x020e2200000e00ff */
[C---:B------:R-:W-:Y:S02]  /*179c0*/  ISETP.NE.AND P0, PT, R7.reuse, RZ, PT ;  /* 0x000000ff0700720c */ /* 0x040fe40003f05270 */
[C---:B------:R-:W-:Y:S02]  /*179d0*/  ISETP.GE.U32.AND P1, PT, R7.reuse, 0x2, PT ;  /* 0x000000020700780c */ /* 0x040fe40003f26070 */
        /* <DEDUP_REMOVED lines=18> */
.L_x_1251:
[----:B------:R-:W-:Y:S02]  /*17b00*/  ULDC UR4, c[0x0][0xd10] ;  /* 0x0003440000047ab9 */ /* 0x000fe40000000800 */
[----:B------:R-:W-:-:S04]  /*17b10*/  IMAD.U32 R16, RZ, RZ, UR4 ;  /* 0x00000004ff107e24 */ /* 0x000fc8000f8e00ff */
[----:B--2---:R-:W-:-:S04]  /*17b20*/  IMAD R3, R14, R16, RZ ;  /* 0x000000100e037224 */ /* 0x004fc800078e02ff */
[----:B------:R-:W-:-:S05]  /*17b30*/  IMAD.IADD R6, R3, 0x1, R6 ;  /* 0x0000000103067824 */ /* 0x000fca00078e0206 */
[----:B------:R-:W-:-:S13]  /*17b40*/  ISETP.GT.AND P0, PT, R6, R4, PT ;  /* 0x000000040600720c */ /* 0x000fda0003f04270 */
[----:B------:R-:W-:Y:S05]  /*17b50*/  @!P0 BRA `(.L_x_1160) ;  /* 0xfffffffc00508947 */ /* 0x000fea000383ffff */
.L_x_1155:
        /* <DEDUP_REMOVED lines=8> */
.L_x_1255:
[----:B------:R-:W-:Y:S01]  /*17be0*/  ISETP.NE.AND P0, PT, R3, RZ, PT ;  /* 0x000000ff0300720c */ /* 0x000fe20003f05270 */
[----:B------:R-:W-:-:S12]  /*17bf0*/  IMAD.MOV.U32 R14, RZ, RZ, RZ ;  /* 0x000000ffff0e7224 */ /* 0x000fd800078e00ff */
[----:B------:R-:W-:Y:S05]  /*17c00*/  @!P0 BRA `(.L_x_1162) ;  /* 0x0000000000108947 */ /* 0x000fea0003800000 */
[----:B------:R-:W-:Y:S01]  /*17c10*/  UMOV UR4, 0xffffffff ;  /* 0xffffffff00047882 */ /* 0x000fe20000000000 */
[----:B-1----:R-:W-:Y:S02]  /*17c20*/  VIADD R12, R5, 0xffffffff ;  /* 0xffffffff050c7836 */ /* 0x002fe40000000000 */
[----:B------:R-:W-:Y:S05]  /*17c30*/  BRA.DIV UR4, `(.L_x_1163) ;  /* 0x0000001e04d47947 */ /* 0x000fea000b800000 */
[----:B------:R4:W1:Y:S02]  /*17c40*/  SHFL.IDX PT, R14, R2, R12, 0x1f ;  /* 0x00001f0c020e7589 */ /* 0x00086400000e0000 */
.L_x_1162:
[----:B-1----:R-:W-:Y:S01]  /*17c50*/  IMAD R16, R14, R16, R6 ;  /* 0x000000100e107224 */ /* 0x002fe200078e0206 */
[-C--:B---3--:R-:W-:Y:S01]  /*17c60*/  IABS R6, R17.reuse ;  /* 0x0000001100067213 */ /* 0x088fe20000000000 */
[----:B0---4-:R-:W-:Y:S01]  /*17c70*/  IMAD.MOV.U32 R2, RZ, RZ, RZ ;  /* 0x000000ffff027224 */ /* 0x011fe200078e00ff */
[----:B------:R-:W-:Y:S01]  /*17c80*/  IABS R8, R17 ;  /* 0x0000001100087213 */ /* 0x000fe20000000000 */
[----:B------:R-:W-:Y:S01]  /*17c90*/  IMAD.IADD R4, R4, 0x1, -R16 ;  /* 0x0000000104047824 */ /* 0x000fe200078e0a10 */
[----:B------:R-:W0:Y:S01]  /*17ca0*/  I2F.RP R7, R6 ;  /* 0x0000000600077306 */ /* 0x000e220000209400 */
[----:B------:R-:W-:Y:S01]  /*17cb0*/  IMAD.IADD R19, R5, 0x1, R19 ;  /* 0x0000000105137824 */ /* 0x000fe200078e0213 */
[----:B------:R-:W-:-:S06]  /*17cc0*/  IADD3 R8, RZ, -R8, RZ ;  /* 0x80000008ff087210 */ /* 0x000fcc0007ffe0ff */
[----:B0-----:R-:W0:Y:S02]  /*17cd0*/  MUFU.RCP R7, R7 ;  /* 0x0000000700077308 */ /* 0x001e240000001000 */
[----:B0-----:R-:W-:-:S06]  /*17ce0*/  VIADD R9, R7, 0xffffffe ;  /* 0x0ffffffe07097836 */ /* 0x001fcc0000000000 */
[----:B------:R-:W0:Y:S02]  /*17cf0*/  F2I.FTZ.U32.TRUNC.NTZ R3, R9 ;  /* 0x0000000900037305 */ /* 0x000e24000021f000 */
[----:B0-----:R-:W-:-:S04]  /*17d00*/  IMAD.MOV R11, RZ, RZ, -R3 ;  /* 0x000000ffff0b7224 */ /* 0x001fc800078e0a03 */
[----:B------:R-:W-:-:S04]  /*17d10*/  IMAD R11, R11, R6, RZ ;  /* 0x000000060b0b7224 */ /* 0x000fc800078e02ff */
[----:B------:R-:W-:Y:S01]  /*17d20*/  IMAD.HI.U32 R2, R3, R11, R2 ;  /* 0x0000000b03027227 */ /* 0x000fe200078e0002 */
[----:B------:R-:W-:-:S05]  /*17d30*/  IABS R3, R4 ;  /* 0x0000000400037213 */ /* 0x000fca0000000000 */
        /* <DEDUP_REMOVED lines=16> */
.L_x_1156:
[----:B------:R-:W-:Y:S01]  /*17e40*/  UMOV UR4, URZ ;  /* 0x0000003f00047c82 */ /* 0x000fe20008000000 */
[----:B------:R-:W-:Y:S01]  /*17e50*/  UMOV UR5, URZ ;  /* 0x0000003f00057c82 */ /* 0x000fe20008000000 */
[----:B------:R-:W-:Y:S01]  /*17e60*/  ULDC UR6, c[0x0][0xd14] ;  /* 0x0003450000067ab9 */ /* 0x000fe20000000800 */
[----:B------:R-:W-:Y:S01]  /*17e70*/  IMAD.MOV.U32 R16, RZ, RZ, R4 ;  /* 0x000000ffff107224 */ /* 0x000fe200078e0004 */
[----:B------:R-:W-:Y:S01]  /*17e80*/  MOV R19, UR6 ;  /* 0x0000000600137c02 */ /* 0x000fe20008000f00 */
[----:B------:R-:W-:Y:S02]  /*17e90*/  IMAD.U32 R17, RZ, RZ, UR4 ;  /* 0x00000004ff117e24 */ /* 0x000fe4000f8e00ff */
[----:B------:R-:W-:-:S07]  /*17ea0*/  IMAD.U32 R18, RZ, RZ, UR5 ;  /* 0x00000005ff127e24 */ /* 0x000fce000f8e00ff */
.L_x_1164:
        /* <DEDUP_REMOVED lines=12> */
.L_x_1083:
[----:B0-----:R-:W4:Y:S01]  /*17f70*/  LDL.LU R0, [R1+0x28] ;  /* 0x0000280001007983 */ /* 0x001f220000300800 */
[----:B--2---:R-:W0:Y:S01]  /*17f80*/  S2R R5, SR_CgaCtaId ;  /* 0x0000000000057919 */ /* 0x004e220000008800 */
[----:B----4-:R-:W-:-:S05]  /*17f90*/  VIADD R0, R0, 0x1 ;  /* 0x0000000100007836 */ /* 0x010fca0000000000 */
[----:B---3--:R-:W-:-:S04]  /*17fa0*/  LEA.HI R2, R0, R0, RZ, 0x1 ;  /* 0x0000000000027211 */ /* 0x008fc800078f08ff */
[----:B------:R-:W-:-:S05]  /*17fb0*/  LOP3.LUT R3, R2, 0xfffffffe, RZ, 0xc0, !PT ;  /* 0xfffffffe02037812 */ /* 0x000fca00078ec0ff */
[----:B------:R-:W-:Y:S01]  /*17fc0*/  IMAD.IADD R3, R0, 0x1, -R3 ;  /* 0x0000000100037824 */ /* 0x000fe200078e0a03 */
[----:B------:R-:W-:-:S04]  /*17fd0*/  MOV R0, 0x400 ;  /* 0x0000040000007802 */ /* 0x000fc80000000f00 */
[----:B0-----:R-:W-:Y:S02]  /*17fe0*/  LEA R0, R5, R0, 0x18 ;  /* 0x0000000005007211 */ /* 0x001fe400078ec0ff */
[----:B------:R-:W-:-:S04]  /*17ff0*/  SHF.L.U32 R3, R3, 0x1f, RZ ;  /* 0x0000001f03037819 */ /* 0x000fc800000006ff */
[----:B------:R-:W0:Y:S02]  /*18000*/  SYNCS.PHASECHK.TRANS64.TRYWAIT P0, [R0+URZ+0x38820], R3 ;  /* 0x03882003000075a7 */ /* 0x000e24000800017f */
[----:B0-----:R-:W-:Y:S05]  /*18010*/  @!P0 BRA `(.L_x_1166) ;  /* 0x0000001c00008947 */ /* 0x001fea0003800000 */
.L_x_1258:
[----:B------:R-:W-:-:S03]  /*18020*/  UMOV UR4, 0xffffffff ;  /* 0xffffffff00047882 */ /* 0x000fc60000000000 */
[----:B------:R-:W-:Y:S05]  /*18030*/  BRA.DIV UR4, `(.L_x_1167) ;  /* 0x0000001e040c7947 */ /* 0x000fea000b800000 */
[----:B------:R-:W2:Y:S02]  /*18040*/  S2R R2, SR_TID.X ;  /* 0x0000000000027919 */ /* 0x000ea40000002100 */
[----:B--2---:R-:W-:-:S04]  /*18050*/  SHF.R.U32.HI R2, RZ, 0x5, R2 ;  /* 0x00000005ff027819 */ /* 0x004fc80000011602 */
[----:B------:R-:W-:-:S05]  /*18060*/  LOP3.LUT R2, R2, 0x3, RZ, 0xc0, !PT ;  /* 0x0000000302027812 */ /* 0x000fca00078ec0ff */
[----:B------:R2:W3:Y:S02]  /*18070*/  SHFL.IDX PT, R14, R2, RZ, 0x1f ;  /* 0x00001fff020e7589 */ /* 0x0004e400000e0000 */
.L_x_1261:
[----:B---3--:R-:W-:-:S13]  /*18080*/  ISETP.NE.AND P0, PT, R14, RZ, PT ;  /* 0x000000ff0e00720c */ /* 0x008fda0003f05270 */
[----:B------:R-:W-:Y:S05]  /*18090*/  @P0 BRA `(.L_x_958) ;  /* 0x0000000000940947 */ /* 0x000fea0003800000 */
[----:B------:R-:W-:-:S03]  /*180a0*/  UMOV UR4, 0xffffffff ;  /* 0xffffffff00047882 */ /* 0x000fc60000000000 */
[----:B------:R-:W-:Y:S05]  /*180b0*/  BRA.DIV UR4, `(.L_x_1168) ;  /* 0x0000001e04207947 */ /* 0x000fea000b800000 */
[----:B------:R-:W-:-:S13]  /*180c0*/  ELECT P6, URZ, PT ;  /* 0x00000000003f782f */ /* 0x000fda00038c0000 */
.L_x_1264:
[----:B------:R-:W-:Y:S05]  /*180d0*/  @!P6 BRA `(.L_x_958) ;  /* 0x000000000084e947 */ /* 0x000fea0003800000 */
[----:B--2---:R-:W2:Y:S02]  /*180e0*/  LDL.LU R2, [R1+0x3c] ;  /* 0x00003c0001027983 */ /* 0x004ea40000300800 */
[----:B--2---:R-:W-:-:S04]  /*180f0*/  LOP3.LUT R2, R2, 0x2, RZ, 0xfc, !PT ;  /* 0x0000000202027812 */ /* 0x004fc800078efcff */
[----:B------:R-:W-:-:S13]  /*18100*/  ISETP.NE.AND P2, PT, R2, 0x3, PT ;  /* 0x000000030200780c */ /* 0x000fda0003f45270 */
[----:B------:R-:W-:Y:S05]  /*18110*/  @!P2 BRA `(.L_x_1169) ;  /* 0x000000000004a947 */ /* 0x000fea0003800000 */
[----:B------:R-:W-:Y:S01]  /*18120*/  BPT.TRAP 0x1 ;  /* 0x000000040000795c */ /* 0x000fe20000300000 */
.L_x_1169:
[----:B0-----:R-:W2:Y:S04]  /*18130*/  LDL R3, [R1] ;  /* 0x0000000001037983 */ /* 0x001ea80000100800 */
[----:B------:R-:W3:Y:S01]  /*18140*/  LDL.LU R7, [R1+0x8] ;  /* 0x0000080001077983 */ /* 0x000ee20000300800 */
[----:B------:R-:W-:-:S04]  /*18150*/  VIADD R2, R0, 0x38840 ;  /* 0x0003884000027836 */ /* 0x000fc80000000000 */
        /* <DEDUP_REMOVED lines=11> */
.L_x_1265:
[----:B------:R-:W2:Y:S02]  /*18210*/  SYNCS.PHASECHK.TRANS64.TRYWAIT P0, [R7+URZ], R2 ;  /* 0x00000002070075a7 */ /* 0x000ea4000800017f */
[----:B--2---:R-:W-:Y:S05]  /*18220*/  @!P0 BRA `(.L_x_1171) ;  /* 0x0000001800f88947 */ /* 0x004fea0003800000 */
.L_x_1266:
[----:B------:R-:W-:Y:S05]  /*18230*/  @!P2 BRA `(.L_x_1172) ;  /* 0x000000000004a947 */ /* 0x000fea0003800000 */
[----:B------:R-:W-:Y:S01]  /*18240*/  BPT.TRAP 0x1 ;  /* 0x000000040000795c */ /* 0x000fe20000300000 */
.L_x_1172:
[----:B------:R-:W3:Y:S01]  /*18250*/  LDL.LU R4, [R1] ;  /* 0x0000000001047983 */ /* 0x000ee20000300800 */
[----:B------:R-:W-:-:S04]  /*18260*/  VIADD R0, R0, 0x38860 ;  /* 0x0003886000007836 */ /* 0x000fc80000000000 */
[----:B---3--:R-:W-:-:S04]  /*18270*/  IMAD R4, R4, 0x8, R0 ;  /* 0x0000000804047824 */ /* 0x008fc800078e0200 */
[----:B------:R-:W3:Y:S02]  /*18280*/  SYNCS.PHASECHK.TRANS64.TRYWAIT P0, [R4+URZ], R5 ;  /* 0x00000005040075a7 */ /* 0x000ee4000800017f */
[----:B---3--:R-:W-:Y:S05]  /*18290*/  @!P0 BRA `(.L_x_1173) ;  /* 0x0000001800f08947 */ /* 0x008fea0003800000 */
.L_x_1267:
[----:B------:R-:W-:-:S07]  /*182a0*/  IMAD R3, R3, 0x8, R0 ;  /* 0x0000000803037824 */ /* 0x000fce00078e0200 */
.L_x_1174:
[----:B----4-:R4:W0:Y:S02]  /*182b0*/  SYNCS.PHASECHK.TRANS64.TRYWAIT P0, [R3+URZ], R2 ;  /* 0x00000002030075a7 */ /* 0x010824000800017f */
[----:B0-----:R-:W-:Y:S05]  /*182c0*/  @!P0 NANOSLEEP.SYNCS 0x989680 ;  /* 0x009896800000895d */ /* 0x001fea0003900000 */
[----:B------:R-:W0:Y:S02]  /*182d0*/  @!P0 SYNCS.PHASECHK.TRANS64 P0, [R3+URZ], R2 ;  /* 0x00000002030085a7 */ /* 0x000e24000800007f */
[----:B0-----:R-:W-:Y:S05]  /*182e0*/  @!P0 BRA `(.L_x_1174) ;  /* 0xfffffffc00f08947 */ /* 0x001fea000383ffff */
.L_x_958:
[----:B------:R-:W-:Y:S05]  /*182f0*/  BSYNC B8 ;  /* 0x0000000000087941 */ /* 0x000fea0003800000 */
.L_x_955:
[----:B------:R-:W-:Y:S05]  /*18300*/  EXIT ;  /* 0x000000000000794d */ /* 0x000fea0003800000 */
.L_x_974:
[----:B0-----:R0:W1:Y:S02]  /*18310*/  SYNCS.PHASECHK.TRANS64.TRYWAIT P5, [R72+URZ+0x38890], R59 ;  /* 0x0388903b480075a7 */ /* 0x00106400080a017f */
[----:B-1----:R-:W-:Y:S05]  /*18320*/  @!P5 NANOSLEEP.SYNCS 0x989680 ;  /* 0x009896800000d95d */ /* 0x002fea0003900000 */
[----:B------:R-:W1:Y:S02]  /*18330*/  @!P5 SYNCS.PHASECHK.TRANS64 P5, [R72+URZ+0x38890], R59 ;  /* 0x0388903b4800d5a7 */ /* 0x000e6400080a007f */
[----:B-1----:R-:W-:Y:S05]  /*18340*/  @!P5 BRA `(.L_x_974) ;  /* 0xfffffffc00f0d947 */ /* 0x002fea000383ffff */
[----:B------:R-:W-:Y:S05]  /*18350*/  BRA `(.L_x_1175) ;  /* 0xfffffea000c87947 */ /* 0x000fea000383ffff */
.L_x_984:
[----:B0-----:R0:W1:Y:S02]  /*18360*/  SYNCS.PHASECHK.TRANS64.TRYWAIT P5, [R72+URZ+0x38890], R59 ;  /* 0x0388903b480075a7 */ /* 0x00106400080a017f */
[----:B-1----:R-:W-:Y:S05]  /*18370*/  @!P5 NANOSLEEP.SYNCS 0x989680 ;  /* 0x009896800000d95d */ /* 0x002fea0003900000 */
[----:B------:R-:W1:Y:S02]  /*18380*/  @!P5 SYNCS.PHASECHK.TRANS64 P5, [R72+URZ+0x38890], R59 ;  /* 0x0388903b4800d5a7 */ /* 0x000e6400080a007f */
[----:B-1----:R-:W-:Y:S05]  /*18390*/  @!P5 BRA `(.L_x_984) ;  /* 0xfffffffc00f0d947 */ /* 0x002fea000383ffff */
[----:B------:R-:W-:Y:S05]  /*183a0*/  BRA `(.L_x_1176) ;  /* 0xfffffeac00407947 */ /* 0x000fea000383ffff */
.L_x_989:
[----:B0-----:R0:W1:Y:S02]  /*183b0*/  SYNCS.PHASECHK.TRANS64.TRYWAIT P5, [R72+URZ+0x38890], R59 ;  /* 0x0388903b480075a7 */ /* 0x00106400080a017f */
[----:B-1----:R-:W-:Y:S05]  /*183c0*/  @!P5 NANOSLEEP.SYNCS 0x989680 ;  /* 0x009896800000d95d */ /* 0x002fea0003900000 */
[----:B------:R-:W1:Y:S02]  /*183d0*/  @!P5 SYNCS.PHASECHK.TRANS64 P5, [R72+URZ+0x38890], R59 ;  /* 0x0388903b4800d5a7 */ /* 0x000e6400080a007f */
[----:B-1----:R-:W-:Y:S05]  /*183e0*/  @!P5 BRA `(.L_x_989) ;  /* 0xfffffffc00f0d947 */ /* 0x002fea000383ffff */
[----:B------:R-:W-:Y:S05]  /*183f0*/  BRA `(.L_x_1177) ;  /* 0xfffffeb400707947 */ /* 0x000fea000383ffff */
.L_x_993:
[----:B----4-:R4:W0:Y:S02]  /*18400*/  SYNCS.PHASECHK.TRANS64.TRYWAIT P5, [R72+URZ+0x388b0], R59 ;  /* 0x0388b03b480075a7 */ /* 0x01082400080a017f */
[----:B0-----:R-:W-:Y:S05]  /*18410*/  @!P5 NANOSLEEP.SYNCS 0x989680 ;  /* 0x009896800000d95d */ /* 0x001fea0003900000 */
[----:B------:R-:W0:Y:S02]  /*18420*/  @!P5 SYNCS.PHASECHK.TRANS64 P5, [R72+URZ+0x388b0], R59 ;  /* 0x0388b03b4800d5a7 */ /* 0x000e2400080a007f */
[----:B0-----:R-:W-:Y:S05]  /*18430*/  @!P5 BRA `(.L_x_993) ;  /* 0xfffffffc00f0d947 */ /* 0x001fea000383ffff */
[----:B------:R-:W-:Y:S05]  /*18440*/  BRA `(.L_x_1178) ;  /* 0xfffffeb400ec7947 */ /* 0x000fea000383ffff */
.L_x_1018:
        /* <DEDUP_REMOVED lines=8> */
.L_x_1180:
[----:B------:R-:W-:Y:S05]  /*184d0*/  BSYNC B1 ;  /* 0x0000000000017941 */ /* 0x000fea0003800000 */
.L_x_1179:
[----:B------:R-:W-:Y:S05]  /*184e0*/  BRA `(.L_x_1181) ;  /* 0xfffffee400187947 */ /* 0x000fea000383ffff */
.L_x_1019:
        /* <DEDUP_REMOVED lines=8> */
.L_x_1183:
[----:B------:R-:W-:Y:S05]  /*18570*/  BSYNC B1 ;  /* 0x0000000000017941 */ /* 0x000fea0003800000 */
.L_x_1182:
[----:B------:R-:W-:Y:S05]  /*18580*/  BRA `(.L_x_1184) ;  /* 0xfffffee000fc7947 */ /* 0x000fea000383ffff */
.L_x_1020:
        /* <DEDUP_REMOVED lines=8> */
.L_x_1186:
[----:B------:R-:W-:Y:S05]  /*18610*/  BSYNC B1 ;  /* 0x0000000000017941 */ /* 0x000fea0003800000 */
.L_x_1185:
[----:B------:R-:W-:Y:S05]  /*18620*/  BRA `(.L_x_1187) ;  /* 0xfffffee000e07947 */ /* 0x000fea000383ffff */
.L_x_1021:
[----:B------:R-:W-:Y:S01]  /*18630*/  BSSY B1, `(.L_x_1188) ;  /* 0x0000008000017945 */ /* 0x000fe20003800000 */
[----:B------:R-:W-:Y:S01]  /*18640*/  MOV R13, R27 ;  /* 0x0000001b000d7202 */ /* 0x000fe20000000f00 */
[----:B------:R-:W-:Y:S02]  /*18650*/  IMAD.MOV.U32 R12, RZ, RZ, RZ ;  /* 0x000000ffff0c7224 */ /* 0x000fe400078e00ff */
[----:B------:R-:W-:Y:S02]  /*18660*/  IMAD.MOV.U32 R11, RZ, RZ, 0x1c1f ;  /* 0x00001c1fff0b7424 */ /* 0x000fe400078e00ff */
[----:B------:R-:W-:-:S07]  /*18670*/  IMAD.MOV.U32 R15, RZ, RZ, -0x1 ;  /* 0xffffffffff0f7424 */ /* 0x000fce00078e00ff */
[----:B0-----:R-:W-:Y:S05]  /*18680*/  WARPSYNC.COLLECTIVE R15, `(.L_x_1189) ;  /* 0x000000000f087348 */ /* 0x001fea0003c00000 */
[----:B------:R1:W2:Y:S02]  /*18690*/  SHFL.IDX P6, R14, R13, R12, R11 ;  /* 0x0000000c0d0e7389 */ /* 0x0002a400000c000b */
[----:B012---:R-:W-:Y:S01]  /*186a0*/  ENDCOLLECTIVE ;  /* 0x000000000000791b */ /* 0x007fe20003800000 */
.L_x_1189:
[----:B------:R-:W-:Y:S05]  /*186b0*/  BSYNC B1 ;  /* 0x0000000000017941 */ /* 0x000fea0003800000 */
.L_x_1188:
[----:B------:R-:W-:Y:S05]  /*186c0*/  BRA `(.L_x_1190) ;  /* 0xfffffee000c47947 */ /* 0x000fea000383ffff */
.L_x_1023:
[----:B0-----:R0:W1:Y:S02]  /*186d0*/  SYNCS.PHASECHK.TRANS64.TRYWAIT P0, [R2+URZ+0x38800], R9 ;  /* 0x03880009020075a7 */ /* 0x001064000800017f */
[----:B-1----:R-:W-:Y:S05]  /*186e0*/  @!P0 NANOSLEEP.SYNCS 0x989680 ;  /* 0x009896800000895d */ /* 0x002fea0003900000 */
[----:B------:R-:W1:Y:S02]  /*186f0*/  @!P0 SYNCS.PHASECHK.TRANS64 P0, [R2+URZ+0x38800], R9 ;  /* 0x03880009020085a7 */ /* 0x000e64000800007f */
[----:B-1----:R-:W-:Y:S05]  /*18700*/  @!P0 BRA `(.L_x_1023) ;  /* 0xfffffffc00f08947 */ /* 0x002fea000383ffff */
[----:B------:R-:W-:Y:S05]  /*18710*/  BRA `(.L_x_1191) ;  /* 0xfffffee400247947 */ /* 0x000fea000383ffff */
.L_x_1031:
        /* <DEDUP_REMOVED lines=8> */
.L_x_1193:
[----:B------:R-:W-:Y:S05]  /*187a0*/  BSYNC B1 ;  /* 0x0000000000017941 */ /* 0x000fea0003800000 */
.L_x_1192:
[----:B------:R-:W-:Y:S05]  /*187b0*/  BRA `(.L_x_1194) ;  /* 0xfffffeec00f07947 */ /* 0x000fea000383ffff */
.L_x_1032:
        /* <DEDUP_REMOVED lines=8> */
.L_x_1196:
[----:B------:R-:W-:Y:S05]  /*18840*/  BSYNC B1 ;  /* 0x0000000000017941 */ /* 0x000fea0003800000 */
.L_x_1195:
[----:B------:R-:W-:Y:S05]  /*18850*/  BRA `(.L_x_1197) ;  /* 0xfffffeec00d47947 */ /* 0x000fea000383ffff */
.L_x_1033:
        /* <DEDUP_REMOVED lines=8> */
.L_x_1199:
[----:B------:R-:W-:Y:S05]  /*188e0*/  BSYNC B1 ;  /* 0x0000000000017941 */ /* 0x000fea0003800000 */
.L_x_1198:
[----:B------:R-:W-:Y:S05]  /*188f0*/  BRA `(.L_x_1200) ;  /* 0xfffffeec00b87947 */ /* 0x000fea000383ffff */
.L_x_1034:
        /* <DEDUP_REMOVED lines=8> */
.L_x_1202:
[----:B------:R-:W-:Y:S05]  /*18980*/  BSYNC B1 ;  /* 0x0000000000017941 */ /* 0x000fea0003800000 */
.L_x_1201:
[----:B------:R-:W-:Y:S05]  /*18990*/  BRA `(.L_x_1203) ;  /* 0xfffffeec009c7947 */ /* 0x000fea000383ffff */
.L_x_1036:
[----:B0-----:R0:W1:Y:S02]  /*189a0*/  SYNCS.PHASECHK.TRANS64.TRYWAIT P1, [R2+URZ+0x38800], R9 ;  /* 0x03880009020075a7 */ /* 0x001064000802017f */
[----:B-1----:R-:W-:Y:S05]  /*189b0*/  @!P1 NANOSLEEP.SYNCS 0x989680 ;  /* 0x009896800000995d */ /* 0x002fea0003900000 */
[----:B------:R-:W1:Y:S02]  /*189c0*/  @!P1 SYNCS.PHASECHK.TRANS64 P1, [R2+URZ+0x38800], R9 ;  /* 0x03880009020095a7 */ /* 0x000e64000802007f */
[----:B-1----:R-:W-:Y:S05]  /*189d0*/  @!P1 BRA `(.L_x_1036) ;  /* 0xfffffffc00f09947 */ /* 0x002fea000383ffff */
[----:B------:R-:W-:Y:S05]  /*189e0*/  BRA `(.L_x_1204) ;  /* 0xfffffeec00fc7947 */ /* 0x000fea000383ffff */
.L_x_1042:
[----:B0-----:R0:W1:Y:S02]  /*189f0*/  SYNCS.PHASECHK.TRANS64.TRYWAIT P1, [R20+URZ+0x38830], R13 ;  /* 0x0388300d140075a7 */ /* 0x001064000802017f */
[----:B-1----:R-:W-:Y:S05]  /*18a00*/  @!P1 NANOSLEEP.SYNCS 0x989680 ;  /* 0x009896800000995d */ /* 0x002fea0003900000 */
[----:B------:R-:W1:Y:S02]  /*18a10*/  @!P1 SYNCS.PHASECHK.TRANS64 P1, [R20+URZ+0x38830], R13 ;  /* 0x0388300d140095a7 */ /* 0x000e64000802007f */
[----:B-1----:R-:W-:Y:S05]  /*18a20*/  @!P1 BRA `(.L_x_1042) ;  /* 0xfffffffc00f09947 */ /* 0x002fea000383ffff */
[----:B------:R-:W-:Y:S05]  /*18a30*/  BRA `(.L_x_1041) ;  /* 0xfffffefc000c7947 */ /* 0x000fea000383ffff */
.L_x_1044:
[----:B-1----:R1:W2:Y:S02]  /*18a40*/  SYNCS.PHASECHK.TRANS64.TRYWAIT P1, [R2+URZ+0x38810], R3 ;  /* 0x03881003020075a7 */ /* 0x0022a4000802017f */
[----:B--2---:R-:W-:Y:S05]  /*18a50*/  @!P1 NANOSLEEP.SYNCS 0x989680 ;  /* 0x009896800000995d */ /* 0x004fea0003900000 */
[----:B------:R-:W2:Y:S02]  /*18a60*/  @!P1 SYNCS.PHASECHK.TRANS64 P1, [R2+URZ+0x38810], R3 ;  /* 0x03881003020095a7 */ /* 0x000ea4000802007f */
[----:B--2---:R-:W-:Y:S05]  /*18a70*/  @!P1 BRA `(.L_x_1044) ;  /* 0xfffffffc00f09947 */ /* 0x004fea000383ffff */
[----:B------:R-:W-:Y:S05]  /*18a80*/  BRA `(.L_x_1205) ;  /* 0xfffffefc00bc7947 */ /* 0x000fea000383ffff */
.L_x_1049:
[----:B-1----:R1:W3:Y:S02]  /*18a90*/  SYNCS.PHASECHK.TRANS64.TRYWAIT P1, [R20+URZ+0x38850], R13 ;  /* 0x0388500d140075a7 */ /* 0x0022e4000802017f */
[----:B---3--:R-:W-:Y:S05]  /*18aa0*/  @!P1 NANOSLEEP.SYNCS 0x989680 ;  /* 0x009896800000995d */ /* 0x008fea0003900000 */
[----:B------:R-:W3:Y:S02]  /*18ab0*/  @!P1 SYNCS.PHASECHK.TRANS64 P1, [R20+URZ+0x38850], R13 ;  /* 0x0388500d140095a7 */ /* 0x000ee4000802007f */
[----:B---3--:R-:W-:Y:S05]  /*18ac0*/  @!P1 BRA `(.L_x_1049) ;  /* 0xfffffffc00f09947 */ /* 0x008fea000383ffff */
[----:B------:R-:W-:Y:S05]  /*18ad0*/  BRA `(.L_x_1048) ;  /* 0xfffffefc00ec7947 */ /* 0x000fea000383ffff */
.L_x_1056:
[----:B-1----:R1:W2:Y:S02]  /*18ae0*/  SYNCS.PHASECHK.TRANS64.TRYWAIT P3, [R12+URZ+0x38830], R205 ;  /* 0x038830cd0c0075a7 */ /* 0x0022a4000806017f */
[----:B--2---:R-:W-:Y:S05]  /*18af0*/  @!P3 NANOSLEEP.SYNCS 0x989680 ;  /* 0x009896800000b95d */ /* 0x004fea0003900000 */
[----:B------:R-:W2:Y:S02]  /*18b00*/  @!P3 SYNCS.PHASECHK.TRANS64 P3, [R12+URZ+0x38830], R205 ;  /* 0x038830cd0c00b5a7 */ /* 0x000ea4000806007f */
[----:B--2---:R-:W-:Y:S05]  /*18b10*/  @!P3 BRA `(.L_x_1056) ;  /* 0xfffffffc00f0b947 */ /* 0x004fea000383ffff */
[----:B------:R-:W-:Y:S05]  /*18b20*/  BRA `(.L_x_1055) ;  /* 0xffffff2c00947947 */ /* 0x000fea000383ffff */
.L_x_1061:
[----:B---3--:R3:W4:Y:S02]  /*18b30*/  SYNCS.PHASECHK.TRANS64.TRYWAIT P3, [R12+URZ+0x38850], R205 ;  /* 0x038850cd0c0075a7 */ /* 0x008724000806017f */
[----:B----4-:R-:W-:Y:S05]  /*18b40*/  @!P3 NANOSLEEP.SYNCS 0x989680 ;  /* 0x009896800000b95d */ /* 0x010fea0003900000 */
[----:B------:R-:W4:Y:S02]  /*18b50*/  @!P3 SYNCS.PHASECHK.TRANS64 P3, [R12+URZ+0x38850], R205 ;  /* 0x038850cd0c00b5a7 */ /* 0x000f24000806007f */
[----:B----4-:R-:W-:Y:S05]  /*18b60*/  @!P3 BRA `(.L_x_1061) ;  /* 0xfffffffc00f0b947 */ /* 0x010fea000383ffff */
[----:B------:R-:W-:Y:S05]  /*18b70*/  BRA `(.L_x_1060) ;  /* 0xffffff3000347947 */ /* 0x000fea000383ffff */
.L_x_1087:
        /* <DEDUP_REMOVED lines=11> */
.L_x_1207:
[----:B------:R-:W-:Y:S05]  /*18c30*/  BSYNC B1 ;  /* 0x0000000000017941 */ /* 0x000fea0003800000 */
.L_x_1206:
[----:B------:R-:W-:Y:S05]  /*18c40*/  BRA `(.L_x_1208) ;  /* 0xffffffa400647947 */ /* 0x000fea000383ffff */
.L_x_1088:
[----:B------:R-:W-:Y:S01]  /*18c50*/  BSSY B1, `(.L_x_1209) ;  /* 0x0000006000017945 */ /* 0x000fe20003800000 */
[----:B------:R-:W-:-:S07]  /*18c60*/  IMAD.MOV.U32 R15, RZ, RZ, -0x1 ;  /* 0xffffffffff0f7424 */ /* 0x000fce00078e00ff */
[----:B-----5:R-:W-:Y:S05]  /*18c70*/  WARPSYNC.COLLECTIVE R15, `(.L_x_1210) ;  /* 0x000000000f0c7348 */ /* 0x020fea0003c00000 */
[----:B------:R-:W-:Y:S02]  /*18c80*/  ELECT P6, UR62, PT ;  /* 0x00000000003e782f */ /* 0x000fe400038c0000 */
[----:B------:R-:W-:Y:S01]  /*18c90*/  MOV R14, UR62 ;  /* 0x0000003e000e7c02 */ /* 0x000fe20008000f00 */
[----:B-----5:R-:W-:Y:S10]  /*18ca0*/  ENDCOLLECTIVE ;  /* 0x000000000000791b */ /* 0x020ff40003800000 */
.L_x_1210:
[----:B------:R-:W-:Y:S05]  /*18cb0*/  BSYNC B1 ;  /* 0x0000000000017941 */ /* 0x000fea0003800000 */
.L_x_1209:
[----:B------:R-:W-:Y:S05]  /*18cc0*/  BRA `(.L_x_1211) ;  /* 0xffffffa400507947 */ /* 0x000fea000383ffff */
.L_x_1089:
[----:B0-----:R0:W1:Y:S02]  /*18cd0*/  SYNCS.PHASECHK.TRANS64.TRYWAIT P0, [R5+URZ+0x38820], R6 ;  /* 0x03882006050075a7 */ /* 0x001064000800017f */
[----:B-1----:R-:W-:Y:S05]  /*18ce0*/  @!P0 NANOSLEEP.SYNCS 0x989680 ;  /* 0x009896800000895d */ /* 0x002fea0003900000 */
[----:B------:R-:W1:Y:S02]  /*18cf0*/  @!P0 SYNCS.PHASECHK.TRANS64 P0, [R5+URZ+0x38820], R6 ;  /* 0x03882006050085a7 */ /* 0x000e64000800007f */
[----:B-1----:R-:W-:Y:S05]  /*18d00*/  @!P0 BRA `(.L_x_1089) ;  /* 0xfffffffc00f08947 */ /* 0x002fea000383ffff */
[----:B------:R-:W-:Y:S05]  /*18d10*/  BRA `(.L_x_1212) ;  /* 0xffffffa400687947 */ /* 0x000fea000383ffff */
.L_x_1092:
[----:B0-----:R0:W1:Y:S02]  /*18d20*/  SYNCS.PHASECHK.TRANS64.TRYWAIT P0, [R6+URZ+0x388a0], R9 ;  /* 0x0388a009060075a7 */ /* 0x001064000800017f */
[----:B-1----:R-:W-:Y:S05]  /*18d30*/  @!P0 NANOSLEEP.SYNCS 0x989680 ;  /* 0x009896800000895d */ /* 0x002fea0003900000 */
[----:B------:R-:W1:Y:S02]  /*18d40*/  @!P0 SYNCS.PHASECHK.TRANS64 P0, [R6+URZ+0x388a0], R9 ;  /* 0x0388a009060085a7 */ /* 0x000e64000800007f */
[----:B-1----:R-:W-:Y:S05]  /*18d50*/  @!P0 BRA `(.L_x_1092) ;  /* 0xfffffffc00f08947 */ /* 0x002fea000383ffff */
[----:B------:R-:W-:Y:S05]  /*18d60*/  BRA `(.L_x_1213) ;  /* 0xffffffa400747947 */ /* 0x000fea000383ffff */
.L_x_1094:
[----:B-1----:R1:W2:Y:S02]  /*18d70*/  SYNCS.PHASECHK.TRANS64.TRYWAIT P0, [R6+URZ+0x388c0], R9 ;  /* 0x0388c009060075a7 */ /* 0x0022a4000800017f */
[----:B--2---:R-:W-:Y:S05]  /*18d80*/  @!P0 NANOSLEEP.SYNCS 0x989680 ;  /* 0x009896800000895d */ /* 0x004fea0003900000 */
[----:B------:R-:W2:Y:S02]  /*18d90*/  @!P0 SYNCS.PHASECHK.TRANS64 P0, [R6+URZ+0x388c0], R9 ;  /* 0x0388c009060085a7 */ /* 0x000ea4000800007f */
[----:B--2---:R-:W-:Y:S05]  /*18da0*/  @!P0 BRA `(.L_x_1094) ;  /* 0xfffffffc00f08947 */ /* 0x004fea000383ffff */
[----:B------:R-:W-:Y:S05]  /*18db0*/  BRA `(.L_x_1214) ;  /* 0xffffffa400dc7947 */ /* 0x000fea000383ffff */
.L_x_1098:
[----:B0-----:R0:W1:Y:S02]  /*18dc0*/  SYNCS.PHASECHK.TRANS64.TRYWAIT P0, [R7+URZ+0x388a0], R8 ;  /* 0x0388a008070075a7 */ /* 0x001064000800017f */
[----:B-1----:R-:W-:Y:S05]  /*18dd0*/  @!P0 NANOSLEEP.SYNCS 0x989680 ;  /* 0x009896800000895d */ /* 0x002fea0003900000 */
[----:B------:R-:W1:Y:S02]  /*18de0*/  @!P0 SYNCS.PHASECHK.TRANS64 P0, [R7+URZ+0x388a0], R8 ;  /* 0x0388a008070085a7 */ /* 0x000e64000800007f */
[----:B-1----:R-:W-:Y:S05]  /*18df0*/  @!P0 BRA `(.L_x_1098) ;  /* 0xfffffffc00f08947 */ /* 0x002fea000383ffff */
[----:B------:R-:W-:Y:S05]  /*18e00*/  BRA `(.L_x_1215) ;  /* 0xffffffac00207947 */ /* 0x000fea000383ffff */
.L_x_1100:
[----:B-1----:R1:W2:Y:S02]  /*18e10*/  SYNCS.PHASECHK.TRANS64.TRYWAIT P1, [R7+URZ+0x388c0], R8 ;  /* 0x0388c008070075a7 */ /* 0x0022a4000802017f */
[----:B--2---:R-:W-:Y:S05]  /*18e20*/  @!P1 NANOSLEEP.SYNCS 0x989680 ;  /* 0x009896800000995d */ /* 0x004fea0003900000 */
[----:B------:R-:W2:Y:S02]  /*18e30*/  @!P1 SYNCS.PHASECHK.TRANS64 P1, [R7+URZ+0x388c0], R8 ;  /* 0x0388c008070095a7 */ /* 0x000ea4000802007f */
[----:B--2---:R-:W-:Y:S05]  /*18e40*/  @!P1 BRA `(.L_x_1100) ;  /* 0xfffffffc00f09947 */ /* 0x004fea000383ffff */
[----:B------:R-:W-:Y:S05]  /*18e50*/  BRA `(.L_x_1216) ;  /* 0xffffffac00807947 */ /* 0x000fea000383ffff */
.L_x_1110:
        /* <DEDUP_REMOVED lines=11> */
.L_x_1218:
[----:B------:R-:W-:Y:S05]  /*18f10*/  BSYNC B0 ;  /* 0x0000000000007941 */ /* 0x000fea0003800000 */
.L_x_1217:
[----:B------:R-:W-:Y:S05]  /*18f20*/  BRA `(.L_x_1219) ;  /* 0xffffffb8008c7947 */ /* 0x000fea000383ffff */
.L_x_1111:
[----:B------:R-:W-:Y:S01]  /*18f30*/  BSSY B0, `(.L_x_1220) ;  /* 0x0000006000007945 */ /* 0x000fe20003800000 */
[----:B------:R-:W-:-:S07]  /*18f40*/  IMAD.MOV.U32 R15, RZ, RZ, -0x1 ;  /* 0xffffffffff0f7424 */ /* 0x000fce00078e00ff */
[----:B------:R-:W-:Y:S05]  /*18f50*/  WARPSYNC.COLLECTIVE R15, `(.L_x_1221) ;  /* 0x000000000f0c7348 */ /* 0x000fea0003c00000 */
[----:B------:R-:W-:Y:S02]  /*18f60*/  ELECT P6, UR62, PT ;  /* 0x00000000003e782f */ /* 0x000fe400038c0000 */
[----:B------:R-:W-:Y:S01]  /*18f70*/  MOV R14, UR62 ;  /* 0x0000003e000e7c02 */ /* 0x000fe20008000f00 */
[----:B------:R-:W-:Y:S10]  /*18f80*/  ENDCOLLECTIVE ;  /* 0x000000000000791b */ /* 0x000ff40003800000 */
.L_x_1221:
[----:B------:R-:W-:Y:S05]  /*18f90*/  BSYNC B0 ;  /* 0x0000000000007941 */ /* 0x000fea0003800000 */
.L_x_1220:
[----:B------:R-:W-:Y:S05]  /*18fa0*/  BRA `(.L_x_1222) ;  /* 0xffffffb800847947 */ /* 0x000fea000383ffff */
.L_x_1114:
[----:B0-----:R0:W1:Y:S02]  /*18fb0*/  SYNCS.PHASECHK.TRANS64.TRYWAIT P0, [R9+URZ+0x38840], R10 ;  /* 0x0388400a090075a7 */ /* 0x001064000800017f */
[----:B-1----:R-:W-:Y:S05]  /*18fc0*/  @!P0 NANOSLEEP.SYNCS 0x989680 ;  /* 0x009896800000895d */ /* 0x002fea0003900000 */
[----:B------:R-:W1:Y:S02]  /*18fd0*/  @!P0 SYNCS.PHASECHK.TRANS64 P0, [R9+URZ+0x38840], R10 ;  /* 0x0388400a090085a7 */ /* 0x000e64000800007f */
[----:B-1----:R-:W-:Y:S05]  /*18fe0*/  @!P0 BRA `(.L_x_1114) ;  /* 0xfffffffc00f08947 */ /* 0x002fea000383ffff */
[----:B------:R-:W-:Y:S05]  /*18ff0*/  BRA `(.L_x_1223) ;  /* 0xffffffb800f47947 */ /* 0x000fea000383ffff */
.L_x_1118:
        /* <DEDUP_REMOVED lines=8> */
.L_x_1121:
[----:B0-----:R0:W1:Y:S02]  /*19080*/  SYNCS.PHASECHK.TRANS64.TRYWAIT P0, [R5+URZ+0x38860], R9 ;  /* 0x03886009050075a7 */ /* 0x001064000800017f */
[----:B-1----:R-:W-:Y:S05]  /*19090*/  @!P0 NANOSLEEP.SYNCS 0x989680 ;  /* 0x009896800000895d */ /* 0x002fea0003900000 */
[----:B------:R-:W1:Y:S02]  /*190a0*/  @!P0 SYNCS.PHASECHK.TRANS64 P0, [R5+URZ+0x38860], R9 ;  /* 0x03886009050085a7 */ /* 0x000e64000800007f */
[----:B-1----:R-:W-:Y:S05]  /*190b0*/  @!P0 BRA `(.L_x_1121) ;  /* 0xfffffffc00f08947 */ /* 0x002fea000383ffff */
[----:B------:R-:W-:Y:S05]  /*190c0*/  BRA `(.L_x_1225) ;  /* 0xffffffc000f07947 */ /* 0x000fea000383ffff */
.L_x_1130:
[----:B-1----:R1:W2:Y:S02]  /*190d0*/  SYNCS.PHASECHK.TRANS64.TRYWAIT P0, [R2+URZ+0x38840], R3 ;  /* 0x03884003020075a7 */ /* 0x0022a4000800017f */
[----:B--2---:R-:W-:Y:S05]  /*190e0*/  @!P0 NANOSLEEP.SYNCS 0x989680 ;  /* 0x009896800000895d */ /* 0x004fea0003900000 */
[----:B------:R-:W2:Y:S02]  /*190f0*/  @!P0 SYNCS.PHASECHK.TRANS64 P0, [R2+URZ+0x38840], R3 ;  /* 0x03884003020085a7 */ /* 0x000ea4000800007f */
[----:B--2---:R-:W-:Y:S05]  /*19100*/  @!P0 BRA `(.L_x_1130) ;  /* 0xfffffffc00f08947 */ /* 0x004fea000383ffff */
[----:B------:R-:W-:Y:S05]  /*19110*/  BRA `(.L_x_1226) ;  /* 0xffffffc800cc7947 */ /* 0x000fea000383ffff */
.L_x_1132:
[----:B--2---:R2:W3:Y:S02]  /*19120*/  SYNCS.PHASECHK.TRANS64.TRYWAIT P0, [R2+URZ+0x38860], R3 ;  /* 0x03886003020075a7 */ /* 0x0044e4000800017f */
[----:B---3--:R-:W-:Y:S05]  /*19130*/  @!P0 NANOSLEEP.SYNCS 0x989680 ;  /* 0x009896800000895d */ /* 0x008fea0003900000 */
[----:B------:R-:W3:Y:S02]  /*19140*/  @!P0 SYNCS.PHASECHK.TRANS64 P0, [R2+URZ+0x38860], R3 ;  /* 0x03886003020085a7 */ /* 0x000ee4000800007f */
[----:B---3--:R-:W-:Y:S05]  /*19150*/  @!P0 BRA `(.L_x_1132) ;  /* 0xfffffffc00f08947 */ /* 0x008fea000383ffff */
[----:B------:R-:W-:Y:S05]  /*19160*/  BRA `(.L_x_1227) ;  /* 0xffffffcc00407947 */ /* 0x000fea000383ffff */
.L_x_1137:
[----:B--2---:R2:W3:Y:S02]  /*19170*/  SYNCS.PHASECHK.TRANS64.TRYWAIT P0, [R2+URZ+0x38840], R3 ;  /* 0x03884003020075a7 */ /* 0x0044e4000800017f */
[----:B---3--:R-:W-:Y:S05]  /*19180*/  @!P0 NANOSLEEP.SYNCS 0x989680 ;  /* 0x009896800000895d */ /* 0x008fea0003900000 */
[----:B------:R-:W3:Y:S02]  /*19190*/  @!P0 SYNCS.PHASECHK.TRANS64 P0, [R2+URZ+0x38840], R3 ;  /* 0x03884003020085a7 */ /* 0x000ee4000800007f */
[----:B---3--:R-:W-:Y:S05]  /*191a0*/  @!P0 BRA `(.L_x_1137) ;  /* 0xfffffffc00f08947 */ /* 0x008fea000383ffff */
[----:B------:R-:W-:Y:S05]  /*191b0*/  BRA `(.L_x_1228) ;  /* 0xffffffd000d87947 */ /* 0x000fea000383ffff */
.L_x_1139:
[----:B-1----:R1:W3:Y:S02]  /*191c0*/  SYNCS.PHASECHK.TRANS64.TRYWAIT P1, [R2+URZ+0x38860], R3 ;  /* 0x03886003020075a7 */ /* 0x0022e4000802017f */
[----:B---3--:R-:W-:Y:S05]  /*191d0*/  @!P1 NANOSLEEP.SYNCS 0x989680 ;  /* 0x009896800000995d */ /* 0x008fea0003900000 */
[----:B------:R-:W3:Y:S02]  /*191e0*/  @!P1 SYNCS.PHASECHK.TRANS64 P1, [R2+URZ+0x38860], R3 ;  /* 0x03886003020095a7 */ /* 0x000ee4000802007f */
[----:B---3--:R-:W-:Y:S05]  /*191f0*/  @!P1 BRA `(.L_x_1139) ;  /* 0xfffffffc00f09947 */ /* 0x008fea000383ffff */
[----:B------:R-:W-:Y:S05]  /*19200*/  BRA `(.L_x_1229) ;  /* 0xffffffd400487947 */ /* 0x000fea000383ffff */
.L_x_1144:
[----:B---3--:R3:W4:Y:S02]  /*19210*/  SYNCS.PHASECHK.TRANS64.TRYWAIT P0, [R2+URZ+0x38840], R3 ;  /* 0x03884003020075a7 */ /* 0x008724000800017f */
[----:B----4-:R-:W-:Y:S05]  /*19220*/  @!P0 NANOSLEEP.SYNCS 0x989680 ;  /* 0x009896800000895d */ /* 0x010fea0003900000 */
[----:B------:R-:W4:Y:S02]  /*19230*/  @!P0 SYNCS.PHASECHK.TRANS64 P0, [R2+URZ+0x38840], R3 ;  /* 0x03884003020085a7 */ /* 0x000f24000800007f */
[----:B----4-:R-:W-:Y:S05]  /*19240*/  @!P0 BRA `(.L_x_1144) ;  /* 0xfffffffc00f08947 */ /* 0x010fea000383ffff */
[----:B------:R-:W-:Y:S05]  /*19250*/  BRA `(.L_x_1230) ;  /* 0xffffffd800c07947 */ /* 0x000fea000383ffff */
.L_x_1146:
[----:B-1----:R1:W2:Y:S02]  /*19260*/  SYNCS.PHASECHK.TRANS64.TRYWAIT P1, [R2+URZ+0x38860], R3 ;  /* 0x03886003020075a7 */ /* 0x0022a4000802017f */
[----:B--2---:R-:W-:Y:S05]  /*19270*/  @!P1 NANOSLEEP.SYNCS 0x989680 ;  /* 0x009896800000995d */ /* 0x004fea0003900000 */
[----:B------:R-:W2:Y:S02]  /*19280*/  @!P1 SYNCS.PHASECHK.TRANS64 P1, [R2+URZ+0x38860], R3 ;  /* 0x03886003020095a7 */ /* 0x000ea4000802007f */
[----:B--2---:R-:W-:Y:S05]  /*19290*/  @!P1 BRA `(.L_x_1146) ;  /* 0xfffffffc00f09947 */ /* 0x004fea000383ffff */
[----:B------:R-:W-:Y:S05]  /*192a0*/  BRA `(.L_x_1231) ;  /* 0xffffffdc00347947 */ /* 0x000fea000383ffff */
.L_x_1151:
[----:B------:R-:W-:Y:S01]  /*192b0*/  BSSY B0, `(.L_x_1232) ;  /* 0x0000008000007945 */ /* 0x000fe20003800000 */
[----:B------:R-:W-:Y:S01]  /*192c0*/  IMAD.MOV.U32 R13, RZ, RZ, R16 ;  /* 0x000000ffff0d7224 */ /* 0x000fe200078e0010 */
[----:B0-----:R-:W-:Y:S01]  /*192d0*/  MOV R15, 0xffffffff ;  /* 0xffffffff000f7802 */ /* 0x001fe20000000f00 */
[----:B-1----:R-:W-:Y:S02]  /*192e0*/  IMAD.MOV.U32 R12, RZ, RZ, RZ ;  /* 0x000000ffff0c7224 */ /* 0x002fe400078e00ff */
[----:B------:R-:W-:-:S07]  /*192f0*/  IMAD.MOV.U32 R11, RZ, RZ, 0x1f ;  /* 0x0000001fff0b7424 */ /* 0x000fce00078e00ff */
[----:B--2---:R-:W-:Y:S05]  /*19300*/  WARPSYNC.COLLECTIVE R15, `(.L_x_1233) ;  /* 0x000000000f087348 */ /* 0x004fea0003c00000 */
[----:B------:R0:W1:Y:S02]  /*19310*/  SHFL.IDX P6, R14, R13, R12, R11 ;  /* 0x0000000c0d0e7389 */ /* 0x00006400000c000b */
[----:B012---:R-:W-:Y:S01]  /*19320*/  ENDCOLLECTIVE ;  /* 0x000000000000791b */ /* 0x007fe20003800000 */
.L_x_1233:
[----:B------:R-:W-:Y:S05]  /*19330*/  BSYNC B0 ;  /* 0x0000000000007941 */ /* 0x000fea0003800000 */
.L_x_1232:
[----:B------:R-:W-:Y:S02]  /*19340*/  IMAD.MOV.U32 R13, RZ, RZ, R16 ;  /* 0x000000ffff0d7224 */ /* 0x000fe400078e0010 */
[----:B------:R-:W-:Y:S02]  /*19350*/  IMAD.MOV.U32 R12, RZ, RZ, 0x1 ;  /* 0x00000001ff0c7424 */ /* 0x000fe400078e00ff */
[----:B------:R-:W-:Y:S02]  /*19360*/  IMAD.MOV.U32 R11, RZ, RZ, 0x1f ;  /* 0x0000001fff0b7424 */ /* 0x000fe400078e00ff */
[----:B------:R-:W-:Y:S02]  /*19370*/  IMAD.MOV.U32 R15, RZ, RZ, -0x1 ;  /* 0xffffffffff0f7424 */ /* 0x000fe400078e00ff */
[----:B------:R-:W-:-:S07]  /*19380*/  IMAD.MOV.U32 R4, RZ, RZ, R14 ;  /* 0x000000ffff047224 */ /* 0x000fce00078e000e */
[----:B------:R-:W-:Y:S05]  /*19390*/  WARPSYNC.COLLECTIVE R15, `(.L_x_1234) ;  /* 0x000000000f087348 */ /* 0x000fea0003c00000 */
[----:B------:R0:W1:Y:S02]  /*193a0*/  SHFL.IDX P6, R14, R13, R12, R11 ;  /* 0x0000000c0d0e7389 */ /* 0x00006400000c000b */
[----:B01----:R-:W-:Y:S01]  /*193b0*/  ENDCOLLECTIVE ;  /* 0x000000000000791b */ /* 0x003fe20003800000 */
.L_x_1234:
[----:B------:R-:W-:Y:S01]  /*193c0*/  IMAD.MOV.U32 R6, RZ, RZ, R14 ;  /* 0x000000ffff067224 */ /* 0x000fe200078e000e */
[----:B------:R-:W-:Y:S06]  /*193d0*/  BRA `(.L_x_1235) ;  /* 0xffffffe000807947 */ /* 0x000fec000383ffff */
.L_x_1154:
[----:B------:R-:W-:Y:S01]  /*193e0*/  BSSY B0, `(.L_x_1236) ;  /* 0x0000008000007945 */ /* 0x000fe20003800000 */
[----:B-----5:R-:W-:Y:S02]  /*193f0*/  IMAD.MOV.U32 R13, RZ, RZ, R17 ;  /* 0x000000ffff0d7224 */ /* 0x020fe400078e0011 */
[----:B-1----:R-:W-:Y:S02]  /*19400*/  IMAD.MOV.U32 R12, RZ, RZ, 0x1 ;  /* 0x00000001ff0c7424 */ /* 0x002fe400078e00ff */
[----:B------:R-:W-:Y:S02]  /*19410*/  IMAD.MOV.U32 R11, RZ, RZ, RZ ;  /* 0x000000ffff0b7224 */ /* 0x000fe400078e00ff */
[----:B------:R-:W-:-:S07]  /*19420*/  IMAD.MOV.U32 R15, RZ, RZ, -0x1 ;  /* 0xffffffffff0f7424 */ /* 0x000fce00078e00ff */
[----:B0-234-:R-:W-:Y:S05]  /*19430*/  WARPSYNC.COLLECTIVE R15, `(.L_x_1237) ;  /* 0x000000000f087348 */ /* 0x01dfea0003c00000 */
[----:B------:R1:W0:Y:S02]  /*19440*/  SHFL.UP P6, R14, R13, R12, R11 ;  /* 0x0400000c0d0e7389 */ /* 0x00022400000c000b */
[----:B01234-:R-:W-:Y:S01]  /*19450*/  ENDCOLLECTIVE ;  /* 0x000000000000791b */ /* 0x01ffe20003800000 */
.L_x_1237:
[----:B------:R-:W-:Y:S05]  /*19460*/  BSYNC B0 ;  /* 0x0000000000007941 */ /* 0x000fea0003800000 */
.L_x_1236:
[----:B------:R-:W-:Y:S01]  /*19470*/  ISETP.NE.AND P0, PT, R8, RZ, PT ;  /* 0x000000ff0800720c */ /* 0x000fe20003f05270 */
[----:B------:R-:W-:Y:S02]  /*19480*/  IMAD.MOV.U32 R12, RZ, RZ, 0x2 ;  /* 0x00000002ff0c7424 */ /* 0x000fe400078e00ff */
[----:B------:R-:W-:Y:S01]  /*19490*/  IMAD.MOV.U32 R11, RZ, RZ, RZ ;  /* 0x000000ffff0b7224 */ /* 0x000fe200078e00ff */
[----:B------:R-:W-:Y:S01]  /*194a0*/  SEL R14, R14, RZ, P0 ;  /* 0x000000ff0e0e7207 */ /* 0x000fe20000000000 */
[----:B------:R-:W-:Y:S01]  /*194b0*/  IMAD.MOV.U32 R15, RZ, RZ, -0x1 ;  /* 0xffffffffff0f7424 */ /* 0x000fe200078e00ff */
[----:B------:R-:W-:Y:S02]  /*194c0*/  ISETP.GE.U32.AND P0, PT, R8, 0x2, PT ;  /* 0x000000020800780c */ /* 0x000fe40003f06070 */
[----:B------:R-:W-:-:S11]  /*194d0*/  IADD3 R13, R17, R14, RZ ;  /* 0x0000000e110d7210 */ /* 0x000fd60007ffe0ff */
[----:B------:R-:W-:Y:S05]  /*194e0*/  WARPSYNC.COLLECTIVE R15, `(.L_x_1238) ;  /* 0x000000000f087348 */ /* 0x000fea0003c00000 */
[----:B------:R0:W1:Y:S02]  /*194f0*/  SHFL.UP P6, R14, R13, R12, R11 ;  /* 0x0400000c0d0e7389 */ /* 0x00006400000c000b */
[----:B01----:R-:W-:Y:S01]  /*19500*/  ENDCOLLECTIVE ;  /* 0x000000000000791b */ /* 0x003fe20003800000 */
.L_x_1238:
        /* <DEDUP_REMOVED lines=8> */
.L_x_1239:
        /* <DEDUP_REMOVED lines=8> */
.L_x_1240:
        /* <DEDUP_REMOVED lines=8> */
.L_x_1241:
        /* <DEDUP_REMOVED lines=8> */
.L_x_1242:
[----:B------:R-:W-:Y:S05]  /*19710*/  BRA `(.L_x_1243) ;  /* 0xffffffe000447947 */ /* 0x000fea000383ffff */
.L_x_1159:
[----:B------:R-:W-:Y:S01]  /*19720*/  BSSY B0, `(.L_x_1244) ;  /* 0x0000008000007945 */ /* 0x000fe20003800000 */
[----:B-----5:R-:W-:Y:S02]  /*19730*/  IMAD.MOV.U32 R13, RZ, RZ, R17 ;  /* 0x000000ffff0d7224 */ /* 0x020fe400078e0011 */
[----:B-1----:R-:W-:Y:S02]  /*19740*/  IMAD.MOV.U32 R12, RZ, RZ, 0x1 ;  /* 0x00000001ff0c7424 */ /* 0x002fe400078e00ff */
[----:B------:R-:W-:Y:S02]  /*19750*/  IMAD.MOV.U32 R11, RZ, RZ, RZ ;  /* 0x000000ffff0b7224 */ /* 0x000fe400078e00ff */
[----:B------:R-:W-:-:S07]  /*19760*/  IMAD.MOV.U32 R15, RZ, RZ, -0x1 ;  /* 0xffffffffff0f7424 */ /* 0x000fce00078e00ff */
[----:B0-----:R-:W-:Y:S05]  /*19770*/  WARPSYNC.COLLECTIVE R15, `(.L_x_1245) ;  /* 0x000000000f087348 */ /* 0x001fea0003c00000 */
[----:B------:R1:W2:Y:S02]  /*19780*/  SHFL.UP P6, R14, R13, R12, R11 ;  /* 0x0400000c0d0e7389 */ /* 0x0002a400000c000b */
[----:B012---:R-:W-:Y:S01]  /*19790*/  ENDCOLLECTIVE ;  /* 0x000000000000791b */ /* 0x007fe20003800000 */
.L_x_1245:
[----:B------:R-:W-:Y:S05]  /*197a0*/  BSYNC B0 ;  /* 0x0000000000007941 */ /* 0x000fea0003800000 */
.L_x_1244:
[C---:B------:R-:W-:Y:S01]  /*197b0*/  ISETP.NE.AND P0, PT, R7.reuse, RZ, PT ;  /* 0x000000ff0700720c */ /* 0x040fe20003f05270 */
[----:B------:R-:W-:Y:S02]  /*197c0*/  IMAD.MOV.U32 R12, RZ, RZ, 0x2 ;  /* 0x00000002ff0c7424 */ /* 0x000fe400078e00ff */
[----:B------:R-:W-:Y:S01]  /*197d0*/  IMAD.MOV.U32 R11, RZ, RZ, RZ ;  /* 0x000000ffff0b7224 */ /* 0x000fe200078e00ff */
[----:B------:R-:W-:Y:S01]  /*197e0*/  SEL R2, R14, RZ, P0 ;  /* 0x000000ff0e027207 */ /* 0x000fe20000000000 */
[----:B------:R-:W-:Y:S01]  /*197f0*/  IMAD.MOV.U32 R15, RZ, RZ, -0x1 ;  /* 0xffffffffff0f7424 */ /* 0x000fe200078e00ff */
[----:B------:R-:W-:-:S03]  /*19800*/  ISETP.GE.U32.AND P0, PT, R7, 0x2, PT ;  /* 0x000000020700780c */ /* 0x000fc60003f06070 */
[----:B------:R-:W-:-:S05]  /*19810*/  IMAD.IADD R2, R17, 0x1, R2 ;  /* 0x0000000111027824 */ /* 0x000fca00078e0202 */
[----:B------:R-:W-:-:S07]  /*19820*/  MOV R13, R2 ;  /* 0x00000002000d7202 */ /* 0x000fce0000000f00 */
[----:B------:R-:W-:Y:S05]  /*19830*/  WARPSYNC.COLLECTIVE R15, `(.L_x_1246) ;  /* 0x000000000f087348 */ /* 0x000fea0003c00000 */
[----:B------:R0:W1:Y:S02]  /*19840*/  SHFL.UP P6, R14, R13, R12, R11 ;  /* 0x0400000c0d0e7389 */ /* 0x00006400000c000b */
[----:B01----:R-:W-:Y:S01]  /*19850*/  ENDCOLLECTIVE ;  /* 0x000000000000791b */ /* 0x003fe20003800000 */
.L_x_1246:
        /* <DEDUP_REMOVED lines=8> */
.L_x_1247:
        /* <DEDUP_REMOVED lines=8> */
.L_x_1248:
        /* <DEDUP_REMOVED lines=8> */
.L_x_1249:
        /* <DEDUP_REMOVED lines=8> */
.L_x_1250:
[----:B------:R-:W-:Y:S05]  /*19a60*/  BRA `(.L_x_1251) ;  /* 0xffffffe000247947 */ /* 0x000fea000383ffff */
.L_x_1161:
[----:B------:R-:W-:Y:S01]  /*19a70*/  BSSY B0, `(.L_x_1252) ;  /* 0x0000006000007945 */ /* 0x000fe20003800000 */
[----:B------:R-:W-:Y:S01]  /*19a80*/  PLOP3.LUT P6, PT, P6, PT, PT, 0x8, 0x0 ;  /* 0x000000000000781c */ /* 0x000fe200037ce170 */
[----:B------:R-:W-:-:S12]  /*19a90*/  IMAD.MOV.U32 R15, RZ, RZ, -0x1 ;  /* 0xffffffffff0f7424 */ /* 0x000fd800078e00ff */
[----:B01----:R-:W-:Y:S05]  /*19aa0*/  WARPSYNC.COLLECTIVE R15, `(.L_x_1253) ;  /* 0x000000000f087348 */ /* 0x003fea0003c00000 */
[----:B------:R-:W-:Y:S01]  /*19ab0*/  VOTE.ANY R14, PT, P6 ;  /* 0x00000000000e7806 */ /* 0x000fe200030e0100 */
[----:B01----:R-:W-:Y:S06]  /*19ac0*/  ENDCOLLECTIVE ;  /* 0x000000000000791b */ /* 0x003fec0003800000 */
.L_x_1253:
[----:B------:R-:W-:Y:S05]  /*19ad0*/  BSYNC B0 ;  /* 0x0000000000007941 */ /* 0x000fea0003800000 */
.L_x_1252:
[----:B------:R-:W-:Y:S01]  /*19ae0*/  IMAD.MOV.U32 R3, RZ, RZ, R14 ;  /* 0x000000ffff037224 */ /* 0x000fe200078e000e */
[----:B------:R-:W-:Y:S01]  /*19af0*/  MOV R15, 0xffffffff ;  /* 0xffffffff000f7802 */ /* 0x000fe20000000f00 */
[----:B------:R-:W-:Y:S02]  /*19b00*/  IMAD.MOV.U32 R13, RZ, RZ, R17 ;  /* 0x000000ffff0d7224 */ /* 0x000fe400078e0011 */
[----:B------:R-:W0:Y:S01]  /*19b10*/  POPC R5, R3 ;  /* 0x0000000300057309 */ /* 0x000e220000000000 */
[----:B------:R-:W-:Y:S02]  /*19b20*/  IMAD.MOV.U32 R11, RZ, RZ, 0x1f ;  /* 0x0000001fff0b7424 */ /* 0x000fe400078e00ff */
[----:B0-----:R-:W-:-:S07]  /*19b30*/  IMAD.MOV.U32 R12, RZ, RZ, R5 ;  /* 0x000000ffff0c7224 */ /* 0x001fce00078e0005 */
[----:B------:R-:W-:Y:S05]  /*19b40*/  WARPSYNC.COLLECTIVE R15, `(.L_x_1254) ;  /* 0x000000000f087348 */ /* 0x000fea0003c00000 */
[----:B------:R0:W1:Y:S02]  /*19b50*/  SHFL.IDX P6, R14, R13, R12, R11 ;  /* 0x0000000c0d0e7389 */ /* 0x00006400000c000b */
[----:B01----:R-:W-:Y:S01]  /*19b60*/  ENDCOLLECTIVE ;  /* 0x000000000000791b */ /* 0x003fe20003800000 */
.L_x_1254:
[----:B------:R-:W-:Y:S01]  /*19b70*/  IMAD.MOV.U32 R17, RZ, RZ, R14 ;  /* 0x000000ffff117224 */ /* 0x000fe200078e000e */
[----:B------:R-:W-:Y:S06]  /*19b80*/  BRA `(.L_x_1255) ;  /* 0xffffffe000147947 */ /* 0x000fec000383ffff */
.L_x_1163:
[----:B------:R-:W-:Y:S01]  /*19b90*/  BSSY B0, `(.L_x_1256) ;  /* 0x0000007000007945 */ /* 0x000fe20003800000 */
[----:B------:R-:W-:Y:S02]  /*19ba0*/  IMAD.MOV.U32 R13, RZ, RZ, R2 ;  /* 0x000000ffff0d7224 */ /* 0x000fe400078e0002 */
[----:B------:R-:W-:Y:S02]  /*19bb0*/  IMAD.MOV.U32 R11, RZ, RZ, 0x1f ;  /* 0x0000001fff0b7424 */ /* 0x000fe400078e00ff */
[----:B------:R-:W-:-:S07]  /*19bc0*/  IMAD.MOV.U32 R15, RZ, RZ, -0x1 ;  /* 0xffffffffff0f7424 */ /* 0x000fce00078e00ff */
[----:B0-23--:R-:W-:Y:S05]  /*19bd0*/  WARPSYNC.COLLECTIVE R15, `(.L_x_1257) ;  /* 0x000000000f087348 */ /* 0x00dfea0003c00000 */
[----:B------:R1:W4:Y:S02]  /*19be0*/  SHFL.IDX P6, R14, R13, R12, R11 ;  /* 0x0000000c0d0e7389 */ /* 0x00032400000c000b */
[----:B01234-:R-:W-:Y:S01]  /*19bf0*/  ENDCOLLECTIVE ;  /* 0x000000000000791b */ /* 0x01ffe20003800000 */
.L_x_1257:
[----:B------:R-:W-:Y:S05]  /*19c00*/  BSYNC B0 ;  /* 0x0000000000007941 */ /* 0x000fea0003800000 */
.L_x_1256:
[----:B------:R-:W-:Y:S05]  /*19c10*/  BRA `(.L_x_1162) ;  /* 0xffffffe0000c7947 */ /* 0x000fea000383ffff */
.L_x_1166:
[----:B0-----:R0:W2:Y:S02]  /*19c20*/  SYNCS.PHASECHK.TRANS64.TRYWAIT P0, [R0+URZ+0x38820], R3 ;  /* 0x03882003000075a7 */ /* 0x0010a4000800017f */
[----:B--2---:R-:W-:Y:S05]  /*19c30*/  @!P0 NANOSLEEP.SYNCS 0x989680 ;  /* 0x009896800000895d */ /* 0x004fea0003900000 */
[----:B------:R-:W2:Y:S02]  /*19c40*/  @!P0 SYNCS.PHASECHK.TRANS64 P0, [R0+URZ+0x38820], R3 ;  /* 0x03882003000085a7 */ /* 0x000ea4000800007f */
[----:B--2---:R-:W-:Y:S05]  /*19c50*/  @!P0 BRA `(.L_x_1166) ;  /* 0xfffffffc00f08947 */ /* 0x004fea000383ffff */
[----:B------:R-:W-:Y:S05]  /*19c60*/  BRA `(.L_x_1258) ;  /* 0xffffffe000ec7947 */ /* 0x000fea000383ffff */
.L_x_1167:
[----:B------:R-:W2:Y:S01]  /*19c70*/  S2R R2, SR_TID.X ;  /* 0x0000000000027919 */ /* 0x000ea20000002100 */
[----:B------:R-:W-:Y:S01]  /*19c80*/  BSSY B0, `(.L_x_1259) ;  /* 0x000000a000007945 */ /* 0x000fe20003800000 */
[----:B-1----:R-:W-:Y:S02]  /*19c90*/  IMAD.MOV.U32 R12, RZ, RZ, RZ ;  /* 0x000000ffff0c7224 */ /* 0x002fe400078e00ff */
[----:B------:R-:W-:Y:S02]  /*19ca0*/  IMAD.MOV.U32 R11, RZ, RZ, 0x1f ;  /* 0x0000001fff0b7424 */ /* 0x000fe400078e00ff */
[----:B------:R-:W-:Y:S01]  /*19cb0*/  IMAD.MOV.U32 R15, RZ, RZ, -0x1 ;  /* 0xffffffffff0f7424 */ /* 0x000fe200078e00ff */
[----:B--2---:R-:W-:-:S04]  /*19cc0*/  SHF.R.U32.HI R2, RZ, 0x5, R2 ;  /* 0x00000005ff027819 */ /* 0x004fc80000011602 */
[----:B------:R-:W-:-:S05]  /*19cd0*/  LOP3.LUT R2, R2, 0x3, RZ, 0xc0, !PT ;  /* 0x0000000302027812 */ /* 0x000fca00078ec0ff */
[----:B------:R-:W-:-:S07]  /*19ce0*/  IMAD.MOV.U32 R13, RZ, RZ, R2 ;  /* 0x000000ffff0d7224 */ /* 0x000fce00078e0002 */
[----:B0-----:R-:W-:Y:S05]  /*19cf0*/  WARPSYNC.COLLECTIVE R15, `(.L_x_1260) ;  /* 0x000000000f087348 */ /* 0x001fea0003c00000 */
[----:B------:R1:W2:Y:S02]  /*19d00*/  SHFL.IDX P6, R14, R13, R12, R11 ;  /* 0x0000000c0d0e7389 */ /* 0x0002a400000c000b */
[----:B012---:R-:W-:Y:S01]  /*19d10*/  ENDCOLLECTIVE ;  /* 0x000000000000791b */ /* 0x007fe20003800000 */
.L_x_1260:
[----:B------:R-:W-:Y:S05]  /*19d20*/  BSYNC B0 ;  /* 0x0000000000007941 */ /* 0x000fea0003800000 */
.L_x_1259:
[----:B------:R-:W-:Y:S05]  /*19d30*/  BRA `(.L_x_1261) ;  /* 0xffffffe000d07947 */ /* 0x000fea000383ffff */
.L_x_1168:
[----:B------:R-:W-:Y:S01]  /*19d40*/  BSSY B0, `(.L_x_1262) ;  /* 0x0000006000007945 */ /* 0x000fe20003800000 */
[----:B------:R-:W-:-:S07]  /*19d50*/  IMAD.MOV.U32 R15, RZ, RZ, -0x1 ;  /* 0xffffffffff0f7424 */ /* 0x000fce00078e00ff */
[----:B012---:R-:W-:Y:S05]  /*19d60*/  WARPSYNC.COLLECTIVE R15, `(.L_x_1263) ;  /* 0x000000000f0c7348 */ /* 0x007fea0003c00000 */
[----:B------:R-:W-:Y:S02]  /*19d70*/  ELECT P6, UR62, PT ;  /* 0x00000000003e782f */ /* 0x000fe400038c0000 */
[----:B------:R-:W-:Y:S01]  /*19d80*/  MOV R14, UR62 ;  /* 0x0000003e000e7c02 */ /* 0x000fe20008000f00 */
[----:B012---:R-:W-:Y:S10]  /*19d90*/  ENDCOLLECTIVE ;  /* 0x000000000000791b */ /* 0x007ff40003800000 */
.L_x_1263:
[----:B------:R-:W-:Y:S05]  /*19da0*/  BSYNC B0 ;  /* 0x0000000000007941 */ /* 0x000fea0003800000 */
.L_x_1262:
[----:B------:R-:W-:Y:S05]  /*19db0*/  BRA `(.L_x_1264) ;  /* 0xffffffe000c47947 */ /* 0x000fea000383ffff */
.L_x_1170:
[----:B0-----:R0:W2:Y:S02]  /*19dc0*/  SYNCS.PHASECHK.TRANS64.TRYWAIT P0, [R6+URZ], R5 ;  /* 0x00000005060075a7 */ /* 0x0010a4000800017f */
[----:B--2---:R-:W-:Y:S05]  /*19dd0*/  @!P0 NANOSLEEP.SYNCS 0x989680 ;  /* 0x009896800000895d */ /* 0x004fea0003900000 */
[----:B------:R-:W2:Y:S02]  /*19de0*/  @!P0 SYNCS.PHASECHK.TRANS64 P0, [R6+URZ], R5 ;  /* 0x00000005060085a7 */ /* 0x000ea4000800007f */
[----:B--2---:R-:W-:Y:S05]  /*19df0*/  @!P0 BRA `(.L_x_1170) ;  /* 0xfffffffc00f08947 */ /* 0x004fea000383ffff */
[----:B------:R-:W-:Y:S05]  /*19e00*/  BRA `(.L_x_1265) ;  /* 0xffffffe400007947 */ /* 0x000fea000383ffff */
.L_x_1171:
[----:B--2---:R2:W3:Y:S02]  /*19e10*/  SYNCS.PHASECHK.TRANS64.TRYWAIT P0, [R7+URZ], R2 ;  /* 0x00000002070075a7 */ /* 0x0044e4000800017f */
[----:B---3--:R-:W-:Y:S05]  /*19e20*/  @!P0 NANOSLEEP.SYNCS 0x989680 ;  /* 0x009896800000895d */ /* 0x008fea0003900000 */
[----:B------:R-:W3:Y:S02]  /*19e30*/  @!P0 SYNCS.PHASECHK.TRANS64 P0, [R7+URZ], R2 ;  /* 0x00000002070085a7 */ /* 0x000ee4000800007f */
[----:B---3--:R-:W-:Y:S05]  /*19e40*/  @!P0 BRA `(.L_x_1171) ;  /* 0xfffffffc00f08947 */ /* 0x008fea000383ffff */
[----:B------:R-:W-:Y:S05]  /*19e50*/  BRA `(.L_x_1266) ;  /* 0xffffffe000f47947 */ /* 0x000fea000383ffff */
.L_x_1173:
[----:B---3--:R3:W4:Y:S02]  /*19e60*/  SYNCS.PHASECHK.TRANS64.TRYWAIT P0, [R4+URZ], R5 ;  /* 0x00000005040075a7 */ /* 0x008724000800017f */
[----:B----4-:R-:W-:Y:S05]  /*19e70*/  @!P0 NANOSLEEP.SYNCS 0x989680 ;  /* 0x009896800000895d */ /* 0x010fea0003900000 */
[----:B------:R-:W4:Y:S02]  /*19e80*/  @!P0 SYNCS.PHASECHK.TRANS64 P0, [R4+URZ], R5 ;  /* 0x00000005040085a7 */ /* 0x000f24000800007f */
[----:B----4-:R-:W-:Y:S05]  /*19e90*/  @!P0 BRA `(.L_x_1173) ;  /* 0xfffffffc00f08947 */ /* 0x010fea000383ffff */
[----:B------:R-:W-:Y:S05]  /*19ea0*/  BRA `(.L_x_1267) ;  /* 0xffffffe000fc7947 */ /* 0x000fea000383ffff */
.L_x_1268:
        /* <DEDUP_REMOVED lines=13> */
.L_x_4554:


//--------------------- .text._ZN7cutlass13device_kernelIN5flash11enable_sm90INS1_16FlashAttnFwdSm90INS1_25CollectiveMainloopFwdSm90ILi2EN4cute5tupleIJNS5_1CILi1EEES8_S8_EEENS6_IJNS7_ILi64EEESA_SA_EEELi512ENS_10bfloat16_tEfNS_4arch4Sm90ELb0ELb1ELb1ELb0ELb0ELb0ELb0ELb0ELb0ELb0ELb0ELb0EEENS1_21CollectiveEpilogueFwdINS6_IJSA_NS7_ILi512EEESA_EEES9_SC_SE_Li256ELb0ELb0ELb0ELb0EEENS1_30DynamicPersistentTileSchedulerILi256ELi32ELb0ELb0ELb1EEEEEEEEEvNT_6ParamsE --------------------------
	.section	.text._ZN7cutlass13device_kernelIN5flash11enable_sm90INS1_16FlashAttnFwdSm90INS1_25CollectiveMainloopFwdSm90ILi2EN4cute5tupleIJNS5_1CILi1EEES8_S8_EEENS6_IJNS7_ILi64EEESA_SA_EEELi512ENS_10bfloat16_tEfNS_4arch4Sm90ELb0ELb1ELb1ELb0ELb0ELb0ELb0ELb0ELb0ELb0ELb0ELb0EEENS1_21CollectiveEpilogueFwdINS6_IJSA_NS7_ILi512EEESA_EEES9_SC_SE_Li256ELb0ELb0ELb0ELb0EEENS1_30DynamicPersistentTileSchedulerILi256ELi32ELb0ELb0ELb1EEEEEEEEEvNT_6ParamsE,"ax",@progbits
	.align	128
.text._ZN7cutlass13device_kernelIN5flash11enable_sm90INS1_16FlashAttnFwdSm90INS1_25CollectiveMainloopFwdSm90ILi2EN4cute5tupleIJNS5_1CILi1EEES8_S8_EEENS6_IJNS7_ILi64EEESA_SA_EEELi512ENS_10bfloat16_tEfNS_4arch4Sm90ELb0ELb1ELb1ELb0ELb0ELb0ELb0ELb0ELb0ELb0ELb0ELb0EEENS1_21CollectiveEpilogueFwdINS6_IJSA_NS7_ILi512EEESA_EEES9_SC_SE_Li256ELb0ELb0ELb0ELb0EEENS1_30DynamicPersistentTileSchedulerILi256ELi32ELb0ELb0ELb1EEEEEEEEEvNT_6ParamsE:
        .type           _ZN7cutlass13device_kernelIN5flash11enable_sm90INS1_16FlashAttnFwdSm90INS1_25CollectiveMainloopFwdSm90ILi2EN4cute5tupleIJNS5_1CILi1EEES8_S8_EEENS6_IJNS7_ILi64EEESA_SA_EEELi512ENS_10bfloat16_tEfNS_4arch4Sm90ELb0ELb1ELb1ELb0ELb0ELb0ELb0ELb0ELb0ELb0ELb0ELb0EEENS1_21CollectiveEpilogueFwdINS6_IJSA_NS7_ILi512EEESA_EEES9_SC_SE_Li256ELb0ELb0ELb0ELb0EEENS1_30DynamicPersistentTileSchedulerILi256ELi32ELb0ELb0ELb1EEEEEEEEEvNT_6ParamsE,@function
        .size           _ZN7cutlass13device_kernelIN5flash11enable_sm90INS1_16FlashAttnFwdSm90INS1_25CollectiveMainloopFwdSm90ILi2EN4cute5tupleIJNS5_1CILi1EEES8_S8_EEENS6_IJNS7_ILi64EEESA_SA_EEELi512ENS_10bfloat16_tEfNS_4arch4Sm90ELb0ELb1ELb1ELb0ELb0ELb0ELb0ELb0ELb0ELb0ELb0ELb0EEENS1_21CollectiveEpilogueFwdINS6_IJSA_NS7_ILi512EEESA_EEES9_SC_SE_Li256ELb0ELb0ELb0ELb0EEENS1_30DynamicPersistentTileSchedulerILi256ELi32ELb0ELb0ELb1EEEEEEEEEvNT_6ParamsE,(.L_x_4555 - _ZN7cutlass13device_kernelIN5flash11enable_sm90INS1_16FlashAttnFwdSm90INS1_25CollectiveMainloopFwdSm90ILi2EN4cute5tupleIJNS5_1CILi1EEES8_S8_EEENS6_IJNS7_ILi64EEESA_SA_EEELi512ENS_10bfloat16_tEfNS_4arch4Sm90ELb0ELb1ELb1ELb0ELb0ELb0ELb0ELb0ELb0ELb0ELb0ELb0EEENS1_21CollectiveEpilogueFwdINS6_IJSA_NS7_ILi512EEESA_EEES9_SC_SE_Li256ELb0ELb0ELb0ELb0EEENS1_30DynamicPersistentTileSchedulerILi256ELi32ELb0ELb0ELb1EEEEEEEEEvNT_6ParamsE)
        .other          _ZN7cutlass13device_kernelIN5flash11enable_sm90INS1_16FlashAttnFwdSm90INS1_25CollectiveMainloopFwdSm90ILi2EN4cute5tupleIJNS5_1CILi1EEES8_S8_EEENS6_IJNS7_ILi64EEESA_SA_EEELi512ENS_10bfloat16_tEfNS_4arch4Sm90ELb0ELb1ELb1ELb0ELb0ELb0ELb0ELb0ELb0ELb0ELb0ELb0EEENS1_21CollectiveEpilogueFwdINS6_IJSA_NS7_ILi512EEESA_EEES9_SC_SE_Li256ELb0ELb0ELb0ELb0EEENS1_30DynamicPersistentTileSchedulerILi256ELi32ELb0ELb0ELb1EEEEEEEEEvNT_6ParamsE,@"STO_CUDA_ENTRY STV_DEFAULT"
_ZN7cutlass13device_kernelIN5flash11enable_sm90INS1_16FlashAttnFwdSm90INS1_25CollectiveMainloopFwdSm90ILi2EN4cute5tupleIJNS5_1CILi1EEES8_S8_EEENS6_IJNS7_ILi64EEESA_SA_EEELi512ENS_10bfloat16_tEfNS_4arch4Sm90ELb0ELb1ELb1ELb0ELb0ELb0ELb0ELb0ELb0ELb0ELb0ELb0EEENS1_21CollectiveEpilogueFwdINS6_IJSA_NS7_ILi512EEESA_EEES9_SC_SE_Li256ELb0ELb0ELb0ELb0EEENS1_30DynamicPersistentTileSchedulerILi256ELi32ELb0ELb0ELb1EEEEEEEEEvNT_6ParamsE:
[----:B------:R-:W1:Y:S01]  /*0000*/  LDC R1, c[0x0][0x28] ;  /* 0x00000a00ff017b82 */ /* 0x000e620000000800 */
[----:B------:R-:W2:Y:S01]  /*0010*/  S2R R19, SR_TID.X ;  /* 0x0000000000137919 */ /* 0x000ea20000002100 */
[----:B------:R-:W-:Y:S01]  /*0020*/  ELECT P0, URZ, PT ;  /* 0x00000000003f782f */ /* 0x000fe20003800000 */
[----:B------:R-:W-:Y:S01]  /*0030*/  BSSY B0, `(.L_x_1269) ;  /* 0x0000014000007945 */ /* 0x000fe20003800000 */
[----:B--2---:R-:W-:-:S05]  /*0040*/  SHF.R.U32.HI R0, RZ, 0x5, R19 ;  /* 0x00000005ff007819 */ /* 0x004fca0000011613 */
[----:B------:R-:W2:Y:S02]  /*0050*/  SHFL.IDX PT, R2, R0, RZ, 0x1f ;  /* 0x00001fff00027589 */ /* 0x000ea400000e0000 */
[----:B--2---:R-:W-:Y:S02]  /*0060*/  ISETP.EQ.AND P0, PT, R2, RZ, P0 ;  /* 0x000000ff0200720c */ /* 0x004fe40000702270 */
[----:B------:R-:W-:-:S11]  /*0070*/  SHF.R.U32.HI R2, RZ, 0x7, R19 ;  /* 0x00000007ff027819 */ /* 0x000fd60000011613 */
[----:B-1----:R-:W-:Y:S05]  /*0080*/  @!P0 BRA `(.L_x_1270) ;  /* 0x0000000000388947 */ /* 0x002fea0003800000 */
        /* <DEDUP_REMOVED lines=14> */
.L_x_1270:
[----:B------:R-:W-:Y:S05]  /*0170*/  BSYNC B0 ;  /* 0x0000000000007941 */ /* 0x000fea0003800000 */
.L_x_1269:
        /* <DEDUP_REMOVED lines=33> */
.L_x_1271:
        /* <DEDUP_REMOVED lines=22> */
.L_x_1272:
        /* <DEDUP_REMOVED lines=18> */
.L_x_1273:
        /* <DEDUP_REMOVED lines=22> */
.L_x_1274:
        /* <DEDUP_REMOVED lines=22> */
.L_x_1275:
[----:B------:R-:W-:Y:S01]  /*08d0*/  PLOP3.LUT P0, PT, PT, PT, UP0, 0x80, 0x0 ;  /* 0x000000000000781c */ /* 0x000fe20003f0f008 */
[----:B------:R-:W-:Y:S01]  /*08e0*/  UMOV UR36, 0x1 ;  /* 0x0000000100247882 */ /* 0x000fe20000000000 */
[----:B------:R-:W-:Y:S01]  /*08f0*/  NOP ;  /* 0x0000000000007918 */ /* 0x000fe20000000000 */
[----:B------:R-:W-:Y:S01]  /*0900*/  USEL UR36, UR36, 0x2, !UP0 ;  /* 0x0000000224247887 */ /* 0x000fe2000c000000 */
[----:B------:R-:W-:Y:S01]  /*0910*/  ULDC.64 UR50, c[0x0][0x208] ;  /* 0x0000820000327ab9 */ /* 0x000fe20000000a00 */
[----:B-123--:R-:W-:Y:S08]  /*0920*/  BAR.SYNC.DEFER_BLOCKING 0x0 ;  /* 0x0000000000007b1d */ /* 0x00eff00000010000 */
[----:B------:R-:W-:Y:S05]  /*0930*/  @!P0 BRA `(.L_x_1276) ;  /* 0x000000e8000c8947 */ /* 0x000fea0003800000 */
.L_x_1277:
[----:B------:R-:W-:-:S08]  /*0940*/  NOP ;  /* 0x0000000000007918 */ /* 0x000fd00000000000 */
[----:B------:R-:W1:Y:S02]  /*0950*/  USETMAXREG.TRY_ALLOC.CTAPOOL UP0, 0xf0 ;  /* 0x000000f0000079c8 */ /* 0x000e640008000600 */
[----:B-1----:R-:W-:-:S13]  /*0960*/  PLOP3.LUT P0, PT, PT, PT, UP0, 0x80, 0x0 ;  /* 0x000000000000781c */ /* 0x002fda0003f0f008 */
[----:B------:R-:W-:Y:S05]  /*0970*/  @!P0 BRA `(.L_x_1277) ;  /* 0xfffffffc00f08947 */ /* 0x000fea000383ffff */
[----:B------:R-:W-:Y:S01]  /*0980*/  LOP3.LUT R0, R19, 0xffffff80, RZ, 0xc0, !PT ;  /* 0xffffff8013007812 */ /* 0x000fe200078ec0ff */
[----:B------:R-:W1:Y:S08]  /*0990*/  S2UR UR4, SR_CTAID.X ;  /* 0x00000000000479c3 */ /* 0x000e700000002500 */
[----:B------:R-:W-:Y:S06]  /*09a0*/  BAR.ARV 0x4, 0x120 ;  /* 0x0104800000007b1d */ /* 0x000fec0000002000 */
[----:B------:R-:W-:-:S02]  /*09b0*/  ISETP.NE.AND P0, PT, R0, 0x80, PT ;  /* 0x000000800000780c */ /* 0x000fc40003f05270 */
[----:B------:R-:W1:Y:S11]  /*09c0*/  LDC R0, c[0x0][0xda8] ;  /* 0x00036a00ff007b82 */ /* 0x000e760000000800 */
        /* <DEDUP_REMOVED lines=17> */
[--C-:B------:R-:W-:Y:S02]  /*0ae0*/  SHF.R.S32.HI R189, RZ, 0x5, R4.reuse ;  /* 0x00000005ffbd7819 */ /* 0x100fe40000011404 */
[----:B------:R-:W-:Y:S02]  /*0af0*/  SHF.R.S32.HI R6, RZ, 0x1f, R4 ;  /* 0x0000001fff067819 */ /* 0x000fe40000011404 */
[----:B------:R-:W-:Y:S02]  /*0b00*/  LOP3.LUT R4, R2, 0xfffffff0, RZ, 0xc0, !PT ;  /* 0xfffffff002047812 */ /* 0x000fe400078ec0ff */
[----:B------:R-:W-:Y:S02]  /*0b10*/  LEA.HI R3, R0, R191, RZ, 0x7 ;  /* 0x000000bf00037211 */ /* 0x000fe400078f38ff */
[----:B------:R-:W-:Y:S02]  /*0b20*/  IADD3 R5, R191, -R4, RZ ;  /* 0x80000004bf057210 */ /* 0x000fe40007ffe0ff */
[----:B------:R-:W-:-:S02]  /*0b30*/  LOP3.LUT R8, R3, 0xffffff80, RZ, 0xc0, !PT ;  /* 0xffffff8003087812 */ /* 0x000fc400078ec0ff */
[----:B------:R-:W-:Y:S01]  /*0b40*/  SHF.R.S32.HI R10, RZ, 0x1f, R5 ;  /* 0x0000001fff0a7819 */ /* 0x000fe20000011405 */
[----:B-1----:R-:W-:Y:S01]  /*0b50*/  ULEA UR48, UR5, UR48, 0x18 ;  /* 0x0000003005307291 */ /* 0x002fe2000f8ec03f */
[----:B------:R-:W-:Y:S01]  /*0b60*/  SHF.R.S32.HI R7, RZ, 0x4, R2 ;  /* 0x00000004ff077819 */ /* 0x000fe20000011402 */
[----:B------:R-:W-:Y:S01]  /*0b70*/  IMAD.IADD R8, R191, 0x1, -R8 ;  /* 0x00000001bf087824 */ /* 0x000fe200078e0a08 */
[----:B------:R-:W-:Y:S02]  /*0b80*/  LEA.HI R12, R10, R5, RZ, 0x3 ;  /* 0x000000050a0c7211 */ /* 0x000fe400078f18ff */
[----:B------:R-:W-:Y:S02]  /*0b90*/  LEA.HI R2, R2, R7, RZ, 0x1 ;  /* 0x0000000702027211 */ /* 0x000fe400078f08ff */
[----:B------:R-:W-:Y:S02]  /*0ba0*/  LEA.HI R6, R6, R189, RZ, 0x2 ;  /* 0x000000bd06067211 */ /* 0x000fe400078f10ff */
[----:B------:R-:W-:-:S02]  /*0bb0*/  SHF.R.S32.HI R9, RZ, 0x1f, R8 ;  /* 0x0000001fff097819 */ /* 0x000fc40000011408 */
[C---:B------:R-:W-:Y:S01]  /*0bc0*/  LOP3.LUT R14, R12.reuse, 0xfffffff8, RZ, 0xc0, !PT ;  /* 0xfffffff80c0e7812 */ /* 0x040fe200078ec0ff */
[----:B------:R-:W-:Y:S01]  /*0bd0*/  IMAD.SHL.U32 R12, R12, 0x40, RZ ;  /* 0x000000400c0c7824 */ /* 0x000fe200078e00ff */
[----:B------:R-:W-:Y:S02]  /*0be0*/  SHF.R.S32.HI R188, RZ, 0x7, R3 ;  /* 0x00000007ffbc7819 */ /* 0x000fe40000011403 */
[----:B------:R-:W-:Y:S01]  /*0bf0*/  LOP3.LUT R2, R2, 0x1ffffffe, RZ, 0xc0, !PT ;  /* 0x1ffffffe02027812 */ /* 0x000fe200078ec0ff */
[----:B------:R-:W-:Y:S01]  /*0c00*/  IMAD.IADD R14, R5, 0x1, -R14 ;  /* 0x00000001050e7824 */ /* 0x000fe200078e0a0e */
[----:B------:R-:W-:Y:S01]  /*0c10*/  LOP3.LUT R6, R6, 0x3ffffc, RZ, 0xc0, !PT ;  /* 0x003ffffc06067812 */ /* 0x000fe200078ec0ff */
[----:B------:R-:W-:Y:S01]  /*0c20*/  IMAD R13, R188, 0x100, R5 ;  /* 0x00000100bc0d7824 */ /* 0x000fe200078e0205 */
[----:B------:R-:W-:Y:S02]  /*0c30*/  LEA.HI R4, R9, R8, RZ, 0x2 ;  /* 0x0000000809047211 */ /* 0x000fe400078f10ff */
[----:B------:R-:W-:Y:S01]  /*0c40*/  IADD3 R2, R7, -R2, RZ ;  /* 0x8000000207027210 */ /* 0x000fe20007ffe0ff */
[----:B------:R-:W-:Y:S01]  /*0c50*/  IMAD.IADD R6, R189, 0x1, -R6 ;  /* 0x00000001bd067824 */ /* 0x000fe200078e0a06 */
[----:B------:R-:W-:-:S02]  /*0c60*/  LOP3.LUT R5, R4, 0x7ffffffc, RZ, 0xc0, !PT ;  /* 0x7ffffffc04057812 */ /* 0x000fc400078ec0ff */
[--C-:B------:R-:W-:Y:S01]  /*0c70*/  SHF.R.S32.HI R10, RZ, 0x2, R4.reuse ;  /* 0x00000002ff0a7819 */ /* 0x100fe20000011404 */
[----:B------:R-:W-:Y:S01]  /*0c80*/  IMAD R13, R6, 0x10, R13 ;  /* 0x00000010060d7824 */ /* 0x000fe200078e020d */
[----:B------:R-:W-:Y:S02]  /*0c90*/  SHF.R.S32.HI R11, RZ, 0x1f, R4 ;  /* 0x0000001fff0b7819 */ /* 0x000fe40000011404 */
[----:B------:R-:W-:Y:S02]  /*0ca0*/  SHF.L.U32 R4, R14, 0x6, RZ ;  /* 0x000000060e047819 */ /* 0x000fe400000006ff */
[----:B------:R-:W-:Y:S01]  /*0cb0*/  LEA.HI R9, R9, R8, RZ, 0x5 ;  /* 0x0000000809097211 */ /* 0x000fe200078f28ff */
[----:B------:R-:W-:Y:S01]  /*0cc0*/  IMAD.IADD R8, R8, 0x1, -R5 ;  /* 0x0000000108087824 */ /* 0x000fe200078e0a05 */
[----:B------:R-:W-:Y:S02]  /*0cd0*/  SHF.L.U32 R2, R2, 0x3, RZ ;  /* 0x0000000302027819 */ /* 0x000fe400000006ff */
[----:B------:R-:W-:-:S02]  /*0ce0*/  LOP3.LUT R5, R4, 0x1c0, RZ, 0xc0, !PT ;  /* 0x000001c004057812 */ /* 0x000fc400078ec0ff */
[----:B------:R-:W-:Y:S01]  /*0cf0*/  LOP3.LUT R12, R12, 0x7ffffe00, RZ, 0xc0, !PT ;  /* 0x7ffffe000c0c7812 */ /* 0x000fe200078ec0ff */
[--C-:B------:R-:W-:Y:S01]  /*0d00*/  IMAD.U32 R190, R13, 0x40, R2.reuse ;  /* 0x000000400dbe7824 */ /* 0x100fe200078e0002 */
[----:B------:R-:W-:Y:S02]  /*0d10*/  LOP3.LUT R2, R5, 0x8, R2, 0xf8, !PT ;  /* 0x0000000805027812 */ /* 0x000fe400078ef802 */
[----:B------:R-:W-:Y:S01]  /*0d20*/  SHF.R.U32.HI R5, RZ, 0x3, R5 ;  /* 0x00000003ff057819 */ /* 0x000fe20000011605 */
[----:B------:R-:W-:Y:S01]  /*0d30*/  IMAD R12, R189, 0x400, R12 ;  /* 0x00000400bd0c7824 */ /* 0x000fe200078e020c */
[----:B------:R-:W-:Y:S02]  /*0d40*/  R2P PR, R14, 0x6 ;  /* 0x000000060e007804 */ /* 0x000fe40000000000 */
[----:B------:R-:W-:Y:S02]  /*0d50*/  LOP3.LUT R5, R2, R5, RZ, 0x3c, !PT ;  /* 0x0000000502057212 */ /* 0x000fe400078e3cff */
[----:B------:R-:W-:-:S02]  /*0d60*/  LEA.HI R11, R11, R10, RZ, 0x3 ;  /* 0x0000000a0b0b7211 */ /* 0x000fc400078f18ff */
[----:B------:R-:W-:Y:S01]  /*0d70*/  LEA.HI R0, R0, R191, RZ, 0x3 ;  /* 0x000000bf00007211 */ /* 0x000fe200078f18ff */
[----:B------:R-:W-:Y:S01]  /*0d80*/  IMAD.IADD R5, R12, 0x1, R5 ;  /* 0x000000010c057824 */ /* 0x000fe200078e0205 */
[----:B------:R-:W-:Y:S02]  /*0d90*/  LEA.HI R3, R3, R188, RZ, 0x1 ;  /* 0x000000bc03037211 */ /* 0x000fe400078f08ff */
[----:B------:R-:W-:Y:S02]  /*0da0*/  LOP3.LUT R11, R11, 0xfffffff8, RZ, 0xc0, !PT ;  /* 0xfffffff80b0b7812 */ /* 0x000fe400078ec0ff */
[----:B------:R-:W-:Y:S02]  /*0db0*/  LEA R18, R5, UR48, 0x1 ;  /* 0x0000003005127c11 */ /* 0x000fe4000f8e08ff */
[----:B------:R-:W-:Y:S01]  /*0dc0*/  LOP3.LUT R2, R0, 0x1ffffff8, RZ, 0xc0, !PT ;  /* 0x1ffffff800027812 */ /* 0x000fe200078ec0ff */
[----:B------:R-:W-:Y:S01]  /*0dd0*/  IMAD.IADD R16, R10, 0x1, -R11 ;  /* 0x000000010a107824 */ /* 0x000fe200078e0a0b */
[----:B------:R-:W-:Y:S01]  /*0de0*/  LOP3.LUT R3, R3, 0xfffffe, RZ, 0xc0, !PT ;  /* 0x00fffffe03037812 */ /* 0x000fe200078ec0ff */
[C---:B------:R-:W-:Y:S01]  /*0df0*/  VIADD R23, R18.reuse, 0x26800 ;  /* 0x0002680012177836 */ /* 0x040fe20000000000 */
[----:B------:R-:W-:Y:S01]  /*0e00*/  IADD3 R19, R18, 0x26820, RZ ;  /* 0x0002682012137810 */ /* 0x000fe20007ffe0ff */
[----:B------:R-:W-:Y:S01]  /*0e10*/  IMAD.IADD R2, R191, 0x1, -R2 ;  /* 0x00000001bf027824 */ /* 0x000fe200078e0a02 */
[----:B------:R-:W-:Y:S01]  /*0e20*/  SEL R22, R22, 0xffffffc0, !P2 ;  /* 0xffffffc016167807 */ /* 0x000fe20005000000 */
[----:B------:R-:W-:Y:S01]  /*0e30*/  IMAD.IADD R3, R188, 0x1, -R3 ;  /* 0x00000001bc037824 */ /* 0x000fe200078e0a03 */
[----:B------:R-:W-:Y:S01]  /*0e40*/  @P1 IADD3 R19, R23, -0x20, RZ ;  /* 0xffffffe017131810 */ /* 0x000fe20007ffe0ff */
[----:B------:R-:W-:Y:S01]  /*0e50*/  IMAD.SHL.U32 R184, R2, 0x8, RZ ;  /* 0x0000000802b87824 */ /* 0x000fe200078e00ff */
[----:B------:R-:W-:Y:S01]  /*0e60*/  SHF.R.S32.HI R9, RZ, 0x5, R9 ;  /* 0x00000005ff097819 */ /* 0x000fe20000011409 */
[----:B------:R-:W-:Y:S01]  /*0e70*/  IMAD.SHL.U32 R17, R3, 0x100, RZ ;  /* 0x0000010003117824 */ /* 0x000fe200078e00ff */
[----:B------:R-:W-:Y:S01]  /*0e80*/  IADD3 R23, R23, R22, RZ ;  /* 0x0000001617177210 */ /* 0x000fe20007ffe0ff */
[----:B------:R-:W-:Y:S01]  /*0e90*/  IMAD.SHL.U32 R2, R8, 0x2, RZ ;  /* 0x0000000208027824 */ /* 0x000fe200078e00ff */
[----:B------:R-:W-:Y:S01]  /*0ea0*/  LEA R16, R9, R16, 0x4 ;  /* 0x0000001009107211 */ /* 0x000fe200078e20ff */
[----:B------:R-:W-:Y:S01]  /*0eb0*/  IMAD.IADD R22, R22, 0x1, R19 ;  /* 0x0000000116167824 */ /* 0x000fe200078e0213 */
[----:B------:R-:W-:-:S07]  /*0ec0*/  SHF.R.S32.HI R186, RZ, 0x3, R0 ;  /* 0x00000003ffba7819 */ /* 0x000fce0000011400 */
.L_x_1382:
[----:B------:R-:W-:Y:S01]  /*0ed0*/  ULDC UR5, c[0x0][0xdd0] ;  /* 0x0003740000057ab9 */ /* 0x000fe20000000800 */
[----:B-1----:R-:W1:Y:S01]  /*0ee0*/  LDC R0, c[0x0][0xde8] ;  /* 0x00037a00ff007b82 */ /* 0x002e620000000800 */
[----:B------:R-:W-:Y:S01]  /*0ef0*/  UISETP.NE.AND UP0, UPT, UR5, 0x1, UPT ;  /* 0x000000010500788c */ /* 0x000fe2000bf05270 */
[----:B------:R-:W-:-:S10]  /*0f00*/  UMOV UR8, UR4 ;  /* 0x0000000400087c82 */ /* 0x000fd40008000000 */
[----:B------:R-:W-:Y:S01]  /*0f10*/  @UP0 ULDC UR6, c[0x0][0xdd4] ;  /* 0x0003750000060ab9 */ /* 0x000fe20000000800 */
[----:B------:R-:W-:Y:S01]  /*0f20*/  @UP0 ULDC UR9, c[0x0][0xdd8] ;  /* 0x0003760000090ab9 */ /* 0x000fe20000000800 */
[----:B------:R-:W-:-:S04]  /*0f30*/  UIMAD.WIDE.U32 UR6, UR4, UR6, URZ ;  /* 0x00000006040672a5 */ /* 0x000fc8000f8e003f */
[----:B------:R-:W-:-:S04]  /*0f40*/  @UP0 USHF.R.U32.HI UR8, URZ, UR9, UR7 ;  /* 0x000000093f080299 */ /* 0x000fc80008011607 */
[----:B------:R-:W-:Y:S02]  /*0f50*/  UIADD3 UR6, -UR8, URZ, URZ ;  /* 0x0000003f08067290 */ /* 0x000fe4000fffe13f */
[----:B-1----:R-:W-:Y:S02]  /*0f60*/  ISETP.LE.AND P0, PT, R0, UR8, PT ;  /* 0x0000000800007c0c */ /* 0x002fe4000bf03270 */
[----:B------:R-:W-:-:S11]  /*0f70*/  UIMAD UR7, UR5, UR6, UR4 ;  /* 0x00000006050772a4 */ /* 0x000fd6000f8e0204 */
[----:B--2---:R-:W-:Y:S05]  /*0f80*/  @!P0 BRA `(.L_x_1278) ;  /* 0x0000000000208947 */ /* 0x004fea0003800000 */
[----:B------:R-:W-:Y:S01]  /*0f90*/  ULDC UR6, c[0x0][0xddc] ;  /* 0x0003770000067ab9 */ /* 0x000fe20000000800 */
[----:B------:R-:W-:Y:S01]  /*0fa0*/  UMOV UR40, UR7 ;  /* 0x0000000700287c82 */ /* 0x000fe20008000000 */
[----:B------:R-:W-:-:S11]  /*0fb0*/  UISETP.NE.AND UP0, UPT, UR6, 0x1, UPT ;  /* 0x000000010600788c */ /* 0x000fd6000bf05270 */
[----:B------:R-:W-:Y:S02]  /*0fc0*/  @UP0 ULDC.64 UR10, c[0x0][0xde0] ;  /* 0x00037800000a0ab9 */ /* 0x000fe40000000a00 */
[----:B------:R-:W-:-:S04]  /*0fd0*/  UIMAD.WIDE.U32 UR4, UR7, UR10, URZ ;  /* 0x0000000a070472a5 */ /* 0x000fc8000f8e003f */
[----:B------:R-:W-:-:S04]  /*0fe0*/  @UP0 USHF.R.U32.HI UR40, URZ, UR11, UR5 ;  /* 0x0000000b3f280299 */ /* 0x000fc80008011605 */
[----:B------:R-:W-:Y:S01]  /*0ff0*/  UIMAD UR4, UR40, UR6, URZ ;  /* 0x00000006280472a4 */ /* 0x000fe2000f8e023f */
[----:B------:R-:W-:Y:S11]  /*1000*/  BRA `(.L_x_1279) ;  /* 0x00000000001c7947 */ /* 0x000ff60003800000 */
.L_x_1278:
[----:B------:R-:W-:Y:S01]  /*1010*/  ULDC UR6, c[0x0][0xdc4] ;  /* 0x0003710000067ab9 */ /* 0x000fe20000000800 */
[----:B------:R-:W-:Y:S01]  /*1020*/  UMOV UR40, UR7 ;  /* 0x0000000700287c82 */ /* 0x000fe20008000000 */
[----:B------:R-:W-:-:S11]  /*1030*/  UISETP.NE.AND UP0, UPT, UR6, 0x1, UPT ;  /* 0x000000010600788c */ /* 0x000fd6000bf05270 */
[----:B------:R-:W-:Y:S02]  /*1040*/  @UP0 ULDC.64 UR10, c[0x0][0xdc8] ;  /* 0x00037200000a0ab9 */ /* 0x000fe40000000a00 */
[----:B------:R-:W-:-:S04]  /*1050*/  UIMAD.WIDE.U32 UR4, UR7, UR10, URZ ;  /* 0x0000000a070472a5 */ /* 0x000fc8000f8e003f */
[----:B------:R-:W-:-:S04]  /*1060*/  @UP0 USHF.R.U32.HI UR40, URZ, UR11, UR5 ;  /* 0x0000000b3f280299 */ /* 0x000fc80008011605 */
[----:B------:R-:W-:-:S12]  /*1070*/  UIMAD UR4, UR40, UR6, URZ ;  /* 0x00000006280472a4 */ /* 0x000fd8000f8e023f */
.L_x_1279:
[----:B------:R-:W-:Y:S01]  /*1080*/  ULDC UR43, c[0x0][0xdb8] ;  /* 0x00036e00002b7ab9 */ /* 0x000fe20000000800 */
[----:B------:R-:W-:Y:S01]  /*1090*/  ULDC.64 UR10, c[0x0][0x3f8] ;  /* 0x0000fe00000a7ab9 */ /* 0x000fe20000000a00 */
[----:B------:R-:W-:Y:S02]  /*10a0*/  ULOP3.LUT UR5, URZ, UR40, URZ, 0x33, !UPT ;  /* 0x000000283f057292 */ /* 0x000fe4000f8e333f */
[----:B------:R-:W-:Y:S02]  /*10b0*/  UISETP.NE.AND UP1, UPT, UR43, 0x1, UPT ;  /* 0x000000012b00788c */ /* 0x000fe4000bf25270 */
[----:B------:R-:W-:Y:S01]  /*10c0*/  UISETP.NE.U32.AND UP0, UPT, UR10, URZ, UPT ;  /* 0x0000003f0a00728c */ /* 0x000fe2000bf05070 */
[----:B------:R-:W-:Y:S01]  /*10d0*/  ULDC UR6, c[0x0][0xdac] ;  /* 0x00036b0000067ab9 */ /* 0x000fe20000000800 */
[----:B------:R-:W-:Y:S02]  /*10e0*/  UIADD3 UR4, UR7, -UR4, URZ ;  /* 0x8000000407047290 */ /* 0x000fe4000fffe03f */
[----:B------:R-:W-:-:S02]  /*10f0*/  UIADD3 UR5, UR5, UR6, URZ ;  /* 0x0000000605057290 */ /* 0x000fc4000fffe03f */
[----:B------:R-:W-:Y:S01]  /*1100*/  UISETP.NE.AND.EX UP0, UPT, UR11, URZ, UPT, UP0 ;  /* 0x0000003f0b00728c */ /* 0x000fe2000bf05300 */
[----:B------:R-:W-:Y:S01]  /*1110*/  ULDC UR12, c[0x0][0xdc4] ;  /* 0x00037100000c7ab9 */ /* 0x000fe20000000800 */
[----:B------:R-:W-:Y:S01]  /*1120*/  ULDC UR49, c[0x0][0x404] ;  /* 0x0001010000317ab9 */ /* 0x000fe20000000800 */
[----:B------:R-:W-:Y:S02]  /*1130*/  UISETP.NE.AND UP2, UPT, UR46, 0x1, UPT ;  /* 0x000000012e00788c */ /* 0x000fe4000bf45270 */
[----:B------:R-:W-:Y:S01]  /*1140*/  USHF.L.U32 UR42, UR5, 0x6, URZ ;  /* 0x00000006052a7899 */ /* 0x000fe2000800063f */
[----:B------:R-:W-:Y:S01]  /*1150*/  ULDC UR10, c[0x0][0x288] ;  /* 0x0000a200000a7ab9 */ /* 0x000fe20000000800 */
[----:B------:R-:W-:Y:S02]  /*1160*/  UIMAD UR12, UR8, UR12, UR4 ;  /* 0x0000000c080c72a4 */ /* 0x000fe4000f8e0204 */
[----:B------:R-:W-:Y:S01]  /*1170*/  PLOP3.LUT P0, PT, PT, PT, UP2, 0x80, 0x0 ;  /* 0x000000000000781c */ /* 0x000fe20003f0f028 */
[----:B------:R-:W-:Y:S01]  /*1180*/  USEL UR49, UR49, 0x1, UP0 ;  /* 0x0000000131317887 */ /* 0x000fe20008000000 */
[----:B------:R-:W-:Y:S01]  /*1190*/  ULDC UR9, c[0x0][0x2e0] ;  /* 0x0000b80000097ab9 */ /* 0x000fe20000000800 */
[----:B------:R-:W-:Y:S01]  /*11a0*/  @UP1 ULDC UR4, c[0x0][0xdbc] ;  /* 0x00036f0000041ab9 */ /* 0x000fe20000000800 */
[----:B------:R-:W-:-:S02]  /*11b0*/  UIADD3 UR54, UR42, 0x40, -UR10 ;  /* 0x000000402a367890 */ /* 0x000fc4000fffe80a */
[----:B------:R-:W-:Y:S02]  /*11c0*/  UIMAD.WIDE.U32 UR4, UR12, UR4, URZ ;  /* 0x000000040c0472a5 */ /* 0x000fe4000f8e003f */
[----:B------:R-:W-:Y:S02]  /*11d0*/  UIMAD UR6, UR49, UR9, 0x3f ;  /* 0x0000003f310674a4 */ /* 0x000fe4000f8e0209 */
[----:B------:R-:W-:Y:S01]  /*11e0*/  UIMAD UR54, UR49, UR9, UR54 ;  /* 0x00000009313672a4 */ /* 0x000fe2000f8e0236 */
[----:B------:R-:W-:Y:S01]  /*11f0*/  @UP1 ULDC UR13, c[0x0][0xdc0] ;  /* 0x00037000000d1ab9 */ /* 0x000fe20000000800 */
[----:B------:R-:W-:Y:S01]  /*1200*/  UMOV UR44, UR12 ;  /* 0x0000000c002c7c82 */ /* 0x000fe20008000000 */
[----:B------:R-:W-:Y:S01]  /*1210*/  ULDC UR11, c[0x0][0x9e0] ;  /* 0x00027800000b7ab9 */ /* 0x000fe20000000800 */
[----:B------:R-:W-:Y:S02]  /*1220*/  USHF.R.S32.HI UR7, URZ, 0x1f, UR6 ;  /* 0x0000001f3f077899 */ /* 0x000fe40008011406 */
[----:B------:R-:W-:-:S02]  /*1230*/  @UP1 USHF.R.U32.HI UR44, URZ, UR13, UR5 ;  /* 0x0000000d3f2c1299 */ /* 0x000fc40008011605 */
[----:B------:R-:W-:Y:S02]  /*1240*/  UIADD3 UR8, UR54, UR11, URZ ;  /* 0x0000000b36087290 */ /* 0x000fe4000fffe03f */
[----:B------:R-:W-:Y:S02]  /*1250*/  ULEA.HI UR7, UR7, UR6, URZ, 0x6 ;  /* 0x0000000607077291 */ /* 0x000fe4000f8f303f */
[----:B------:R-:W-:Y:S02]  /*1260*/  UIADD3 UR4, -UR44, URZ, URZ ;  /* 0x0000003f2c047290 */ /* 0x000fe4000fffe13f */
[----:B------:R-:W-:Y:S01]  /*1270*/  USHF.R.S32.HI UR7, URZ, 0x6, UR7 ;  /* 0x000000063f077899 */ /* 0x000fe20008011407 */
[----:B------:R-:W-:Y:S01]  /*1280*/  IMAD.U32 R0, RZ, RZ, UR8 ;  /* 0x00000008ff007e24 */ /* 0x000fe2000f8e00ff */
[----:B------:R-:W-:Y:S01]  /*1290*/  UIMAD UR43, UR43, UR4, UR12 ;  /* 0x000000042b2b72a4 */ /* 0x000fe2000f8e020c */
[----:B------:R-:W-:Y:S11]  /*12a0*/  @!P0 BRA `(.L_x_1280) ;  /* 0x0000001c00f88947 */ /* 0x000ff60003800000 */
[----:B------:R-:W1:Y:S02]  /*12b0*/  LDC R8, c[0x0][0x9e4] ;  /* 0x00027900ff087b82 */ /* 0x000e640000000800 */
[----:B-1----:R-:W-:-:S13]  /*12c0*/  ISETP.GE.AND P1, PT, R8, 0x1, PT ;  /* 0x000000010800780c */ /* 0x002fda0003f26270 */
[----:B------:R-:W-:Y:S05]  /*12d0*/  @!P1 BRA `(.L_x_1281) ;  /* 0x0000000000449947 */ /* 0x000fea0003800000 */
[----:B------:R-:W-:Y:S01]  /*12e0*/  ISETP.LT.AND P0, PT, RZ, UR54, PT ;  /* 0x00000036ff007c0c */ /* 0x000fe2000bf01270 */
[----:B------:R-:W-:-:S06]  /*12f0*/  UIADD3 UR4, UR54, -0x1, URZ ;  /* 0xffffffff36047890 */ /* 0x000fcc000fffe03f */
[----:B------:R-:W-:-:S06]  /*1300*/  MOV R3, UR4 ;  /* 0x0000000400037c02 */ /* 0x000fcc0008000f00 */
[----:B------:R-:W-:Y:S05]  /*1310*/  @P0 BRA `(.L_x_1282) ;  /* 0x00000000001c0947 */ /* 0x000fea0003800000 */
[----:B------:R-:W-:Y:S01]  /*1320*/  ISETP.NE.AND P0, PT, R8, 0x1, PT ;  /* 0x000000010800780c */ /* 0x000fe20003f05270 */
[----:B------:R-:W-:-:S12]  /*1330*/  IMAD R3, RZ, RZ, -UR54 ;  /* 0x80000036ff037e24 */ /* 0x000fd8000f8e02ff */
[----:B------:R-:W1:Y:S02]  /*1340*/  @P0 LDC.64 R4, c[0x0][0x9e8] ;  /* 0x00027a00ff040b82 */ /* 0x000e640000000a00 */
[----:B-1----:R-:W-:-:S05]  /*1350*/  @P0 IMAD.HI.U32 R4, R3, R4, RZ ;  /* 0x0000000403040227 */ /* 0x002fca00078e00ff */
[----:B------:R-:W-:-:S04]  /*1360*/  @P0 SHF.R.U32.HI R3, RZ, R5, R4 ;  /* 0x00000005ff030219 */ /* 0x000fc80000011604 */
[----:B------:R-:W-:Y:S01]  /*1370*/  LOP3.LUT R3, RZ, R3, RZ, 0x33, !PT ;  /* 0x00000003ff037212 */ /* 0x000fe200078e33ff */
[----:B------:R-:W-:Y:S06]  /*1380*/  BRA `(.L_x_1283) ;  /* 0x0000000000107947 */ /* 0x000fec0003800000 */
.L_x_1282:
[----:B------:R-:W-:-:S13]  /*1390*/  ISETP.NE.AND P0, PT, R8, 0x1, PT ;  /* 0x000000010800780c */ /* 0x000fda0003f05270 */
[----:B------:R-:W1:Y:S02]  /*13a0*/  @P0 LDC.64 R4, c[0x0][0x9e8] ;  /* 0x00027a00ff040b82 */ /* 0x000e640000000a00 */
[----:B-1----:R-:W-:-:S05]  /*13b0*/  @P0 IMAD.HI.U32 R4, R3, R4, RZ ;  /* 0x0000000403040227 */ /* 0x002fca00078e00ff */
[----:B------:R-:W-:-:S07]  /*13c0*/  @P0 SHF.R.U32.HI R3, RZ, R5, R4 ;  /* 0x00000005ff030219 */ /* 0x000fce0000011604 */
.L_x_1283:
[----:B------:R-:W-:-:S05]  /*13d0*/  IMAD R3, R3, R8, R8 ;  /* 0x0000000803037224 */ /* 0x000fca00078e0208 */
[----:B------:R-:W-:-:S07]  /*13e0*/  VIMNMX R0, R0, R3, PT ;  /* 0x0000000300007248 */ /* 0x000fce0003fe0100 */
.L_x_1281:
[----:B------:R-:W-:Y:S01]  /*13f0*/  VIADD R0, R0, 0x3f ;  /* 0x0000003f00007836 */ /* 0x000fe20000000000 */
[----:B------:R-:W-:Y:S01]  /*1400*/  UIADD3 UR4, UR42, -UR10, URZ ;  /* 0x8000000a2a047290 */ /* 0x000fe2000fffe03f */
[----:B------:R-:W-:-:S03]  /*1410*/  ULDC UR5, c[0x0][0x9dc] ;  /* 0x0002770000057ab9 */ /* 0x000fc60000000800 */
[----:B------:R-:W-:Y:S01]  /*1420*/  SHF.R.S32.HI R3, RZ, 0x1f, R0 ;  /* 0x0000001fff037819 */ /* 0x000fe20000011400 */
[----:B------:R-:W-:-:S03]  /*1430*/  UIMAD UR4, UR49, UR9, UR4 ;  /* 0x00000009310472a4 */ /* 0x000fc6000f8e0204 */
[----:B------:R-:W-:Y:S01]  /*1440*/  LEA.HI R3, R3, R0, RZ, 0x6 ;  /* 0x0000000003037211 */ /* 0x000fe200078f30ff */
[----:B------:R-:W-:-:S03]  /*1450*/  UIADD3 UR5, UR4, -UR5, URZ ;  /* 0x8000000504057290 */ /* 0x000fc6000fffe03f */
[----:B------:R-:W-:-:S03]  /*1460*/  SHF.R.S32.HI R3, RZ, 0x6, R3 ;  /* 0x00000006ff037819 */ /* 0x000fc60000011403 */
[----:B------:R-:W-:Y:S02]  /*1470*/  MOV R0, UR5 ;  /* 0x0000000500007c02 */ /* 0x000fe40008000f00 */
[----:B------:R-:W-:Y:S01]  /*1480*/  VIMNMX R4, R3, UR7, PT ;  /* 0x0000000703047c48 */ /* 0x000fe2000bfe0100 */
[----:B------:R-:W-:Y:S06]  /*1490*/  @!P1 BRA `(.L_x_1284) ;  /* 0x0000000000409947 */ /* 0x000fec0003800000 */
[----:B------:R-:W-:-:S05]  /*14a0*/  IMAD.U32 R3, RZ, RZ, UR4 ;  /* 0x00000004ff037e24 */ /* 0x000fca000f8e00ff */
[----:B------:R-:W-:-:S13]  /*14b0*/  ISETP.GT.AND P0, PT, R3, -0x1, PT ;  /* 0xffffffff0300780c */ /* 0x000fda0003f04270 */
[----:B------:R-:W-:Y:S05]  /*14c0*/  @P0 BRA `(.L_x_1285) ;  /* 0x00000000001c0947 */ /* 0x000fea0003800000 */
[----:B------:R-:W-:Y:S02]  /*14d0*/  ISETP.NE.AND P0, PT, R8, 0x1, PT ;  /* 0x000000010800780c */ /* 0x000fe40003f05270 */
[----:B------:R-:W-:-:S11]  /*14e0*/  LOP3.LUT R3, RZ, R3, RZ, 0x33, !PT ;  /* 0x00000003ff037212 */ /* 0x000fd600078e33ff */
[----:B------:R-:W1:Y:S02]  /*14f0*/  @P0 LDC.64 R6, c[0x0][0x9e8] ;  /* 0x00027a00ff060b82 */ /* 0x000e640000000a00 */
[----:B-1----:R-:W-:-:S05]  /*1500*/  @P0 IMAD.HI.U32 R6, R3, R6, RZ ;  /* 0x0000000603060227 */ /* 0x002fca00078e00ff */
[----:B------:R-:W-:-:S04]  /*1510*/  @P0 SHF.R.U32.HI R3, RZ, R7, R6 ;  /* 0x00000007ff030219 */ /* 0x000fc80000011606 */
[----:B------:R-:W-:Y:S01]  /*1520*/  LOP3.LUT R3, RZ, R3, RZ, 0x33, !PT ;  /* 0x00000003ff037212 */ /* 0x000fe200078e33ff */
[----:B------:R-:W-:Y:S06]  /*1530*/  BRA `(.L_x_1286) ;  /* 0x0000000000107947 */ /* 0x000fec0003800000 */
.L_x_1285:
[----:B------:R-:W-:-:S13]  /*1540*/  ISETP.NE.AND P0, PT, R8, 0x1, PT ;  /* 0x000000010800780c */ /* 0x000fda0003f05270 */
[----:B------:R-:W1:Y:S02]  /*1550*/  @P0 LDC.64 R6, c[0x0][0x9e8] ;  /* 0x00027a00ff060b82 */ /* 0x000e640000000a00 */
[----:B-1----:R-:W-:-:S05]  /*1560*/  @P0 IMAD.HI.U32 R6, R3, R6, RZ ;  /* 0x0000000603060227 */ /* 0x002fca00078e00ff */
[----:B------:R-:W-:-:S07]  /*1570*/  @P0 SHF.R.U32.HI R3, RZ, R7, R6 ;  /* 0x00000007ff030219 */ /* 0x000fce0000011606 */
.L_x_1286:
[----:B------:R-:W-:-:S05]  /*1580*/  IMAD R3, R3, R8, RZ ;  /* 0x0000000803037224 */ /* 0x000fca00078e02ff */
[----:B------:R-:W-:-:S07]  /*1590*/  VIMNMX R0, R0, R3, !PT ;  /* 0x0000000300007248 */ /* 0x000fce0007fe0100 */
.L_x_1284:
[----:B------:R-:W-:Y:S02]  /*15a0*/  SHF.R.S32.HI R3, RZ, 0x1f, R0 ;  /* 0x0000001fff037819 */ /* 0x000fe40000011400 */
[----:B------:R-:W-:Y:S02]  /*15b0*/  CS2R R28, SRZ ;  /* 0x00000000001c7805 */ /* 0x000fe4000001ff00 */
[----:B------:R-:W-:Y:S02]  /*15c0*/  PLOP3.LUT P0, PT, PT, PT, PT, 0x80, 0x0 ;  /* 0x000000000000781c */ /* 0x000fe40003f0f070 */
[----:B------:R-:W-:Y:S02]  /*15d0*/  CS2R R150, SRZ ;  /* 0x0000000000967805 */ /* 0x000fe4000001ff00 */
[----:B------:R-:W-:Y:S01]  /*15e0*/  LEA.HI R0, R3, R0, RZ, 0x6 ;  /* 0x0000000003007211 */ /* 0x000fe200078f30ff */
[----:B------:R-:W-:Y:S01]  /*15f0*/  IMAD.MOV.U32 R3, RZ, RZ, RZ ;  /* 0x000000ffff037224 */ /* 0x000fe200078e00ff */
[----:B------:R-:W-:-:S02]  /*1600*/  CS2R R148, SRZ ;  /* 0x0000000000947805 */ /* 0x000fc4000001ff00 */
[----:B------:R-:W-:Y:S02]  /*1610*/  CS2R R146, SRZ ;  /* 0x0000000000927805 */ /* 0x000fe4000001ff00 */
[----:B------:R-:W-:Y:S02]  /*1620*/  SHF.R.S32.HI R0, RZ, 0x6, R0 ;  /* 0x00000006ff007819 */ /* 0x000fe40000011400 */
[----:B------:R-:W-:Y:S02]  /*1630*/  CS2R R144, SRZ ;  /* 0x0000000000907805 */ /* 0x000fe4000001ff00 */
[----:B------:R-:W-:Y:S02]  /*1640*/  CS2R R142, SRZ ;  /* 0x00000000008e7805 */ /* 0x000fe4000001ff00 */
[----:B------:R-:W-:Y:S02]  /*1650*/  CS2R R140, SRZ ;  /* 0x00000000008c7805 */ /* 0x000fe4000001ff00 */
[----:B------:R-:W-:-:S02]  /*1660*/  VIMNMX R0, RZ, R0, !PT ;  /* 0x00000000ff007248 */ /* 0x000fc40007fe0100 */
[----:B------:R-:W-:Y:S02]  /*1670*/  CS2R R138, SRZ ;  /* 0x00000000008a7805 */ /* 0x000fe4000001ff00 */
[----:B------:R-:W-:Y:S02]  /*1680*/  CS2R R136, SRZ ;  /* 0x0000000000887805 */ /* 0x000fe4000001ff00 */
[----:B------:R-:W-:Y:S02]  /*1690*/  CS2R R134, SRZ ;  /* 0x0000000000867805 */ /* 0x000fe4000001ff00 */
[----:B------:R-:W-:Y:S02]  /*16a0*/  ISETP.GT.AND P1, PT, R4, R0, PT ;  /* 0x000000000400720c */ /* 0x000fe40003f24270 */
[----:B------:R-:W-:Y:S02]  /*16b0*/  CS2R R132, SRZ ;  /* 0x0000000000847805 */ /* 0x000fe4000001ff00 */
[----:B------:R-:W-:-:S02]  /*16c0*/  CS2R R130, SRZ ;  /* 0x0000000000827805 */ /* 0x000fc4000001ff00 */
[----:B------:R-:W-:Y:S02]  /*16d0*/  CS2R R128, SRZ ;  /* 0x0000000000807805 */ /* 0x000fe4000001ff00 */
[----:B------:R-:W-:Y:S02]  /*16e0*/  CS2R R126, SRZ ;  /* 0x00000000007e7805 */ /* 0x000fe4000001ff00 */
[----:B------:R-:W-:Y:S02]  /*16f0*/  CS2R R124, SRZ ;  /* 0x00000000007c7805 */ /* 0x000fe4000001ff00 */
[----:B------:R-:W-:Y:S02]  /*1700*/  MOV R172, RZ ;  /* 0x000000ff00ac7202 */ /* 0x000fe40000000f00 */
        /* <DEDUP_REMOVED lines=47> */
[----:B------:R-:W-:Y:S01]  /*1a00*/  CS2R R30, SRZ ;  /* 0x00000000001e7805 */ /* 0x000fe2000001ff00 */
[----:B------:R-:W-:Y:S02]  /*1a10*/  IMAD.MOV.U32 R5, RZ, RZ, RZ ;  /* 0x000000ffff057224 */ /* 0x000fe400078e00ff */
[----:B------:R-:W-:Y:S01]  /*1a20*/  IMAD.MOV.U32 R153, RZ, RZ, RZ ;  /* 0x000000ffff997224 */ /* 0x000fe200078e00ff */
[----:B------:R-:W-:Y:S06]  /*1a30*/  @!P1 BRA `(.L_x_1287) ;  /* 0x000000bc00289947 */ /* 0x000fec0003800000 */
        /* <DEDUP_REMOVED lines=14> */
.L_x_1288:
[----:B------:R-:W-:Y:S01]  /*1b20*/  ULEA UR21, UR39, UR48, 0x3 ;  /* 0x0000003027157291 */ /* 0x000fe2000f8e183f */
[----:B------:R-:W-:-:S04]  /*1b30*/  MOV R3, UR38 ;  /* 0x0000002600037c02 */ /* 0x000fc80008000f00 */
[----:B------:R-:W-:-:S04]  /*1b40*/  SHF.L.U32 R3, R3, 0x1f, RZ ;  /* 0x0000001f03037819 */ /* 0x000fc800000006ff */
[----:B------:R-:W1:Y:S02]  /*1b50*/  SYNCS.PHASECHK.TRANS64.TRYWAIT P1, [UR21+0x28c50], R3 ;  /* 0x028c5003ff0075a7 */ /* 0x000e640008020155 */
[----:B-1----:R-:W-:Y:S05]  /*1b60*/  @!P1 BRA `(.L_x_1289) ;  /* 0x0000010800a09947 */ /* 0x002fea0003800000 */
.L_x_1447:
[----:B------:R-:W-:Y:S01]  /*1b70*/  BAR.SYNC.DEFER_BLOCKING 0xe, 0x100 ;  /* 0x0384000000007b1d */ /* 0x000fe20000010000 */
[----:B------:R-:W-:Y:S01]  /*1b80*/  UIADD3 UR4, UR48, 0x26800, URZ ;  /* 0x0002680030047890 */ /* 0x000fe2000fffe03f */
[----:B-1----:R-:W-:Y:S01]  /*1b90*/  IMAD.U32 R3, RZ, RZ, UR21 ;  /* 0x00000015ff037e24 */ /* 0x002fe2000f8e00ff */
[----:B------:R-:W-:Y:S02]  /*1ba0*/  ULEA UR18, UR39, UR20, 0xc ;  /* 0x0000001427127291 */ /* 0x000fe4000f8e603f */
[----:B------:R-:W-:Y:S01]  /*1bb0*/  USHF.R.U32.HI UR4, URZ, 0x4, UR4 ;  /* 0x000000043f047899 */ /* 0x000fe20008011604 */
[----:B------:R-:W-:Y:S01]  /*1bc0*/  UMOV UR19, 0x40000040 ;  /* 0x4000004000137882 */ /* 0x000fe20000000000 */
[----:B------:R-:W-:Y:S02]  /*1bd0*/  UMOV UR17, 0x40000040 ;  /* 0x4000004000117882 */ /* 0x000fe40000000000 */
[----:B------:R-:W-:Y:S01]  /*1be0*/  ULOP3.LUT UR4, UR4, 0x3fff, URZ, 0xc0, !UPT ;  /* 0x00003fff04047892 */ /* 0x000fe2000f8ec03f */
[----:B------:R-:W1:Y:S01]  /*1bf0*/  S2R R5, SR_TID.X ;  /* 0x0000000000057919 */ /* 0x000e620000002100 */
[----:B------:R-:W-:-:S02]  /*1c00*/  UIADD3 UR6, UR18, 0x80, URZ ;  /* 0x0000008012067890 */ /* 0x000fc4000fffe03f */
[----:B------:R-:W-:Y:S01]  /*1c10*/  ULOP3.LUT UR16, UR4, 0x10000, URZ, 0xfc, !UPT ;  /* 0x0001000004107892 */ /* 0x000fe2000f8efc3f */
[----:B------:R-:W-:Y:S01]  /*1c20*/  UMOV UR7, 0x40000040 ;  /* 0x4000004000077882 */ /* 0x000fe20000000000 */
[----:B------:R-:W-:Y:S02]  /*1c30*/  UMOV UR5, 0x40000040 ;  /* 0x4000004000057882 */ /* 0x000fe40000000000 */
[----:B------:R-:W-:Y:S02]  /*1c40*/  UIADD3 UR4, UR16, 0x2, URZ ;  /* 0x0000000210047890 */ /* 0x000fe4000fffe03f */
[----:B------:R-:W-:Y:S02]  /*1c50*/  UIADD3 UR10, UR18, 0x100, URZ ;  /* 0x00000100120a7890 */ /* 0x000fe4000fffe03f */
[----:B------:R-:W-:Y:S01]  /*1c60*/  UIADD3 UR8, UR16, 0x4, URZ ;  /* 0x0000000410087890 */ /* 0x000fe2000fffe03f */
[----:B------:R-:W-:Y:S01]  /*1c70*/  UMOV UR11, 0x40000040 ;  /* 0x40000040000b7882 */ /* 0x000fe20000000000 */
[----:B------:R-:W-:Y:S01]  /*1c80*/  WARPGROUP.ARRIVE ;  /* 0x00000000000079c5 */ /* 0x000fe20000000000 */
[----:B------:R-:W-:Y:S01]  /*1c90*/  UMOV UR9, 0x40000040 ;  /* 0x4000004000097882 */ /* 0x000fe20000000000 */
[----:B------:R-:W-:-:S02]  /*1ca0*/  UIADD3 UR14, UR18, 0x180, URZ ;  /* 0x00000180120e7890 */ /* 0x000fc4000fffe03f */
[----:B------:R-:W-:Y:S02]  /*1cb0*/  UIADD3 UR12, UR16, 0x6, URZ ;  /* 0x00000006100c7890 */ /* 0x000fe4000fffe03f */
[----:B------:R-:W-:Y:S01]  /*1cc0*/  HGMMA.64x256x16.F32.BF16 R24, gdesc[UR16].tnspB, RZ, !UPT, gsb0 ;  /* 0x43e00000101879f0 */ /* 0x000fe2000c0018ff */
[----:B------:R-:W-:Y:S01]  /*1cd0*/  UMOV UR15, 0x40000040 ;  /* 0x40000040000f7882 */ /* 0x000fe20000000000 */
[----:B------:R-:W-:Y:S01]  /*1ce0*/  UMOV UR13, 0x40000040 ;  /* 0x40000040000d7882 */ /* 0x000fe20000000000 */
[----:B-1----:R-:W-:-:S04]  /*1cf0*/  LOP3.LUT R5, R5, 0x7f, RZ, 0xc0, !PT ;  /* 0x0000007f05057812 */ /* 0x002fc800078ec0ff */
        /* <DEDUP_REMOVED lines=17> */
[----:B-1----:R-:W-:-:S04]  /*1e10*/  IADD3 R3, R4, -0x2, RZ ;  /* 0xfffffffe04037810 */ /* 0x002fc80007ffe0ff */
[----:B------:R-:W-:-:S13]  /*1e20*/  ISETP.GE.AND P1, PT, R3, R0, PT ;  /* 0x000000000300720c */ /* 0x000fda0003f26270 */
[----:B------:R-:W-:Y:S05]  /*1e30*/  @!P1 BRA `(.L_x_1290) ;  /* 0x0000000800d49947 */ /* 0x000fea0003800000 */
.L_x_1295:
[----:B------:R-:W-:Y:S01]  /*1e40*/  BAR.SYNC.DEFER_BLOCKING 0xe, 0x100 ;  /* 0x0384000000007b1d */ /* 0x000fe20000010000 */
[----:B------:R-:W-:Y:S01]  /*1e50*/  IMAD.U32 R5, RZ, RZ, UR39 ;  /* 0x00000027ff057e24 */ /* 0x000fe2000f8e00ff */
[----:B------:R-:W-:Y:S01]  /*1e60*/  UIADD3 UR39, UR39, 0x1, URZ ;  /* 0x0000000127277890 */ /* 0x000fe2000fffe03f */
[----:B------:R-:W-:Y:S02]  /*1e70*/  ISETP.GT.AND P3, PT, R3, R0, PT ;  /* 0x000000000300720c */ /* 0x000fe40003f64270 */
[----:B-1----:R-:W-:Y:S01]  /*1e80*/  IMAD R4, R5, 0x40, R16 ;  /* 0x0000004005047824 */ /* 0x002fe200078e0210 */
[----:B------:R-:W-:Y:S01]  /*1e90*/  UISETP.NE.AND UP0, UPT, UR39, 0x2, UPT ;  /* 0x000000022700788c */ /* 0x000fe2000bf05270 */
[----:B------:R-:W-:-:S03]  /*1ea0*/  IADD3 R3, R3, -0x1, RZ ;  /* 0xffffffff03037810 */ /* 0x000fc60007ffe0ff */
[----:B------:R-:W-:Y:S01]  /*1eb0*/  LEA R4, R4, UR48, 0x2 ;  /* 0x0000003004047c11 */ /* 0x000fe2000f8e10ff */
[----:B------:R-:W-:Y:S02]  /*1ec0*/  USEL UR6, URZ, 0x1, UP0 ;  /* 0x000000013f067887 */ /* 0x000fe40008000000 */
        /* <DEDUP_REMOVED lines=134> */
.L_x_1291:
[----:B------:R-:W-:Y:S01]  /*2730*/  ULEA UR21, UR39, UR48, 0x3 ;  /* 0x0000003027157291 */ /* 0x000fe2000f8e183f */
[----:B------:R-:W-:-:S05]  /*2740*/  IMAD.U32 R4, RZ, RZ, UR38 ;  /* 0x00000026ff047e24 */ /* 0x000fca000f8e00ff */
[----:B------:R-:W-:-:S04]  /*2750*/  SHF.L.U32 R4, R4, 0x1f, RZ ;  /* 0x0000001f04047819 */ /* 0x000fc800000006ff */
[----:B------:R1:W2:Y:S01]  /*2760*/  SYNCS.PHASECHK.TRANS64.TRYWAIT P1, [UR21+0x28c50], R4 ;  /* 0x028c5004ff0075a7 */ /* 0x0002a20008020155 */
[----:B------:R-:W-:Y:S05]  /*2770*/  @!P0 BRA `(.L_x_1292) ;  /* 0x0000000000048947 */ /* 0x000fea0003800000 */
[----:B------:R-:W-:Y:S01]  /*2780*/  BPT.TRAP 0x1 ;  /* 0x000000040000795c */ /* 0x000fe20000300000 */
.L_x_1292:
[----:B--2---:R-:W-:Y:S05]  /*2790*/  @P1 BRA `(.L_x_1293) ;  /* 0x0000000000081947 */ /* 0x004fea0003800000 */
[----:B------:R-:W2:Y:S02]  /*27a0*/  SYNCS.PHASECHK.TRANS64.TRYWAIT P1, [UR21+0x28c50], R4 ;  /* 0x028c5004ff0075a7 */ /* 0x000ea40008020155 */
[----:B--2---:R-:W-:Y:S05]  /*27b0*/  @!P1 BRA `(.L_x_1294) ;  /* 0x000000fc00a49947 */ /* 0x004fea0003800000 */
.L_x_1293:
[----:B------:R-:W-:Y:S01]  /*27c0*/  ULEA UR18, UR39, UR20, 0xc ;  /* 0x0000001427127291 */ /* 0x000fe2000f8e603f */
[----:B------:R-:W-:Y:S01]  /*27d0*/  WARPGROUP.ARRIVE ;  /* 0x00000000000079c5 */ /* 0x000fe20000000000 */
[----:B------:R-:W-:Y:S01]  /*27e0*/  UMOV UR19, 0x40000040 ;  /* 0x4000004000137882 */ /* 0x000fe20000000000 */
[----:B------:R-:W-:Y:S01]  /*27f0*/  UMOV UR7, 0x40000040 ;  /* 0x4000004000077882 */ /* 0x000fe20000000000 */
[----:B------:R-:W-:Y:S01]  /*2800*/  UIADD3 UR6, UR18, 0x80, URZ ;  /* 0x0000008012067890 */ /* 0x000fe2000fffe03f */
[----:B-12---:R-:W-:Y:S01]  /*2810*/  IMAD.U32 R4, RZ, RZ, UR21 ;  /* 0x00000015ff047e24 */ /* 0x006fe2000f8e00ff */
[----:B------:R-:W-:Y:S01]  /*2820*/  UIADD3 UR10, UR18, 0x100, URZ ;  /* 0x00000100120a7890 */ /* 0x000fe2000fffe03f */
[----:B------:R-:W-:Y:S02]  /*2830*/  UMOV UR11, 0x40000040 ;  /* 0x40000040000b7882 */ /* 0x000fe40000000000 */
[----:B------:R-:W-:Y:S01]  /*2840*/  HGMMA.64x256x16.F32.BF16 R24, gdesc[UR16].tnspB, R24, gsb0 ;  /* 0x43e00000101879f0 */ /* 0x000fe20008001818 */
[----:B------:R-:W-:Y:S01]  /*2850*/  UIADD3 UR14, UR18, 0x180, URZ ;  /* 0x00000180120e7890 */ /* 0x000fe2000fffe03f */
[----:B------:R-:W-:Y:S01]  /*2860*/  @!P2 IADD3 R4, R4, 0x28c60, RZ ;  /* 0x00028c600404a810 */ /* 0x000fe20007ffe0ff */
[----:B------:R-:W-:-:S03]  /*2870*/  UMOV UR15, 0x40000040 ;  /* 0x40000040000f7882 */ /* 0x000fc60000000000 */
[----:B------:R-:W-:Y:S01]  /*2880*/  @!P2 PRMT R4, RZ, 0x654, R4 ;  /* 0x00000654ff04a816 */ /* 0x000fe20000000004 */
[----:B------:R-:W-:Y:S02]  /*2890*/  WARPGROUP.DEPBAR.LE gsb0, 0x0 ;  /* 0x00008000000079c5 */ /* 0x000fe40000010000 */
[----:B------:R-:W-:-:S15]  /*28a0*/  WARPGROUP.ARRIVE ;  /* 0x00000000000079c5 */ /* 0x000fde0000000000 */
[----:B------:R-:W-:-:S04]  /*28b0*/  NOP ;  /* 0x0000000000007918 */ /* 0x000fc80000000000 */
        /* <DEDUP_REMOVED lines=13> */
.L_x_1290:
[----:B------:R-:W-:Y:S01]  /*2990*/  BAR.SYNC.DEFER_BLOCKING 0xe, 0x100 ;  /* 0x0384000000007b1d */ /* 0x000fe20000010000 */
[----:B------:R-:W-:Y:S01]  /*29a0*/  IMAD.U32 R3, RZ, RZ, UR39 ;  /* 0x00000027ff037e24 */ /* 0x000fe2000f8e00ff */
[----:B------:R-:W-:Y:S01]  /*29b0*/  UIADD3 UR39, UR39, 0x1, URZ ;  /* 0x0000000127277890 */ /* 0x000fe2000fffe03f */
[----:B------:R-:W-:Y:S02]  /*29c0*/  PLOP3.LUT P0, PT, PT, PT, PT, 0x8, 0x0 ;  /* 0x000000000000781c */ /* 0x000fe40003f0e170 */
[----:B------:R-:W-:Y:S01]  /*29d0*/  IMAD R0, R3, 0x40, R16 ;  /* 0x0000004003007824 */ /* 0x000fe200078e0210 */
[----:B------:R-:W-:-:S04]  /*29e0*/  UISETP.NE.AND UP0, UPT, UR39, 0x2, UPT ;  /* 0x000000022700788c */ /* 0x000fc8000bf05270 */
[----:B-1----:R-:W-:Y:S01]  /*29f0*/  LEA R4, R0, UR48, 0x2 ;  /* 0x0000003000047c11 */ /* 0x002fe2000f8e10ff */
        /* <DEDUP_REMOVED lines=133> */
[----:B------:R-:W-:Y:S01]  /*3250*/  MOV R28, RZ ;  /* 0x000000ff001c7202 */ /* 0x000fe20000000f00 */
[----:B------:R-:W-:Y:S01]  /*3260*/  IMAD.MOV.U32 R3, RZ, RZ, RZ ;  /* 0x000000ffff037224 */ /* 0x000fe200078e00ff */
[----:B------:R-:W-:Y:S06]  /*3270*/  BAR.ARV 0xf, 0x100 ;  /* 0x03c4000000007b1d */ /* 0x000fec0000002000 */
[----:B------:R-:W-:Y:S05]  /*3280*/  BRA `(.L_x_1287) ;  /* 0x000000a400147947 */ /* 0x000fea0003800000 */
.L_x_1280:
[----:B------:R-:W-:Y:S02]  /*3290*/  ULDC UR11, c[0x0][0x9e4] ;  /* 0x00027900000b7ab9 */ /* 0x000fe40000000800 */
[----:B------:R-:W-:-:S06]  /*32a0*/  UISETP.GE.AND UP0, UPT, UR11, 0x1, UPT ;  /* 0x000000010b00788c */ /* 0x000fcc000bf06270 */
[----:B------:R-:W-:-:S13]  /*32b0*/  PLOP3.LUT P1, PT, PT, PT, UP0, 0x80, 0x0 ;  /* 0x000000000000781c */ /* 0x000fda0003f2f008 */
[----:B------:R-:W-:Y:S05]  /*32c0*/  @!P1 BRA `(.L_x_1296) ;  /* 0x0000000000409947 */ /* 0x000fea0003800000 */
[----:B------:R-:W-:Y:S01]  /*32d0*/  ISETP.LT.AND P0, PT, RZ, UR54, PT ;  /* 0x00000036ff007c0c */ /* 0x000fe2000bf01270 */
[----:B------:R-:W-:-:S12]  /*32e0*/  UIADD3 UR6, UR54, -0x1, URZ ;  /* 0xffffffff36067890 */ /* 0x000fd8000fffe03f */
[----:B------:R-:W-:Y:S05]  /*32f0*/  @P0 BRA `(.L_x_1297) ;  /* 0x00000000001c0947 */ /* 0x000fea0003800000 */
[----:B------:R-:W-:Y:S02]  /*3300*/  UISETP.NE.AND UP0, UPT, UR11, 0x1, UPT ;  /* 0x000000010b00788c */ /* 0x000fe4000bf05270 */
[----:B------:R-:W-:-:S09]  /*3310*/  UIADD3 UR6, -UR54, URZ, URZ ;  /* 0x0000003f36067290 */ /* 0x000fd2000fffe13f */
[----:B------:R-:W-:Y:S02]  /*3320*/  @UP0 ULDC.64 UR12, c[0x0][0x9e8] ;  /* 0x00027a00000c0ab9 */ /* 0x000fe40000000a00 */
[----:B------:R-:W-:-:S04]  /*3330*/  UIMAD.WIDE.U32 UR4, UR6, UR12, URZ ;  /* 0x0000000c060472a5 */ /* 0x000fc8000f8e003f */
[----:B------:R-:W-:-:S04]  /*3340*/  @UP0 USHF.R.U32.HI UR6, URZ, UR13, UR5 ;  /* 0x0000000d3f060299 */ /* 0x000fc80008011605 */
[----:B------:R-:W-:Y:S01]  /*3350*/  ULOP3.LUT UR6, URZ, UR6, URZ, 0x33, !UPT ;  /* 0x000000063f067292 */ /* 0x000fe2000f8e333f */
[----:B------:R-:W-:Y:S11]  /*3360*/  BRA `(.L_x_1298) ;  /* 0x0000000000107947 */ /* 0x000ff60003800000 */
.L_x_1297:
[----:B------:R-:W-:-:S11]  /*3370*/  UISETP.NE.AND UP0, UPT, UR11, 0x1, UPT ;  /* 0x000000010b00788c */ /* 0x000fd6000bf05270 */
[----:B------:R-:W-:Y:S02]  /*3380*/  @UP0 ULDC.64 UR12, c[0x0][0x9e8] ;  /* 0x00027a00000c0ab9 */ /* 0x000fe40000000a00 */
[----:B------:R-:W-:-:S04]  /*3390*/  UIMAD.WIDE.U32 UR4, UR6, UR12, URZ ;  /* 0x0000000c060472a5 */ /* 0x000fc8000f8e003f */
[----:B------:R-:W-:-:S12]  /*33a0*/  @UP0 USHF.R.U32.HI UR6, URZ, UR13, UR5 ;  /* 0x0000000d3f060299 */ /* 0x000fd80008011605 */
.L_x_1298:
[----:B------:R-:W-:-:S06]  /*33b0*/  UIMAD UR6, UR6, UR11, UR11 ;  /* 0x0000000b060672a4 */ /* 0x000fcc000f8e020b */
[----:B------:R-:W-:-:S07]  /*33c0*/  VIMNMX R0, R0, UR6, PT ;  /* 0x0000000600007c48 */ /* 0x000fce000bfe0100 */
.L_x_1296:
[----:B------:R-:W-:Y:S01]  /*33d0*/  VIADD R0, R0, 0x3f ;  /* 0x0000003f00007836 */ /* 0x000fe20000000000 */
[----:B------:R-:W-:Y:S01]  /*33e0*/  UIADD3 UR10, UR42, -UR10, URZ ;  /* 0x8000000a2a0a7290 */ /* 0x000fe2000fffe03f */
[----:B------:R-:W-:-:S03]  /*33f0*/  ULDC UR8, c[0x0][0x9dc] ;  /* 0x0002770000087ab9 */ /* 0x000fc60000000800 */
[----:B------:R-:W-:Y:S01]  /*3400*/  SHF.R.S32.HI R3, RZ, 0x1f, R0 ;  /* 0x0000001fff037819 */ /* 0x000fe20000011400 */
[----:B------:R-:W-:-:S03]  /*3410*/  UIMAD UR6, UR49, UR9, UR10 ;  /* 0x00000009310672a4 */ /* 0x000fc6000f8e020a */
[----:B------:R-:W-:Y:S01]  /*3420*/  LEA.HI R3, R3, R0, RZ, 0x6 ;  /* 0x0000000003037211 */ /* 0x000fe200078f30ff */
[----:B------:R-:W-:-:S03]  /*3430*/  UIADD3 UR8, UR6, -UR8, URZ ;  /* 0x8000000806087290 */ /* 0x000fc6000fffe03f */
[----:B------:R-:W-:-:S04]  /*3440*/  SHF.R.S32.HI R3, RZ, 0x6, R3 ;  /* 0x00000006ff037819 */ /* 0x000fc80000011403 */
[----:B------:R-:W-:Y:S01]  /*3450*/  VIMNMX R152, R3, UR7, PT ;  /* 0x0000000703987c48 */ /* 0x000fe2000bfe0100 */
[----:B------:R-:W-:Y:S06]  /*3460*/  @!P1 BRA `(.L_x_1299) ;  /* 0x0000000000449947 */ /* 0x000fec0003800000 */
[----:B------:R-:W-:-:S06]  /*3470*/  UISETP.GT.AND UP0, UPT, UR6, -0x1, UPT ;  /* 0xffffffff0600788c */ /* 0x000fcc000bf04270 */
[----:B------:R-:W-:-:S13]  /*3480*/  PLOP3.LUT P0, PT, PT, PT, UP0, 0x80, 0x0 ;  /* 0x000000000000781c */ /* 0x000fda0003f0f008 */
[----:B------:R-:W-:Y:S05]  /*3490*/  @P0 BRA `(.L_x_1300) ;  /* 0x00000000001c0947 */ /* 0x000fea0003800000 */
[----:B------:R-:W-:Y:S02]  /*34a0*/  UISETP.NE.AND UP0, UPT, UR11, 0x1, UPT ;  /* 0x000000010b00788c */ /* 0x000fe4000bf05270 */
[----:B------:R-:W-:-:S09]  /*34b0*/  ULOP3.LUT UR6, URZ, UR6, URZ, 0x33, !UPT ;  /* 0x000000063f067292 */ /* 0x000fd2000f8e333f */
[----:B------:R-:W-:Y:S02]  /*34c0*/  @UP0 ULDC.64 UR12, c[0x0][0x9e8] ;  /* 0x00027a00000c0ab9 */ /* 0x000fe40000000a00 */
[----:B------:R-:W-:-:S04]  /*34d0*/  UIMAD.WIDE.U32 UR4, UR6, UR12, URZ ;  /* 0x0000000c060472a5 */ /* 0x000fc8000f8e003f */
[----:B------:R-:W-:-:S04]  /*34e0*/  @UP0 USHF.R.U32.HI UR6, URZ, UR13, UR5 ;  /* 0x0000000d3f060299 */ /* 0x000fc80008011605 */
[----:B------:R-:W-:Y:S01]  /*34f0*/  ULOP3.LUT UR6, URZ, UR6, URZ, 0x33, !UPT ;  /* 0x000000063f067292 */ /* 0x000fe2000f8e333f */
[----:B------:R-:W-:Y:S11]  /*3500*/  BRA `(.L_x_1301) ;  /* 0x0000000000107947 */ /* 0x000ff60003800000 */
.L_x_1300:
[----:B------:R-:W-:-:S11]  /*3510*/  UISETP.NE.AND UP0, UPT, UR11, 0x1, UPT ;  /* 0x000000010b00788c */ /* 0x000fd6000bf05270 */
[----:B------:R-:W-:Y:S02]  /*3520*/  @UP0 ULDC.64 UR12, c[0x0][0x9e8] ;  /* 0x00027a00000c0ab9 */ /* 0x000fe40000000a00 */
[----:B------:R-:W-:-:S04]  /*3530*/  UIMAD.WIDE.U32 UR4, UR6, UR12, URZ ;  /* 0x0000000c060472a5 */ /* 0x000fc8000f8e003f */
[----:B------:R-:W-:-:S12]  /*3540*/  @UP0 USHF.R.U32.HI UR6, URZ, UR13, UR5 ;  /* 0x0000000d3f060299 */ /* 0x000fd80008011605 */
.L_x_1301:
[----:B------:R-:W-:-:S04]  /*3550*/  UIMAD UR6, UR6, UR11, URZ ;  /* 0x0000000b060672a4 */ /* 0x000fc8000f8e023f */
[----:B------:R-:W-:-:S04]  /*3560*/  UISETP.LT.AND UP0, UPT, UR8, UR6, UPT ;  /* 0x000000060800728c */ /* 0x000fc8000bf01270 */
[----:B------:R-:W-:-:S12]  /*3570*/  USEL UR8, UR8, UR6, !UP0 ;  /* 0x0000000608087287 */ /* 0x000fd8000c000000 */
.L_x_1299:
[----:B------:R-:W-:Y:S01]  /*3580*/  USHF.R.S32.HI UR4, URZ, 0x1f, UR8 ;  /* 0x0000001f3f047899 */ /* 0x000fe20008011408 */
[----:B------:R-:W-:Y:S02]  /*3590*/  PLOP3.LUT P0, PT, PT, PT, PT, 0x80, 0x0 ;  /* 0x000000000000781c */ /* 0x000fe40003f0f070 */
[----:B------:R-:W-:Y:S02]  /*35a0*/  CS2R R28, SRZ ;  /* 0x00000000001c7805 */ /* 0x000fe4000001ff00 */
[----:B------:R-:W-:Y:S01]  /*35b0*/  MOV R3, RZ ;  /* 0x000000ff00037202 */ /* 0x000fe20000000f00 */
[----:B------:R-:W-:Y:S01]  /*35c0*/  ULEA.HI UR4, UR4, UR8, URZ, 0x6 ;  /* 0x0000000804047291 */ /* 0x000fe2000f8f303f */
[----:B------:R-:W-:Y:S02]  /*35d0*/  CS2R R150, SRZ ;  /* 0x0000000000967805 */ /* 0x000fe4000001ff00 */
[----:B------:R-:W-:Y:S02]  /*35e0*/  CS2R R148, SRZ ;  /* 0x0000000000947805 */ /* 0x000fe4000001ff00 */
[----:B------:R-:W-:Y:S01]  /*35f0*/  CS2R R146, SRZ ;  /* 0x0000000000927805 */ /* 0x000fe2000001ff00 */
[----:B------:R-:W-:Y:S01]  /*3600*/  USHF.R.S32.HI UR4, URZ, 0x6, UR4 ;  /* 0x000000063f047899 */ /* 0x000fe20008011404 */
[----:B------:R-:W-:-:S02]  /*3610*/  CS2R R144, SRZ ;  /* 0x0000000000907805 */ /* 0x000fc4000001ff00 */
[----:B------:R-:W-:Y:S02]  /*3620*/  CS2R R142, SRZ ;  /* 0x00000000008e7805 */ /* 0x000fe4000001ff00 */
[----:B------:R-:W-:Y:S01]  /*3630*/  CS2R R140, SRZ ;  /* 0x00000000008c7805 */ /* 0x000fe2000001ff00 */
[----:B------:R-:W-:Y:S01]  /*3640*/  UISETP.LT.AND UP0, UPT, URZ, UR4, UPT ;  /* 0x000000043f00728c */ /* 0x000fe2000bf01270 */
[----:B------:R-:W-:Y:S02]  /*3650*/  CS2R R138, SRZ ;  /* 0x00000000008a7805 */ /* 0x000fe4000001ff00 */
[----:B------:R-:W-:Y:S02]  /*3660*/  CS2R R136, SRZ ;  /* 0x0000000000887805 */ /* 0x000fe4000001ff00 */
[----:B------:R-:W-:Y:S01]  /*3670*/  CS2R R134, SRZ ;  /* 0x0000000000867805 */ /* 0x000fe2000001ff00 */
[----:B------:R-:W-:Y:S01]  /*3680*/  USEL UR41, URZ, UR4, !UP0 ;  /* 0x000000043f297287 */ /* 0x000fe2000c000000 */
[----:B------:R-:W-:-:S02]  /*3690*/  CS2R R132, SRZ ;  /* 0x0000000000847805 */ /* 0x000fc4000001ff00 */
[----:B------:R-:W-:Y:S02]  /*36a0*/  CS2R R130, SRZ ;  /* 0x0000000000827805 */ /* 0x000fe4000001ff00 */
[----:B------:R-:W-:Y:S02]  /*36b0*/  CS2R R128, SRZ ;  /* 0x0000000000807805 */ /* 0x000fe4000001ff00 */
[----:B------:R-:W-:Y:S02]  /*36c0*/  CS2R R126, SRZ ;  /* 0x00000000007e7805 */ /* 0x000fe4000001ff00 */
[----:B------:R-:W-:Y:S02]  /*36d0*/  CS2R R124, SRZ ;  /* 0x00000000007c7805 */ /* 0x000fe4000001ff00 */
[----:B------:R-:W-:Y:S01]  /*36e0*/  ISETP.GT.AND P1, PT, R152, UR41, PT ;  /* 0x0000002998007c0c */ /* 0x000fe2000bf24270 */
[----:B------:R-:W-:Y:S01]  /*36f0*/  IMAD.MOV.U32 R172, RZ, RZ, RZ ;  /* 0x000000ffffac7224 */ /* 0x000fe200078e00ff */
        /* <DEDUP_REMOVED lines=49> */
[----:B------:R-:W-:Y:S01]  /*3a10*/  MOV R153, RZ ;  /* 0x000000ff00997202 */ /* 0x000fe20000000f00 */
[----:B------:R-:W-:Y:S06]  /*3a20*/  @!P1 BRA `(.L_x_1287) ;  /* 0x0000009c002c9947 */ /* 0x000fec0003800000 */
        /* <DEDUP_REMOVED lines=11> */
[----:B------:R-:W-:-:S04]  /*3ae0*/  ULOP3.LUT UR5, UR5, 0x3fff, URZ, 0xc0, !UPT ;  /* 0x00003fff05057892 */ /* 0x000fc8000f8ec03f */
[----:B------:R-:W-:-:S04]  /*3af0*/  ULOP3.LUT UR45, UR5, 0x2000000, URZ, 0xfc, !UPT ;  /* 0x02000000052d7892 */ /* 0x000fc8000f8efc3f */
[----:B------:R-:W-:Y:S08]  /*3b00*/  @!P0 BRA `(.L_x_1302) ;  /* 0x0000000000408947 */ /* 0x000ff00003800000 */
[----:B------:R-:W-:Y:S01]  /*3b10*/  MOV R0, 0x0 ;  /* 0x0000000000007802 */ /* 0x000fe20000000f00 */
[----:B------:R-:W-:Y:S01]  /*3b20*/  ULDC.64 UR4, c[0x4][0x88] ;  /* 0x0100220000047ab9 */ /* 0x000fe20000000a00 */
[----:B------:R-:W-:Y:S01]  /*3b30*/  ULDC.64 UR6, c[0x4][0x28] ;  /* 0x01000a0000067ab9 */ /* 0x000fe20000000a00 */
[----:B------:R-:W-:Y:S01]  /*3b40*/  IMAD.U32 R4, RZ, RZ, UR4 ;  /* 0x00000004ff047e24 */ /* 0x000fe2000f8e00ff */
[----:B------:R1:W2:Y:S01]  /*3b50*/  LDC.64 R14, c[0x4][R0] ;  /* 0x01000000000e7b82 */ /* 0x0002a20000000a00 */
[----:B------:R-:W-:Y:S01]  /*3b60*/  IMAD.U32 R5, RZ, RZ, UR5 ;  /* 0x00000005ff057e24 */ /* 0x000fe2000f8e00ff */
[----:B------:R-:W-:Y:S01]  /*3b70*/  ULDC.64 UR4, c[0x4][0x90] ;  /* 0x0100240000047ab9 */ /* 0x000fe20000000a00 */
[----:B------:R-:W-:Y:S01]  /*3b80*/  IMAD.U32 R10, RZ, RZ, UR6 ;  /* 0x00000006ff0a7e24 */ /* 0x000fe2000f8e00ff */
[----:B------:R-:W-:Y:S01]  /*3b90*/  MOV R6, UR4 ;  /* 0x0000000400067c02 */ /* 0x000fe20008000f00 */
[----:B------:R-:W-:Y:S01]  /*3ba0*/  IMAD.U32 R7, RZ, RZ, UR5 ;  /* 0x00000005ff077e24 */ /* 0x000fe2000f8e00ff */
[----:B------:R-:W-:Y:S01]  /*3bb0*/  MOV R11, UR7 ;  /* 0x00000007000b7c02 */ /* 0x000fe20008000f00 */
[----:B------:R-:W-:Y:S01]  /*3bc0*/  IMAD.MOV.U32 R8, RZ, RZ, 0x70 ;  /* 0x00000070ff087424 */ /* 0x000fe200078e00ff */
[----:B------:R-:W-:Y:S01]  /*3bd0*/  MOV R13, RZ ;  /* 0x000000ff000d7202 */ /* 0x000fe20000000f00 */
[----:B-1----:R-:W-:-:S07]  /*3be0*/  IMAD.MOV.U32 R12, RZ, RZ, 0x1 ;  /* 0x00000001ff0c7424 */ /* 0x002fce00078e00ff */
[----:B------:R-:W-:-:S07]  /*3bf0*/  LEPC R20, `(.L_x_1302) ;  /* 0x000000001014794e */ /* 0x000fce0000000000 */
[----:B--2---:R-:W-:Y:S05]  /*3c00*/  CALL.ABS.NOINC R14 ;  /* 0x000000000e007343 */ /* 0x004fea0003c00000 */
.L_x_1302:
[----:B------:R-:W-:Y:S01]  /*3c10*/  ULEA.HI UR4, UR37, UR37, URZ, 0x1 ;  /* 0x0000002525047291 */ /* 0x000fe2000f8f083f */
[----:B------:R-:W-:-:S03]  /*3c20*/  IMAD.U32 R3, RZ, RZ, UR47 ;  /* 0x0000002fff037e24 */ /* 0x000fc6000f8e00ff */
[----:B------:R-:W-:Y:S02]  /*3c30*/  ULOP3.LUT UR4, UR4, 0xfffffffe, URZ, 0xc0, !UPT ;  /* 0xfffffffe04047892 */ /* 0x000fe4000f8ec03f */
[----:B------:R-:W-:Y:S02]  /*3c40*/  ISETP.NE.AND P0, PT, R3, 0x3, PT ;  /* 0x000000030300780c */ /* 0x000fe40003f05270 */
[----:B------:R-:W-:-:S06]  /*3c50*/  UIADD3 UR4, UR37, -UR4, URZ ;  /* 0x8000000425047290 */ /* 0x000fcc000fffe03f */
[----:B------:R-:W-:-:S05]  /*3c60*/  IMAD.U32 R0, RZ, RZ, UR4 ;  /* 0x00000004ff007e24 */ /* 0x000fca000f8e00ff */
[----:B------:R-:W-:-:S04]  /*3c70*/  SHF.L.U32 R0, R0, 0x1f, RZ ;  /* 0x0000001f00007819 */ /* 0x000fc800000006ff */
[----:B------:R-:W1:Y:S02]  /*3c80*/  SYNCS.PHASECHK.TRANS64.TRYWAIT P1, [UR48+0x28c00], R0 ;  /* 0x028c0000ff0075a7 */ /* 0x000e640008020170 */
[----:B-1----:R-:W-:Y:S05]  /*3c90*/  @!P1 BRA `(.L_x_1303) ;  /* 0x000000e800849947 */ /* 0x002fea0003800000 */
.L_x_1448:
[----:B------:R-:W-:Y:S05]  /*3ca0*/  @!P0 BRA `(.L_x_1304) ;  /* 0x0000000000048947 */ /* 0x000fea0003800000 */
[----:B------:R-:W-:Y:S01]  /*3cb0*/  BPT.TRAP 0x1 ;  /* 0x000000040000795c */ /* 0x000fe20000300000 */
.L_x_1304:
[----:B------:R-:W-:Y:S01]  /*3cc0*/  IMAD.U32 R13, RZ, RZ, UR38 ;  /* 0x00000026ff0d7e24 */ /* 0x000fe2000f8e00ff */
[----:B------:R-:W-:-:S04]  /*3cd0*/  MOV R6, UR39 ;  /* 0x0000002700067c02 */ /* 0x000fc80008000f00 */
[----:B------:R-:W-:Y:S02]  /*3ce0*/  LEA R6, R6, UR48, 0x3 ;  /* 0x0000003006067c11 */ /* 0x000fe4000f8e18ff */
[----:B------:R-:W-:-:S04]  /*3cf0*/  SHF.L.U32 R13, R13, 0x1f, RZ ;  /* 0x0000001f0d0d7819 */ /* 0x000fc800000006ff */
[----:B------:R2:W3:Y:S01]  /*3d00*/  SYNCS.PHASECHK.TRANS64.TRYWAIT P1, [R6+URZ+0x28c30], R13 ;  /* 0x028c300d060075a7 */ /* 0x0004e2000802017f */
[----:B------:R-:W-:Y:S05]  /*3d10*/  @!P0 BRA `(.L_x_1305) ;  /* 0x0000000000048947 */ /* 0x000fea0003800000 */
[----:B------:R-:W-:Y:S01]  /*3d20*/  BPT.TRAP 0x1 ;  /* 0x000000040000795c */ /* 0x000fe20000300000 */
.L_x_1305:
[----:B---3--:R-:W-:Y:S05]  /*3d30*/  @P1 BRA `(.L_x_1306) ;  /* 0x0000000000081947 */ /* 0x008fea0003800000 */
[----:B------:R-:W3:Y:S02]  /*3d40*/  SYNCS.PHASECHK.TRANS64.TRYWAIT P1, [R6+URZ+0x28c30], R13 ;  /* 0x028c300d060075a7 */ /* 0x000ee4000802017f */
[----:B---3--:R-:W-:Y:S05]  /*3d50*/  @!P1 BRA `(.L_x_1307) ;  /* 0x000000e8006c9947 */ /* 0x008fea0003800000 */
.L_x_1306:
[----:B-1----:R-:W1:Y:S01]  /*3d60*/  S2R R3, SR_TID.X ;  /* 0x0000000000037919 */ /* 0x002e620000002100 */
[----:B------:R-:W-:-:S04]  /*3d70*/  UIADD3 UR4, UR48, 0x22400, URZ ;  /* 0x0002240030047890 */ /* 0x000fc8000fffe03f */
[----:B------:R-:W-:-:S04]  /*3d80*/  USHF.R.U32.HI UR4, URZ, 0x4, UR4 ;  /* 0x000000043f047899 */ /* 0x000fc80008011604 */
[----:B------:R-:W-:-:S06]  /*3d90*/  ULOP3.LUT UR4, UR4, 0x3fff, URZ, 0xc0, !UPT ;  /* 0x00003fff04047892 */ /* 0x000fcc000f8ec03f */
[----:B------:R-:W-:Y:S01]  /*3da0*/  IMAD.U32 R0, RZ, RZ, UR4 ;  /* 0x00000004ff007e24 */ /* 0x000fe2000f8e00ff */
        /* <DEDUP_REMOVED lines=10> */
[----:B------:R-:W1:Y:S01]  /*3e50*/  LDC R9, c[0x0][0x2e0] ;  /* 0x0000b800ff097b82 */ /* 0x000e620000000800 */
[----:B------:R-:W-:Y:S01]  /*3e60*/  UMOV UR7, 0x40000040 ;  /* 0x4000004000077882 */ /* 0x000fe20000000000 */
[----:B------:R-:W-:Y:S01]  /*3e70*/  UMOV UR5, 0x40000040 ;  /* 0x4000004000057882 */ /* 0x000fe20000000000 */
[----:B------:R-:W-:Y:S01]  /*3e80*/  ULOP3.LUT UR4, UR4, 0x3fff, URZ, 0xc0, !UPT ;  /* 0x00003fff04047892 */ /* 0x000fe2000f8ec03f */
[----:B------:R-:W-:Y:S01]  /*3e90*/  IMAD.MOV.U32 R5, RZ, RZ, -0x40 ;  /* 0xffffffc0ff057424 */ /* 0x000fe200078e00ff */
[----:B------:R-:W-:Y:S01]  /*3ea0*/  UMOV UR11, 0x40000040 ;  /* 0x40000040000b7882 */ /* 0x000fe20000000000 */
[----:B------:R-:W-:Y:S01]  /*3eb0*/  UMOV UR9, 0x40000040 ;  /* 0x4000004000097882 */ /* 0x000fe20000000000 */
[----:B------:R-:W-:Y:S01]  /*3ec0*/  ULEA UR18, UR39, UR18, 0x9 ;  /* 0x0000001227127291 */ /* 0x000fe2000f8e483f */
[----:B------:R-:W4:Y:S01]  /*3ed0*/  LDC.64 R10, c[0x0][0x9e0] ;  /* 0x00027800ff0a7b82 */ /* 0x000f220000000a00 */
[----:B------:R-:W-:Y:S01]  /*3ee0*/  ULOP3.LUT UR16, UR4, 0x10000, URZ, 0xfc, !UPT ;  /* 0x0001000004107892 */ /* 0x000fe2000f8efc3f */
[----:B------:R-:W-:Y:S01]  /*3ef0*/  IMAD R4, R152, R5, 0x41 ;  /* 0x0000004198047424 */ /* 0x000fe200078e0205 */
[----:B------:R-:W-:Y:S01]  /*3f00*/  UIADD3 UR6, UR18, 0x2, URZ ;  /* 0x0000000212067890 */ /* 0x000fe2000fffe03f */
[----:B------:R-:W-:Y:S01]  /*3f10*/  @!P1 IADD3 R3, R6, 0x28c40, RZ ;  /* 0x00028c4006039810 */ /* 0x000fe20007ffe0ff */
[----:B------:R-:W-:-:S02]  /*3f20*/  UIADD3 UR4, UR16, 0x2, URZ ;  /* 0x0000000210047890 */ /* 0x000fc4000fffe03f */
[----:B------:R-:W-:Y:S01]  /*3f30*/  UIADD3 UR10, UR18, 0x4, URZ ;  /* 0x00000004120a7890 */ /* 0x000fe2000fffe03f */
[----:B------:R-:W5:Y:S01]  /*3f40*/  LDC R12, c[0x0][0x288] ;  /* 0x0000a200ff0c7b82 */ /* 0x000f620000000800 */
[----:B------:R-:W-:Y:S02]  /*3f50*/  UIADD3 UR8, UR16, 0x4, URZ ;  /* 0x0000000410087890 */ /* 0x000fe4000fffe03f */
[----:B------:R-:W-:Y:S01]  /*3f60*/  HGMMA.64x64x16.F32.BF16 R24, gdesc[UR16], RZ, !UPT, gsb0 ;  /* 0x00e00000101879f0 */ /* 0x000fe2000c0018ff */
[----:B------:R-:W-:Y:S01]  /*3f70*/  UIADD3 UR14, UR18, 0x6, URZ ;  /* 0x00000006120e7890 */ /* 0x000fe2000fffe03f */
[----:B------:R-:W-:Y:S01]  /*3f80*/  @!P1 PRMT R3, RZ, 0x654, R3 ;  /* 0x00000654ff039816 */ /* 0x000fe20000000003 */
[----:B------:R-:W-:Y:S01]  /*3f90*/  UIADD3 UR12, UR16, 0x6, URZ ;  /* 0x00000006100c7890 */ /* 0x000fe2000fffe03f */
[----:B------:R-:W-:Y:S01]  /*3fa0*/  UMOV UR15, 0x40000040 ;  /* 0x40000040000f7882 */ /* 0x000fe20000000000 */
[----:B------:R-:W-:Y:S01]  /*3fb0*/  UMOV UR13, 0x40000040 ;  /* 0x40000040000d7882 */ /* 0x000fe20000000000 */
[----:B-1----:R-:W-:Y:S01]  /*3fc0*/  IMAD R5, R9, UR49, R4 ;  /* 0x0000003109057c24 */ /* 0x002fe2000f8e0204 */
[----:B----4-:R-:W-:-:S04]  /*3fd0*/  ISETP.GE.AND P2, PT, R11, 0x1, PT ;  /* 0x000000010b00780c */ /* 0x010fc80003f46270 */
[----:B-----5:R-:W-:Y:S01]  /*3fe0*/  IADD3 R7, R5, -R12, -R2 ;  /* 0x8000000c05077210 */ /* 0x020fe20007ffe802 */
[----:B------:R-:W-:Y:S01]  /*3ff0*/  VIADD R5, R16, UR42 ;  /* 0x0000002a10057c36 */ /* 0x000fe20008000000 */
[----:B------:R-:W-:Y:S02]  /*4000*/  WARPGROUP.DEPBAR.LE gsb0, 0x0 ;  /* 0x00008000000079c5 */ /* 0x000fe40000010000 */
[----:B------:R-:W-:-:S06]  /*4010*/  WARPGROUP.ARRIVE ;  /* 0x00000000000079c5 */ /* 0x000fcc0000000000 */
[----:B------:R-:W-:Y:S01]  /*4020*/  HGMMA.64x64x16.F32.BF16 R24, gdesc[UR4], R24, gsb0 ;  /* 0x00e00000041879f0 */ /* 0x000fe20008001818 */
[----:B------:R-:W-:Y:S02]  /*4030*/  ULDC.64 UR6, c[0x0][0x9d8] ;  /* 0x0002760000067ab9 */ /* 0x000fe40000000a00 */
[----:B------:R-:W-:-:S06]  /*4040*/  ULOP3.LUT UR20, URZ, UR7, URZ, 0x33, !UPT ;  /* 0x000000073f147292 */ /* 0x000fcc000f8e333f */
[----:B------:R-:W-:Y:S01]  /*4050*/  VIADD R58, R7, UR20 ;  /* 0x00000014073a7c36 */ /* 0x000fe20008000000 */
        /* <DEDUP_REMOVED lines=37> */
[----:B------:R4:W-:Y:S01]  /*42b0*/  @!P1 SYNCS.ARRIVE.TRANS64.RED.A1T0 RZ, [R3+URZ], RZ ;  /* 0x000000ff03ff99a7 */ /* 0x0009e2000810043f */
[----:B------:R-:W-:Y:S01]  /*42c0*/  FMUL.FTZ R46, R46, UR6 ;  /* 0x000000062e2e7c20 */ /* 0x000fe20008410000 */
[----:B------:R-:W-:Y:S01]  /*42d0*/  FMUL.FTZ R31, R31, UR6 ;  /* 0x000000061f1f7c20 */ /* 0x000fe20008410000 */
[----:B------:R-:W-:Y:S01]  /*42e0*/  FMUL.FTZ R47, R47, UR6 ;  /* 0x000000062f2f7c20 */ /* 0x000fe20008410000 */
[----:B------:R5:W1:Y:S08]  /*42f0*/  MUFU.TANH R26, R38 ;  /* 0x00000026001a7308 */ /* 0x000a700000002400 */
[----:B------:R-:W1:Y:S01]  /*4300*/  MUFU.TANH R24, R24 ;  /* 0x0000001800187308 */ /* 0x000e620000002400 */
[----:B-----5:R-:W-:-:S05]  /*4310*/  LEA R38, R152, 0xffffffc0, 0x6 ;  /* 0xffffffc098267811 */ /* 0x020fca00078e30ff */
[----:B----4-:R-:W-:Y:S02]  /*4320*/  IMAD R3, R9, UR49, -R38 ;  /* 0x0000003109037c24 */ /* 0x010fe4000f8e0a26 */
[----:B------:R-:W4:Y:S08]  /*4330*/  MUFU.TANH R25, R25 ;  /* 0x0000001900197308 */ /* 0x000f300000002400 */
[----:B------:R-:W1:Y:S08]  /*4340*/  MUFU.TANH R28, R28 ;  /* 0x0000001c001c7308 */ /* 0x000e700000002400 */
        /* <DEDUP_REMOVED lines=23> */
[----:B------:R5:W1:Y:S08]  /*44c0*/  MUFU.TANH R27, R39 ;  /* 0x00000027001b7308 */ /* 0x000a700000002400 */
[----:B------:R2:W1:Y:S01]  /*44d0*/  MUFU.TANH R30, R46 ;  /* 0x0000002e001e7308 */ /* 0x0004620000002400 */
[----:B-----5:R-:W-:-:S07]  /*44e0*/  IMAD.IADD R39, R7, 0x1, R10 ;  /* 0x0000000107277824 */ /* 0x020fce00078e020a */
[----:B------:R-:W1:Y:S01]  /*44f0*/  MUFU.TANH R21, R31 ;  /* 0x0000001f00157308 */ /* 0x000e620000002400 */
[----:B--2---:R-:W-:Y:S01]  /*4500*/  IADD3 R46, -R2, R3, RZ ;  /* 0x00000003022e7210 */ /* 0x004fe20007ffe1ff */
[----:B------:R-:W-:-:S06]  /*4510*/  IMAD.IADD R3, R58, 0x1, R5 ;  /* 0x000000013a037824 */ /* 0x000fcc00078e0205 */
[----:B------:R2:W1:Y:S02]  /*4520*/  MUFU.TANH R31, R47 ;  /* 0x0000002f001f7308 */ /* 0x0004640000002400 */
[----:B--2---:R-:W-:Y:S02]  /*4530*/  IADD3 R47, R4, -0x1, RZ ;  /* 0xffffffff042f7810 */ /* 0x004fe40007ffe0ff */
[----:B------:R-:W-:Y:S01]  /*4540*/  VIADDMNMX R4, R5, R39, R46, PT ;  /* 0x0000002705047246 */ /* 0x000fe2000380012e */
[----:B----4-:R-:W-:Y:S06]  /*4550*/  @!P2 BRA `(.L_x_1308) ;  /* 0x000000000054a947 */ /* 0x010fec0003800000 */
[----:B------:R-:W-:Y:S01]  /*4560*/  IMAD R8, R9, UR49, -R12 ;  /* 0x0000003109087c24 */ /* 0x000fe2000f8e0a0c */
[----:B------:R-:W-:Y:S03]  /*4570*/  BSSY B0, `(.L_x_1309) ;  /* 0x000000f000007945 */ /* 0x000fe60003800000 */
[----:B------:R-:W-:-:S05]  /*4580*/  IMAD.IADD R8, R5, 0x1, R8 ;  /* 0x0000000105087824 */ /* 0x000fca00078e0208 */
[----:B------:R-:W-:-:S13]  /*4590*/  ISETP.GT.AND P3, PT, R8, -0x1, PT ;  /* 0xffffffff0800780c */ /* 0x000fda0003f64270 */
[----:B------:R-:W-:Y:S05]  /*45a0*/  @P3 BRA `(.L_x_1310) ;  /* 0x00000000001c3947 */ /* 0x000fea0003800000 */
[----:B------:R-:W-:Y:S02]  /*45b0*/  ISETP.NE.AND P3, PT, R11, 0x1, PT ;  /* 0x000000010b00780c */ /* 0x000fe40003f65270 */
[----:B------:R-:W-:-:S11]  /*45c0*/  LOP3.LUT R7, RZ, R8, RZ, 0x33, !PT ;  /* 0x00000008ff077212 */ /* 0x000fd600078e33ff */
[----:B------:R-:W2:Y:S02]  /*45d0*/  @P3 LDC.64 R60, c[0x0][0x9e8] ;  /* 0x00027a00ff3c3b82 */ /* 0x000ea40000000a00 */
[----:B--2---:R-:W-:-:S05]  /*45e0*/  @P3 IMAD.HI.U32 R8, R7, R60, RZ ;  /* 0x0000003c07083227 */ /* 0x004fca00078e00ff */
[----:B------:R-:W-:-:S04]  /*45f0*/  @P3 SHF.R.U32.HI R7, RZ, R61, R8 ;  /* 0x0000003dff073219 */ /* 0x000fc80000011608 */
[----:B------:R-:W-:Y:S01]  /*4600*/  LOP3.LUT R8, RZ, R7, RZ, 0x33, !PT ;  /* 0x00000007ff087212 */ /* 0x000fe200078e33ff */
[----:B------:R-:W-:Y:S06]  /*4610*/  BRA `(.L_x_1311) ;  /* 0x0000000000107947 */ /* 0x000fec0003800000 */
.L_x_1310:
[----:B------:R-:W-:-:S13]  /*4620*/  ISETP.NE.AND P3, PT, R11, 0x1, PT ;  /* 0x000000010b00780c */ /* 0x000fda0003f65270 */
[----:B------:R-:W2:Y:S02]  /*4630*/  @P3 LDC.64 R60, c[0x0][0x9e8] ;  /* 0x00027a00ff3c3b82 */ /* 0x000ea40000000a00 */
[----:B--2---:R-:W-:-:S05]  /*4640*/  @P3 IMAD.HI.U32 R14, R8, R60, RZ ;  /* 0x0000003c080e3227 */ /* 0x004fca00078e00ff */
[----:B------:R-:W-:-:S07]  /*4650*/  @P3 SHF.R.U32.HI R8, RZ, R61, R14 ;  /* 0x0000003dff083219 */ /* 0x000fce000001160e */
.L_x_1311:
[----:B------:R-:W-:Y:S05]  /*4660*/  BSYNC B0 ;  /* 0x0000000000007941 */ /* 0x000fea0003800000 */
.L_x_1309:
[----:B------:R-:W-:-:S05]  /*4670*/  IMAD R7, R8, R11, -R38 ;  /* 0x0000000b08077224 */ /* 0x000fca00078e0a26 */
[----:B------:R-:W-:-:S04]  /*4680*/  IADD3 R8, -R2, R7, RZ ;  /* 0x0000000702087210 */ /* 0x000fc80007ffe1ff */
[----:B------:R-:W-:Y:S02]  /*4690*/  VIMNMX R3, R3, R8, !PT ;  /* 0x0000000803037248 */ /* 0x000fe40007fe0100 */
[----:B------:R-:W-:-:S07]  /*46a0*/  VIADDMNMX R4, R8, R11, R4, PT ;  /* 0x0000000b08047246 */ /* 0x000fce0003800104 */
.L_x_1308:
[C---:B------:R-:W-:Y:S02]  /*46b0*/  ISETP.GE.AND P3, PT, R47.reuse, 0x2, PT ;  /* 0x000000022f00780c */ /* 0x040fe40003f66270 */
[----:B------:R-:W-:Y:S02]  /*46c0*/  ISETP.GE.AND P4, PT, R47, 0x9, PT ;  /* 0x000000092f00780c */ /* 0x000fe40003f86270 */
[C---:B------:R-:W-:Y:S02]  /*46d0*/  ISETP.GT.AND P6, PT, R3.reuse, 0x1, !P3 ;  /* 0x000000010300780c */ /* 0x040fe40005fc4270 */
[----:B------:R-:W-:Y:S02]  /*46e0*/  ISETP.GT.AND P5, PT, R3, 0x8, !P4 ;  /* 0x000000080300780c */ /* 0x000fe400067a4270 */
[C---:B------:R-:W-:Y:S02]  /*46f0*/  ISETP.LT.OR P6, PT, R4.reuse, 0x2, P6 ;  /* 0x000000020400780c */ /* 0x040fe400037c1670 */
[----:B------:R-:W-:-:S02]  /*4700*/  ISETP.LT.OR P5, PT, R4, 0x9, P5 ;  /* 0x000000090400780c */ /* 0x000fc40002fa1670 */
[----:B------:R-:W-:Y:S02]  /*4710*/  FSEL R57, R25, -INF , !P6 ;  /* 0xff80000019397808 */ /* 0x000fe40007000000 */
[----:B------:R-:W-:Y:S02]  /*4720*/  ISETP.GE.AND P6, PT, R47, 0xa, PT ;  /* 0x0000000a2f00780c */ /* 0x000fe40003fc6270 */
[----:B-1----:R-:W-:Y:S02]  /*4730*/  FSEL R59, R28, -INF , !P5 ;  /* 0xff8000001c3b7808 */ /* 0x002fe40006800000 */
[----:B------:R-:W-:Y:S02]  /*4740*/  ISETP.GT.AND P5, PT, R3, 0x9, !P6 ;  /* 0x000000090300780c */ /* 0x000fe400077a4270 */
[----:B------:R-:W-:Y:S02]  /*4750*/  P2R R28, PR, RZ, 0x40 ;  /* 0x00000040ff1c7803 */ /* 0x000fe40000000000 */
[----:B------:R-:W-:-:S02]  /*4760*/  ISETP.LT.OR P5, PT, R4, 0xa, P5 ;  /* 0x0000000a0400780c */ /* 0x000fc40002fa1670 */
[----:B------:R-:W-:Y:S02]  /*4770*/  ISETP.GE.AND P6, PT, R47, 0x11, PT ;  /* 0x000000112f00780c */ /* 0x000fe40003fc6270 */
[----:B------:R-:W-:Y:S02]  /*4780*/  FSEL R61, R29, -INF , !P5 ;  /* 0xff8000001d3d7808 */ /* 0x000fe40006800000 */
[----:B------:R-:W-:Y:S02]  /*4790*/  ISETP.GT.AND P5, PT, R3, 0x10, !P6 ;  /* 0x000000100300780c */ /* 0x000fe400077a4270 */
[----:B------:R-:W-:Y:S02]  /*47a0*/  P2R R29, PR, RZ, 0x40 ;  /* 0x00000040ff1d7803 */ /* 0x000fe40000000000 */
[----:B------:R-:W-:Y:S02]  /*47b0*/  ISETP.LT.OR P5, PT, R4, 0x11, P5 ;  /* 0x000000110400780c */ /* 0x000fe40002fa1670 */
[----:B------:R-:W-:-:S02]  /*47c0*/  ISETP.GE.AND P6, PT, R47, 0x12, PT ;  /* 0x000000122f00780c */ /* 0x000fc40003fc6270 */
[----:B------:R-:W-:Y:S02]  /*47d0*/  FSEL R63, R32, -INF , !P5 ;  /* 0xff800000203f7808 */ /* 0x000fe40006800000 */
[----:B------:R-:W-:Y:S02]  /*47e0*/  ISETP.GT.AND P5, PT, R3, 0x11, !P6 ;  /* 0x000000110300780c */ /* 0x000fe400077a4270 */
[----:B------:R-:W-:Y:S02]  /*47f0*/  P2R R32, PR, RZ, 0x40 ;  /* 0x00000040ff207803 */ /* 0x000fe40000000000 */
[----:B------:R-:W-:Y:S02]  /*4800*/  ISETP.LT.OR P5, PT, R4, 0x12, P5 ;  /* 0x000000120400780c */ /* 0x000fe40002fa1670 */
[----:B------:R-:W-:Y:S02]  /*4810*/  ISETP.GE.AND P6, PT, R47, 0x19, PT ;  /* 0x000000192f00780c */ /* 0x000fe40003fc6270 */
[----:B------:R-:W-:-:S02]  /*4820*/  FSEL R65, R33, -INF , !P5 ;  /* 0xff80000021417808 */ /* 0x000fc40006800000 */
[----:B------:R-:W-:Y:S02]  /*4830*/  ISETP.GT.AND P5, PT, R3, 0x18, !P6 ;  /* 0x000000180300780c */ /* 0x000fe400077a4270 */
[----:B------:R-:W-:Y:S02]  /*4840*/  P2R R33, PR, RZ, 0x40 ;  /* 0x00000040ff217803 */ /* 0x000fe40000000000 */
[----:B------:R-:W-:Y:S02]  /*4850*/  ISETP.LT.OR P5, PT, R4, 0x19, P5 ;  /* 0x000000190400780c */ /* 0x000fe40002fa1670 */
[----:B------:R-:W-:Y:S02]  /*4860*/  ISETP.GE.AND P6, PT, R47, 0x1a, PT ;  /* 0x0000001a2f00780c */ /* 0x000fe40003fc6270 */
[----:B------:R-:W-:Y:S02]  /*4870*/  FSEL R67, R36, -INF , !P5 ;  /* 0xff80000024437808 */ /* 0x000fe40006800000 */
[----:B------:R-:W-:-:S02]  /*4880*/  ISETP.GT.AND P5, PT, R3, 0x19, !P6 ;  /* 0x000000190300780c */ /* 0x000fc400077a4270 */
[----:B------:R-:W-:Y:S02]  /*4890*/  P2R R36, PR, RZ, 0x40 ;  /* 0x00000040ff247803 */ /* 0x000fe40000000000 */
[----:B------:R-:W-:Y:S02]  /*48a0*/  ISETP.LT.OR P5, PT, R4, 0x1a, P5 ;  /* 0x0000001a0400780c */ /* 0x000fe40002fa1670 */
[----:B------:R-:W-:Y:S02]  /*48b0*/  ISETP.GE.AND P6, PT, R47, 0x21, PT ;  /* 0x000000212f00780c */ /* 0x000fe40003fc6270 */
[----:B------:R-:W-:Y:S02]  /*48c0*/  FSEL R69, R37, -INF , !P5 ;  /* 0xff80000025457808 */ /* 0x000fe40006800000 */
[----:B------:R-:W-:Y:S02]  /*48d0*/  ISETP.GT.AND P5, PT, R3, 0x20, !P6 ;  /* 0x000000200300780c */ /* 0x000fe400077a4270 */
[----:B------:R-:W-:-:S02]  /*48e0*/  P2R R60, PR, RZ, 0x40 ;  /* 0x00000040ff3c7803 */ /* 0x000fc40000000000 */
[----:B------:R-:W-:Y:S02]  /*48f0*/  ISETP.LT.OR P5, PT, R4, 0x21, P5 ;  /* 0x000000210400780c */ /* 0x000fe40002fa1670 */
[----:B------:R-:W-:Y:S02]  /*4900*/  ISETP.GE.AND P6, PT, R47, 0x22, PT ;  /* 0x000000222f00780c */ /* 0x000fe40003fc6270 */
[----:B------:R-:W-:Y:S02]  /*4910*/  FSEL R71, R40, -INF , !P5 ;  /* 0xff80000028477808 */ /* 0x000fe40006800000 */
        /* <DEDUP_REMOVED lines=22> */
[----:B------:R-:W-:-:S04]  /*4a80*/  ISETP.LT.OR P5, PT, R4, 0x32, P5 ;  /* 0x000000320400780c */ /* 0x000fc80002fa1670 */
[----:B------:R-:W-:Y:S02]  /*4a90*/  FSEL R49, R49, -INF , !P5 ;  /* 0xff80000031317808 */ /* 0x000fe40006800000 */
[----:B------:R-:W-:-:S04]  /*4aa0*/  ISETP.GE.AND P5, PT, R47, 0x39, PT ;  /* 0x000000392f00780c */ /* 0x000fc80003fa6270 */
[----:B------:R-:W-:-:S04]  /*4ab0*/  ISETP.GT.AND P6, PT, R3, 0x38, !P5 ;  /* 0x000000380300780c */ /* 0x000fc80006fc4270 */
[----:B------:R-:W-:-:S04]  /*4ac0*/  ISETP.LT.OR P6, PT, R4, 0x39, P6 ;  /* 0x000000390400780c */ /* 0x000fc800037c1670 */
[----:B------:R-:W-:Y:S02]  /*4ad0*/  FSEL R81, R52, -INF , !P6 ;  /* 0xff80000034517808 */ /* 0x000fe40007000000 */
[----:B------:R-:W-:-:S04]  /*4ae0*/  ISETP.GE.AND P6, PT, R47, 0x1, PT ;  /* 0x000000012f00780c */ /* 0x000fc80003fc6270 */
[----:B------:R-:W-:Y:S02]  /*4af0*/  P2R R14, PR, RZ, 0x40 ;  /* 0x00000040ff0e7803 */ /* 0x000fe40000000000 */
[----:B------:R-:W-:-:S04]  /*4b00*/  ISETP.GT.AND P6, PT, R3, RZ, !P6 ;  /* 0x000000ff0300720c */ /* 0x000fc800077c4270 */
[----:B------:R-:W-:-:S04]  /*4b10*/  ISETP.LT.OR P6, PT, R4, 0x1, P6 ;  /* 0x000000010400780c */ /* 0x000fc800037c1670 */
[----:B------:R-:W-:Y:S02]  /*4b20*/  FSEL R37, R24, -INF , !P6 ;  /* 0xff80000018257808 */ /* 0x000fe40007000000 */
[----:B------:R-:W-:-:S04]  /*4b30*/  ISETP.GE.AND P6, PT, R47, 0x3a, PT ;  /* 0x0000003a2f00780c */ /* 0x000fc80003fc6270 */
[----:B------:R-:W-:Y:S02]  /*4b40*/  P2R R47, PR, RZ, 0x40 ;  /* 0x00000040ff2f7803 */ /* 0x000fe40000000000 */
[----:B------:R-:W-:Y:S01]  /*4b50*/  ISETP.GT.AND P6, PT, R3, 0x39, !P6 ;  /* 0x000000390300780c */ /* 0x000fe200077c4270 */
[----:B------:R-:W-:-:S03]  /*4b60*/  VIADD R3, R5, 0x8 ;  /* 0x0000000805037836 */ /* 0x000fc60000000000 */
[----:B------:R-:W-:Y:S02]  /*4b70*/  ISETP.LT.OR P6, PT, R4, 0x3a, P6 ;  /* 0x0000003a0400780c */ /* 0x000fe400037c1670 */
[----:B------:R-:W-:Y:S02]  /*4b80*/  VIADDMNMX R4, R3, R39, R46, PT ;  /* 0x0000002703047246 */ /* 0x000fe4000380012e */
[----:B------:R-:W-:Y:S02]  /*4b90*/  FSEL R53, R53, -INF , !P6 ;  /* 0xff80000035357808 */ /* 0x000fe40007000000 */
[----:B------:R-:W-:Y:S01]  /*4ba0*/  IADD3 R3, R58, 0x8, R5 ;  /* 0x000000083a037810 */ /* 0x000fe20007ffe005 */
[----:B------:R-:W-:Y:S06]  /*4bb0*/  @!P2 BRA `(.L_x_1312) ;  /* 0x000000000054a947 */ /* 0x000fec0003800000 */
[----:B------:R-:W-:Y:S01]  /*4bc0*/  IMAD R8, R9, UR49, -R12 ;  /* 0x0000003109087c24 */ /* 0x000fe2000f8e0a0c */
[----:B------:R-:W-:Y:S04]  /*4bd0*/  BSSY B0, `(.L_x_1313) ;  /* 0x000000f000007945 */ /* 0x000fe80003800000 */
[----:B------:R-:W-:-:S04]  /*4be0*/  IADD3 R7, R8, 0x8, R5 ;  /* 0x0000000808077810 */ /* 0x000fc80007ffe005 */
        /* <DEDUP_REMOVED lines=9> */
.L_x_1314:
[----:B------:R-:W-:-:S13]  /*4c80*/  ISETP.NE.AND P6, PT, R11, 0x1, PT ;  /* 0x000000010b00780c */ /* 0x000fda0003fc5270 */
[----:B------:R-:W1:Y:S02]  /*4c90*/  @P6 LDC.64 R24, c[0x0][0x9e8] ;  /* 0x00027a00ff186b82 */ /* 0x000e640000000a00 */
[----:B-1----:R-:W-:-:S05]  /*4ca0*/  @P6 IMAD.HI.U32 R8, R7, R24, RZ ;  /* 0x0000001807086227 */ /* 0x002fca00078e00ff */
[----:B------:R-:W-:-:S07]  /*4cb0*/  @P6 SHF.R.U32.HI R7, RZ, R25, R8 ;  /* 0x00000019ff076219 */ /* 0x000fce0000011608 */
.L_x_1315:
[----:B------:R-:W-:Y:S05]  /*4cc0*/  BSYNC B0 ;  /* 0x0000000000007941 */ /* 0x000fea0003800000 */
.L_x_1313:
[----:B------:R-:W-:-:S04]  /*4cd0*/  IMAD R7, R7, R11, -R38 ;  /* 0x0000000b07077224 */ /* 0x000fc800078e0a26 */
[----:B------:R-:W-:-:S05]  /*4ce0*/  IMAD.IADD R8, R7, 0x1, -R2 ;  /* 0x0000000107087824 */ /* 0x000fca00078e0a02 */
[----:B------:R-:W-:Y:S02]  /*4cf0*/  VIMNMX R3, R3, R8, !PT ;  /* 0x0000000803037248 */ /* 0x000fe40007fe0100 */
[----:B------:R-:W-:-:S07]  /*4d00*/  VIADDMNMX R4, R8, R11, R4, PT ;  /* 0x0000000b08047246 */ /* 0x000fce0003800104 */
.L_x_1312:
[----:B------:R-:W-:Y:S01]  /*4d10*/  BAR.SYNC.DEFER_BLOCKING 0xf, 0x100 ;  /* 0x03c4000000007b1d */ /* 0x000fe20000010000 */
[----:B------:R-:W-:Y:S02]  /*4d20*/  ISETP.GT.AND P3, PT, R3, 0x1, !P3 ;  /* 0x000000010300780c */ /* 0x000fe40005f64270 */
[----:B------:R-:W-:Y:S02]  /*4d30*/  FMNMX.FTZ R7, R37, R57, !PT ;  /* 0x0000003925077209 */ /* 0x000fe40007810000 */
[----:B------:R-:W-:Y:S01]  /*4d40*/  ISETP.LT.OR P3, PT, R4, 0x2, P3 ;  /* 0x000000020400780c */ /* 0x000fe20001f61670 */
[----:B------:R-:W-:Y:S01]  /*4d50*/  ULDC UR10, c[0x0][0x988] ;  /* 0x00026200000a7ab9 */ /* 0x000fe20000000800 */
[----:B------:R-:W-:Y:S02]  /*4d60*/  FMNMX.FTZ R7, R59, R7, !PT ;  /* 0x000000073b077209 */ /* 0x000fe40007810000 */
[----:B------:R-:W-:Y:S02]  /*4d70*/  FSEL R15, R15, -INF , !P3 ;  /* 0xff8000000f0f7808 */ /* 0x000fe40005800000 */
[----:B------:R-:W-:-:S02]  /*4d80*/  ISETP.NE.AND P3, PT, R28, RZ, PT ;  /* 0x000000ff1c00720c */ /* 0x000fc40003f65270 */
[----:B------:R-:W-:Y:S02]  /*4d90*/  FMNMX.FTZ R7, R61, R7, !PT ;  /* 0x000000073d077209 */ /* 0x000fe40007810000 */
[----:B------:R-:W-:Y:S02]  /*4da0*/  ISETP.GT.AND P3, PT, R3, 0x9, !P3 ;  /* 0x000000090300780c */ /* 0x000fe40005f64270 */
[----:B------:R-:W-:Y:S02]  /*4db0*/  FMNMX.FTZ R7, R63, R7, !PT ;  /* 0x000000073f077209 */ /* 0x000fe40007810000 */
[----:B------:R-:W-:Y:S02]  /*4dc0*/  ISETP.LT.OR P3, PT, R4, 0xa, P3 ;  /* 0x0000000a0400780c */ /* 0x000fe40001f61670 */
[----:B------:R-:W-:Y:S02]  /*4dd0*/  FMNMX.FTZ R7, R65, R7, !PT ;  /* 0x0000000741077209 */ /* 0x000fe40007810000 */
[----:B------:R-:W-:-:S02]  /*4de0*/  FSEL R21, R21, -INF , !P3 ;  /* 0xff80000015157808 */ /* 0x000fc40005800000 */
[----:B------:R-:W-:Y:S02]  /*4df0*/  ISETP.NE.AND P3, PT, R29, RZ, PT ;  /* 0x000000ff1d00720c */ /* 0x000fe40003f65270 */
[----:B------:R-:W-:Y:S02]  /*4e00*/  FMNMX.FTZ R7, R67, R7, !PT ;  /* 0x0000000743077209 */ /* 0x000fe40007810000 */
[----:B------:R-:W-:Y:S02]  /*4e10*/  ISETP.GT.AND P3, PT, R3, 0x10, !P3 ;  /* 0x000000100300780c */ /* 0x000fe40005f64270 */
[----:B------:R-:W-:Y:S02]  /*4e20*/  FMNMX.FTZ R7, R69, R7, !PT ;  /* 0x0000000745077209 */ /* 0x000fe40007810000 */
[----:B------:R-:W-:Y:S02]  /*4e30*/  ISETP.LT.OR P3, PT, R4, 0x11, P3 ;  /* 0x000000110400780c */ /* 0x000fe40001f61670 */
[----:B------:R-:W-:-:S02]  /*4e40*/  FMNMX.FTZ R7, R71, R7, !PT ;  /* 0x0000000747077209 */ /* 0x000fc40007810000 */
[----:B------:R-:W-:Y:S02]  /*4e50*/  FSEL R24, R34, -INF , !P3 ;  /* 0xff80000022187808 */ /* 0x000fe40005800000 */
[----:B------:R-:W-:Y:S02]  /*4e60*/  ISETP.NE.AND P3, PT, R32, RZ, PT ;  /* 0x000000ff2000720c */ /* 0x000fe40003f65270 */
[----:B------:R-:W-:Y:S02]  /*4e70*/  FMNMX.FTZ R7, R73, R7, !PT ;  /* 0x0000000749077209 */ /* 0x000fe40007810000 */
[----:B------:R-:W-:Y:S02]  /*4e80*/  ISETP.GT.AND P3, PT, R3, 0x11, !P3 ;  /* 0x000000110300780c */ /* 0x000fe40005f64270 */
[----:B------:R-:W-:Y:S02]  /*4e90*/  FMNMX.FTZ R7, R75, R7, !PT ;  /* 0x000000074b077209 */ /* 0x000fe40007810000 */
[----:B------:R-:W-:-:S02]  /*4ea0*/  ISETP.LT.OR P3, PT, R4, 0x12, P3 ;  /* 0x000000120400780c */ /* 0x000fc40001f61670 */
[----:B------:R-:W-:Y:S02]  /*4eb0*/  FMNMX.FTZ R7, R77, R7, !PT ;  /* 0x000000074d077209 */ /* 0x000fe40007810000 */
[----:B------:R-:W-:Y:S02]  /*4ec0*/  FSEL R25, R35, -INF , !P3 ;  /* 0xff80000023197808 */ /* 0x000fe40005800000 */
[----:B------:R-:W-:Y:S02]  /*4ed0*/  ISETP.NE.AND P3, PT, R33, RZ, PT ;  /* 0x000000ff2100720c */ /* 0x000fe40003f65270 */
[----:B------:R-:W-:Y:S02]  /*4ee0*/  FMNMX.FTZ R7, R79, R7, !PT ;  /* 0x000000074f077209 */ /* 0x000fe40007810000 */
[----:B------:R-:W-:Y:S02]  /*4ef0*/  ISETP.GT.AND P3, PT, R3, 0x18, !P3 ;  /* 0x000000180300780c */ /* 0x000fe40005f64270 */
[----:B------:R-:W-:-:S02]  /*4f00*/  FMNMX.FTZ R7, R49, R7, !PT ;  /* 0x0000000731077209 */ /* 0x000fc40007810000 */
[----:B------:R-:W-:Y:S02]  /*4f10*/  ISETP.LT.OR P3, PT, R4, 0x19, P3 ;  /* 0x000000190400780c */ /* 0x000fe40001f61670 */
[----:B------:R-:W-:Y:S02]  /*4f20*/  FMNMX.FTZ R7, R81, R7, !PT ;  /* 0x0000000751077209 */ /* 0x000fe40007810000 */
[----:B------:R-:W-:Y:S02]  /*4f30*/  FSEL R26, R26, -INF , !P3 ;  /* 0xff8000001a1a7808 */ /* 0x000fe40005800000 */
[----:B------:R-:W-:Y:S02]  /*4f40*/  ISETP.NE.AND P3, PT, R36, RZ, PT ;  /* 0x000000ff2400720c */ /* 0x000fe40003f65270 */
[----:B------:R-:W-:Y:S02]  /*4f50*/  FMNMX.FTZ R32, R53, R7, !PT ;  /* 0x0000000735207209 */ /* 0x000fe40007810000 */
[----:B------:R-:W-:-:S02]  /*4f60*/  ISETP.GT.AND P3, PT, R3, 0x19, !P3 ;  /* 0x000000190300780c */ /* 0x000fc40005f64270 */
[----:B------:R-:W-:Y:S01]  /*4f70*/  ISETP.GT.AND P4, PT, R3, 0x8, !P4 ;  /* 0x000000080300780c */ /* 0x000fe20006784270 */
[----:B------:R-:W1:Y:S01]  /*4f80*/  SHFL.BFLY PT, R7, R32, 0x2, 0x1f ;  /* 0x0c401f0020077f89 */ /* 0x000e6200000e0000 */
[C---:B------:R-:W-:Y:S02]  /*4f90*/  ISETP.LT.OR P3, PT, R4.reuse, 0x1a, P3 ;  /* 0x0000001a0400780c */ /* 0x040fe40001f61670 */
[----:B------:R-:W-:Y:S02]  /*4fa0*/  ISETP.LT.OR P4, PT, R4, 0x9, P4 ;  /* 0x000000090400780c */ /* 0x000fe40002781670 */
[----:B------:R-:W-:Y:S02]  /*4fb0*/  FSEL R27, R27, -INF , !P3 ;  /* 0xff8000001b1b7808 */ /* 0x000fe40005800000 */
[----:B------:R-:W-:Y:S02]  /*4fc0*/  ISETP.NE.AND P3, PT, R60, RZ, PT ;  /* 0x000000ff3c00720c */ /* 0x000fe40003f65270 */
[----:B------:R-:W-:-:S02]  /*4fd0*/  FSEL R20, R20, -INF , !P4 ;  /* 0xff80000014147808 */ /* 0x000fc40006000000 */
[----:B------:R-:W-:Y:S02]  /*4fe0*/  ISETP.GT.AND P3, PT, R3, 0x20, !P3 ;  /* 0x000000200300780c */ /* 0x000fe40005f64270 */
[----:B------:R-:W-:Y:S02]  /*4ff0*/  ISETP.NE.AND P4, PT, R44, RZ, PT ;  /* 0x000000ff2c00720c */ /* 0x000fe40003f85270 */
[----:B------:R-:W-:Y:S02]  /*5000*/  ISETP.LT.OR P3, PT, R4, 0x21, P3 ;  /* 0x000000210400780c */ /* 0x000fe40001f61670 */
[----:B------:R-:W-:Y:S02]  /*5010*/  ISETP.NE.AND P6, PT, R14, RZ, PT ;  /* 0x000000ff0e00720c */ /* 0x000fe40003fc5270 */
[----:B------:R-:W-:Y:S02]  /*5020*/  FSEL R28, R42, -INF , !P3 ;  /* 0xff8000002a1c7808 */ /* 0x000fe40005800000 */
[----:B------:R-:W-:-:S02]  /*5030*/  ISETP.NE.AND P3, PT, R40, RZ, PT ;  /* 0x000000ff2800720c */ /* 0x000fc40003f65270 */
[C---:B------:R-:W-:Y:S02]  /*5040*/  ISETP.GT.AND P5, PT, R3.reuse, 0x38, !P5 ;  /* 0x000000380300780c */ /* 0x040fe40006fa4270 */
[----:B------:R-:W-:Y:S02]  /*5050*/  ISETP.GT.AND P3, PT, R3, 0x21, !P3 ;  /* 0x000000210300780c */ /* 0x000fe40005f64270 */
[----:B-1----:R-:W-:Y:S02]  /*5060*/  FMNMX.FTZ R34, R32, R7, !PT ;  /* 0x0000000720227209 */ /* 0x002fe40007810000 */
[C---:B------:R-:W-:Y:S02]  /*5070*/  ISETP.LT.OR P3, PT, R4.reuse, 0x22, P3 ;  /* 0x000000220400780c */ /* 0x040fe40001f61670 */
[----:B------:R-:W-:Y:S01]  /*5080*/  ISETP.LT.OR P5, PT, R4, 0x39, P5 ;  /* 0x000000390400780c */ /* 0x000fe20002fa1670 */
[----:B------:R-:W1:Y:S01]  /*5090*/  SHFL.BFLY PT, R7, R34, 0x1, 0x1f ;  /* 0x0c201f0022077f89 */ /* 0x000e6200000e0000 */
[----:B------:R-:W-:-:S02]  /*50a0*/  FSEL R29, R43, -INF , !P3 ;  /* 0xff8000002b1d7808 */ /* 0x000fc40005800000 */
[----:B------:R-:W-:-:S04]  /*50b0*/  ISETP.NE.AND P3, PT, R41, RZ, PT ;  /* 0x000000ff2900720c */ /* 0x000fc80003f65270 */
[----:B------:R-:W-:-:S04]  /*50c0*/  ISETP.GT.AND P3, PT, R3, 0x28, !P3 ;  /* 0x000000280300780c */ /* 0x000fc80005f64270 */
[----:B------:R-:W-:-:S04]  /*50d0*/  ISETP.LT.OR P3, PT, R4, 0x29, P3 ;  /* 0x000000290400780c */ /* 0x000fc80001f61670 */
[----:B------:R-:W-:Y:S02]  /*50e0*/  FSEL R30, R30, -INF , !P3 ;  /* 0xff8000001e1e7808 */ /* 0x000fe40005800000 */
[C---:B------:R-:W-:Y:S02]  /*50f0*/  ISETP.GT.AND P3, PT, R3.reuse, 0x29, !P4 ;  /* 0x000000290300780c */ /* 0x040fe40006764270 */
[----:B------:R-:W-:Y:S02]  /*5100*/  ISETP.NE.AND P4, PT, R48, RZ, PT ;  /* 0x000000ff3000720c */ /* 0x000fe40003f85270 */
[----:B------:R-:W-:Y:S02]  /*5110*/  ISETP.LT.OR P3, PT, R4, 0x2a, P3 ;  /* 0x0000002a0400780c */ /* 0x000fe40001f61670 */
[----:B------:R-:W-:Y:S02]  /*5120*/  ISETP.GT.AND P4, PT, R3, 0x31, !P4 ;  /* 0x000000310300780c */ /* 0x000fe40006784270 */
[----:B------:R-:W-:-:S02]  /*5130*/  FSEL R31, R31, -INF , !P3 ;  /* 0xff8000001f1f7808 */ /* 0x000fc40005800000 */
[----:B------:R-:W-:Y:S02]  /*5140*/  ISETP.GT.AND P3, PT, R3, RZ, !P6 ;  /* 0x000000ff0300720c */ /* 0x000fe40007764270 */
[----:B-1----:R-:W-:Y:S02]  /*5150*/  FMNMX.FTZ R7, R34, R7, !PT ;  /* 0x0000000722077209 */ /* 0x002fe40007810000 */
[----:B------:R-:W-:Y:S02]  /*5160*/  ISETP.LT.OR P3, PT, R4, 0x1, P3 ;  /* 0x000000010400780c */ /* 0x000fe40001f61670 */
[----:B------:R-:W-:Y:S01]  /*5170*/  ISETP.NE.AND P6, PT, R47, RZ, PT ;  /* 0x000000ff2f00720c */ /* 0x000fe20003fc5270 */
[C---:B------:R-:W-:Y:S01]  /*5180*/  FMUL.FTZ R8, R7.reuse, UR10 ;  /* 0x0000000a07087c20 */ /* 0x040fe20008410000 */
[----:B------:R-:W-:Y:S02]  /*5190*/  FSEL R14, R56, -INF , !P3 ;  /* 0xff800000380e7808 */ /* 0x000fe40005800000 */
[----:B------:R-:W-:-:S02]  /*51a0*/  FSETP.NEU.FTZ.AND P3, PT, R7, -INF , PT ;  /* 0xff8000000700780b */ /* 0x000fc40003f7d000 */
[----:B------:R-:W-:Y:S02]  /*51b0*/  FMNMX.FTZ R33, R14, R15, !PT ;  /* 0x0000000f0e217209 */ /* 0x000fe40007810000 */
[----:B------:R-:W-:Y:S02]  /*51c0*/  FSEL R36, R8, RZ, P3 ;  /* 0x000000ff08247208 */ /* 0x000fe40001800000 */
[----:B------:R-:W-:Y:S02]  /*51d0*/  FMNMX.FTZ R8, R20, R33, !PT ;  /* 0x0000002114087209 */ /* 0x000fe40007810000 */
[----:B------:R-:W-:Y:S01]  /*51e0*/  ISETP.NE.AND P3, PT, R45, RZ, PT ;  /* 0x000000ff2d00720c */ /* 0x000fe20003f65270 */
[--C-:B------:R-:W-:Y:S01]  /*51f0*/  FFMA.FTZ R34, R37, UR10, -R36.reuse ;  /* 0x0000000a25227c23 */ /* 0x100fe20008010824 */
[----:B------:R-:W-:Y:S01]  /*5200*/  FMNMX.FTZ R33, R21, R8, !PT ;  /* 0x0000000815217209 */ /* 0x000fe20007810000 */
[--C-:B------:R-:W-:Y:S01]  /*5210*/  FFMA.FTZ R37, R57, UR10, -R36.reuse ;  /* 0x0000000a39257c23 */ /* 0x100fe20008010824 */
[----:B------:R-:W-:Y:S01]  /*5220*/  ISETP.GT.AND P3, PT, R3, 0x30, !P3 ;  /* 0x000000300300780c */ /* 0x000fe20005f64270 */
[--C-:B------:R-:W-:Y:S01]  /*5230*/  FFMA.FTZ R38, R59, UR10, -R36.reuse ;  /* 0x0000000a3b267c23 */ /* 0x100fe20008010824 */
[----:B------:R-:W-:Y:S01]  /*5240*/  FMNMX.FTZ R8, R24, R33, !PT ;  /* 0x0000002118087209 */ /* 0x000fe20007810000 */
[----:B------:R-:W-:Y:S01]  /*5250*/  MUFU.EX2 R34, R34 ;  /* 0x0000002200227308 */ /* 0x000fe20000000800 */
[----:B------:R-:W-:Y:S01]  /*5260*/  ISETP.LT.OR P3, PT, R4, 0x31, P3 ;  /* 0x000000310400780c */ /* 0x000fe20001f61670 */
[--C-:B------:R-:W-:Y:S01]  /*5270*/  FFMA.FTZ R39, R61, UR10, -R36.reuse ;  /* 0x0000000a3d277c23 */ /* 0x100fe20008010824 */
[----:B------:R-:W-:Y:S01]  /*5280*/  FMNMX.FTZ R33, R25, R8, !PT ;  /* 0x0000000819217209 */ /* 0x000fe20007810000 */
[--C-:B------:R-:W-:Y:S01]  /*5290*/  FFMA.FTZ R40, R63, UR10, -R36.reuse ;  /* 0x0000000a3f287c23 */ /* 0x100fe20008010824 */
[----:B------:R-:W-:Y:S01]  /*52a0*/  ISETP.GT.AND P6, PT, R3, 0x39, !P6 ;  /* 0x000000390300780c */ /* 0x000fe200077c4270 */
[--C-:B------:R-:W-:Y:S01]  /*52b0*/  FFMA.FTZ R41, R65, UR10, -R36.reuse ;  /* 0x0000000a41297c23 */ /* 0x100fe20008010824 */
[----:B------:R-:W-:Y:S01]  /*52c0*/  FMNMX.FTZ R8, R26, R33, !PT ;  /* 0x000000211a087209 */ /* 0x000fe20007810000 */
[----:B------:R-:W1:Y:S01]  /*52d0*/  MUFU.EX2 R37, R37 ;  /* 0x0000002500257308 */ /* 0x000e620000000800 */
[----:B------:R-:W-:Y:S01]  /*52e0*/  ISETP.LT.OR P4, PT, R4, 0x32, P4 ;  /* 0x000000320400780c */ /* 0x000fe20002781670 */
[--C-:B------:R-:W-:Y:S01]  /*52f0*/  FFMA.FTZ R42, R67, UR10, -R36.reuse ;  /* 0x0000000a432a7c23 */ /* 0x100fe20008010824 */
[----:B------:R-:W-:Y:S01]  /*5300*/  FMNMX.FTZ R33, R27, R8, !PT ;  /* 0x000000081b217209 */ /* 0x000fe20007810000 */
[--C-:B------:R-:W-:Y:S01]  /*5310*/  FFMA.FTZ R43, R69, UR10, -R36.reuse ;  /* 0x0000000a452b7c23 */ /* 0x100fe20008010824 */
[----:B------:R-:W-:Y:S01]  /*5320*/  FSEL R3, R50, -INF , !P3 ;  /* 0xff80000032037808 */ /* 0x000fe20005800000 */
[--C-:B------:R-:W-:Y:S01]  /*5330*/  FFMA.FTZ R44, R71, UR10, -R36.reuse ;  /* 0x0000000a472c7c23 */ /* 0x100fe20008010824 */
[----:B------:R-:W-:Y:S01]  /*5340*/  FMNMX.FTZ R8, R28, R33, !PT ;  /* 0x000000211c087209 */ /* 0x000fe20007810000 */
[----:B------:R-:W2:Y:S01]  /*5350*/  MUFU.EX2 R38, R38 ;  /* 0x0000002600267308 */ /* 0x000ea20000000800 */
[----:B------:R-:W-:Y:S01]  /*5360*/  FSEL R32, R51, -INF , !P4 ;  /* 0xff80000033207808 */ /* 0x000fe20006000000 */
[--C-:B------:R-:W-:Y:S01]  /*5370*/  FFMA.FTZ R45, R73, UR10, -R36.reuse ;  /* 0x0000000a492d7c23 */ /* 0x100fe20008010824 */
[----:B------:R-:W-:Y:S01]  /*5380*/  FMNMX.FTZ R33, R29, R8, !PT ;  /* 0x000000081d217209 */ /* 0x000fe20007810000 */
[--C-:B------:R-:W-:Y:S01]  /*5390*/  FFMA.FTZ R46, R75, UR10, -R36.reuse ;  /* 0x0000000a4b2e7c23 */ /* 0x100fe20008010824 */
[----:B------:R-:W-:Y:S01]  /*53a0*/  ISETP.LT.OR P6, PT, R4, 0x3a, P6 ;  /* 0x0000003a0400780c */ /* 0x000fe200037c1670 */
[--C-:B------:R-:W-:Y:S01]  /*53b0*/  FFMA.FTZ R47, R77, UR10, -R36.reuse ;  /* 0x0000000a4d2f7c23 */ /* 0x100fe20008010824 */
[----:B------:R-:W-:Y:S01]  /*53c0*/  FMNMX.FTZ R8, R30, R33, !PT ;  /* 0x000000211e087209 */ /* 0x000fe20007810000 */
[----:B------:R-:W4:Y:S01]  /*53d0*/  MUFU.EX2 R39, R39 ;  /* 0x0000002700277308 */ /* 0x000f220000000800 */
[----:B------:R-:W-:Y:S01]  /*53e0*/  FSEL R4, R54, -INF , !P5 ;  /* 0xff80000036047808 */ /* 0x000fe20006800000 */
[----:B-1----:R-:W-:Y:S01]  /*53f0*/  FADD.FTZ R51, R34, R37 ;  /* 0x0000002522337221 */ /* 0x002fe20000010000 */
[----:B------:R-:W-:Y:S01]  /*5400*/  FMNMX.FTZ R8, R31, R8, !PT ;  /* 0x000000081f087209 */ /* 0x000fe20007810000 */
[--C-:B------:R-:W-:Y:S01]  /*5410*/  FFMA.FTZ R48, R79, UR10, -R36.reuse ;  /* 0x0000000a4f307c23 */ /* 0x100fe20008010824 */
[----:B------:R-:W-:Y:S01]  /*5420*/  FFMA.FTZ R49, R49, UR10, -R36 ;  /* 0x0000000a31317c23 */ /* 0x000fe20008010824 */
[----:B------:R-:W-:-:S02]  /*5430*/  F2FP.BF16.F32.PACK_AB R156, R37, R34 ;  /* 0x00000022259c723e */ /* 0x000fc400000010ff */
[----:B------:R-:W-:Y:S01]  /*5440*/  FMNMX.FTZ R33, R3, R8, !PT ;  /* 0x0000000803217209 */ /* 0x000fe20007810000 */
[----:B------:R-:W-:Y:S01]  /*5450*/  MUFU.EX2 R40, R40 ;  /* 0x0000002800287308 */ /* 0x000fe20000000800 */
[----:B--2---:R-:W-:Y:S02]  /*5460*/  FADD.FTZ R52, R38, R51 ;  /* 0x0000003326347221 */ /* 0x004fe40000010000 */
[----:B------:R-:W-:Y:S02]  /*5470*/  FMNMX.FTZ R35, R32, R33, !PT ;  /* 0x0000002120237209 */ /* 0x000fe40007810000 */
[----:B------:R-:W-:Y:S02]  /*5480*/  FSEL R33, R55, -INF , !P6 ;  /* 0xff80000037217808 */ /* 0x000fe40007000000 */
[----:B------:R-:W-:Y:S01]  /*5490*/  FMNMX.FTZ R8, R4, R35, !PT ;  /* 0x0000002304087209 */ /* 0x000fe20007810000 */
[----:B------:R-:W1:Y:S01]  /*54a0*/  MUFU.EX2 R41, R41 ;  /* 0x0000002900297308 */ /* 0x000e620000000800 */
[----:B----4-:R-:W-:-:S02]  /*54b0*/  F2FP.BF16.F32.PACK_AB R158, R39, R38 ;  /* 0x00000026279e723e */ /* 0x010fc400000010ff */
[----:B------:R-:W-:-:S05]  /*54c0*/  FMNMX.FTZ R8, R33, R8, !PT ;  /* 0x0000000821087209 */ /* 0x000fca0007810000 */
[----:B------:R-:W2:Y:S01]  /*54d0*/  SHFL.BFLY PT, R35, R8, 0x2, 0x1f ;  /* 0x0c401f0008237f89 */ /* 0x000ea200000e0000 */
[----:B------:R-:W-:Y:S08]  /*54e0*/  MUFU.EX2 R42, R42 ;  /* 0x0000002a002a7308 */ /* 0x000ff00000000800 */
[----:B------:R-:W4:Y:S01]  /*54f0*/  MUFU.EX2 R43, R43 ;  /* 0x0000002b002b7308 */ /* 0x000f220000000800 */
[----:B-1----:R-:W-:-:S07]  /*5500*/  F2FP.BF16.F32.PACK_AB R160, R41, R40 ;  /* 0x0000002829a0723e */ /* 0x002fce00000010ff */
[----:B------:R-:W-:Y:S01]  /*5510*/  MUFU.EX2 R44, R44 ;  /* 0x0000002c002c7308 */ /* 0x000fe20000000800 */
[----:B--2---:R-:W-:-:S07]  /*5520*/  FMNMX.FTZ R35, R8, R35, !PT ;  /* 0x0000002308237209 */ /* 0x004fce0007810000 */
[----:B------:R-:W1:Y:S01]  /*5530*/  MUFU.EX2 R45, R45 ;  /* 0x0000002d002d7308 */ /* 0x000e620000000800 */
[----:B----4-:R-:W-:Y:S01]  /*5540*/  F2FP.BF16.F32.PACK_AB R162, R43, R42 ;  /* 0x0000002a2ba2723e */ /* 0x010fe200000010ff */
[----:B------:R-:W2:Y:S06]  /*5550*/  SHFL.BFLY PT, R8, R35, 0x1, 0x1f ;  /* 0x0c201f0023087f89 */ /* 0x000eac00000e0000 */
[----:B------:R-:W-:Y:S08]  /*5560*/  MUFU.EX2 R46, R46 ;  /* 0x0000002e002e7308 */ /* 0x000ff00000000800 */
[----:B------:R-:W4:Y:S01]  /*5570*/  MUFU.EX2 R47, R47 ;  /* 0x0000002f002f7308 */ /* 0x000f220000000800 */
[----:B-1----:R-:W-:-:S07]  /*5580*/  F2FP.BF16.F32.PACK_AB R164, R45, R44 ;  /* 0x0000002c2da4723e */ /* 0x002fce00000010ff */
[----:B------:R-:W-:Y:S01]  /*5590*/  MUFU.EX2 R48, R48 ;  /* 0x0000003000307308 */ /* 0x000fe20000000800 */
[----:B--2---:R-:W-:Y:S01]  /*55a0*/  FMNMX.FTZ R8, R35, R8, !PT ;  /* 0x0000000823087209 */ /* 0x004fe20007810000 */
[--C-:B------:R-:W-:Y:S01]  /*55b0*/  FFMA.FTZ R35, R81, UR10, -R36.reuse ;  /* 0x0000000a51237c23 */ /* 0x100fe20008010824 */
[----:B------:R-:W-:Y:S01]  /*55c0*/  FFMA.FTZ R36, R53, UR10, -R36 ;  /* 0x0000000a35247c23 */ /* 0x000fe20008010824 */
[----:B------:R-:W-:Y:S01]  /*55d0*/  FADD.FTZ R53, R39, R52 ;  /* 0x0000003427357221 */ /* 0x000fe20000010000 */
[C---:B------:R-:W-:Y:S01]  /*55e0*/  FSETP.NEU.FTZ.AND P3, PT, R8.reuse, -INF , PT ;  /* 0xff8000000800780b */ /* 0x040fe20003f7d000 */
[----:B------:R-:W-:Y:S02]  /*55f0*/  FMUL.FTZ R50, R8, UR10 ;  /* 0x0000000a08327c20 */ /* 0x000fe40008410000 */
[----:B------:R-:W1:Y:S01]  /*5600*/  MUFU.EX2 R49, R49 ;  /* 0x0000003100317308 */ /* 0x000e620000000800 */
[----:B------:R-:W-:Y:S01]  /*5610*/  FADD.FTZ R54, R40, R53 ;  /* 0x0000003528367221 */ /* 0x000fe20000010000 */
[----:B----4-:R-:W-:-:S02]  /*5620*/  F2FP.BF16.F32.PACK_AB R166, R47, R46 ;  /* 0x0000002e2fa6723e */ /* 0x010fc400000010ff */
        /* <DEDUP_REMOVED lines=18> */
[----:B------:R-:W2:Y:S01]  /*5750*/  MUFU.EX2 R15, R15 ;  /* 0x0000000f000f7308 */ /* 0x000ea20000000800 */
[--C-:B------:R-:W-:Y:S01]  /*5760*/  FFMA.FTZ R4, R4, UR10, -R50.reuse ;  /* 0x0000000a04047c23 */ /* 0x100fe20008010832 */
[----:B------:R-:W-:Y:S01]  /*5770*/  FFMA.FTZ R33, R33, UR10, -R50 ;  /* 0x0000000a21217c23 */ /* 0x000fe20008010832 */
[----:B-1----:R-:W-:-:S05]  /*5780*/  F2FP.BF16.F32.PACK_AB R168, R49, R48 ;  /* 0x0000003031a8723e */ /* 0x002fca00000010ff */
[----:B------:R-:W1:Y:S08]  /*5790*/  MUFU.EX2 R20, R20 ;  /* 0x0000001400147308 */ /* 0x000e700000000800 */
[----:B------:R-:W4:Y:S01]  /*57a0*/  MUFU.EX2 R21, R21 ;  /* 0x0000001500157308 */ /* 0x000f220000000800 */
[----:B--2---:R-:W-:Y:S01]  /*57b0*/  FADD.FTZ R51, R14, R15 ;  /* 0x0000000f0e337221 */ /* 0x004fe20000010000 */
[----:B------:R-:W-:-:S06]  /*57c0*/  F2FP.BF16.F32.PACK_AB R157, R15, R14 ;  /* 0x0000000e0f9d723e */ /* 0x000fcc00000010ff */
[----:B------:R-:W2:Y:S01]  /*57d0*/  MUFU.EX2 R24, R24 ;  /* 0x0000001800187308 */ /* 0x000ea20000000800 */
[----:B-1----:R-:W-:-:S07]  /*57e0*/  FADD.FTZ R52, R20, R51 ;  /* 0x0000003314347221 */ /* 0x002fce0000010000 */
[----:B------:R-:W1:Y:S01]  /*57f0*/  MUFU.EX2 R25, R25 ;  /* 0x0000001900197308 */ /* 0x000e620000000800 */
[C---:B----4-:R-:W-:Y:S01]  /*5800*/  FADD.FTZ R51, R21.reuse, R52 ;  /* 0x0000003415337221 */ /* 0x050fe20000010000 */
[----:B------:R-:W-:Y:S01]  /*5810*/  FADD.FTZ R52, R42, R53 ;  /* 0x000000352a347221 */ /* 0x000fe20000010000 */
[----:B------:R-:W-:-:S05]  /*5820*/  F2FP.BF16.F32.PACK_AB R159, R21, R20 ;  /* 0x00000014159f723e */ /* 0x000fca00000010ff */
[----:B------:R-:W4:Y:S01]  /*5830*/  MUFU.EX2 R26, R26 ;  /* 0x0000001a001a7308 */ /* 0x000f220000000800 */
[----:B--2---:R-:W-:Y:S01]  /*5840*/  FADD.FTZ R50, R24, R51 ;  /* 0x0000003318327221 */ /* 0x004fe20000010000 */
[----:B------:R-:W-:Y:S01]  /*5850*/  FADD.FTZ R51, R43, R52 ;  /* 0x000000342b337221 */ /* 0x000fe20000010000 */
[----:B------:R2:W-:Y:S03]  /*5860*/  STSM.16.M88.4 [R18+0x26800], R156 ;  /* 0x0268009c12007844 */ /* 0x0005e60000000200 */
[----:B------:R-:W-:Y:S02]  /*5870*/  FADD.FTZ R38, R44, R51 ;  /* 0x000000332c267221 */ /* 0x000fe40000010000 */
[----:B------:R-:W5:Y:S01]  /*5880*/  MUFU.EX2 R27, R27 ;  /* 0x0000001b001b7308 */ /* 0x000f620000000800 */
[----:B-1----:R-:W-:Y:S01]  /*5890*/  FADD.FTZ R37, R25, R50 ;  /* 0x0000003219257221 */ /* 0x002fe20000010000 */
[----:B------:R-:W-:Y:S01]  /*58a0*/  FADD.FTZ R39, R45, R38 ;  /* 0x000000262d277221 */ /* 0x000fe20000010000 */
[----:B------:R-:W-:-:S05]  /*58b0*/  F2FP.BF16.F32.PACK_AB R161, R25, R24 ;  /* 0x0000001819a1723e */ /* 0x000fca00000010ff */
[----:B------:R-:W1:Y:S01]  /*58c0*/  MUFU.EX2 R28, R28 ;  /* 0x0000001c001c7308 */ /* 0x000e620000000800 */
[----:B----4-:R-:W-:-:S07]  /*58d0*/  FADD.FTZ R34, R26, R37 ;  /* 0x000000251a227221 */ /* 0x010fce0000010000 */
[----:B------:R-:W4:Y:S01]  /*58e0*/  MUFU.EX2 R29, R29 ;  /* 0x0000001d001d7308 */ /* 0x000f220000000800 */
[C---:B-----5:R-:W-:Y:S01]  /*58f0*/  FADD.FTZ R37, R27.reuse, R34 ;  /* 0x000000221b257221 */ /* 0x060fe20000010000 */
[----:B------:R-:W-:-:S05]  /*5900*/  F2FP.BF16.F32.PACK_AB R163, R27, R26 ;  /* 0x0000001a1ba3723e */ /* 0x000fca00000010ff */
[----:B------:R2:W-:Y:S01]  /*5910*/  STSM.16.M88.4 [R19], R160 ;  /* 0x000000a013007844 */ /* 0x0005e20000000200 */
[----:B------:R-:W5:Y:S01]  /*5920*/  MUFU.EX2 R30, R30 ;  /* 0x0000001e001e7308 */ /* 0x000f620000000800 */
[----:B-1----:R-:W-:-:S07]  /*5930*/  FADD.FTZ R14, R28, R37 ;  /* 0x000000251c0e7221 */ /* 0x002fce0000010000 */
[----:B------:R-:W1:Y:S01]  /*5940*/  MUFU.EX2 R31, R31 ;  /* 0x0000001f001f7308 */ /* 0x000e620000000800 */
[C---:B----4-:R-:W-:Y:S01]  /*5950*/  FADD.FTZ R15, R29.reuse, R14 ;  /* 0x0000000e1d0f7221 */ /* 0x050fe20000010000 */
[----:B------:R-:W-:Y:S01]  /*5960*/  FADD.FTZ R14, R46, R39 ;  /* 0x000000272e0e7221 */ /* 0x000fe20000010000 */
[----:B------:R-:W-:-:S03]  /*5970*/  F2FP.BF16.F32.PACK_AB R165, R29, R28 ;  /* 0x0000001c1da5723e */ /* 0x000fc600000010ff */
[----:B------:R-:W-:Y:S02]  /*5980*/  FADD.FTZ R47, R47, R14 ;  /* 0x0000000e2f2f7221 */ /* 0x000fe40000010000 */
[----:B------:R-:W-:Y:S01]  /*5990*/  MUFU.EX2 R3, R3 ;  /* 0x0000000300037308 */ /* 0x000fe20000000800 */
[----:B-----5:R-:W-:Y:S01]  /*59a0*/  FADD.FTZ R20, R30, R15 ;  /* 0x0000000f1e147221 */ /* 0x020fe20000010000 */
[----:B------:R-:W-:-:S04]  /*59b0*/  FADD.FTZ R48, R48, R47 ;  /* 0x0000002f30307221 */ /* 0x000fc80000010000 */
[----:B------:R-:W-:Y:S02]  /*59c0*/  FADD.FTZ R48, R49, R48 ;  /* 0x0000003031307221 */ /* 0x000fe40000010000 */
[----:B------:R-:W4:Y:S01]  /*59d0*/  MUFU.EX2 R32, R32 ;  /* 0x0000002000207308 */ /* 0x000f220000000800 */
[C---:B-1----:R-:W-:Y:S01]  /*59e0*/  FADD.FTZ R20, R31.reuse, R20 ;  /* 0x000000141f147221 */ /* 0x042fe20000010000 */
[----:B------:R-:W-:-:S05]  /*59f0*/  F2FP.BF16.F32.PACK_AB R167, R31, R30 ;  /* 0x0000001e1fa7723e */ /* 0x000fca00000010ff */
[----:B------:R2:W-:Y:S01]  /*5a00*/  STSM.16.M88.4 [R23], R164 ;  /* 0x000000a417007844 */ /* 0x0005e20000000200 */
[----:B------:R-:W1:Y:S08]  /*5a10*/  MUFU.EX2 R36, R36 ;  /* 0x0000002400247308 */ /* 0x000e700000000800 */
[----:B------:R-:W5:Y:S01]  /*5a20*/  MUFU.EX2 R4, R4 ;  /* 0x0000000400047308 */ /* 0x000f620000000800 */
[----:B----4-:R-:W-:Y:S01]  /*5a30*/  F2FP.BF16.F32.PACK_AB R169, R32, R3 ;  /* 0x0000000320a9723e */ /* 0x010fe200000010ff */
[----:B------:R-:W-:-:S04]  /*5a40*/  FADD.FTZ R3, R3, R20 ;  /* 0x0000001403037221 */ /* 0x000fc80000010000 */
[----:B------:R-:W-:Y:S02]  /*5a50*/  FADD.FTZ R3, R32, R3 ;  /* 0x0000000320037221 */ /* 0x000fe40000010000 */
[----:B------:R-:W4:Y:S01]  /*5a60*/  MUFU.EX2 R33, R33 ;  /* 0x0000002100217308 */ /* 0x000f220000000800 */
[----:B-1----:R-:W-:Y:S01]  /*5a70*/  F2FP.BF16.F32.PACK_AB R170, R36, R35 ;  /* 0x0000002324aa723e */ /* 0x002fe200000010ff */
[----:B------:R-:W-:Y:S01]  /*5a80*/  FADD.FTZ R35, R35, R48 ;  /* 0x0000003023237221 */ /* 0x000fe20000010000 */
[----:B-----5:R-:W-:Y:S01]  /*5a90*/  FADD.FTZ R14, R4, R3 ;  /* 0x00000003040e7221 */ /* 0x020fe20000010000 */
[C---:B----4-:R-:W-:Y:S02]  /*5aa0*/  F2FP.BF16.F32.PACK_AB R171, R33.reuse, R4 ;  /* 0x0000000421ab723e */ /* 0x050fe400000010ff */
[----:B------:R-:W-:Y:S01]  /*5ab0*/  FADD.FTZ R4, R36, R35 ;  /* 0x0000002324047221 */ /* 0x000fe20000010000 */
[----:B------:R-:W-:Y:S02]  /*5ac0*/  FADD.FTZ R3, R33, R14 ;  /* 0x0000000e21037221 */ /* 0x000fe40000010000 */
[----:B------:R2:W-:Y:S01]  /*5ad0*/  STSM.16.M88.4 [R22], R168 ;  /* 0x000000a816007844 */ /* 0x0005e20000000200 */
[----:B------:R-:W-:Y:S05]  /*5ae0*/  @!P0 BRA `(.L_x_1316) ;  /* 0x0000000000048947 */ /* 0x000fea0003800000 */
[----:B------:R-:W-:Y:S01]  /*5af0*/  BPT.TRAP 0x1 ;  /* 0x000000040000795c */ /* 0x000fe20000300000 */
.L_x_1316:
[----:B------:R1:W4:Y:S01]  /*5b00*/  SYNCS.PHASECHK.TRANS64.TRYWAIT P3, [R6+URZ+0x28c50], R13 ;  /* 0x028c500d060075a7 */ /* 0x000322000806017f */
[----:B------:R-:W-:Y:S05]  /*5b10*/  @!P0 BRA `(.L_x_1317) ;  /* 0x0000000000048947 */ /* 0x000fea0003800000 */
[----:B------:R-:W-:Y:S01]  /*5b20*/  BPT.TRAP 0x1 ;  /* 0x000000040000795c */ /* 0x000fe20000300000 */
.L_x_1317:
[----:B----4-:R-:W-:Y:S05]  /*5b30*/  @P3 BRA `(.L_x_1318) ;  /* 0x0000000000083947 */ /* 0x010fea0003800000 */
[----:B------:R-:W4:Y:S02]  /*5b40*/  SYNCS.PHASECHK.TRANS64.TRYWAIT P3, [R6+URZ+0x28c50], R13 ;  /* 0x028c500d060075a7 */ /* 0x000f24000806017f */
[----:B----4-:R-:W-:Y:S05]  /*5b50*/  @!P3 BRA `(.L_x_1319) ;  /* 0x000000cc0000b947 */ /* 0x010fea0003800000 */
.L_x_1318:
[----:B------:R-:W-:Y:S01]  /*5b60*/  ULEA UR11, UR39, UR45, 0xc ;  /* 0x0000002d270b7291 */ /* 0x000fe2000f8e603f */
[----:B------:R-:W-:Y:S01]  /*5b70*/  WARPGROUP.ARRIVE ;  /* 0x00000000000079c5 */ /* 0x000fe20000000000 */
[----:B------:R-:W-:Y:S01]  /*5b80*/  UMOV UR7, 0x40000040 ;  /* 0x4000004000077882 */ /* 0x000fe20000000000 */
[----:B-1-34-:R-:W-:-:S04]  /*5b90*/  @!P1 IADD3 R6, R6, 0x28c60, RZ ;  /* 0x00028c6006069810 */ /* 0x01afc80007ffe0ff */
[----:B------:R-:W-:Y:S01]  /*5ba0*/  UMOV UR6, UR11 ;  /* 0x0000000b00067c82 */ /* 0x000fe20008000000 */
[----:B------:R-:W-:Y:S01]  /*5bb0*/  @!P1 PRMT R6, RZ, 0x654, R6 ;  /* 0x00000654ff069816 */ /* 0x000fe20000000006 */
[----:B------:R-:W-:Y:S01]  /*5bc0*/  HGMMA.64x256x16.F32.BF16 R24, R156, gdesc[UR4].tnspB, RZ, !UPT, gsb0 ;  /* 0x43e000049c187df0 */ /* 0x000fe2000c0018ff */
        /* <DEDUP_REMOVED lines=28> */
[----:B-1----:R-:W-:-:S02]  /*5d90*/  IMAD R6, R9, UR49, -R12 ;  /* 0x0000003109067c24 */ /* 0x002fc4000f8e0a0c */
[----:B------:R-:W-:Y:S02]  /*5da0*/  VIADD R9, R152, 0xfffffffe ;  /* 0xfffffffe98097836 */ /* 0x000fe40000000000 */
[----:B------:R-:W-:-:S05]  /*5db0*/  VIADD R13, R6, UR42 ;  /* 0x0000002a060d7c36 */ /* 0x000fca0008000000 */
[----:B------:R-:W-:Y:S01]  /*5dc0*/  IADD3 R10, R13, R10, RZ ;  /* 0x0000000a0d0a7210 */ /* 0x000fe20007ffe0ff */
[----:B------:R-:W-:Y:S06]  /*5dd0*/  @!P2 BRA `(.L_x_1320) ;  /* 0x000000000040a947 */ /* 0x000fec0003800000 */
[C---:B------:R-:W-:Y:S01]  /*5de0*/  ISETP.GT.AND P3, PT, R13.reuse, RZ, PT ;  /* 0x000000ff0d00720c */ /* 0x040fe20003f64270 */
[----:B------:R-:W-:-:S12]  /*5df0*/  VIADD R12, R13, 0xffffffff ;  /* 0xffffffff0d0c7836 */ /* 0x000fd80000000000 */
[----:B------:R-:W-:Y:S05]  /*5e00*/  @P3 BRA `(.L_x_1321) ;  /* 0x00000000001c3947 */ /* 0x000fea0003800000 */
[----:B------:R-:W-:Y:S01]  /*5e10*/  ISETP.NE.AND P3, PT, R11, 0x1, PT ;  /* 0x000000010b00780c */ /* 0x000fe20003f65270 */
[----:B------:R-:W-:-:S12]  /*5e20*/  IMAD.MOV R13, RZ, RZ, -R13 ;  /* 0x000000ffff0d7224 */ /* 0x000fd800078e0a0d */
[----:B------:R-:W1:Y:S02]  /*5e30*/  @P3 LDC.64 R14, c[0x0][0x9e8] ;  /* 0x00027a00ff0e3b82 */ /* 0x000e640000000a00 */
[----:B-1----:R-:W-:-:S05]  /*5e40*/  @P3 IMAD.HI.U32 R12, R13, R14, RZ ;  /* 0x0000000e0d0c3227 */ /* 0x002fca00078e00ff */
[----:B------:R-:W-:-:S04]  /*5e50*/  @P3 SHF.R.U32.HI R13, RZ, R15, R12 ;  /* 0x0000000fff0d3219 */ /* 0x000fc8000001160c */
[----:B------:R-:W-:Y:S01]  /*5e60*/  LOP3.LUT R12, RZ, R13, RZ, 0x33, !PT ;  /* 0x0000000dff0c7212 */ /* 0x000fe200078e33ff */
[----:B------:R-:W-:Y:S06]  /*5e70*/  BRA `(.L_x_1322) ;  /* 0x0000000000107947 */ /* 0x000fec0003800000 */
.L_x_1321:
[----:B------:R-:W-:-:S13]  /*5e80*/  ISETP.NE.AND P3, PT, R11, 0x1, PT ;  /* 0x000000010b00780c */ /* 0x000fda0003f65270 */
[----:B------:R-:W1:Y:S02]  /*5e90*/  @P3 LDC.64 R14, c[0x0][0x9e8] ;  /* 0x00027a00ff0e3b82 */ /* 0x000e640000000a00 */
[----:B-1----:R-:W-:-:S05]  /*5ea0*/  @P3 IMAD.HI.U32 R14, R12, R14, RZ ;  /* 0x0000000e0c0e3227 */ /* 0x002fca00078e00ff */
[----:B------:R-:W-:-:S07]  /*5eb0*/  @P3 SHF.R.U32.HI R12, RZ, R15, R14 ;  /* 0x0000000fff0c3219 */ /* 0x000fce000001160e */
.L_x_1322:
[----:B------:R-:W-:-:S05]  /*5ec0*/  IMAD R11, R12, R11, R11 ;  /* 0x0000000b0c0b7224 */ /* 0x000fca00078e020b */
[----:B------:R-:W-:-:S07]  /*5ed0*/  VIMNMX R10, R10, R11, PT ;  /* 0x0000000b0a0a7248 */ /* 0x000fce0003fe0100 */
.L_x_1320:
[----:B------:R-:W-:Y:S01]  /*5ee0*/  SHF.R.S32.HI R11, RZ, 0x1f, R10 ;  /* 0x0000001fff0b7819 */ /* 0x000fe2000001140a */
[----:B------:R-:W-:Y:S01]  /*5ef0*/  ULDC UR25, c[0x0][0x9e4] ;  /* 0x0002790000197ab9 */ /* 0x000fe20000000800 */
[----:B------:R-:W-:Y:S01]  /*5f00*/  ULDC UR24, c[0x0][0x288] ;  /* 0x0000a20000187ab9 */ /* 0x000fe20000000800 */
[----:B------:R-:W-:Y:S01]  /*5f10*/  ULDC UR21, c[0x0][0x988] ;  /* 0x0002620000157ab9 */ /* 0x000fe20000000800 */
[----:B------:R-:W-:Y:S01]  /*5f20*/  LEA.HI R11, R11, R10, RZ, 0x6 ;  /* 0x0000000a0b0b7211 */ /* 0x000fe200078f30ff */
[----:B------:R-:W-:Y:S01]  /*5f30*/  ULDC UR23, c[0x0][0x9d8] ;  /* 0x0002760000177ab9 */ /* 0x000fe20000000800 */
[----:B------:R-:W-:Y:S02]  /*5f40*/  ULDC UR22, c[0x0][0x9e0] ;  /* 0x0002780000167ab9 */ /* 0x000fe40000000800 */
[----:B------:R-:W-:-:S04]  /*5f50*/  SHF.R.S32.HI R11, RZ, 0x6, R11 ;  /* 0x00000006ff0b7819 */ /* 0x000fc8000001140b */
[----:B------:R-:W-:-:S04]  /*5f60*/  VIMNMX R12, R11, UR41, !PT ;  /* 0x000000290b0c7c48 */ /* 0x000fc8000ffe0100 */
[----:B------:R-:W-:-:S13]  /*5f70*/  ISETP.GE.AND P3, PT, R9, R12, PT ;  /* 0x0000000c0900720c */ /* 0x000fda0003f66270 */
[----:B------:R-:W-:Y:S05]  /*5f80*/  @!P3 BRA `(.L_x_1323) ;  /* 0x0000002400acb947 */ /* 0x000fea0003800000 */
.L_x_1340:
[----:B------:R-:W-:-:S04]  /*5f90*/  UIADD3 UR26, UR39, 0x1, URZ ;  /* 0x00000001271a7890 */ /* 0x000fc8000fffe03f */
[----:B------:R-:W-:-:S04]  /*5fa0*/  UISETP.NE.AND UP0, UPT, UR26, 0x2, UPT ;  /* 0x000000021a00788c */ /* 0x000fc8000bf05270 */
[----:B------:R-:W-:Y:S02]  /*5fb0*/  USEL UR6, URZ, 0x1, UP0 ;  /* 0x000000013f067887 */ /* 0x000fe40008000000 */
[----:B------:R-:W-:Y:S02]  /*5fc0*/  USEL UR26, UR26, URZ, UP0 ;  /* 0x0000003f1a1a7287 */ /* 0x000fe40008000000 */
[----:B------:R-:W-:Y:S01]  /*5fd0*/  ULOP3.LUT UR38, UR38, UR6, URZ, 0x3c, !UPT ;  /* 0x0000000626267292 */ /* 0x000fe2000f8e3c3f */
[----:B-123--:R-:W-:Y:S11]  /*5fe0*/  @!P0 BRA `(.L_x_1324) ;  /* 0x0000000000048947 */ /* 0x00eff60003800000 */
[----:B------:R-:W-:Y:S01]  /*5ff0*/  BPT.TRAP 0x1 ;  /* 0x000000040000795c */ /* 0x000fe20000300000 */
.L_x_1324:
[----:B------:R-:W-:Y:S01]  /*6000*/  ULEA UR27, UR26, UR48, 0x3 ;  /* 0x000000301a1b7291 */ /* 0x000fe2000f8e183f */
[----:B------:R-:W-:-:S04]  /*6010*/  MOV R10, UR38 ;  /* 0x00000026000a7c02 */ /* 0x000fc80008000f00 */
[----:B------:R-:W-:-:S04]  /*6020*/  SHF.L.U32 R10, R10, 0x1f, RZ ;  /* 0x0000001f0a0a7819 */ /* 0x000fc800000006ff */
[----:B------:R1:W3:Y:S01]  /*6030*/  SYNCS.PHASECHK.TRANS64.TRYWAIT P3, [UR27+0x28c30], R10 ;  /* 0x028c300aff0075a7 */ /* 0x0002e2000806015b */
[----:B------:R-:W-:Y:S05]  /*6040*/  @!P0 BRA `(.L_x_1325) ;  /* 0x0000000000048947 */ /* 0x000fea0003800000 */
[----:B------:R-:W-:Y:S01]  /*6050*/  BPT.TRAP 0x1 ;  /* 0x000000040000795c */ /* 0x000fe20000300000 */
.L_x_1325:
[----:B---3--:R-:W-:Y:S05]  /*6060*/  @P3 BRA `(.L_x_1326) ;  /* 0x0000000000083947 */ /* 0x008fea0003800000 */
[----:B------:R-:W3:Y:S02]  /*6070*/  SYNCS.PHASECHK.TRANS64.TRYWAIT P3, [UR27+0x28c30], R10 ;  /* 0x028c300aff0075a7 */ /* 0x000ee4000806015b */
[----:B---3--:R-:W-:Y:S05]  /*6080*/  @!P3 BRA `(.L_x_1327) ;  /* 0x000000c400c8b947 */ /* 0x008fea0003800000 */
.L_x_1326:
[----:B------:R-:W-:Y:S01]  /*6090*/  R2UR UR18, R0 ;  /* 0x00000000001272ca */ /* 0x000fe200000e0000 */
[----:B--2---:R-:W-:Y:S01]  /*60a0*/  WARPGROUP.ARRIVE ;  /* 0x00000000000079c5 */ /* 0x004fe20000000000 */
[----:B------:R-:W-:Y:S01]  /*60b0*/  UMOV UR19, 0x40000040 ;  /* 0x4000004000137882 */ /* 0x000fe20000000000 */
[----:B------:R-:W-:Y:S01]  /*60c0*/  UMOV UR7, 0x40000040 ;  /* 0x4000004000077882 */ /* 0x000fe20000000000 */
[----:B------:R-:W-:Y:S01]  /*60d0*/  UMOV UR11, 0x40000040 ;  /* 0x40000040000b7882 */ /* 0x000fe20000000000 */
[----:B------:R-:W-:Y:S01]  /*60e0*/  UMOV UR15, 0x40000040 ;  /* 0x40000040000f7882 */ /* 0x000fe20000000000 */
[----:B------:R-:W2:Y:S01]  /*60f0*/  LDC R15, c[0x0][0x2e0] ;  /* 0x0000b800ff0f7b82 */ /* 0x000ea20000000800 */
[----:B------:R-:W-:-:S04]  /*6100*/  IMAD.U32 R13, RZ, RZ, UR27 ;  /* 0x0000001bff0d7e24 */ /* 0x000fc8000f8e00ff */
[----:B------:R-:W-:Y:S02]  /*6110*/  @!P1 VIADD R14, R13, 0x28c40 ;  /* 0x00028c400d0e9836 */ /* 0x000fe40000000000 */
[----:B------:R-:W-:-:S03]  /*6120*/  ULEA UR18, UR26, UR18, 0x9 ;  /* 0x000000121a127291 */ /* 0x000fc6000f8e483f */
[----:B------:R-:W-:Y:S01]  /*6130*/  @!P1 PRMT R14, RZ, 0x654, R14 ;  /* 0x00000654ff0e9816 */ /* 0x000fe2000000000e */
[----:B------:R-:W-:Y:S02]  /*6140*/  UIADD3 UR6, UR18, 0x2, URZ ;  /* 0x0000000212067890 */ /* 0x000fe4000fffe03f */
[----:B------:R-:W-:Y:S02]  /*6150*/  UIADD3 UR10, UR18, 0x4, URZ ;  /* 0x00000004120a7890 */ /* 0x000fe4000fffe03f */
[----:B------:R-:W-:Y:S02]  /*6160*/  UIADD3 UR14, UR18, 0x6, URZ ;  /* 0x00000006120e7890 */ /* 0x000fe4000fffe03f */
[----:B------:R-:W-:Y:S03]  /*6170*/  HGMMA.64x64x16.F32.BF16 R152, gdesc[UR16], RZ, !UPT, gsb0 ;  /* 0x00e00000109879f0 */ /* 0x000fe6000c0018ff */
        /* <DEDUP_REMOVED lines=12> */
[----:B---3--:R-:W-:Y:S01]  /*6240*/  FMUL.FTZ R11, R154, UR23 ;  /* 0x000000179a0b7c20 */ /* 0x008fe20008410000 */
        /* <DEDUP_REMOVED lines=27> */
[----:B------:R-:W-:Y:S01]  /*6400*/  SHF.L.U32 R178, R9, 0x6, RZ ;  /* 0x0000000609b27819 */ /* 0x000fe200000006ff */
[----:B------:R-:W-:Y:S01]  /*6410*/  FMUL.FTZ R167, R183, UR23 ;  /* 0x00000017b7a77c20 */ /* 0x000fe20008410000 */
[----:B------:R3:W-:Y:S01]  /*6420*/  @!P1 SYNCS.ARRIVE.TRANS64.RED.A1T0 RZ, [R14+URZ], RZ ;  /* 0x000000ff0eff99a7 */ /* 0x0007e2000810043f */
[----:B------:R-:W4:Y:S01]  /*6430*/  MUFU.TANH R192, R192 ;  /* 0x000000c000c07308 */ /* 0x000f220000002400 */
[----:B------:R-:W-:Y:S01]  /*6440*/  FMUL.FTZ R176, R176, UR23 ;  /* 0x00000017b0b07c20 */ /* 0x000fe20008410000 */
[----:B---3--:R-:W-:-:S06]  /*6450*/  IADD3 R14, -R178, 0x1, RZ ;  /* 0x00000001b20e7810 */ /* 0x008fcc0007ffe1ff */
[----:B------:R-:W3:Y:S01]  /*6460*/  MUFU.TANH R193, R193 ;  /* 0x000000c100c17308 */ /* 0x000ee20000002400 */
[----:B--2---:R-:W-:-:S07]  /*6470*/  IMAD R15, R15, UR49, R14 ;  /* 0x000000310f0f7c24 */ /* 0x004fce000f8e020e */
[----:B------:R-:W2:Y:S01]  /*6480*/  MUFU.TANH R11, R11 ;  /* 0x0000000b000b7308 */ /* 0x000ea20000002400 */
[----:B------:R-:W-:-:S04]  /*6490*/  IADD3 R174, R15, -UR24, -R2 ;  /* 0x800000180fae7c10 */ /* 0x000fc8000fffe802 */
[----:B------:R-:W-:-:S03]  /*64a0*/  IADD3 R177, R5, UR20, R174 ;  /* 0x0000001405b17c10 */ /* 0x000fc6000fffe0ae */
        /* <DEDUP_REMOVED lines=28> */
[----:B------:R5:W1:Y:S02]  /*6670*/  MUFU.TANH R199, R176 ;  /* 0x000000b000c77308 */ /* 0x000a640000002400 */
[----:B-----5:R-:W-:Y:S01]  /*6680*/  IADD3 R176, R5, UR22, R174 ;  /* 0x0000001605b07c10 */ /* 0x020fe2000fffe0ae */
[----:B--234-:R-:W-:Y:S06]  /*6690*/  @!P2 BRA `(.L_x_1328) ;  /* 0x000000000058a947 */ /* 0x01cfec0003800000 */
[----:B------:R-:W-:Y:S01]  /*66a0*/  IMAD.IADD R171, R5, 0x1, R6 ;  /* 0x0000000105ab7824 */ /* 0x000fe200078e0206 */
[----:B------:R-:W-:Y:S04]  /*66b0*/  BSSY B0, `(.L_x_1329) ;  /* 0x0000010000007945 */ /* 0x000fe80003800000 */
[----:B------:R-:W-:-:S13]  /*66c0*/  ISETP.GT.AND P3, PT, R171, -0x1, PT ;  /* 0xffffffffab00780c */ /* 0x000fda0003f64270 */
[----:B------:R-:W-:Y:S05]  /*66d0*/  @P3 BRA `(.L_x_1330) ;  /* 0x0000000000203947 */ /* 0x000fea0003800000 */
[----:B------:R-:W-:Y:S01]  /*66e0*/  IMAD.U32 R170, RZ, RZ, UR25 ;  /* 0x00000019ffaa7e24 */ /* 0x000fe2000f8e00ff */
[----:B------:R-:W-:-:S04]  /*66f0*/  LOP3.LUT R171, RZ, R171, RZ, 0x33, !PT ;  /* 0x000000abffab7212 */ /* 0x000fc800078e33ff */
[----:B------:R-:W-:-:S13]  /*6700*/  ISETP.NE.AND P3, PT, R170, 0x1, PT ;  /* 0x00000001aa00780c */ /* 0x000fda0003f65270 */
[----:B------:R-:W2:Y:S02]  /*6710*/  @P3 LDC.64 R14, c[0x0][0x9e8] ;  /* 0x00027a00ff0e3b82 */ /* 0x000ea40000000a00 */
[----:B--2---:R-:W-:-:S05]  /*6720*/  @P3 IMAD.HI.U32 R14, R171, R14, RZ ;  /* 0x0000000eab0e3227 */ /* 0x004fca00078e00ff */
[----:B------:R-:W-:-:S04]  /*6730*/  @P3 SHF.R.U32.HI R171, RZ, R15, R14 ;  /* 0x0000000fffab3219 */ /* 0x000fc8000001160e */
[----:B------:R-:W-:Y:S01]  /*6740*/  LOP3.LUT R171, RZ, R171, RZ, 0x33, !PT ;  /* 0x000000abffab7212 */ /* 0x000fe200078e33ff */
[----:B------:R-:W-:Y:S06]  /*6750*/  BRA `(.L_x_1331) ;  /* 0x0000000000147947 */ /* 0x000fec0003800000 */
.L_x_1330:
[----:B------:R-:W-:-:S04]  /*6760*/  MOV R170, UR25 ;  /* 0x0000001900aa7c02 */ /* 0x000fc80008000f00 */
[----:B------:R-:W-:-:S13]  /*6770*/  ISETP.NE.AND P3, PT, R170, 0x1, PT ;  /* 0x00000001aa00780c */ /* 0x000fda0003f65270 */
[----:B------:R-:W2:Y:S02]  /*6780*/  @P3 LDC.64 R14, c[0x0][0x9e8] ;  /* 0x00027a00ff0e3b82 */ /* 0x000ea40000000a00 */
[----:B--2---:R-:W-:-:S05]  /*6790*/  @P3 IMAD.HI.U32 R14, R171, R14, RZ ;  /* 0x0000000eab0e3227 */ /* 0x004fca00078e00ff */
[----:B------:R-:W-:-:S07]  /*67a0*/  @P3 SHF.R.U32.HI R171, RZ, R15, R14 ;  /* 0x0000000fffab3219 */ /* 0x000fce000001160e */
.L_x_1331:
[----:B------:R-:W-:Y:S05]  /*67b0*/  BSYNC B0 ;  /* 0x0000000000007941 */ /* 0x000fea0003800000 */
.L_x_1329:
[----:B------:R-:W-:-:S04]  /*67c0*/  IMAD R171, R171, R170, -R178 ;  /* 0x000000aaabab7224 */ /* 0x000fc800078e0ab2 */
[----:B------:R-:W-:-:S05]  /*67d0*/  IMAD.IADD R171, R171, 0x1, -R2 ;  /* 0x00000001abab7824 */ /* 0x000fca00078e0a02 */
[----:B------:R-:W-:Y:S02]  /*67e0*/  VIADDMNMX R176, R171, R170, R176, PT ;  /* 0x000000aaabb07246 */ /* 0x000fe400038001b0 */
[----:B------:R-:W-:-:S07]  /*67f0*/  VIMNMX R177, R177, R171, !PT ;  /* 0x000000abb1b17248 */ /* 0x000fce0007fe0100 */
.L_x_1328:
[----:B------:R-:W-:Y:S01]  /*6800*/  ISETP.GT.AND P3, PT, R9, -0x1, PT ;  /* 0xffffffff0900780c */ /* 0x000fe20003f64270 */
[C---:B------:R-:W-:Y:S01]  /*6810*/  VIADD R14, R174.reuse, UR22 ;  /* 0x00000016ae0e7c36 */ /* 0x040fe20008000000 */
[----:B------:R-:W-:Y:S02]  /*6820*/  IADD3 R174, R174, UR20, RZ ;  /* 0x00000014aeae7c10 */ /* 0x000fe4000fffe0ff */
[C---:B------:R-:W-:Y:S02]  /*6830*/  ISETP.GT.AND P4, PT, R177.reuse, RZ, P3 ;  /* 0x000000ffb100720c */ /* 0x040fe40001f84270 */
[C---:B------:R-:W-:Y:S02]  /*6840*/  ISETP.GT.AND P6, PT, R177.reuse, 0x1, P3 ;  /* 0x00000001b100780c */ /* 0x040fe40001fc4270 */
[----:B------:R-:W-:Y:S02]  /*6850*/  ISETP.LT.OR P5, PT, R176, 0x1, P4 ;  /* 0x00000001b000780c */ /* 0x000fe400027a1670 */
[----:B------:R-:W-:-:S02]  /*6860*/  ISETP.GT.AND P4, PT, R177, 0x8, P3 ;  /* 0x00000008b100780c */ /* 0x000fc40001f84270 */
[----:B------:R-:W-:Y:S02]  /*6870*/  FSEL R192, R192, -INF , !P5 ;  /* 0xff800000c0c07808 */ /* 0x000fe40006800000 */
[----:B------:R-:W-:Y:S02]  /*6880*/  ISETP.GT.AND P5, PT, R177, 0x9, P3 ;  /* 0x00000009b100780c */ /* 0x000fe40001fa4270 */
[C---:B------:R-:W-:Y:S02]  /*6890*/  ISETP.LT.OR P6, PT, R176.reuse, 0x2, P6 ;  /* 0x00000002b000780c */ /* 0x040fe400037c1670 */
[C---:B------:R-:W-:Y:S02]  /*68a0*/  ISETP.LT.OR P4, PT, R176.reuse, 0x9, P4 ;  /* 0x00000009b000780c */ /* 0x040fe40002781670 */
[----:B------:R-:W-:Y:S02]  /*68b0*/  ISETP.LT.OR P5, PT, R176, 0xa, P5 ;  /* 0x0000000ab000780c */ /* 0x000fe40002fa1670 */
[----:B------:R-:W-:-:S02]  /*68c0*/  FSEL R193, R193, -INF , !P6 ;  /* 0xff800000c1c17808 */ /* 0x000fc40007000000 */
[----:B-1----:R-:W-:Y:S02]  /*68d0*/  FSEL R194, R194, -INF , !P4 ;  /* 0xff800000c2c27808 */ /* 0x002fe40006000000 */
[----:B------:R-:W-:Y:S02]  /*68e0*/  FSEL R195, R195, -INF , !P5 ;  /* 0xff800000c3c37808 */ /* 0x000fe40006800000 */
[C---:B------:R-:W-:Y:S02]  /*68f0*/  ISETP.GT.AND P6, PT, R177.reuse, 0x10, P3 ;  /* 0x00000010b100780c */ /* 0x040fe40001fc4270 */
[C---:B------:R-:W-:Y:S02]  /*6900*/  ISETP.GT.AND P4, PT, R177.reuse, 0x11, P3 ;  /* 0x00000011b100780c */ /* 0x040fe40001f84270 */
[----:B------:R-:W-:Y:S02]  /*6910*/  ISETP.GT.AND P5, PT, R177, 0x18, P3 ;  /* 0x00000018b100780c */ /* 0x000fe40001fa4270 */
[----:B------:R-:W-:-:S02]  /*6920*/  ISETP.LT.OR P6, PT, R176, 0x11, P6 ;  /* 0x00000011b000780c */ /* 0x000fc400037c1670 */
[C---:B------:R-:W-:Y:S02]  /*6930*/  ISETP.LT.OR P4, PT, R176.reuse, 0x12, P4 ;  /* 0x00000012b000780c */ /* 0x040fe40002781670 */
[----:B------:R-:W-:Y:S02]  /*6940*/  ISETP.LT.OR P5, PT, R176, 0x19, P5 ;  /* 0x00000019b000780c */ /* 0x000fe40002fa1670 */
[----:B------:R-:W-:Y:S02]  /*6950*/  FSEL R196, R196, -INF , !P6 ;  /* 0xff800000c4c47808 */ /* 0x000fe40007000000 */
[----:B------:R-:W-:Y:S02]  /*6960*/  FSEL R173, R161, -INF , !P4 ;  /* 0xff800000a1ad7808 */ /* 0x000fe40006000000 */
[----:B------:R-:W-:Y:S02]  /*6970*/  FSEL R164, R164, -INF , !P5 ;  /* 0xff800000a4a47808 */ /* 0x000fe40006800000 */
[----:B------:R-:W-:-:S02]  /*6980*/  ISETP.GT.AND P6, PT, R177, 0x19, P3 ;  /* 0x00000019b100780c */ /* 0x000fc40001fc4270 */
[C---:B------:R-:W-:Y:S02]  /*6990*/  ISETP.GT.AND P4, PT, R177.reuse, 0x20, P3 ;  /* 0x00000020b100780c */ /* 0x040fe40001f84270 */
[----:B------:R-:W-:Y:S02]  /*69a0*/  ISETP.GT.AND P5, PT, R177, 0x21, P3 ;  /* 0x00000021b100780c */ /* 0x000fe40001fa4270 */
[C---:B------:R-:W-:Y:S02]  /*69b0*/  ISETP.LT.OR P6, PT, R176.reuse, 0x1a, P6 ;  /* 0x0000001ab000780c */ /* 0x040fe400037c1670 */
[C---:B------:R-:W-:Y:S02]  /*69c0*/  ISETP.LT.OR P4, PT, R176.reuse, 0x21, P4 ;  /* 0x00000021b000780c */ /* 0x040fe40002781670 */
[----:B------:R-:W-:Y:S02]  /*69d0*/  ISETP.LT.OR P5, PT, R176, 0x22, P5 ;  /* 0x00000022b000780c */ /* 0x000fe40002fa1670 */
[----:B------:R-:W-:-:S02]  /*69e0*/  FSEL R172, R165, -INF , !P6 ;  /* 0xff800000a5ac7808 */ /* 0x000fc40007000000 */
[----:B------:R-:W-:Y:S02]  /*69f0*/  FSEL R170, R168, -INF , !P4 ;  /* 0xff800000a8aa7808 */ /* 0x000fe40006000000 */
        /* <DEDUP_REMOVED lines=16> */
[----:B------:R-:W-:-:S02]  /*6b00*/  IADD3 R177, R174, 0x8, R5 ;  /* 0x00000008aeb17810 */ /* 0x000fc40007ffe005 */
[----:B------:R-:W-:Y:S02]  /*6b10*/  IADD3 R176, R14, 0x8, R5 ;  /* 0x000000080eb07810 */ /* 0x000fe40007ffe005 */
[----:B------:R-:W-:Y:S02]  /*6b20*/  FSEL R175, R175, -INF , !P6 ;  /* 0xff800000afaf7808 */ /* 0x000fe40007000000 */
[----:B------:R-:W-:Y:S02]  /*6b30*/  FSEL R174, R180, -INF , !P4 ;  /* 0xff800000b4ae7808 */ /* 0x000fe40006000000 */
[----:B------:R-:W-:Y:S01]  /*6b40*/  FSEL R168, R181, -INF , !P5 ;  /* 0xff800000b5a87808 */ /* 0x000fe20006800000 */
[----:B------:R-:W-:Y:S06]  /*6b50*/  @!P2 BRA `(.L_x_1332) ;  /* 0x00000000005ca947 */ /* 0x000fec0003800000 */
[----:B------:R-:W-:Y:S01]  /*6b60*/  IMAD.IADD R179, R5, 0x1, R6 ;  /* 0x0000000105b37824 */ /* 0x000fe200078e0206 */
[----:B------:R-:W-:Y:S03]  /*6b70*/  BSSY B0, `(.L_x_1333) ;  /* 0x0000011000007945 */ /* 0x000fe60003800000 */
[----:B------:R-:W-:-:S05]  /*6b80*/  VIADD R179, R179, 0x8 ;  /* 0x00000008b3b37836 */ /* 0x000fca0000000000 */
[----:B------:R-:W-:-:S13]  /*6b90*/  ISETP.GT.AND P4, PT, R179, -0x1, PT ;  /* 0xffffffffb300780c */ /* 0x000fda0003f84270 */
[----:B------:R-:W-:Y:S05]  /*6ba0*/  @P4 BRA `(.L_x_1334) ;  /* 0x0000000000204947 */ /* 0x000fea0003800000 */
[----:B------:R-:W-:Y:S02]  /*6bb0*/  MOV R180, UR25 ;  /* 0x0000001900b47c02 */ /* 0x000fe40008000f00 */
[----:B------:R-:W-:Y:S02]  /*6bc0*/  LOP3.LUT R179, RZ, R179, RZ, 0x33, !PT ;  /* 0x000000b3ffb37212 */ /* 0x000fe400078e33ff */
[----:B------:R-:W-:-:S13]  /*6bd0*/  ISETP.NE.AND P4, PT, R180, 0x1, PT ;  /* 0x00000001b400780c */ /* 0x000fda0003f85270 */
[----:B------:R-:W1:Y:S02]  /*6be0*/  @P4 LDC.64 R14, c[0x0][0x9e8] ;  /* 0x00027a00ff0e4b82 */ /* 0x000e640000000a00 */
[----:B-1----:R-:W-:-:S05]  /*6bf0*/  @P4 IMAD.HI.U32 R14, R179, R14, RZ ;  /* 0x0000000eb30e4227 */ /* 0x002fca00078e00ff */
[----:B------:R-:W-:-:S04]  /*6c00*/  @P4 SHF.R.U32.HI R179, RZ, R15, R14 ;  /* 0x0000000fffb34219 */ /* 0x000fc8000001160e */
[----:B------:R-:W-:Y:S01]  /*6c10*/  LOP3.LUT R179, RZ, R179, RZ, 0x33, !PT ;  /* 0x000000b3ffb37212 */ /* 0x000fe200078e33ff */
[----:B------:R-:W-:Y:S06]  /*6c20*/  BRA `(.L_x_1335) ;  /* 0x0000000000147947 */ /* 0x000fec0003800000 */
.L_x_1334:
[----:B------:R-:W-:-:S05]  /*6c30*/  IMAD.U32 R180, RZ, RZ, UR25 ;  /* 0x00000019ffb47e24 */ /* 0x000fca000f8e00ff */
[----:B------:R-:W-:-:S13]  /*6c40*/  ISETP.NE.AND P4, PT, R180, 0x1, PT ;  /* 0x00000001b400780c */ /* 0x000fda0003f85270 */
[----:B------:R-:W1:Y:S02]  /*6c50*/  @P4 LDC.64 R14, c[0x0][0x9e8] ;  /* 0x00027a00ff0e4b82 */ /* 0x000e640000000a00 */
[----:B-1----:R-:W-:-:S05]  /*6c60*/  @P4 IMAD.HI.U32 R14, R179, R14, RZ ;  /* 0x0000000eb30e4227 */ /* 0x002fca00078e00ff */
[----:B------:R-:W-:-:S07]  /*6c70*/  @P4 SHF.R.U32.HI R179, RZ, R15, R14 ;  /* 0x0000000fffb34219 */ /* 0x000fce000001160e */
.L_x_1335:
[----:B------:R-:W-:Y:S05]  /*6c80*/  BSYNC B0 ;  /* 0x0000000000007941 */ /* 0x000fea0003800000 */
.L_x_1333:
[----:B------:R-:W-:-:S04]  /*6c90*/  IMAD R179, R179, R180, -R178 ;  /* 0x000000b4b3b37224 */ /* 0x000fc800078e0ab2 */
[----:B------:R-:W-:-:S05]  /*6ca0*/  IMAD.IADD R179, R179, 0x1, -R2 ;  /* 0x00000001b3b37824 */ /* 0x000fca00078e0a02 */
[----:B------:R-:W-:Y:S02]  /*6cb0*/  VIADDMNMX R176, R179, R180, R176, PT ;  /* 0x000000b4b3b07246 */ /* 0x000fe400038001b0 */
[----:B------:R-:W-:-:S07]  /*6cc0*/  VIMNMX R177, R177, R179, !PT ;  /* 0x000000b3b1b17248 */ /* 0x000fce0007fe0100 */
.L_x_1332:
[----:B------:R-:W-:Y:S01]  /*6cd0*/  FMNMX.FTZ R14, R192, R7, !PT ;  /* 0x00000007c00e7209 */ /* 0x000fe20007810000 */
[----:B------:R-:W-:Y:S01]  /*6ce0*/  UMOV UR10, UR21 ;  /* 0x00000015000a7c82 */ /* 0x000fe20008000000 */
[----:B------:R-:W-:Y:S02]  /*6cf0*/  ISETP.GT.AND P4, PT, R177, 0x1, P3 ;  /* 0x00000001b100780c */ /* 0x000fe40001f84270 */
[----:B------:R-:W-:Y:S02]  /*6d00*/  FMNMX.FTZ R15, R193, R14, !PT ;  /* 0x0000000ec10f7209 */ /* 0x000fe40007810000 */
[----:B------:R-:W-:Y:S02]  /*6d10*/  ISETP.LT.OR P4, PT, R176, 0x2, P4 ;  /* 0x00000002b000780c */ /* 0x000fe40002781670 */
[----:B------:R-:W-:Y:S02]  /*6d20*/  FMNMX.FTZ R14, R194, R15, !PT ;  /* 0x0000000fc20e7209 */ /* 0x000fe40007810000 */
[----:B------:R-:W-:-:S02]  /*6d30*/  FSEL R20, R20, -INF , !P4 ;  /* 0xff80000014147808 */ /* 0x000fc40006000000 */
[----:B------:R-:W-:Y:S02]  /*6d40*/  FMNMX.FTZ R15, R195, R14, !PT ;  /* 0x0000000ec30f7209 */ /* 0x000fe40007810000 */
[----:B------:R-:W-:Y:S02]  /*6d50*/  ISETP.GT.AND P4, PT, R177, RZ, P3 ;  /* 0x000000ffb100720c */ /* 0x000fe40001f84270 */
[----:B------:R-:W-:Y:S02]  /*6d60*/  FMNMX.FTZ R14, R196, R15, !PT ;  /* 0x0000000fc40e7209 */ /* 0x000fe40007810000 */
[----:B------:R-:W-:Y:S02]  /*6d70*/  ISETP.LT.OR P4, PT, R176, 0x1, P4 ;  /* 0x00000001b000780c */ /* 0x000fe40002781670 */
[----:B------:R-:W-:Y:S02]  /*6d80*/  FMNMX.FTZ R15, R173, R14, !PT ;  /* 0x0000000ead0f7209 */ /* 0x000fe40007810000 */
[----:B------:R-:W-:-:S02]  /*6d90*/  ISETP.GT.AND P5, PT, R177, 0x8, P3 ;  /* 0x00000008b100780c */ /* 0x000fc40001fa4270 */
[----:B------:R-:W-:Y:S02]  /*6da0*/  FMNMX.FTZ R15, R164, R15, !PT ;  /* 0x0000000fa40f7209 */ /* 0x000fe40007810000 */
[----:B------:R-:W-:Y:S02]  /*6db0*/  FSEL R11, R11, -INF , !P4 ;  /* 0xff8000000b0b7808 */ /* 0x000fe40006000000 */
        /* <DEDUP_REMOVED lines=18> */
[C---:B------:R-:W-:Y:S01]  /*6ee0*/  ISETP.GT.AND P4, PT, R177.reuse, 0x18, P3 ;  /* 0x00000018b100780c */ /* 0x040fe20001f84270 */
[----:B------:R-:W1:Y:S01]  /*6ef0*/  SHFL.BFLY PT, R14, R15, 0x2, 0x1f ;  /* 0x0c401f000f0e7f89 */ /* 0x000e6200000e0000 */
[C---:B------:R-:W-:Y:S02]  /*6f00*/  ISETP.LT.OR P6, PT, R176.reuse, 0x12, P6 ;  /* 0x00000012b000780c */ /* 0x040fe400037c1670 */
[----:B------:R-:W-:Y:S02]  /*6f10*/  ISETP.GT.AND P5, PT, R177, 0x19, P3 ;  /* 0x00000019b100780c */ /* 0x000fe40001fa4270 */
[----:B------:R-:W-:-:S02]  /*6f20*/  ISETP.LT.OR P4, PT, R176, 0x19, P4 ;  /* 0x00000019b000780c */ /* 0x000fc40002781670 */
[----:B------:R-:W-:Y:S02]  /*6f30*/  FSEL R154, R154, -INF , !P6 ;  /* 0xff8000009a9a7808 */ /* 0x000fe40007000000 */
[----:B------:R-:W-:Y:S02]  /*6f40*/  ISETP.GT.AND P6, PT, R177, 0x20, P3 ;  /* 0x00000020b100780c */ /* 0x000fe40001fc4270 */
[C---:B------:R-:W-:Y:S02]  /*6f50*/  ISETP.LT.OR P5, PT, R176.reuse, 0x1a, P5 ;  /* 0x0000001ab000780c */ /* 0x040fe40002fa1670 */
[----:B------:R-:W-:Y:S02]  /*6f60*/  FSEL R155, R155, -INF , !P4 ;  /* 0xff8000009b9b7808 */ /* 0x000fe40006000000 */
[----:B------:R-:W-:Y:S02]  /*6f70*/  ISETP.GT.AND P4, PT, R177, 0x21, P3 ;  /* 0x00000021b100780c */ /* 0x000fe40001f84270 */
[----:B------:R-:W-:-:S02]  /*6f80*/  ISETP.LT.OR P6, PT, R176, 0x21, P6 ;  /* 0x00000021b000780c */ /* 0x000fc400037c1670 */
[----:B------:R-:W-:Y:S02]  /*6f90*/  FSEL R156, R156, -INF , !P5 ;  /* 0xff8000009c9c7808 */ /* 0x000fe40006800000 */
[----:B------:R-:W-:Y:S02]  /*6fa0*/  ISETP.GT.AND P5, PT, R177, 0x28, P3 ;  /* 0x00000028b100780c */ /* 0x000fe40001fa4270 */
[----:B------:R-:W-:Y:S02]  /*6fb0*/  ISETP.LT.OR P4, PT, R176, 0x22, P4 ;  /* 0x00000022b000780c */ /* 0x000fe40002781670 */
[----:B-1----:R-:W-:Y:S02]  /*6fc0*/  FMNMX.FTZ R178, R15, R14, !PT ;  /* 0x0000000e0fb27209 */ /* 0x002fe40007810000 */
[----:B------:R-:W-:Y:S02]  /*6fd0*/  FMNMX.FTZ R15, R11, R8, !PT ;  /* 0x000000080b0f7209 */ /* 0x000fe40007810000 */
[----:B------:R-:W-:Y:S01]  /*6fe0*/  FSEL R157, R157, -INF , !P6 ;  /* 0xff8000009d9d7808 */ /* 0x000fe20007000000 */
[----:B------:R-:W1:Y:S01]  /*6ff0*/  SHFL.BFLY PT, R179, R178, 0x1, 0x1f ;  /* 0x0c201f00b2b37f89 */ /* 0x000e6200000e0000 */
[----:B------:R-:W-:-:S02]  /*7000*/  FMNMX.FTZ R15, R20, R15, !PT ;  /* 0x0000000f140f7209 */ /* 0x000fc40007810000 */
[----:B------:R-:W-:Y:S02]  /*7010*/  ISETP.LT.OR P5, PT, R176, 0x29, P5 ;  /* 0x00000029b000780c */ /* 0x000fe40002fa1670 */
[----:B------:R-:W-:Y:S02]  /*7020*/  FSEL R158, R158, -INF , !P4 ;  /* 0xff8000009e9e7808 */ /* 0x000fe40006000000 */
[----:B------:R-:W-:Y:S02]  /*7030*/  ISETP.GT.AND P4, PT, R177, 0x29, P3 ;  /* 0x00000029b100780c */ /* 0x000fe40001f84270 */
[----:B------:R-:W-:Y:S02]  /*7040*/  FSEL R159, R159, -INF , !P5 ;  /* 0xff8000009f9f7808 */ /* 0x000fe40006800000 */
[----:B------:R-:W-:Y:S02]  /*7050*/  ISETP.GT.AND P5, PT, R177, 0x30, P3 ;  /* 0x00000030b100780c */ /* 0x000fe40001fa4270 */
[----:B------:R-:W-:-:S02]  /*7060*/  ISETP.LT.OR P4, PT, R176, 0x2a, P4 ;  /* 0x0000002ab000780c */ /* 0x000fc40002781670 */
[----:B------:R-:W-:Y:S02]  /*7070*/  ISETP.LT.OR P5, PT, R176, 0x31, P5 ;  /* 0x00000031b000780c */ /* 0x000fe40002fa1670 */
[----:B------:R-:W-:Y:S02]  /*7080*/  FSEL R160, R160, -INF , !P4 ;  /* 0xff800000a0a07808 */ /* 0x000fe40006000000 */
[C---:B------:R-:W-:Y:S02]  /*7090*/  ISETP.GT.AND P4, PT, R177.reuse, 0x31, P3 ;  /* 0x00000031b100780c */ /* 0x040fe40001f84270 */
[----:B------:R-:W-:Y:S02]  /*70a0*/  FSEL R162, R162, -INF , !P5 ;  /* 0xff800000a2a27808 */ /* 0x000fe40006800000 */
[----:B------:R-:W-:Y:S02]  /*70b0*/  ISETP.GT.AND P5, PT, R177, 0x38, P3 ;  /* 0x00000038b100780c */ /* 0x000fe40001fa4270 */
[----:B-1----:R-:W-:-:S02]  /*70c0*/  FMNMX.FTZ R14, R178, R179, !PT ;  /* 0x000000b3b20e7209 */ /* 0x002fc40007810000 */
[----:B------:R-:W-:Y:S02]  /*70d0*/  FMNMX.FTZ R178, R152, R15, !PT ;  /* 0x0000000f98b27209 */ /* 0x000fe40007810000 */
[----:B------:R-:W-:Y:S02]  /*70e0*/  ISETP.LT.OR P4, PT, R176, 0x32, P4 ;  /* 0x00000032b000780c */ /* 0x000fe40002781670 */
[----:B------:R-:W-:Y:S02]  /*70f0*/  FMNMX.FTZ R178, R21, R178, !PT ;  /* 0x000000b215b27209 */ /* 0x000fe40007810000 */
[----:B------:R-:W-:Y:S02]  /*7100*/  ISETP.GT.AND P3, PT, R177, 0x39, P3 ;  /* 0x00000039b100780c */ /* 0x000fe40001f64270 */
[----:B------:R-:W-:Y:S01]  /*7110*/  FMNMX.FTZ R15, R153, R178, !PT ;  /* 0x000000b2990f7209 */ /* 0x000fe20007810000 */
[----:B------:R-:W-:Y:S01]  /*7120*/  FMUL.FTZ R178, R14, UR10 ;  /* 0x0000000a0eb27c20 */ /* 0x000fe20008410000 */
[----:B------:R-:W-:-:S02]  /*7130*/  ISETP.LT.OR P5, PT, R176, 0x39, P5 ;  /* 0x00000039b000780c */ /* 0x000fc40002fa1670 */
[----:B------:R-:W-:Y:S02]  /*7140*/  FMNMX.FTZ R180, R154, R15, !PT ;  /* 0x0000000f9ab47209 */ /* 0x000fe40007810000 */
[----:B------:R-:W-:Y:S02]  /*7150*/  FSEL R163, R163, -INF , !P4 ;  /* 0xff800000a3a37808 */ /* 0x000fe40006000000 */
[----:B------:R-:W-:Y:S02]  /*7160*/  FMNMX.FTZ R15, R155, R180, !PT ;  /* 0x000000b49b0f7209 */ /* 0x000fe40007810000 */
[----:B------:R-:W-:Y:S02]  /*7170*/  FSETP.NEU.FTZ.AND P6, PT, R14, -INF , PT ;  /* 0xff8000000e00780b */ /* 0x000fe40003fdd000 */
[----:B------:R-:W-:Y:S02]  /*7180*/  FMNMX.FTZ R180, R156, R15, !PT ;  /* 0x0000000f9cb47209 */ /* 0x000fe40007810000 */
[----:B------:R-:W-:-:S02]  /*7190*/  ISETP.LT.OR P3, PT, R176, 0x3a, P3 ;  /* 0x0000003ab000780c */ /* 0x000fc40001f61670 */
[----:B------:R-:W-:Y:S02]  /*71a0*/  FMNMX.FTZ R179, R157, R180, !PT ;  /* 0x000000b49db37209 */ /* 0x000fe40007810000 */
[----:B------:R-:W-:Y:S02]  /*71b0*/  FSEL R166, R166, -INF , !P5 ;  /* 0xff800000a6a67808 */ /* 0x000fe40006800000 */
[----:B------:R-:W-:Y:S02]  /*71c0*/  FMNMX.FTZ R182, R158, R179, !PT ;  /* 0x000000b39eb67209 */ /* 0x000fe40007810000 */
[----:B------:R-:W-:Y:S02]  /*71d0*/  FSEL R178, R178, RZ, P6 ;  /* 0x000000ffb2b27208 */ /* 0x000fe40003000000 */
[----:B------:R-:W-:Y:S02]  /*71e0*/  FMNMX.FTZ R179, R159, R182, !PT ;  /* 0x000000b69fb37209 */ /* 0x000fe40007810000 */
[----:B------:R-:W-:Y:S01]  /*71f0*/  FSEL R167, R167, -INF , !P3 ;  /* 0xff800000a7a77808 */ /* 0x000fe20005800000 */
        /* <DEDUP_REMOVED lines=8> */
[----:B------:R-:W-:Y:S01]  /*7280*/  IADD3 R175, -R17, RZ, RZ ;  /* 0x000000ff11af7210 */ /* 0x000fe20007ffe1ff */
[--C-:B------:R-:W-:Y:S01]  /*7290*/  FFMA.FTZ R164, R164, UR10, -R178.reuse ;  /* 0x0000000aa4a47c23 */ /* 0x100fe200080108b2 */
[----:B------:R-:W-:Y:S01]  /*72a0*/  FMNMX.FTZ R179, R163, R182, !PT ;  /* 0x000000b6a3b37209 */ /* 0x000fe20007810000 */
[--C-:B------:R-:W-:Y:S01]  /*72b0*/  FFMA.FTZ R170, R170, UR10, -R178.reuse ;  /* 0x0000000aaaaa7c23 */ /* 0x100fe200080108b2 */
[----:B------:R-:W-:Y:S01]  /*72c0*/  MUFU.EX2 R180, R180 ;  /* 0x000000b400b47308 */ /* 0x000fe20000000800 */
[----:B------:R-:W-:Y:S01]  /*72d0*/  ISETP.NE.AND P3, PT, R2, R175, PT ;  /* 0x000000af0200720c */ /* 0x000fe20003f65270 */
[--C-:B------:R-:W-:Y:S01]  /*72e0*/  FFMA.FTZ R171, R171, UR10, -R178.reuse ;  /* 0x0000000aabab7c23 */ /* 0x100fe200080108b2 */
[----:B------:R-:W-:Y:S01]  /*72f0*/  FMNMX.FTZ R182, R166, R179, !PT ;  /* 0x000000b3a6b67209 */ /* 0x000fe20007810000 */
[--C-:B------:R-:W-:Y:S01]  /*7300*/  FFMA.FTZ R179, R196, UR10, -R178.reuse ;  /* 0x0000000ac4b37c23 */ /* 0x100fe200080108b2 */
[----:B------:R-:W-:-:S02]  /*7310*/  FFMA.FTZ R165, R165, UR10, -R178 ;  /* 0x0000000aa5a57c23 */ /* 0x000fc400080108b2 */
[----:B------:R-:W-:Y:S01]  /*7320*/  FMNMX.FTZ R181, R167, R182, !PT ;  /* 0x000000b6a7b57209 */ /* 0x000fe20007810000 */
[--C-:B------:R-:W-:Y:S01]  /*7330*/  FFMA.FTZ R182, R173, UR10, -R178.reuse ;  /* 0x0000000aadb67c23 */ /* 0x100fe200080108b2 */
[--C-:B------:R-:W-:Y:S01]  /*7340*/  FFMA.FTZ R173, R172, UR10, -R178.reuse ;  /* 0x0000000aacad7c23 */ /* 0x100fe200080108b2 */
[----:B------:R-:W-:Y:S01]  /*7350*/  FSEL R172, R14, RZ, P6 ;  /* 0x000000ff0eac7208 */ /* 0x000fe20003000000 */
[----:B------:R-:W-:Y:S01]  /*7360*/  MUFU.EX2 R177, R177 ;  /* 0x000000b100b17308 */ /* 0x000fe20000000800 */
[----:B-1----:R-:W1:Y:S03]  /*7370*/  SHFL.BFLY PT, R192, R181, 0x2, 0x1f ;  /* 0x0c401f00b5c07f89 */ /* 0x002e6600000e0000 */
[----:B------:R-:W-:Y:S01]  /*7380*/  FADD.FTZ R172, -R172, R7 ;  /* 0x00000007acac7221 */ /* 0x000fe20000010100 */
[--C-:B------:R-:W-:Y:S01]  /*7390*/  FFMA.FTZ R7, R161, UR10, -R178.reuse ;  /* 0x0000000aa1077c23 */ /* 0x100fe200080108b2 */
[--C-:B------:R-:W-:Y:S01]  /*73a0*/  FFMA.FTZ R161, R174, UR10, -R178.reuse ;  /* 0x0000000aaea17c23 */ /* 0x100fe200080108b2 */
[----:B------:R-:W-:Y:S01]  /*73b0*/  FFMA.FTZ R174, R168, UR10, -R178 ;  /* 0x0000000aa8ae7c23 */ /* 0x000fe200080108b2 */
[----:B------:R-:W-:Y:S01]  /*73c0*/  FMUL.FTZ R172, R172, UR10 ;  /* 0x0000000aacac7c20 */ /* 0x000fe20008410000 */
[----:B------:R-:W-:Y:S08]  /*73d0*/  MUFU.EX2 R176, R176 ;  /* 0x000000b000b07308 */ /* 0x000ff00000000800 */
[----:B------:R-:W2:Y:S01]  /*73e0*/  MUFU.EX2 R172, R172 ;  /* 0x000000ac00ac7308 */ /* 0x000ea20000000800 */
[----:B-1----:R-:W-:-:S07]  /*73f0*/  FMNMX.FTZ R183, R181, R192, !PT ;  /* 0x000000c0b5b77209 */ /* 0x002fce0007810000 */
[----:B------:R-:W1:Y:S01]  /*7400*/  MUFU.EX2 R179, R179 ;  /* 0x000000b300b37308 */ /* 0x000e620000000800 */
[----:B------:R-:W-:Y:S01]  /*7410*/  FFMA.FTZ R192, R169, UR10, -R178 ;  /* 0x0000000aa9c07c23 */ /* 0x000fe200080108b2 */
[----:B------:R-:W3:Y:S01]  /*7420*/  SHFL.BFLY PT, R196, R183, 0x1, 0x1f ;  /* 0x0c201f00b7c47f89 */ /* 0x000ee200000e0000 */
[----:B--2---:R-:W-:-:S05]  /*7430*/  FFMA.FTZ R175, R172, R4, R15 ;  /* 0x00000004acaf7223 */ /* 0x004fca000001000f */
[----:B------:R-:W2:Y:S01]  /*7440*/  MUFU.EX2 R182, R182 ;  /* 0x000000b600b67308 */ /* 0x000ea20000000800 */
[-C--:B------:R-:W-:Y:S01]  /*7450*/  FMUL.FTZ R24, R24, R172.reuse ;  /* 0x000000ac18187220 */ /* 0x080fe20000410000 */
[-C--:B------:R-:W-:Y:S01]  /*7460*/  FMUL.FTZ R25, R25, R172.reuse ;  /* 0x000000ac19197220 */ /* 0x080fe20000410000 */
[----:B------:R-:W-:Y:S01]  /*7470*/  FADD.FTZ R168, R180, R175 ;  /* 0x000000afb4a87221 */ /* 0x000fe20000010000 */
[-C--:B------:R-:W-:Y:S01]  /*7480*/  FMUL.FTZ R28, R28, R172.reuse ;  /* 0x000000ac1c1c7220 */ /* 0x080fe20000410000 */
[-C--:B------:R-:W-:Y:S01]  /*7490*/  FMUL.FTZ R29, R29, R172.reuse ;  /* 0x000000ac1d1d7220 */ /* 0x080fe20000410000 */
[-C--:B------:R-:W-:Y:S01]  /*74a0*/  FMUL.FTZ R32, R32, R172.reuse ;  /* 0x000000ac20207220 */ /* 0x080fe20000410000 */
[----:B------:R-:W-:Y:S01]  /*74b0*/  FADD.FTZ R175, R177, R168 ;  /* 0x000000a8b1af7221 */ /* 0x000fe20000010000 */
        /* <DEDUP_REMOVED lines=10> */
[----:B------:R-:W-:Y:S01]  /*7560*/  FMUL.FTZ R49, R49, R172 ;  /* 0x000000ac31317220 */ /* 0x000fe20000410000 */
[----:B---3--:R-:W-:Y:S01]  /*7570*/  FMNMX.FTZ R169, R183, R196, !PT ;  /* 0x000000c4b7a97209 */ /* 0x008fe20007810000 */
[-C--:B------:R-:W-:Y:S01]  /*7580*/  FMUL.FTZ R52, R52, R172.reuse ;  /* 0x000000ac34347220 */ /* 0x080fe20000410000 */
[-C--:B------:R-:W-:Y:S01]  /*7590*/  FMUL.FTZ R53, R53, R172.reuse ;  /* 0x000000ac35357220 */ /* 0x080fe20000410000 */
[-C--:B------:R-:W-:Y:S01]  /*75a0*/  FMUL.FTZ R56, R56, R172.reuse ;  /* 0x000000ac38387220 */ /* 0x080fe20000410000 */
[C---:B------:R-:W-:Y:S01]  /*75b0*/  FSETP.NEU.FTZ.AND P4, PT, R169.reuse, -INF , PT ;  /* 0xff800000a900780b */ /* 0x040fe20003f9d000 */
[----:B------:R-:W-:Y:S01]  /*75c0*/  FMUL.FTZ R4, R169, UR10 ;  /* 0x0000000aa9047c20 */ /* 0x000fe20008410000 */
[----:B------:R-:W3:Y:S01]  /*75d0*/  MUFU.EX2 R170, R170 ;  /* 0x000000aa00aa7308 */ /* 0x000ee20000000800 */
[-C--:B------:R-:W-:Y:S01]  /*75e0*/  FMUL.FTZ R57, R57, R172.reuse ;  /* 0x000000ac39397220 */ /* 0x080fe20000410000 */
[-C--:B------:R-:W-:Y:S01]  /*75f0*/  FMUL.FTZ R60, R60, R172.reuse ;  /* 0x000000ac3c3c7220 */ /* 0x080fe20000410000 */
[----:B------:R-:W-:Y:S01]  /*7600*/  FMUL.FTZ R61, R61, R172 ;  /* 0x000000ac3d3d7220 */ /* 0x000fe20000410000 */
[----:B------:R-:W-:Y:S01]  /*7610*/  FSEL R178, R4, RZ, P4 ;  /* 0x000000ff04b27208 */ /* 0x000fe20002000000 */
[----:B------:R-:W-:Y:S01]  /*7620*/  FADD.FTZ R4, R176, R175 ;  /* 0x000000afb0047221 */ /* 0x000fe20000010000 */
[----:B------:R-:W-:-:S02]  /*7630*/  IMAD.U32 R175, RZ, RZ, UR39 ;  /* 0x00000027ffaf7e24 */ /* 0x000fc4000f8e00ff */
[----:B------:R-:W-:Y:S01]  /*7640*/  FMUL.FTZ R64, R64, R172 ;  /* 0x000000ac40407220 */ /* 0x000fe20000410000 */
[----:B------:R-:W3:Y:S01]  /*7650*/  MUFU.EX2 R171, R171 ;  /* 0x000000ab00ab7308 */ /* 0x000ee20000000800 */
[----:B-1----:R-:W-:Y:S01]  /*7660*/  FADD.FTZ R181, R179, R4 ;  /* 0x00000004b3b57221 */ /* 0x002fe20000010000 */
[--C-:B------:R-:W-:Y:S01]  /*7670*/  FFMA.FTZ R168, R11, UR10, -R178.reuse ;  /* 0x0000000a0ba87c23 */ /* 0x100fe200080108b2 */
[----:B------:R-:W-:Y:S01]  /*7680*/  FSEL R11, R169, RZ, P4 ;  /* 0x000000ffa90b7208 */ /* 0x000fe20002000000 */
[--C-:B------:R-:W-:Y:S01]  /*7690*/  FFMA.FTZ R195, R157, UR10, -R178.reuse ;  /* 0x0000000a9dc37c23 */ /* 0x100fe200080108b2 */
[----:B--2---:R-:W-:Y:S01]  /*76a0*/  FADD.FTZ R181, R182, R181 ;  /* 0x000000b5b6b57221 */ /* 0x004fe20000010000 */
[--C-:B------:R-:W-:Y:S01]  /*76b0*/  FFMA.FTZ R20, R20, UR10, -R178.reuse ;  /* 0x0000000a14147c23 */ /* 0x100fe200080108b2 */
[--C-:B------:R-:W-:Y:S01]  /*76c0*/  FFMA.FTZ R152, R152, UR10, -R178.reuse ;  /* 0x0000000a98987c23 */ /* 0x100fe200080108b2 */
[----:B------:R-:W1:Y:S01]  /*76d0*/  MUFU.EX2 R165, R165 ;  /* 0x000000a500a57308 */ /* 0x000e620000000800 */
[----:B----4-:R-:W-:Y:S01]  /*76e0*/  FADD.FTZ R196, R164, R181 ;  /* 0x000000b5a4c47221 */ /* 0x010fe20000010000 */
[----:B------:R-:W-:Y:S01]  /*76f0*/  FFMA.FTZ R181, R154, UR10, -R178 ;  /* 0x0000000a9ab57c23 */ /* 0x000fe200080108b2 */
[----:B------:R-:W-:Y:S01]  /*7700*/  FADD.FTZ R4, -R11, R8 ;  /* 0x000000080b047221 */ /* 0x000fe20000010100 */
[----:B------:R-:W-:Y:S01]  /*7710*/  FFMA.FTZ R8, R21, UR10, -R178 ;  /* 0x0000000a15087c23 */ /* 0x000fe200080108b2 */
[----:B-----5:R-:W-:Y:S01]  /*7720*/  FADD.FTZ R193, R173, R196 ;  /* 0x000000c4adc17221 */ /* 0x020fe20000010000 */
[--C-:B------:R-:W-:Y:S01]  /*7730*/  FFMA.FTZ R183, R155, UR10, -R178.reuse ;  /* 0x0000000a9bb77c23 */ /* 0x100fe200080108b2 */
[----:B------:R-:W-:Y:S01]  /*7740*/  FMUL.FTZ R4, R4, UR10 ;  /* 0x0000000a04047c20 */ /* 0x000fe20008410000 */
[----:B------:R-:W2:Y:S01]  /*7750*/  MUFU.EX2 R192, R192 ;  /* 0x000000c000c07308 */ /* 0x000ea20000000800 */
[----:B---3--:R-:W-:Y:S01]  /*7760*/  FADD.FTZ R154, R170, R193 ;  /* 0x000000c1aa9a7221 */ /* 0x008fe20000010000 */
[--C-:B------:R-:W-:Y:S01]  /*7770*/  FFMA.FTZ R153, R153, UR10, -R178.reuse ;  /* 0x0000000a99997c23 */ /* 0x100fe200080108b2 */
[--C-:B------:R-:W-:Y:S01]  /*7780*/  FFMA.FTZ R201, R166, UR10, -R178.reuse ;  /* 0x0000000aa6c97c23 */ /* 0x100fe200080108b2 */
[----:B------:R-:W-:Y:S01]  /*7790*/  FFMA.FTZ R197, R159, UR10, -R178 ;  /* 0x0000000a9fc57c23 */ /* 0x000fe200080108b2 */
[----:B------:R-:W-:Y:S01]  /*77a0*/  FADD.FTZ R154, R171, R154 ;  /* 0x0000009aab9a7221 */ /* 0x000fe20000010000 */
[--C-:B------:R-:W-:Y:S01]  /*77b0*/  FFMA.FTZ R193, R156, UR10, -R178.reuse ;  /* 0x0000000a9cc17c23 */ /* 0x100fe200080108b2 */
[----:B------:R-:W-:Y:S01]  /*77c0*/  FFMA.FTZ R198, R160, UR10, -R178 ;  /* 0x0000000aa0c67c23 */ /* 0x000fe200080108b2 */
[----:B------:R-:W-:Y:S01]  /*77d0*/  MUFU.EX2 R7, R7 ;  /* 0x0000000700077308 */ /* 0x000fe20000000800 */
[----:B-1----:R-:W-:Y:S01]  /*77e0*/  FADD.FTZ R157, R165, R154 ;  /* 0x0000009aa59d7221 */ /* 0x002fe20000010000 */
[----:B------:R-:W-:Y:S01]  /*77f0*/  F2FP.BF16.F32.PACK_AB R160, R171, R170 ;  /* 0x000000aaaba0723e */ /* 0x000fe200000010ff */
[--C-:B------:R-:W-:Y:S01]  /*7800*/  FFMA.FTZ R196, R158, UR10, -R178.reuse ;  /* 0x0000000a9ec47c23 */ /* 0x100fe200080108b2 */
[----:B------:R-:W-:Y:S01]  /*7810*/  FFMA.FTZ R200, R163, UR10, -R178 ;  /* 0x0000000aa3c87c23 */ /* 0x000fe200080108b2 */
[----:B------:R-:W-:-:S02]  /*7820*/  @!P3 IMAD R175, R175, 0x40, R16 ;  /* 0x00000040afafb824 */ /* 0x000fc400078e0210 */
[--C-:B------:R-:W-:Y:S01]  /*7830*/  FFMA.FTZ R199, R162, UR10, -R178.reuse ;  /* 0x0000000aa2c77c23 */ /* 0x100fe200080108b2 */
[----:B------:R-:W-:Y:S01]  /*7840*/  FFMA.FTZ R178, R167, UR10, -R178 ;  /* 0x0000000aa7b27c23 */ /* 0x000fe200080108b2 */
[----:B------:R-:W1:Y:S01]  /*7850*/  MUFU.EX2 R194, R194 ;  /* 0x000000c200c27308 */ /* 0x000e620000000800 */
[----:B--2---:R-:W-:Y:S01]  /*7860*/  F2FP.BF16.F32.PACK_AB R162, R192, R165 ;  /* 0x000000a5c0a2723e */ /* 0x004fe200000010ff */
[-C--:B------:R-:W-:Y:S01]  /*7870*/  FMUL.FTZ R65, R65, R172.reuse ;  /* 0x000000ac41417220 */ /* 0x080fe20000410000 */
[----:B------:R-:W-:Y:S01]  /*7880*/  @!P3 LEA R175, R175, UR48, 0x2 ;  /* 0x00000030afafbc11 */ /* 0x000fe2000f8e10ff */
[-C--:B------:R-:W-:Y:S01]  /*7890*/  FMUL.FTZ R68, R68, R172.reuse ;  /* 0x000000ac44447220 */ /* 0x080fe20000410000 */
[----:B------:R-:W-:Y:S01]  /*78a0*/  F2FP.BF16.F32.PACK_AB R154, R176, R177 ;  /* 0x000000b1b09a723e */ /* 0x000fe200000010ff */
[----:B------:R-:W-:Y:S01]  /*78b0*/  FMUL.FTZ R69, R69, R172 ;  /* 0x000000ac45457220 */ /* 0x000fe20000410000 */
[----:B------:R-:W-:Y:S01]  /*78c0*/  F2FP.BF16.F32.PACK_AB R156, R182, R179 ;  /* 0x000000b3b69c723e */ /* 0x000fe200000010ff */
[----:B------:R-:W-:Y:S01]  /*78d0*/  MUFU.EX2 R161, R161 ;  /* 0x000000a100a17308 */ /* 0x000fe20000000800 */
[----:B------:R2:W-:Y:S01]  /*78e0*/  @!P3 STS [R175+0x28800], R172 ;  /* 0x028800acaf00b388 */ /* 0x0005e20000000800 */
[----:B------:R-:W-:Y:S01]  /*78f0*/  F2FP.BF16.F32.PACK_AB R158, R173, R164 ;  /* 0x000000a4ad9e723e */ /* 0x000fe200000010ff */
[-C--:B------:R-:W-:Y:S01]  /*7900*/  FMUL.FTZ R72, R72, R172.reuse ;  /* 0x000000ac48487220 */ /* 0x080fe20000410000 */
[-C--:B------:R-:W-:Y:S01]  /*7910*/  FMUL.FTZ R73, R73, R172.reuse ;  /* 0x000000ac49497220 */ /* 0x080fe20000410000 */
[-C--:B------:R-:W-:Y:S01]  /*7920*/  FMUL.FTZ R76, R76, R172.reuse ;  /* 0x000000ac4c4c7220 */ /* 0x080fe20000410000 */
[-C--:B------:R-:W-:Y:S01]  /*7930*/  FMUL.FTZ R77, R77, R172.reuse ;  /* 0x000000ac4d4d7220 */ /* 0x080fe20000410000 */
[-C--:B------:R-:W-:Y:S01]  /*7940*/  FMUL.FTZ R80, R80, R172.reuse ;  /* 0x000000ac50507220 */ /* 0x080fe20000410000 */
[----:B------:R-:W3:Y:S01]  /*7950*/  MUFU.EX2 R174, R174 ;  /* 0x000000ae00ae7308 */ /* 0x000ee20000000800 */
[----:B-1----:R-:W-:Y:S01]  /*7960*/  F2FP.BF16.F32.PACK_AB R164, R194, R7 ;  /* 0x00000007c2a4723e */ /* 0x002fe200000010ff */
[-C--:B------:R-:W-:Y:S01]  /*7970*/  FMUL.FTZ R81, R81, R172.reuse ;  /* 0x000000ac51517220 */ /* 0x080fe20000410000 */
[-C--:B------:R-:W-:Y:S01]  /*7980*/  FMUL.FTZ R84, R84, R172.reuse ;  /* 0x000000ac54547220 */ /* 0x080fe20000410000 */
[-C--:B------:R-:W-:Y:S01]  /*7990*/  FMUL.FTZ R85, R85, R172.reuse ;  /* 0x000000ac55557220 */ /* 0x080fe20000410000 */
[-C--:B------:R-:W-:Y:S01]  /*79a0*/  FMUL.FTZ R88, R88, R172.reuse ;  /* 0x000000ac58587220 */ /* 0x080fe20000410000 */
[-C--:B------:R-:W-:Y:S01]  /*79b0*/  FMUL.FTZ R89, R89, R172.reuse ;  /* 0x000000ac59597220 */ /* 0x080fe20000410000 */
[-C--:B------:R-:W-:Y:S01]  /*79c0*/  FMUL.FTZ R92, R92, R172.reuse ;  /* 0x000000ac5c5c7220 */ /* 0x080fe20000410000 */
[----:B------:R1:W4:Y:S01]  /*79d0*/  MUFU.EX2 R21, R4 ;  /* 0x0000000400157308 */ /* 0x0003220000000800 */
        /* <DEDUP_REMOVED lines=8> */
[----:B-1----:R-:W-:Y:S01]  /*7a60*/  FADD.FTZ R4, R192, R157 ;  /* 0x0000009dc0047221 */ /* 0x002fe20000010000 */
[----:B---3--:R-:W-:Y:S01]  /*7a70*/  F2FP.BF16.F32.PACK_AB R166, R174, R161 ;  /* 0x000000a1aea6723e */ /* 0x008fe200000010ff */
[-C--:B------:R-:W-:Y:S01]  /*7a80*/  FMUL.FTZ R108, R108, R172.reuse ;  /* 0x000000ac6c6c7220 */ /* 0x080fe20000410000 */
[-C--:B------:R-:W-:Y:S01]  /*7a90*/  FMUL.FTZ R109, R109, R172.reuse ;  /* 0x000000ac6d6d7220 */ /* 0x080fe20000410000 */
[----:B------:R-:W-:Y:S01]  /*7aa0*/  FADD.FTZ R157, R7, R4 ;  /* 0x00000004079d7221 */ /* 0x000fe20000010000 */
[-C--:B------:R-:W-:Y:S01]  /*7ab0*/  FMUL.FTZ R112, R112, R172.reuse ;  /* 0x000000ac70707220 */ /* 0x080fe20000410000 */
[-C--:B------:R-:W-:Y:S01]  /*7ac0*/  FMUL.FTZ R113, R113, R172.reuse ;  /* 0x000000ac71717220 */ /* 0x080fe20000410000 */
[----:B------:R-:W1:Y:S01]  /*7ad0*/  MUFU.EX2 R11, R20 ;  /* 0x00000014000b7308 */ /* 0x000e620000000800 */
[----:B------:R-:W-:Y:S01]  /*7ae0*/  FADD.FTZ R4, R194, R157 ;  /* 0x0000009dc2047221 */ /* 0x000fe20000010000 */
[----:B----4-:R2:W-:Y:S01]  /*7af0*/  @!P3 STS [R175+0x28820], R21 ;  /* 0x02882015af00b388 */ /* 0x0105e20000000800 */
        /* <DEDUP_REMOVED lines=13> */
[----:B------:R-:W2:Y:S01]  /*7bd0*/  MUFU.EX2 R8, R8 ;  /* 0x0000000800087308 */ /* 0x000ea20000000800 */
[----:B---3--:R-:W-:Y:S01]  /*7be0*/  F2FP.BF16.F32.PACK_AB R152, R180, R15 ;  /* 0x0000000fb498723e */ /* 0x008fe200000010ff */
[----:B------:R-:W-:Y:S01]  /*7bf0*/  FADD.FTZ R15, R161, R4 ;  /* 0x00000004a10f7221 */ /* 0x000fe20000010000 */
[-C--:B------:R-:W-:Y:S01]  /*7c00*/  FMUL.FTZ R140, R140, R172.reuse ;  /* 0x000000ac8c8c7220 */ /* 0x080fe20000410000 */
[-C--:B------:R-:W-:Y:S01]  /*7c10*/  FMUL.FTZ R141, R141, R172.reuse ;  /* 0x000000ac8d8d7220 */ /* 0x080fe20000410000 */
[-C--:B------:R-:W-:Y:S01]  /*7c20*/  FMUL.FTZ R144, R144, R172.reuse ;  /* 0x000000ac90907220 */ /* 0x080fe20000410000 */
[----:B------:R-:W-:Y:S01]  /*7c30*/  FADD.FTZ R4, R174, R15 ;  /* 0x0000000fae047221 */ /* 0x000fe20000010000 */
[----:B-----5:R-:W-:Y:S01]  /*7c40*/  FFMA.FTZ R174, R21, R3, R168 ;  /* 0x0000000315ae7223 */ /* 0x020fe200000100a8 */
[----:B------:R3:W5:Y:S01]  /*7c50*/  MUFU.EX2 R157, R153 ;  /* 0x00000099009d7308 */ /* 0x0007620000000800 */
[-C--:B------:R-:W-:Y:S01]  /*7c60*/  FMUL.FTZ R145, R145, R172.reuse ;  /* 0x000000ac91917220 */ /* 0x080fe20000410000 */
[-C--:B------:R-:W-:Y:S01]  /*7c70*/  FMUL.FTZ R148, R148, R172.reuse ;  /* 0x000000ac94947220 */ /* 0x080fe20000410000 */
[----:B-1----:R-:W-:Y:S01]  /*7c80*/  FADD.FTZ R174, R11, R174 ;  /* 0x000000ae0bae7221 */ /* 0x002fe20000010000 */
[----:B------:R-:W-:Y:S01]  /*7c90*/  FMUL.FTZ R149, R149, R172 ;  /* 0x000000ac95957220 */ /* 0x000fe20000410000 */
[-C--:B------:R-:W-:Y:S01]  /*7ca0*/  FMUL.FTZ R26, R26, R21.reuse ;  /* 0x000000151a1a7220 */ /* 0x080fe20000410000 */
[-C--:B------:R-:W-:Y:S01]  /*7cb0*/  FMUL.FTZ R27, R27, R21.reuse ;  /* 0x000000151b1b7220 */ /* 0x080fe20000410000 */
[----:B----4-:R-:W-:Y:S01]  /*7cc0*/  FADD.FTZ R3, R155, R174 ;  /* 0x000000ae9b037221 */ /* 0x010fe20000010000 */
[----:B------:R-:W1:Y:S01]  /*7cd0*/  MUFU.EX2 R20, R181 ;  /* 0x000000b500147308 */ /* 0x000e620000000800 */
[----:B---3--:R-:W-:Y:S01]  /*7ce0*/  F2FP.BF16.F32.PACK_AB R153, R11, R168 ;  /* 0x000000a80b99723e */ /* 0x008fe200000010ff */
[----:B------:R-:W-:Y:S01]  /*7cf0*/  FMUL.FTZ R30, R30, R21 ;  /* 0x000000151e1e7220 */ /* 0x000fe20000410000 */
[C---:B--2---:R-:W-:Y:S01]  /*7d00*/  FADD.FTZ R174, R8.reuse, R3 ;  /* 0x0000000308ae7221 */ /* 0x044fe20000010000 */
[----:B------:R-:W-:Y:S01]  /*7d10*/  F2FP.BF16.F32.PACK_AB R155, R8, R155 ;  /* 0x0000009b089b723e */ /* 0x000fe200000010ff */
[----:B------:R-:W-:Y:S01]  /*7d20*/  BAR.SYNC.DEFER_BLOCKING 0xf, 0x100 ;  /* 0x03c4000000007b1d */ /* 0x000fe20000010000 */
[-C--:B------:R-:W-:Y:S01]  /*7d30*/  FMUL.FTZ R31, R31, R21.reuse ;  /* 0x000000151f1f7220 */ /* 0x080fe20000410000 */
[-C--:B------:R-:W-:Y:S01]  /*7d40*/  FMUL.FTZ R34, R34, R21.reuse ;  /* 0x0000001522227220 */ /* 0x080fe20000410000 */
[-C--:B------:R-:W-:Y:S01]  /*7d50*/  FMUL.FTZ R35, R35, R21.reuse ;  /* 0x0000001523237220 */ /* 0x080fe20000410000 */
[----:B-----5:R-:W-:Y:S01]  /*7d60*/  FADD.FTZ R3, R157, R174 ;  /* 0x000000ae9d037221 */ /* 0x020fe20000010000 */
[-C--:B------:R-:W-:Y:S01]  /*7d70*/  FMUL.FTZ R38, R38, R21.reuse ;  /* 0x0000001526267220 */ /* 0x080fe20000410000 */
[----:B------:R-:W2:Y:S01]  /*7d80*/  MUFU.EX2 R159, R183 ;  /* 0x000000b7009f7308 */ /* 0x000ea20000000800 */
[-C--:B------:R-:W-:Y:S01]  /*7d90*/  FMUL.FTZ R39, R39, R21.reuse ;  /* 0x0000001527277220 */ /* 0x080fe20000410000 */
[-C--:B------:R-:W-:Y:S01]  /*7da0*/  FMUL.FTZ R42, R42, R21.reuse ;  /* 0x000000152a2a7220 */ /* 0x080fe20000410000 */
[-C--:B------:R-:W-:Y:S01]  /*7db0*/  FMUL.FTZ R43, R43, R21.reuse ;  /* 0x000000152b2b7220 */ /* 0x080fe20000410000 */
[-C--:B------:R-:W-:Y:S01]  /*7dc0*/  FMUL.FTZ R46, R46, R21.reuse ;  /* 0x000000152e2e7220 */ /* 0x080fe20000410000 */
[----:B------:R-:W-:Y:S01]  /*7dd0*/  FMUL.FTZ R47, R47, R21 ;  /* 0x000000152f2f7220 */ /* 0x000fe20000410000 */
[C---:B-1----:R-:W-:Y:S01]  /*7de0*/  FADD.FTZ R174, R20.reuse, R3 ;  /* 0x0000000314ae7221 */ /* 0x042fe20000010000 */
[----:B------:R-:W-:Y:S01]  /*7df0*/  F2FP.BF16.F32.PACK_AB R157, R20, R157 ;  /* 0x0000009d149d723e */ /* 0x000fe200000010ff */
        /* <DEDUP_REMOVED lines=9> */
[----:B--2---:R-:W-:Y:S01]  /*7e90*/  FADD.FTZ R3, R159, R174 ;  /* 0x000000ae9f037221 */ /* 0x004fe20000010000 */
[----:B------:R2:W-:Y:S01]  /*7ea0*/  STSM.16.M88.4 [R18+0x26800], R152 ;  /* 0x0268009812007844 */ /* 0x0005e20000000200 */
[-C--:B------:R-:W-:Y:S01]  /*7eb0*/  FMUL.FTZ R63, R63, R21.reuse ;  /* 0x000000153f3f7220 */ /* 0x080fe20000410000 */
[-C--:B------:R-:W-:Y:S01]  /*7ec0*/  FMUL.FTZ R66, R66, R21.reuse ;  /* 0x0000001542427220 */ /* 0x080fe20000410000 */
[-C--:B------:R-:W-:Y:S01]  /*7ed0*/  FMUL.FTZ R67, R67, R21.reuse ;  /* 0x0000001543437220 */ /* 0x080fe20000410000 */
[-C--:B------:R-:W-:Y:S01]  /*7ee0*/  FMUL.FTZ R70, R70, R21.reuse ;  /* 0x0000001546467220 */ /* 0x080fe20000410000 */
[----:B------:R-:W-:Y:S01]  /*7ef0*/  FMUL.FTZ R71, R71, R21 ;  /* 0x0000001547477220 */ /* 0x000fe20000410000 */
[----:B------:R-:W4:Y:S01]  /*7f00*/  MUFU.EX2 R196, R196 ;  /* 0x000000c400c47308 */ /* 0x000f220000000800 */
[C---:B-1----:R-:W-:Y:S01]  /*7f10*/  FADD.FTZ R174, R170.reuse, R3 ;  /* 0x00000003aaae7221 */ /* 0x042fe20000010000 */
[----:B------:R-:W-:Y:S01]  /*7f20*/  F2FP.BF16.F32.PACK_AB R159, R170, R159 ;  /* 0x0000009faa9f723e */ /* 0x000fe200000010ff */
[-C--:B------:R-:W-:Y:S01]  /*7f30*/  FMUL.FTZ R74, R74, R21.reuse ;  /* 0x000000154a4a7220 */ /* 0x080fe20000410000 */
[-C--:B------:R-:W-:Y:S01]  /*7f40*/  FMUL.FTZ R75, R75, R21.reuse ;  /* 0x000000154b4b7220 */ /* 0x080fe20000410000 */
[-C--:B------:R-:W-:Y:S01]  /*7f50*/  FMUL.FTZ R78, R78, R21.reuse ;  /* 0x000000154e4e7220 */ /* 0x080fe20000410000 */
[-C--:B------:R-:W-:Y:S01]  /*7f60*/  FMUL.FTZ R79, R79, R21.reuse ;  /* 0x000000154f4f7220 */ /* 0x080fe20000410000 */
[----:B------:R2:W-:Y:S01]  /*7f70*/  STSM.16.M88.4 [R19], R156 ;  /* 0x0000009c13007844 */ /* 0x0005e20000000200 */
[----:B------:R-:W1:Y:S01]  /*7f80*/  MUFU.EX2 R163, R197 ;  /* 0x000000c500a37308 */ /* 0x000e620000000800 */
        /* <DEDUP_REMOVED lines=8> */
[C---:B----4-:R-:W-:Y:S01]  /*8010*/  FADD.FTZ R174, R196.reuse, R3 ;  /* 0x00000003c4ae7221 */ /* 0x050fe20000010000 */
[----:B------:R-:W-:Y:S01]  /*8020*/  F2FP.BF16.F32.PACK_AB R161, R196, R161 ;  /* 0x000000a1c4a1723e */ /* 0x000fe200000010ff */
[-C--:B------:R-:W-:Y:S01]  /*8030*/  FMUL.FTZ R94, R94, R21.reuse ;  /* 0x000000155e5e7220 */ /* 0x080fe20000410000 */
[-C--:B------:R-:W-:Y:S01]  /*8040*/  FMUL.FTZ R95, R95, R21.reuse ;  /* 0x000000155f5f7220 */ /* 0x080fe20000410000 */
[-C--:B------:R-:W-:Y:S01]  /*8050*/  FMUL.FTZ R98, R98, R21.reuse ;  /* 0x0000001562627220 */ /* 0x080fe20000410000 */
[-C--:B------:R-:W-:Y:S01]  /*8060*/  FMUL.FTZ R99, R99, R21.reuse ;  /* 0x0000001563637220 */ /* 0x080fe20000410000 */
[-C--:B------:R-:W-:Y:S01]  /*8070*/  FMUL.FTZ R102, R102, R21.reuse ;  /* 0x0000001566667220 */ /* 0x080fe20000410000 */
[----:B------:R-:W4:Y:S01]  /*8080*/  MUFU.EX2 R165, R199 ;  /* 0x000000c700a57308 */ /* 0x000f220000000800 */
[----:B-1----:R-:W-:Y:S01]  /*8090*/  FADD.FTZ R3, R163, R174 ;  /* 0x000000aea3037221 */ /* 0x002fe20000010000 */
[-C--:B------:R-:W-:Y:S01]  /*80a0*/  FMUL.FTZ R103, R103, R21.reuse ;  /* 0x0000001567677220 */ /* 0x080fe20000410000 */
[-C--:B------:R-:W-:Y:S01]  /*80b0*/  FMUL.FTZ R106, R106, R21.reuse ;  /* 0x000000156a6a7220 */ /* 0x080fe20000410000 */
[-C--:B------:R-:W-:Y:S01]  /*80c0*/  FMUL.FTZ R107, R107, R21.reuse ;  /* 0x000000156b6b7220 */ /* 0x080fe20000410000 */
[-C--:B------:R-:W-:Y:S01]  /*80d0*/  FMUL.FTZ R110, R110, R21.reuse ;  /* 0x000000156e6e7220 */ /* 0x080fe20000410000 */
[-C--:B------:R-:W-:Y:S01]  /*80e0*/  FMUL.FTZ R111, R111, R21.reuse ;  /* 0x000000156f6f7220 */ /* 0x080fe20000410000 */
[----:B------:R-:W-:Y:S01]  /*80f0*/  FMUL.FTZ R114, R114, R21 ;  /* 0x0000001572727220 */ /* 0x000fe20000410000 */
[----:B------:R-:W1:Y:S01]  /*8100*/  MUFU.EX2 R200, R200 ;  /* 0x000000c800c87308 */ /* 0x000e620000000800 */
[C---:B---3--:R-:W-:Y:S01]  /*8110*/  FADD.FTZ R174, R198.reuse, R3 ;  /* 0x00000003c6ae7221 */ /* 0x048fe20000010000 */
[----:B------:R-:W-:Y:S01]  /*8120*/  F2FP.BF16.F32.PACK_AB R163, R198, R163 ;  /* 0x000000a3c6a3723e */ /* 0x000fe200000010ff */
[-C--:B------:R-:W-:Y:S01]  /*8130*/  FMUL.FTZ R115, R115, R21.reuse ;  /* 0x0000001573737220 */ /* 0x080fe20000410000 */
[-C--:B------:R-:W-:Y:S01]  /*8140*/  FMUL.FTZ R118, R118, R21.reuse ;  /* 0x0000001576767220 */ /* 0x080fe20000410000 */
[-C--:B------:R-:W-:Y:S01]  /*8150*/  FMUL.FTZ R119, R119, R21.reuse ;  /* 0x0000001577777220 */ /* 0x080fe20000410000 */
[-C--:B------:R-:W-:Y:S01]  /*8160*/  FMUL.FTZ R122, R122, R21.reuse ;  /* 0x000000157a7a7220 */ /* 0x080fe20000410000 */
[----:B------:R2:W-:Y:S01]  /*8170*/  STSM.16.M88.4 [R23], R160 ;  /* 0x000000a017007844 */ /* 0x0005e20000000200 */
[----:B------:R-:W3:Y:S01]  /*8180*/  MUFU.EX2 R167, R201 ;  /* 0x000000c900a77308 */ /* 0x000ee20000000800 */
[----:B----4-:R-:W-:Y:S01]  /*8190*/  FADD.FTZ R3, R165, R174 ;  /* 0x000000aea5037221 */ /* 0x010fe20000010000 */
[-C--:B------:R-:W-:Y:S01]  /*81a0*/  FMUL.FTZ R123, R123, R21.reuse ;  /* 0x000000157b7b7220 */ /* 0x080fe20000410000 */
        /* <DEDUP_REMOVED lines=12> */
[-C--:B------:R-:W-:Y:S01]  /*8270*/  FMUL.FTZ R143, R143, R21.reuse ;  /* 0x000000158f8f7220 */ /* 0x080fe20000410000 */
[-C--:B------:R-:W-:Y:S01]  /*8280*/  FMUL.FTZ R146, R146, R21.reuse ;  /* 0x0000001592927220 */ /* 0x080fe20000410000 */
[----:B---3--:R-:W-:Y:S01]  /*8290*/  FADD.FTZ R3, R167, R168 ;  /* 0x000000a8a7037221 */ /* 0x008fe20000010000 */
[-C--:B------:R-:W-:Y:S01]  /*82a0*/  FMUL.FTZ R147, R147, R21.reuse ;  /* 0x0000001593937220 */ /* 0x080fe20000410000 */
[-C--:B------:R-:W-:Y:S01]  /*82b0*/  FMUL.FTZ R150, R150, R21.reuse ;  /* 0x0000001596967220 */ /* 0x080fe20000410000 */
[----:B------:R-:W-:Y:S01]  /*82c0*/  FMUL.FTZ R151, R151, R21 ;  /* 0x0000001597977220 */ /* 0x000fe20000410000 */
[C---:B----4-:R-:W-:Y:S01]  /*82d0*/  F2FP.BF16.F32.PACK_AB R167, R178.reuse, R167 ;  /* 0x000000a7b2a7723e */ /* 0x050fe200000010ff */
[----:B------:R-:W-:-:S04]  /*82e0*/  FADD.FTZ R3, R178, R3 ;  /* 0x00000003b2037221 */ /* 0x000fc80000010000 */
[----:B------:R2:W-:Y:S01]  /*82f0*/  STSM.16.M88.4 [R22], R164 ;  /* 0x000000a416007844 */ /* 0x0005e20000000200 */
[----:B------:R-:W-:Y:S05]  /*8300*/  @!P0 BRA `(.L_x_1336) ;  /* 0x0000000000048947 */ /* 0x000fea0003800000 */
[----:B------:R-:W-:Y:S01]  /*8310*/  BPT.TRAP 0x1 ;  /* 0x000000040000795c */ /* 0x000fe20000300000 */
.L_x_1336:
[----:B------:R1:W3:Y:S01]  /*8320*/  SYNCS.PHASECHK.TRANS64.TRYWAIT P3, [UR27+0x28c50], R10 ;  /* 0x028c500aff0075a7 */ /* 0x0002e2000806015b */
[----:B------:R-:W-:Y:S05]  /*8330*/  @!P0 BRA `(.L_x_1337) ;  /* 0x0000000000048947 */ /* 0x000fea0003800000 */
[----:B------:R-:W-:Y:S01]  /*8340*/  BPT.TRAP 0x1 ;  /* 0x000000040000795c */ /* 0x000fe20000300000 */
.L_x_1337:
[----:B---3--:R-:W-:Y:S05]  /*8350*/  @P3 BRA `(.L_x_1338) ;  /* 0x0000000000083947 */ /* 0x008fea0003800000 */
[----:B------:R-:W3:Y:S02]  /*8360*/  SYNCS.PHASECHK.TRANS64.TRYWAIT P3, [UR27+0x28c50], R10 ;  /* 0x028c500aff0075a7 */ /* 0x000ee4000806015b */
[----:B---3--:R-:W-:Y:S05]  /*8370*/  @!P3 BRA `(.L_x_1339) ;  /* 0x000000a40024b947 */ /* 0x008fea0003800000 */
.L_x_1338:
[----:B------:R-:W-:Y:S01]  /*8380*/  ULEA UR11, UR26, UR45, 0xc ;  /* 0x0000002d1a0b7291 */ /* 0x000fe2000f8e603f */
[----:B------:R-:W-:Y:S01]  /*8390*/  WARPGROUP.ARRIVE ;  /* 0x00000000000079c5 */ /* 0x000fe20000000000 */
[----:B------:R-:W-:Y:S01]  /*83a0*/  UMOV UR7, 0x40000040 ;  /* 0x4000004000077882 */ /* 0x000fe20000000000 */
[----:B------:R-:W-:Y:S01]  /*83b0*/  ISETP.GT.AND P3, PT, R9, R12, PT ;  /* 0x0000000c0900720c */ /* 0x000fe20003f64270 */
[----:B------:R-:W-:Y:S01]  /*83c0*/  UMOV UR39, UR26 ;  /* 0x0000001a00277c82 */ /* 0x000fe20008000000 */
[----:B---3--:R-:W-:Y:S01]  /*83d0*/  @!P1 IADD3 R13, R13, 0x28c60, RZ ;  /* 0x00028c600d0d9810 */ /* 0x008fe20007ffe0ff */
[----:B------:R-:W-:Y:S01]  /*83e0*/  VIADD R9, R9, 0xffffffff ;  /* 0xffffffff09097836 */ /* 0x000fe20000000000 */
[----:B------:R-:W-:Y:S01]  /*83f0*/  UMOV UR6, UR11 ;  /* 0x0000000b00067c82 */ /* 0x000fe20008000000 */
[----:B------:R-:W-:Y:S01]  /*8400*/  MOV R8, R169 ;  /* 0x000000a900087202 */ /* 0x000fe20000000f00 */
[----:B------:R-:W-:Y:S01]  /*8410*/  HGMMA.64x256x16.F32.BF16 R24, R152, gdesc[UR4].tnspB, R24, gsb0 ;  /* 0x43e0000498187df0 */ /* 0x000fe20008001818 */
[----:B------:R-:W-:Y:S01]  /*8420*/  UIADD3 UR6, UR11, 0x80, URZ ;  /* 0x000000800b067890 */ /* 0x000fe2000fffe03f */
[----:B------:R-:W-:Y:S01]  /*8430*/  @!P1 PRMT R13, RZ, 0x654, R13 ;  /* 0x00000654ff0d9816 */ /* 0x000fe2000000000d */
[----:B------:R-:W-:Y:S01]  /*8440*/  UMOV UR7, 0x40000040 ;  /* 0x4000004000077882 */ /* 0x000fe20000000000 */
[----:B------:R-:W-:Y:S01]  /*8450*/  IMAD.MOV.U32 R7, RZ, RZ, R14 ;  /* 0x000000ffff077224 */ /* 0x000fe200078e000e */
[----:B------:R-:W-:-:S02]  /*8460*/  WARPGROUP.DEPBAR.LE gsb0, 0x0 ;  /* 0x00008000000079c5 */ /* 0x000fc40000010000 */
[----:B------:R-:W-:-:S15]  /*8470*/  WARPGROUP.ARRIVE ;  /* 0x00000000000079c5 */ /* 0x000fde0000000000 */
[----:B------:R-:W-:-:S06]  /*8480*/  NOP ;  /* 0x0000000000007918 */ /* 0x000fcc0000000000 */
        /* <DEDUP_REMOVED lines=24> */
[----:B------:R-:W-:Y:S01]  /*8610*/  MOV R8, R169 ;  /* 0x000000a900087202 */ /* 0x000fe20000000f00 */
[----:B------:R-:W-:Y:S01]  /*8620*/  IMAD.MOV.U32 R7, RZ, RZ, R14 ;  /* 0x000000ffff077224 */ /* 0x000fe200078e000e */
[----:B------:R-:W-:-:S06]  /*8630*/  UMOV UR39, UR26 ;  /* 0x0000001a00277c82 */ /* 0x000fcc0008000000 */
.L_x_1323:
[----:B------:R-:W-:Y:S01]  /*8640*/  ULDC UR14, c[0x0][0x9e4] ;  /* 0x00027900000e7ab9 */ /* 0x000fe20000000800 */
[----:B------:R-:W-:Y:S01]  /*8650*/  ULDC UR11, c[0x0][0x9dc] ;  /* 0x00027700000b7ab9 */ /* 0x000fe20000000800 */
[----:B------:R-:W-:Y:S02]  /*8660*/  UISETP.GE.AND UP0, UPT, UR14, 0x1, UPT ;  /* 0x000000010e00788c */ /* 0x000fe4000bf06270 */
[----:B------:R-:W-:-:S04]  /*8670*/  UIADD3 UR11, UR54, -UR11, URZ ;  /* 0x8000000b360b7290 */ /* 0x000fc8000fffe03f */
[----:B------:R-:W-:-:S13]  /*8680*/  PLOP3.LUT P6, PT, PT, PT, UP0, 0x80, 0x0 ;  /* 0x000000000000781c */ /* 0x000fda0003fcf008 */
[----:B------:R-:W-:Y:S05]  /*8690*/  @!P6 BRA `(.L_x_1341) ;  /* 0x000000000044e947 */ /* 0x000fea0003800000 */
        /* <DEDUP_REMOVED lines=10> */
.L_x_1342:
[----:B------:R-:W-:-:S11]  /*8740*/  UISETP.NE.AND UP0, UPT, UR14, 0x1, UPT ;  /* 0x000000010e00788c */ /* 0x000fd6000bf05270 */
[----:B------:R-:W-:Y:S02]  /*8750*/  @UP0 ULDC.64 UR18, c[0x0][0x9e8] ;  /* 0x00027a0000120ab9 */ /* 0x000fe40000000a00 */
[----:B------:R-:W-:-:S04]  /*8760*/  UIMAD.WIDE.U32 UR6, UR54, UR18, URZ ;  /* 0x00000012360672a5 */ /* 0x000fc8000f8e003f */
[----:B------:R-:W-:-:S12]  /*8770*/  @UP0 USHF.R.U32.HI UR54, URZ, UR19, UR7 ;  /* 0x000000133f360299 */ /* 0x000fd80008011607 */
.L_x_1343:
[----:B------:R-:W-:-:S04]  /*8780*/  UIMAD UR54, UR54, UR14, URZ ;  /* 0x0000000e363672a4 */ /* 0x000fc8000f8e023f */
[----:B------:R-:W-:-:S04]  /*8790*/  UISETP.LT.AND UP0, UPT, UR11, UR54, UPT ;  /* 0x000000360b00728c */ /* 0x000fc8000bf01270 */
[----:B------:R-:W-:-:S12]  /*87a0*/  USEL UR11, UR11, UR54, !UP0 ;  /* 0x000000360b0b7287 */ /* 0x000fd8000c000000 */
.L_x_1341:
[----:B------:R-:W-:-:S04]  /*87b0*/  UIADD3 UR11, UR11, 0x3f, URZ ;  /* 0x0000003f0b0b7890 */ /* 0x000fc8000fffe03f */
[----:B------:R-:W-:-:S04]  /*87c0*/  USHF.R.S32.HI UR6, URZ, 0x1f, UR11 ;  /* 0x0000001f3f067899 */ /* 0x000fc8000801140b */
[----:B------:R-:W-:-:S04]  /*87d0*/  ULEA.HI UR6, UR6, UR11, URZ, 0x6 ;  /* 0x0000000b06067291 */ /* 0x000fc8000f8f303f */
[----:B------:R-:W-:-:S04]  /*87e0*/  USHF.R.S32.HI UR6, URZ, 0x6, UR6 ;  /* 0x000000063f067899 */ /* 0x000fc80008011406 */
[----:B------:R-:W-:-:S04]  /*87f0*/  UISETP.LT.AND UP0, UPT, UR41, UR6, UPT ;  /* 0x000000062900728c */ /* 0x000fc8000bf01270 */
[----:B------:R-:W-:-:S06]  /*8800*/  USEL UR21, UR41, UR6, !UP0 ;  /* 0x0000000629157287 */ /* 0x000fcc000c000000 */
[----:B------:R-:W-:-:S13]  /*8810*/  ISETP.GE.AND P2, PT, R9, UR21, PT ;  /* 0x0000001509007c0c */ /* 0x000fda000bf46270 */
[----:B------:R-:W-:Y:S05]  /*8820*/  @!P2 BRA `(.L_x_1344) ;  /* 0x0000001c0038a947 */ /* 0x000fea0003800000 */
[----:B------:R-:W-:Y:S01]  /*8830*/  MOV R11, R8 ;  /* 0x00000008000b7202 */ /* 0x000fe20000000f00 */
[----:B------:R-:W-:Y:S01]  /*8840*/  IMAD.MOV.U32 R20, RZ, RZ, R7 ;  /* 0x000000ffff147224 */ /* 0x000fe200078e0007 */
[----:B-1----:R-:W-:Y:S01]  /*8850*/  MOV R10, R9 ;  /* 0x00000009000a7202 */ /* 0x002fe20000000f00 */
[----:B------:R-:W-:Y:S01]  /*8860*/  UMOV UR23, UR39 ;  /* 0x0000002700177c82 */ /* 0x000fe20008000000 */
[----:B------:R-:W-:Y:S01]  /*8870*/  ULDC UR22, c[0x0][0x988] ;  /* 0x0002620000167ab9 */ /* 0x000fe20000000800 */
[----:B------:R-:W-:-:S05]  /*8880*/  ULDC UR24, c[0x0][0x9d8] ;  /* 0x0002760000187ab9 */ /* 0x000fca0000000800 */
.L_x_1353:
[----:B------:R-:W-:Y:S01]  /*8890*/  UIADD3 UR39, UR23, 0x1, URZ ;  /* 0x0000000117277890 */ /* 0x000fe2000fffe03f */
[C---:B------:R-:W-:Y:S01]  /*88a0*/  ISETP.GT.AND P2, PT, R10.reuse, UR21, PT ;  /* 0x000000150a007c0c */ /* 0x040fe2000bf44270 */
[----:B------:R-:W-:Y:S02]  /*88b0*/  VIADD R10, R10, 0xffffffff ;  /* 0xffffffff0a0a7836 */ /* 0x000fe40000000000 */
[----:B------:R-:W-:-:S04]  /*88c0*/  UISETP.NE.AND UP0, UPT, UR39, 0x2, UPT ;  /* 0x000000022700788c */ /* 0x000fc8000bf05270 */
[----:B------:R-:W-:Y:S02]  /*88d0*/  USEL UR6, URZ, 0x1, UP0 ;  /* 0x000000013f067887 */ /* 0x000fe40008000000 */
[----:B------:R-:W-:Y:S02]  /*88e0*/  USEL UR39, UR39, URZ, UP0 ;  /* 0x0000003f27277287 */ /* 0x000fe40008000000 */
[----:B------:R-:W-:Y:S01]  /*88f0*/  ULOP3.LUT UR38, UR38, UR6, URZ, 0x3c, !UPT ;  /* 0x0000000626267292 */ /* 0x000fe2000f8e3c3f */
[----:B-1--4-:R-:W-:Y:S11]  /*8900*/  @!P0 BRA `(.L_x_1345) ;  /* 0x0000000000048947 */ /* 0x012ff60003800000 */
[----:B------:R-:W-:Y:S01]  /*8910*/  BPT.TRAP 0x1 ;  /* 0x000000040000795c */ /* 0x000fe20000300000 */
.L_x_1345:
[----:B------:R-:W-:Y:S01]  /*8920*/  ULEA UR25, UR39, UR48, 0x3 ;  /* 0x0000003027197291 */ /* 0x000fe2000f8e183f */
[----:B------:R-:W-:-:S04]  /*8930*/  MOV R9, UR38 ;  /* 0x0000002600097c02 */ /* 0x000fc80008000f00 */
[----:B------:R-:W-:-:S04]  /*8940*/  SHF.L.U32 R9, R9, 0x1f, RZ ;  /* 0x0000001f09097819 */ /* 0x000fc800000006ff */
[----:B------:R1:W4:Y:S01]  /*8950*/  SYNCS.PHASECHK.TRANS64.TRYWAIT P3, [UR25+0x28c30], R9 ;  /* 0x028c3009ff0075a7 */ /* 0x0003220008060159 */
[----:B------:R-:W-:Y:S05]  /*8960*/  @!P0 BRA `(.L_x_1346) ;  /* 0x0000000000048947 */ /* 0x000fea0003800000 */
[----:B------:R-:W-:Y:S01]  /*8970*/  BPT.TRAP 0x1 ;  /* 0x000000040000795c */ /* 0x000fe20000300000 */
.L_x_1346:
[----:B----4-:R-:W-:Y:S05]  /*8980*/  @P3 BRA `(.L_x_1347) ;  /* 0x0000000000083947 */ /* 0x010fea0003800000 */
[----:B------:R-:W4:Y:S02]  /*8990*/  SYNCS.PHASECHK.TRANS64.TRYWAIT P3, [UR25+0x28c30], R9 ;  /* 0x028c3009ff0075a7 */ /* 0x000f240008060159 */
[----:B----4-:R-:W-:Y:S05]  /*89a0*/  @!P3 BRA `(.L_x_1348) ;  /* 0x0000009c00acb947 */ /* 0x010fea0003800000 */
.L_x_1347:
[----:B------:R-:W-:Y:S01]  /*89b0*/  R2UR UR18, R0 ;  /* 0x00000000001272ca */ /* 0x000fe200000e0000 */
[----:B--2---:R-:W-:Y:S01]  /*89c0*/  WARPGROUP.ARRIVE ;  /* 0x00000000000079c5 */ /* 0x004fe20000000000 */
[----:B------:R-:W-:Y:S01]  /*89d0*/  UMOV UR19, 0x40000040 ;  /* 0x4000004000137882 */ /* 0x000fe20000000000 */
[----:B------:R-:W-:Y:S01]  /*89e0*/  UMOV UR7, 0x40000040 ;  /* 0x4000004000077882 */ /* 0x000fe20000000000 */
[----:B------:R-:W-:Y:S01]  /*89f0*/  UMOV UR11, 0x40000040 ;  /* 0x40000040000b7882 */ /* 0x000fe20000000000 */
[----:B------:R-:W-:-:S08]  /*8a00*/  UMOV UR15, 0x40000040 ;  /* 0x40000040000f7882 */ /* 0x000fd00000000000 */
[----:B------:R-:W-:-:S04]  /*8a10*/  ULEA UR18, UR39, UR18, 0x9 ;  /* 0x0000001227127291 */ /* 0x000fc8000f8e483f */
[----:B------:R-:W-:Y:S02]  /*8a20*/  UIADD3 UR6, UR18, 0x2, URZ ;  /* 0x0000000212067890 */ /* 0x000fe4000fffe03f */
[----:B------:R-:W-:Y:S02]  /*8a30*/  UIADD3 UR10, UR18, 0x4, URZ ;  /* 0x00000004120a7890 */ /* 0x000fe4000fffe03f */
[----:B------:R-:W-:Y:S02]  /*8a40*/  UIADD3 UR14, UR18, 0x6, URZ ;  /* 0x00000006120e7890 */ /* 0x000fe4000fffe03f */
[----:B------:R-:W-:Y:S03]  /*8a50*/  HGMMA.64x64x16.F32.BF16 R152, gdesc[UR16], RZ, !UPT, gsb0 ;  /* 0x00e00000109879f0 */ /* 0x000fe6000c0018ff */
[----:B------:R-:W-:Y:S02]  /*8a60*/  WARPGROUP.DEPBAR.LE gsb0, 0x0 ;  /* 0x00008000000079c5 */ /* 0x000fe40000010000 */
[----:B------:R-:W-:-:S06]  /*8a70*/  WARPGROUP.ARRIVE ;  /* 0x00000000000079c5 */ /* 0x000fcc0000000000 */
[----:B------:R-:W-:Y:S03]  /*8a80*/  HGMMA.64x64x16.F32.BF16 R152, gdesc[UR4], R152, gsb0 ;  /* 0x00e00000049879f0 */ /* 0x000fe60008001898 */
[----:B------:R-:W-:Y:S02]  /*8a90*/  WARPGROUP.DEPBAR.LE gsb0, 0x0 ;  /* 0x00008000000079c5 */ /* 0x000fe40000010000 */
[----:B------:R-:W-:-:S06]  /*8aa0*/  WARPGROUP.ARRIVE ;  /* 0x00000000000079c5 */ /* 0x000fcc0000000000 */
[----:B------:R-:W-:Y:S01]  /*8ab0*/  HGMMA.64x64x16.F32.BF16 R152, gdesc[UR8], R152, gsb0 ;  /* 0x00e00000089879f0 */ /* 0x000fe20008001898 */
[----:B------:R-:W-:Y:S02]  /*8ac0*/  UMOV UR10, UR22 ;  /* 0x00000016000a7c82 */ /* 0x000fe40008000000 */
[----:B------:R-:W-:Y:S02]  /*8ad0*/  WARPGROUP.DEPBAR.LE gsb0, 0x0 ;  /* 0x00008000000079c5 */ /* 0x000fe40000010000 */
[----:B------:R-:W-:-:S06]  /*8ae0*/  WARPGROUP.ARRIVE ;  /* 0x00000000000079c5 */ /* 0x000fcc0000000000 */
[----:B------:R-:W-:Y:S03]  /*8af0*/  HGMMA.64x64x16.F32.BF16 R152, gdesc[UR12], R152, gsb0 ;  /* 0x00e000000c9879f0 */ /* 0x000fe60008001898 */
[----:B------:R-:W-:Y:S02]  /*8b00*/  WARPGROUP.DEPBAR.LE gsb0, 0x0 ;  /* 0x00008000000079c5 */ /* 0x000fe40000010000 */
[----:B------:R-:W-:Y:S01]  /*8b10*/  FMUL.FTZ R21, R152, UR24 ;  /* 0x0000001898157c20 */ /* 0x000fe20008410000 */
[----:B----4-:R-:W-:Y:S01]  /*8b20*/  FMUL.FTZ R8, R153, UR24 ;  /* 0x0000001899087c20 */ /* 0x010fe20008410000 */
[----:B------:R-:W-:Y:S01]  /*8b30*/  FMUL.FTZ R152, R156, UR24 ;  /* 0x000000189c987c20 */ /* 0x000fe20008410000 */
[----:B------:R-:W-:Y:S01]  /*8b40*/  FMUL.FTZ R153, R157, UR24 ;  /* 0x000000189d997c20 */ /* 0x000fe20008410000 */
[----:B------:R-:W-:Y:S01]  /*8b50*/  FMUL.FTZ R12, R154, UR24 ;  /* 0x000000189a0c7c20 */ /* 0x000fe20008410000 */
[----:B------:R-:W-:Y:S01]  /*8b60*/  FMUL.FTZ R154, R160, UR24 ;  /* 0x00000018a09a7c20 */ /* 0x000fe20008410000 */
[----:B------:R-:W2:Y:S01]  /*8b70*/  MUFU.TANH R21, R21 ;  /* 0x0000001500157308 */ /* 0x000ea20000002400 */
[----:B---3--:R-:W-:Y:S01]  /*8b80*/  FMUL.FTZ R13, R155, UR24 ;  /* 0x000000189b0d7c20 */ /* 0x008fe20008410000 */
        /* <DEDUP_REMOVED lines=25> */
[----:B------:R-:W-:-:S05]  /*8d20*/  FMUL.FTZ R177, R183, UR24 ;  /* 0x00000018b7b17c20 */ /* 0x000fca0008410000 */
[----:B------:R-:W3:Y:S01]  /*8d30*/  MUFU.TANH R154, R154 ;  /* 0x0000009a009a7308 */ /* 0x000ee20000002400 */
[----:B----4-:R-:W-:-:S07]  /*8d40*/  FMNMX.FTZ R168, R152, R7, !PT ;  /* 0x0000000798a87209 */ /* 0x010fce0007810000 */
[----:B------:R-:W4:Y:S01]  /*8d50*/  MUFU.TANH R155, R155 ;  /* 0x0000009b009b7308 */ /* 0x000f220000002400 */
[----:B--2---:R-:W-:-:S07]  /*8d60*/  FMNMX.FTZ R7, R153, R168, !PT ;  /* 0x000000a899077209 */ /* 0x004fce0007810000 */
[----:B------:R-:W2:Y:S01]  /*8d70*/  MUFU.TANH R156, R156 ;  /* 0x0000009c009c7308 */ /* 0x000ea20000002400 */
[----:B---3--:R-:W-:-:S07]  /*8d80*/  FMNMX.FTZ R168, R154, R7, !PT ;  /* 0x000000079aa87209 */ /* 0x008fce0007810000 */
[----:B------:R-:W3:Y:S01]  /*8d90*/  MUFU.TANH R157, R157 ;  /* 0x0000009d009d7308 */ /* 0x000ee20000002400 */
[----:B----4-:R-:W-:Y:S01]  /*8da0*/  FMNMX.FTZ R7, R155, R168, !PT ;  /* 0x000000a89b077209 */ /* 0x010fe20007810000 */
[----:B------:R-:W-:-:S06]  /*8db0*/  FMUL.FTZ R168, R180, UR24 ;  /* 0x00000018b4a87c20 */ /* 0x000fcc0008410000 */
        /* <DEDUP_REMOVED lines=19> */
[----:B--2---:R-:W-:Y:S01]  /*8ef0*/  FMNMX.FTZ R7, R169, R172, !PT ;  /* 0x000000aca9077209 */ /* 0x004fe20007810000 */
[----:B------:R-:W-:Y:S01]  /*8f00*/  FMUL.FTZ R172, R174, UR24 ;  /* 0x00000018aeac7c20 */ /* 0x000fe20008410000 */
[----:B------:R-:W-:-:S03]  /*8f10*/  FMUL.FTZ R174, R179, UR24 ;  /* 0x00000018b3ae7c20 */ /* 0x000fc60008410000 */
[----:B------:R-:W2:Y:S02]  /*8f20*/  SHFL.BFLY PT, R176, R7, 0x2, 0x1f ;  /* 0x0c401f0007b07f89 */ /* 0x000ea400000e0000 */
[----:B------:R-:W5:Y:S08]  /*8f30*/  MUFU.TANH R14, R14 ;  /* 0x0000000e000e7308 */ /* 0x000f700000002400 */
[----:B------:R-:W1:Y:S08]  /*8f40*/  MUFU.TANH R15, R15 ;  /* 0x0000000f000f7308 */ /* 0x000e700000002400 */
[----:B------:R-:W1:Y:S01]  /*8f50*/  MUFU.TANH R162, R162 ;  /* 0x000000a200a27308 */ /* 0x000e620000002400 */
[----:B--2---:R-:W-:-:S02]  /*8f60*/  FMNMX.FTZ R180, R7, R176, !PT ;  /* 0x000000b007b47209 */ /* 0x004fc40007810000 */
[----:B---3--:R-:W-:-:S05]  /*8f70*/  FMNMX.FTZ R176, R12, R11, !PT ;  /* 0x0000000b0cb07209 */ /* 0x008fca0007810000 */
[----:B------:R-:W2:Y:S01]  /*8f80*/  MUFU.TANH R163, R163 ;  /* 0x000000a300a37308 */ /* 0x000ea20000002400 */
[----:B------:R-:W3:Y:S01]  /*8f90*/  SHFL.BFLY PT, R181, R180, 0x1, 0x1f ;  /* 0x0c201f00b4b57f89 */ /* 0x000ee200000e0000 */
[----:B----4-:R-:W-:Y:S01]  /*8fa0*/  FMNMX.FTZ R7, R13, R176, !PT ;  /* 0x000000b00d077209 */ /* 0x010fe20007810000 */
[----:B------:R-:W-:-:S03]  /*8fb0*/  FMUL.FTZ R176, R182, UR24 ;  /* 0x00000018b6b07c20 */ /* 0x000fc60008410000 */
[----:B-----5:R-:W-:Y:S02]  /*8fc0*/  FMNMX.FTZ R178, R14, R7, !PT ;  /* 0x000000070eb27209 */ /* 0x020fe40007810000 */
[----:B------:R-:W4:Y:S02]  /*8fd0*/  MUFU.TANH R166, R166 ;  /* 0x000000a600a67308 */ /* 0x000f240000002400 */
[----:B-1----:R-:W-:-:S04]  /*8fe0*/  FMNMX.FTZ R7, R15, R178, !PT ;  /* 0x000000b20f077209 */ /* 0x002fc80007810000 */
[----:B------:R-:W-:Y:S02]  /*8ff0*/  FMNMX.FTZ R178, R162, R7, !PT ;  /* 0x00000007a2b27209 */ /* 0x000fe40007810000 */
[----:B------:R-:W1:Y:S02]  /*9000*/  MUFU.TANH R167, R167 ;  /* 0x000000a700a77308 */ /* 0x000e640000002400 */
[----:B--2---:R-:W-:-:S06]  /*9010*/  FMNMX.FTZ R179, R163, R178, !PT ;  /* 0x000000b2a3b37209 */ /* 0x004fcc0007810000 */
[----:B------:R-:W2:Y:S01]  /*9020*/  MUFU.TANH R170, R170 ;  /* 0x000000aa00aa7308 */ /* 0x000ea20000002400 */
[----:B---3--:R-:W-:-:S05]  /*9030*/  FMNMX.FTZ R7, R180, R181, !PT ;  /* 0x000000b5b4077209 */ /* 0x008fca0007810000 */
[C---:B------:R-:W-:Y:S02]  /*9040*/  FADD.FTZ R178, -R7.reuse, R20 ;  /* 0x0000001407b27221 */ /* 0x040fe40000010100 */
[----:B------:R-:W3:Y:S01]  /*9050*/  MUFU.TANH R171, R171 ;  /* 0x000000ab00ab7308 */ /* 0x000ee20000002400 */
[----:B----4-:R-:W-:Y:S01]  /*9060*/  FMNMX.FTZ R20, R166, R179, !PT ;  /* 0x000000b3a6147209 */ /* 0x010fe20007810000 */
[----:B------:R-:W-:Y:S01]  /*9070*/  FMUL.FTZ R193, R7, UR10 ;  /* 0x0000000a07c17c20 */ /* 0x000fe20008410000 */
[----:B------:R-:W-:Y:S02]  /*9080*/  FMUL.FTZ R179, R178, UR10 ;  /* 0x0000000ab2b37c20 */ /* 0x000fe40008410000 */
[----:B-1----:R-:W-:Y:S01]  /*9090*/  FMNMX.FTZ R181, R167, R20, !PT ;  /* 0x00000014a7b57209 */ /* 0x002fe20007810000 */
        /* <DEDUP_REMOVED lines=13> */
[--C-:B------:R-:W-:Y:S01]  /*9170*/  FFMA.FTZ R159, R160, UR10, -R193.reuse ;  /* 0x0000000aa09f7c23 */ /* 0x100fe200080108c1 */
[--C-:B------:R-:W-:Y:S01]  /*9180*/  FFMA.FTZ R196, R169, UR10, -R193.reuse ;  /* 0x0000000aa9c47c23 */ /* 0x100fe200080108c1 */
[----:B------:R-:W-:-:S03]  /*9190*/  FFMA.FTZ R164, R164, UR10, -R193 ;  /* 0x0000000aa4a47c23 */ /* 0x000fc600080108c1 */
[----:B------:R-:W3:Y:S01]  /*91a0*/  MUFU.TANH R173, R173 ;  /* 0x000000ad00ad7308 */ /* 0x000ee20000002400 */
[----:B-1----:R-:W-:Y:S01]  /*91b0*/  FMNMX.FTZ R178, R172, R21, !PT ;  /* 0x00000015acb27209 */ /* 0x002fe20007810000 */
[----:B------:R-:W-:-:S06]  /*91c0*/  FFMA.FTZ R21, R8, UR10, -R193 ;  /* 0x0000000a08157c23 */ /* 0x000fcc00080108c1 */
[----:B------:R-:W1:Y:S01]  /*91d0*/  MUFU.TANH R174, R174 ;  /* 0x000000ae00ae7308 */ /* 0x000e620000002400 */
[----:B--2---:R-:W-:-:S07]  /*91e0*/  FMNMX.FTZ R178, R175, R178, !PT ;  /* 0x000000b2afb27209 */ /* 0x004fce0007810000 */
[----:B------:R-:W2:Y:S01]  /*91f0*/  MUFU.TANH R176, R176 ;  /* 0x000000b000b07308 */ /* 0x000ea20000002400 */
[----:B---3--:R-:W-:Y:S01]  /*9200*/  FMNMX.FTZ R181, R173, R178, !PT ;  /* 0x000000b2adb57209 */ /* 0x008fe20007810000 */
[----:B------:R-:W-:-:S06]  /*9210*/  FFMA.FTZ R178, R152, UR10, -R193 ;  /* 0x0000000a98b27c23 */ /* 0x000fcc00080108c1 */
[----:B------:R-:W3:Y:S01]  /*9220*/  MUFU.TANH R177, R177 ;  /* 0x000000b100b17308 */ /* 0x000ee20000002400 */
[----:B-1----:R-:W-:-:S07]  /*9230*/  FMNMX.FTZ R181, R174, R181, !PT ;  /* 0x000000b5aeb57209 */ /* 0x002fce0007810000 */
[----:B------:R-:W1:Y:S01]  /*9240*/  MUFU.EX2 R179, R179 ;  /* 0x000000b300b37308 */ /* 0x000e620000000800 */
[----:B--2---:R-:W-:Y:S01]  /*9250*/  FMNMX.FTZ R8, R176, R181, !PT ;  /* 0x000000b5b0087209 */ /* 0x004fe20007810000 */
[----:B------:R-:W-:-:S06]  /*9260*/  FFMA.FTZ R181, R156, UR10, -R193 ;  /* 0x0000000a9cb57c23 */ /* 0x000fcc00080108c1 */
[----:B------:R2:W4:Y:S01]  /*9270*/  MUFU.EX2 R20, R180 ;  /* 0x000000b400147308 */ /* 0x0005220000000800 */
[----:B---3--:R-:W-:-:S05]  /*9280*/  FMNMX.FTZ R8, R177, R8, !PT ;  /* 0x00000008b1087209 */ /* 0x008fca0007810000 */
[----:B------:R-:W3:Y:S02]  /*9290*/  SHFL.BFLY PT, R183, R8, 0x2, 0x1f ;  /* 0x0c401f0008b77f89 */ /* 0x000ee400000e0000 */
[----:B------:R-:W5:Y:S01]  /*92a0*/  MUFU.EX2 R21, R21 ;  /* 0x0000001500157308 */ /* 0x000f620000000800 */
[----:B--2---:R-:W-:Y:S01]  /*92b0*/  FFMA.FTZ R180, R154, UR10, -R193 ;  /* 0x0000000a9ab47c23 */ /* 0x004fe200080108c1 */
[-C--:B-1----:R-:W-:Y:S01]  /*92c0*/  FMUL.FTZ R24, R24, R179.reuse ;  /* 0x000000b318187220 */ /* 0x082fe20000410000 */
[-C--:B------:R-:W-:Y:S01]  /*92d0*/  FMUL.FTZ R25, R25, R179.reuse ;  /* 0x000000b319197220 */ /* 0x080fe20000410000 */
[-C--:B------:R-:W-:Y:S01]  /*92e0*/  FMUL.FTZ R28, R28, R179.reuse ;  /* 0x000000b31c1c7220 */ /* 0x080fe20000410000 */
[-C--:B------:R-:W-:Y:S01]  /*92f0*/  FMUL.FTZ R29, R29, R179.reuse ;  /* 0x000000b31d1d7220 */ /* 0x080fe20000410000 */
[-C--:B------:R-:W-:Y:S01]  /*9300*/  FMUL.FTZ R32, R32, R179.reuse ;  /* 0x000000b320207220 */ /* 0x080fe20000410000 */
[-C--:B------:R-:W-:Y:S01]  /*9310*/  FMUL.FTZ R33, R33, R179.reuse ;  /* 0x000000b321217220 */ /* 0x080fe20000410000 */
[----:B------:R-:W1:Y:S01]  /*9320*/  MUFU.EX2 R178, R178 ;  /* 0x000000b200b27308 */ /* 0x000e620000000800 */
[----:B----4-:R-:W-:Y:S01]  /*9330*/  FFMA.FTZ R4, R179, R4, R20 ;  /* 0x00000004b3047223 */ /* 0x010fe20000010014 */
[-C--:B------:R-:W-:Y:S01]  /*9340*/  FMUL.FTZ R36, R36, R179.reuse ;  /* 0x000000b324247220 */ /* 0x080fe20000410000 */
[-C--:B------:R-:W-:Y:S01]  /*9350*/  FMUL.FTZ R37, R37, R179.reuse ;  /* 0x000000b325257220 */ /* 0x080fe20000410000 */
        /* <DEDUP_REMOVED lines=9> */
[----:B------:R-:W-:Y:S01]  /*93f0*/  FMUL.FTZ R56, R56, R179 ;  /* 0x000000b338387220 */ /* 0x000fe20000410000 */
[----:B---3--:R-:W-:Y:S01]  /*9400*/  FMNMX.FTZ R183, R8, R183, !PT ;  /* 0x000000b708b77209 */ /* 0x008fe20007810000 */
[-C--:B------:R-:W-:Y:S01]  /*9410*/  FMUL.FTZ R57, R57, R179.reuse ;  /* 0x000000b339397220 */ /* 0x080fe20000410000 */
[----:B------:R-:W-:Y:S01]  /*9420*/  MUFU.EX2 R180, R180 ;  /* 0x000000b400b47308 */ /* 0x000fe20000000800 */
[-C--:B------:R-:W-:Y:S01]  /*9430*/  FMUL.FTZ R60, R60, R179.reuse ;  /* 0x000000b33c3c7220 */ /* 0x080fe20000410000 */
[-C--:B------:R-:W-:Y:S01]  /*9440*/  FMUL.FTZ R61, R61, R179.reuse ;  /* 0x000000b33d3d7220 */ /* 0x080fe20000410000 */
[----:B------:R-:W3:Y:S01]  /*9450*/  SHFL.BFLY PT, R8, R183, 0x1, 0x1f ;  /* 0x0c201f00b7087f89 */ /* 0x000ee200000e0000 */
        /* <DEDUP_REMOVED lines=23> */
[----:B---3--:R-:W-:Y:S01]  /*95d0*/  FMNMX.FTZ R8, R183, R8, !PT ;  /* 0x00000008b7087209 */ /* 0x008fe20007810000 */
[-C--:B------:R-:W-:Y:S01]  /*95e0*/  FMUL.FTZ R104, R104, R179.reuse ;  /* 0x000000b368687220 */ /* 0x080fe20000410000 */
[-C--:B------:R-:W-:Y:S01]  /*95f0*/  FMUL.FTZ R105, R105, R179.reuse ;  /* 0x000000b369697220 */ /* 0x080fe20000410000 */
[-C--:B------:R-:W-:Y:S01]  /*9600*/  FMUL.FTZ R108, R108, R179.reuse ;  /* 0x000000b36c6c7220 */ /* 0x080fe20000410000 */
[-C--:B------:R-:W-:Y:S01]  /*9610*/  FMUL.FTZ R109, R109, R179.reuse ;  /* 0x000000b36d6d7220 */ /* 0x080fe20000410000 */
[C---:B------:R-:W-:Y:S01]  /*9620*/  FADD.FTZ R11, -R8.reuse, R11 ;  /* 0x0000000b080b7221 */ /* 0x040fe20000010100 */
[----:B------:R-:W-:Y:S01]  /*9630*/  FMUL.FTZ R156, R8, UR10 ;  /* 0x0000000a089c7c20 */ /* 0x000fe20008410000 */
[----:B------:R-:W-:Y:S01]  /*9640*/  MUFU.EX2 R157, R157 ;  /* 0x0000009d009d7308 */ /* 0x000fe20000000800 */
[----:B------:R-:W-:Y:S01]  /*9650*/  FMUL.FTZ R112, R112, R179 ;  /* 0x000000b370707220 */ /* 0x000fe20000410000 */
[----:B------:R-:W-:Y:S01]  /*9660*/  FMUL.FTZ R168, R11, UR10 ;  /* 0x0000000a0ba87c20 */ /* 0x000fe20008410000 */
[--C-:B------:R-:W-:Y:S01]  /*9670*/  FFMA.FTZ R11, R12, UR10, -R156.reuse ;  /* 0x0000000a0c0b7c23 */ /* 0x100fe2000801089c */
[--C-:B------:R-:W-:Y:S01]  /*9680*/  FFMA.FTZ R12, R13, UR10, -R156.reuse ;  /* 0x0000000a0d0c7c23 */ /* 0x100fe2000801089c */
[--C-:B------:R-:W-:Y:S01]  /*9690*/  FFMA.FTZ R13, R14, UR10, -R156.reuse ;  /* 0x0000000a0e0d7c23 */ /* 0x100fe2000801089c */
[--C-:B------:R-:W-:Y:S01]  /*96a0*/  FFMA.FTZ R202, R171, UR10, -R156.reuse ;  /* 0x0000000aabca7c23 */ /* 0x100fe2000801089c */
[----:B------:R-:W-:Y:S01]  /*96b0*/  IMAD.MOV R171, RZ, RZ, -R17 ;  /* 0x000000ffffab7224 */ /* 0x000fe200078e0a11 */
[----:B------:R-:W-:Y:S01]  /*96c0*/  MUFU.EX2 R168, R168 ;  /* 0x000000a800a87308 */ /* 0x000fe20000000800 */
[--C-:B------:R-:W-:Y:S01]  /*96d0*/  FFMA.FTZ R14, R15, UR10, -R156.reuse ;  /* 0x0000000a0f0e7c23 */ /* 0x100fe2000801089c */
[--C-:B------:R-:W-:Y:S01]  /*96e0*/  FFMA.FTZ R15, R162, UR10, -R156.reuse ;  /* 0x0000000aa20f7c23 */ /* 0x100fe2000801089c */
[--C-:B------:R-:W-:Y:S01]  /*96f0*/  FFMA.FTZ R200, R167, UR10, -R156.reuse ;  /* 0x0000000aa7c87c23 */ /* 0x100fe2000801089c */
[----:B------:R-:W-:Y:S01]  /*9700*/  ISETP.NE.AND P3, PT, R2, R171, PT ;  /* 0x000000ab0200720c */ /* 0x000fe20003f65270 */
[----:B------:R-:W-:Y:S01]  /*9710*/  FFMA.FTZ R171, R173, UR10, -R156 ;  /* 0x0000000aadab7c23 */ /* 0x000fe2000801089c */
[----:B-----5:R-:W-:Y:S01]  /*9720*/  FADD.FTZ R173, R21, R4 ;  /* 0x0000000415ad7221 */ /* 0x020fe20000010000 */
[--C-:B------:R-:W-:Y:S01]  /*9730*/  FFMA.FTZ R198, R163, UR10, -R156.reuse ;  /* 0x0000000aa3c67c23 */ /* 0x100fe2000801089c */
[----:B------:R-:W3:Y:S01]  /*9740*/  MUFU.EX2 R11, R11 ;  /* 0x0000000b000b7308 */ /* 0x000ee20000000800 */
[--C-:B------:R-:W-:Y:S01]  /*9750*/  FFMA.FTZ R167, R170, UR10, -R156.reuse ;  /* 0x0000000aaaa77c23 */ /* 0x100fe2000801089c */
[----:B------:R-:W-:Y:S01]  /*9760*/  MOV R170, UR25 ;  /* 0x0000001900aa7c02 */ /* 0x000fe20008000f00 */
[----:B-1----:R-:W-:Y:S01]  /*9770*/  FADD.FTZ R4, R178, R173 ;  /* 0x000000adb2047221 */ /* 0x002fe20000010000 */
[--C-:B------:R-:W-:Y:S01]  /*9780*/  FFMA.FTZ R163, R166, UR10, -R156.reuse ;  /* 0x0000000aa6a37c23 */ /* 0x100fe2000801089c */
[----:B------:R-:W-:Y:S01]  /*9790*/  FFMA.FTZ R169, R172, UR10, -R156 ;  /* 0x0000000aaca97c23 */ /* 0x000fe2000801089c */
[----:B------:R-:W-:Y:S01]  /*97a0*/  @!P1 IADD3 R152, R170, 0x28c40, RZ ;  /* 0x00028c40aa989810 */ /* 0x000fe20007ffe0ff */
[----:B--2---:R-:W-:Y:S01]  /*97b0*/  FADD.FTZ R173, R153, R4 ;  /* 0x0000000499ad7221 */ /* 0x004fe20000010000 */
[----:B------:R-:W1:Y:S01]  /*97c0*/  MUFU.EX2 R12, R12 ;  /* 0x0000000c000c7308 */ /* 0x000e620000000800 */
[----:B------:R-:W-:Y:S01]  /*97d0*/  FFMA.FTZ R172, R175, UR10, -R156 ;  /* 0x0000000aafac7c23 */ /* 0x000fe2000801089c */
[----:B------:R-:W-:Y:S01]  /*97e0*/  @!P1 PRMT R152, RZ, 0x654, R152 ;  /* 0x00000654ff989816 */ /* 0x000fe20000000098 */
[----:B------:R-:W-:-:S02]  /*97f0*/  IMAD.U32 R175, RZ, RZ, UR23 ;  /* 0x00000017ffaf7e24 */ /* 0x000fc4000f8e00ff */
[--C-:B------:R-:W-:Y:S01]  /*9800*/  FFMA.FTZ R174, R174, UR10, -R156.reuse ;  /* 0x0000000aaeae7c23 */ /* 0x100fe2000801089c */
[----:B------:R-:W-:Y:S01]  /*9810*/  FFMA.FTZ R176, R176, UR10, -R156 ;  /* 0x0000000ab0b07c23 */ /* 0x000fe2000801089c */
[----:B------:R2:W-:Y:S01]  /*9820*/  @!P1 SYNCS.ARRIVE.TRANS64.RED.A1T0 RZ, [R152+URZ], RZ ;  /* 0x000000ff98ff99a7 */ /* 0x0005e2000810043f */
[----:B------:R-:W-:Y:S01]  /*9830*/  @!P3 IMAD R154, R175, 0x40, R16 ;  /* 0x00000040af9ab824 */ /* 0x000fe200078e0210 */
[----:B------:R-:W4:Y:S01]  /*9840*/  MUFU.EX2 R13, R13 ;  /* 0x0000000d000d7308 */ /* 0x000f220000000800 */
[----:B---3--:R-:W-:Y:S01]  /*9850*/  FFMA.FTZ R3, R168, R3, R11 ;  /* 0x00000003a8037223 */ /* 0x008fe2000001000b */
[----:B------:R-:W-:Y:S01]  /*9860*/  FFMA.FTZ R177, R177, UR10, -R156 ;  /* 0x0000000ab1b17c23 */ /* 0x000fe2000801089c */
[----:B------:R-:W-:Y:S01]  /*9870*/  F2FP.BF16.F32.PACK_AB R156, R155, R180 ;  /* 0x000000b49b9c723e */ /* 0x000fe200000010ff */
[----:B------:R-:W-:Y:S01]  /*9880*/  FMUL.FTZ R113, R113, R179 ;  /* 0x000000b371717220 */ /* 0x000fe20000410000 */
[----:B------:R-:W-:Y:S01]  /*9890*/  @!P3 LEA R154, R154, UR48, 0x2 ;  /* 0x000000309a9abc11 */ /* 0x000fe2000f8e10ff */
[----:B--2---:R-:W-:Y:S01]  /*98a0*/  FADD.FTZ R152, R180, R173 ;  /* 0x000000adb4987221 */ /* 0x004fe20000010000 */
[----:B------:R-:W-:Y:S01]  /*98b0*/  F2FP.BF16.F32.PACK_AB R158, R182, R181 ;  /* 0x000000b5b69e723e */ /* 0x000fe200000010ff */
[----:B------:R-:W2:Y:S01]  /*98c0*/  MUFU.EX2 R14, R14 ;  /* 0x0000000e000e7308 */ /* 0x000ea20000000800 */
[----:B-1----:R-:W-:Y:S01]  /*98d0*/  FADD.FTZ R4, R12, R3 ;  /* 0x000000030c047221 */ /* 0x002fe20000010000 */
[----:B------:R-:W-:Y:S01]  /*98e0*/  FADD.FTZ R152, R155, R152 ;  /* 0x000000989b987221 */ /* 0x000fe20000010000 */
[----:B------:R-:W-:Y:S01]  /*98f0*/  @!P3 STS [R154+0x28800], R179 ;  /* 0x028800b39a00b388 */ /* 0x000fe20000000800 */
[-C--:B------:R-:W-:Y:S01]  /*9900*/  FMUL.FTZ R116, R116, R179.reuse ;  /* 0x000000b374747220 */ /* 0x080fe20000410000 */
[-C--:B------:R-:W-:Y:S01]  /*9910*/  FMUL.FTZ R117, R117, R179.reuse ;  /* 0x000000b375757220 */ /* 0x080fe20000410000 */
[----:B------:R-:W-:Y:S01]  /*9920*/  FADD.FTZ R173, R181, R152 ;  /* 0x00000098b5ad7221 */ /* 0x000fe20000010000 */
[----:B------:R1:W-:Y:S01]  /*9930*/  @!P3 STS [R154+0x28820], R168 ;  /* 0x028820a89a00b388 */ /* 0x0003e20000000800 */
[----:B------:R-:W3:Y:S01]  /*9940*/  MUFU.EX2 R15, R15 ;  /* 0x0000000f000f7308 */ /* 0x000ee20000000800 */
[----:B----4-:R-:W-:Y:S01]  /*9950*/  FADD.FTZ R3, R13, R4 ;  /* 0x000000040d037221 */ /* 0x010fe20000010000 */
[----:B------:R-:W-:Y:S01]  /*9960*/  FADD.FTZ R152, R182, R173 ;  /* 0x000000adb6987221 */ /* 0x000fe20000010000 */
[-C--:B------:R-:W-:Y:S01]  /*9970*/  FMUL.FTZ R120, R120, R179.reuse ;  /* 0x000000b378787220 */ /* 0x080fe20000410000 */
[-C--:B------:R-:W-:Y:S01]  /*9980*/  FMUL.FTZ R121, R121, R179.reuse ;  /* 0x000000b379797220 */ /* 0x080fe20000410000 */
[-C--:B------:R-:W-:Y:S01]  /*9990*/  FMUL.FTZ R124, R124, R179.reuse ;  /* 0x000000b37c7c7220 */ /* 0x080fe20000410000 */
[----:B------:R-:W-:Y:S01]  /*99a0*/  FADD.FTZ R173, R157, R152 ;  /* 0x000000989dad7221 */ /* 0x000fe20000010000 */
[-C--:B------:R-:W-:Y:S01]  /*99b0*/  FMUL.FTZ R125, R125, R179.reuse ;  /* 0x000000b37d7d7220 */ /* 0x080fe20000410000 */
[----:B------:R-:W4:Y:S01]  /*99c0*/  MUFU.EX2 R198, R198 ;  /* 0x000000c600c67308 */ /* 0x000f220000000800 */
[----:B--2---:R-:W-:Y:S01]  /*99d0*/  FADD.FTZ R4, R14, R3 ;  /* 0x000000030e047221 */ /* 0x004fe20000010000 */
[----:B-1----:R-:W-:Y:S01]  /*99e0*/  F2FP.BF16.F32.PACK_AB R154, R153, R178 ;  /* 0x000000b2999a723e */ /* 0x002fe200000010ff */
[----:B------:R-:W-:Y:S01]  /*99f0*/  FMUL.FTZ R128, R128, R179 ;  /* 0x000000b380807220 */ /* 0x000fe20000410000 */
[----:B------:R-:W-:Y:S01]  /*9a00*/  F2FP.BF16.F32.PACK_AB R153, R12, R11 ;  /* 0x0000000b0c99723e */ /* 0x000fe200000010ff */
[----:B------:R-:W-:Y:S01]  /*9a10*/  FMUL.FTZ R129, R129, R179 ;  /* 0x000000b381817220 */ /* 0x000fe20000410000 */
[----:B------:R-:W-:Y:S01]  /*9a20*/  F2FP.BF16.F32.PACK_AB R155, R14, R13 ;  /* 0x0000000d0e9b723e */ /* 0x000fe200000010ff */
[-C--:B------:R-:W-:Y:S01]  /*9a30*/  FMUL.FTZ R132, R132, R179.reuse ;  /* 0x000000b384847220 */ /* 0x080fe20000410000 */
[----:B------:R-:W1:Y:S01]  /*9a40*/  MUFU.EX2 R163, R163 ;  /* 0x000000a300a37308 */ /* 0x000e620000000800 */
[----:B---3--:R-:W-:Y:S01]  /*9a50*/  FADD.FTZ R3, R15, R4 ;  /* 0x000000040f037221 */ /* 0x008fe20000010000 */
[-C--:B------:R-:W-:Y:S01]  /*9a60*/  FMUL.FTZ R133, R133, R179.reuse ;  /* 0x000000b385857220 */ /* 0x080fe20000410000 */
[-C--:B------:R-:W-:Y:S01]  /*9a70*/  FMUL.FTZ R136, R136, R179.reuse ;  /* 0x000000b388887220 */ /* 0x080fe20000410000 */
[-C--:B------:R-:W-:Y:S01]  /*9a80*/  FMUL.FTZ R137, R137, R179.reuse ;  /* 0x000000b389897220 */ /* 0x080fe20000410000 */
[-C--:B------:R-:W-:Y:S01]  /*9a90*/  FMUL.FTZ R140, R140, R179.reuse ;  /* 0x000000b38c8c7220 */ /* 0x080fe20000410000 */
[-C--:B------:R-:W-:Y:S01]  /*9aa0*/  FMUL.FTZ R141, R141, R179.reuse ;  /* 0x000000b38d8d7220 */ /* 0x080fe20000410000 */
[-C--:B------:R-:W-:Y:S01]  /*9ab0*/  FMUL.FTZ R144, R144, R179.reuse ;  /* 0x000000b390907220 */ /* 0x080fe20000410000 */
[----:B------:R-:W2:Y:S01]  /*9ac0*/  MUFU.EX2 R200, R200 ;  /* 0x000000c800c87308 */ /* 0x000ea20000000800 */
[----:B----4-:R-:W-:Y:S01]  /*9ad0*/  FADD.FTZ R4, R198, R3 ;  /* 0x00000003c6047221 */ /* 0x010fe20000010000 */
[-C--:B------:R-:W-:Y:S01]  /*9ae0*/  FMUL.FTZ R145, R145, R179.reuse ;  /* 0x000000b391917220 */ /* 0x080fe20000410000 */
[-C--:B------:R-:W-:Y:S01]  /*9af0*/  FMUL.FTZ R148, R148, R179.reuse ;  /* 0x000000b394947220 */ /* 0x080fe20000410000 */
[----:B------:R-:W-:Y:S01]  /*9b00*/  FMUL.FTZ R149, R149, R179 ;  /* 0x000000b395957220 */ /* 0x000fe20000410000 */
        /* <DEDUP_REMOVED lines=23> */
[----:B------:R-:W-:Y:S01]  /*9c80*/  F2FP.BF16.F32.PACK_AB R157, R198, R15 ;  /* 0x0000000fc69d723e */ /* 0x000fe200000010ff */
        /* <DEDUP_REMOVED lines=29> */
[C---:B-1----:R-:W-:Y:S01]  /*9e60*/  FADD.FTZ R173, R194.reuse, R173 ;  /* 0x000000adc2ad7221 */ /* 0x042fe20000010000 */
[----:B------:R-:W-:Y:S01]  /*9e70*/  F2FP.BF16.F32.PACK_AB R162, R194, R159 ;  /* 0x0000009fc2a2723e */ /* 0x000fe200000010ff */
[-C--:B------:R-:W-:Y:S01]  /*9e80*/  FMUL.FTZ R98, R98, R168.reuse ;  /* 0x000000a862627220 */ /* 0x080fe20000410000 */
[----:B------:R-:W-:Y:S01]  /*9e90*/  F2FP.BF16.F32.PACK_AB R159, R200, R163 ;  /* 0x000000a3c89f723e */ /* 0x000fe200000010ff */
[-C--:B------:R-:W-:Y:S01]  /*9ea0*/  FMUL.FTZ R99, R99, R168.reuse ;  /* 0x000000a863637220 */ /* 0x080fe20000410000 */
[-C--:B------:R-:W-:Y:S01]  /*9eb0*/  FMUL.FTZ R102, R102, R168.reuse ;  /* 0x000000a866667220 */ /* 0x080fe20000410000 */
[-C--:B------:R-:W-:Y:S01]  /*9ec0*/  FMUL.FTZ R103, R103, R168.reuse ;  /* 0x000000a867677220 */ /* 0x080fe20000410000 */
[----:B------:R-:W1:Y:S01]  /*9ed0*/  MUFU.EX2 R172, R172 ;  /* 0x000000ac00ac7308 */ /* 0x000e620000000800 */
[----:B--2---:R-:W-:Y:S01]  /*9ee0*/  FADD.FTZ R3, R169, R4 ;  /* 0x00000004a9037221 */ /* 0x004fe20000010000 */
[----:B------:R2:W-:Y:S01]  /*9ef0*/  STSM.16.M88.4 [R18+0x26800], R152 ;  /* 0x0268009812007844 */ /* 0x0005e20000000200 */
[-C--:B------:R-:W-:Y:S01]  /*9f00*/  FMUL.FTZ R106, R106, R168.reuse ;  /* 0x000000a86a6a7220 */ /* 0x080fe20000410000 */
[-C--:B------:R-:W-:Y:S01]  /*9f10*/  FMUL.FTZ R107, R107, R168.reuse ;  /* 0x000000a86b6b7220 */ /* 0x080fe20000410000 */
[-C--:B------:R-:W-:Y:S01]  /*9f20*/  FMUL.FTZ R110, R110, R168.reuse ;  /* 0x000000a86e6e7220 */ /* 0x080fe20000410000 */
[----:B------:R2:W-:Y:S01]  /*9f30*/  STSM.16.M88.4 [R19], R156 ;  /* 0x0000009c13007844 */ /* 0x0005e20000000200 */
[-C--:B------:R-:W-:Y:S01]  /*9f40*/  FMUL.FTZ R111, R111, R168.reuse ;  /* 0x000000a86f6f7220 */ /* 0x080fe20000410000 */
[----:B------:R-:W4:Y:S01]  /*9f50*/  MUFU.EX2 R161, R161 ;  /* 0x000000a100a17308 */ /* 0x000f220000000800 */
        /* <DEDUP_REMOVED lines=11> */
[-C--:B------:R-:W-:Y:S01]  /*a010*/  FMUL.FTZ R127, R127, R168.reuse ;  /* 0x000000a87f7f7220 */ /* 0x080fe20000410000 */
[-C--:B------:R-:W-:Y:S01]  /*a020*/  FMUL.FTZ R130, R130, R168.reuse ;  /* 0x000000a882827220 */ /* 0x080fe20000410000 */
[-C--:B------:R-:W-:Y:S01]  /*a030*/  FMUL.FTZ R131, R131, R168.reuse ;  /* 0x000000a883837220 */ /* 0x080fe20000410000 */
[----:B------:R-:W-:Y:S01]  /*a040*/  FMUL.FTZ R134, R134, R168 ;  /* 0x000000a886867220 */ /* 0x000fe20000410000 */
[----:B------:R-:W1:Y:S01]  /*a050*/  MUFU.EX2 R165, R165 ;  /* 0x000000a500a57308 */ /* 0x000e620000000800 */
[C---:B----4-:R-:W-:Y:S01]  /*a060*/  FADD.FTZ R20, R161.reuse, R20 ;  /* 0x00000014a1147221 */ /* 0x050fe20000010000 */
[----:B------:R-:W-:Y:S01]  /*a070*/  F2FP.BF16.F32.PACK_AB R164, R161, R164 ;  /* 0x000000a4a1a4723e */ /* 0x000fe200000010ff */
[-C--:B------:R-:W-:Y:S01]  /*a080*/  FMUL.FTZ R135, R135, R168.reuse ;  /* 0x000000a887877220 */ /* 0x080fe20000410000 */
[----:B------:R-:W-:Y:S01]  /*a090*/  F2FP.BF16.F32.PACK_AB R161, R202, R167 ;  /* 0x000000a7caa1723e */ /* 0x000fe200000010ff */
[-C--:B------:R-:W-:Y:S01]  /*a0a0*/  FMUL.FTZ R138, R138, R168.reuse ;  /* 0x000000a88a8a7220 */ /* 0x080fe20000410000 */
[-C--:B------:R-:W-:Y:S01]  /*a0b0*/  FMUL.FTZ R139, R139, R168.reuse ;  /* 0x000000a88b8b7220 */ /* 0x080fe20000410000 */
[-C--:B------:R-:W-:Y:S01]  /*a0c0*/  FMUL.FTZ R142, R142, R168.reuse ;  /* 0x000000a88e8e7220 */ /* 0x080fe20000410000 */
[----:B------:R-:W4:Y:S01]  /*a0d0*/  MUFU.EX2 R196, R196 ;  /* 0x000000c400c47308 */ /* 0x000f220000000800 */
[----:B---3--:R-:W-:Y:S01]  /*a0e0*/  FADD.FTZ R3, R171, R4 ;  /* 0x00000004ab037221 */ /* 0x008fe20000010000 */
[----:B------:R2:W-:Y:S01]  /*a0f0*/  STSM.16.M88.4 [R23], R160 ;  /* 0x000000a017007844 */ /* 0x0005e20000000200 */
[-C--:B------:R-:W-:Y:S01]  /*a100*/  FMUL.FTZ R143, R143, R168.reuse ;  /* 0x000000a88f8f7220 */ /* 0x080fe20000410000 */
[-C--:B------:R-:W-:Y:S01]  /*a110*/  FMUL.FTZ R146, R146, R168.reuse ;  /* 0x000000a892927220 */ /* 0x080fe20000410000 */
[-C--:B------:R-:W-:Y:S01]  /*a120*/  FMUL.FTZ R147, R147, R168.reuse ;  /* 0x000000a893937220 */ /* 0x080fe20000410000 */
[-C--:B------:R-:W-:Y:S01]  /*a130*/  FMUL.FTZ R150, R150, R168.reuse ;  /* 0x000000a896967220 */ /* 0x080fe20000410000 */
[----:B------:R-:W-:Y:S01]  /*a140*/  FMUL.FTZ R151, R151, R168 ;  /* 0x000000a897977220 */ /* 0x000fe20000410000 */
[----:B------:R-:W3:Y:S01]  /*a150*/  MUFU.EX2 R174, R174 ;  /* 0x000000ae00ae7308 */ /* 0x000ee20000000800 */
[----:B-1----:R-:W-:-:S07]  /*a160*/  FADD.FTZ R21, R165, R20 ;  /* 0x00000014a5157221 */ /* 0x002fce0000010000 */
[----:B------:R-:W1:Y:S01]  /*a170*/  MUFU.EX2 R176, R176 ;  /* 0x000000b000b07308 */ /* 0x000e620000000800 */
[C---:B----4-:R-:W-:Y:S01]  /*a180*/  F2FP.BF16.F32.PACK_AB R166, R196.reuse, R165 ;  /* 0x000000a5c4a6723e */ /* 0x050fe200000010ff */
[----:B------:R-:W-:-:S06]  /*a190*/  FADD.FTZ R4, R196, R21 ;  /* 0x00000015c4047221 */ /* 0x000fcc0000010000 */
[----:B------:R-:W4:Y:S01]  /*a1a0*/  MUFU.EX2 R177, R177 ;  /* 0x000000b100b17308 */ /* 0x000f220000000800 */
[C---:B---3--:R-:W-:Y:S01]  /*a1b0*/  FADD.FTZ R3, R174.reuse, R3 ;  /* 0x00000003ae037221 */ /* 0x048fe20000010000 */
[----:B------:R-:W-:-:S03]  /*a1c0*/  F2FP.BF16.F32.PACK_AB R165, R174, R171 ;  /* 0x000000abaea5723e */ /* 0x000fc600000010ff */
[----:B-1----:R-:W-:Y:S01]  /*a1d0*/  FADD.FTZ R12, R176, R3 ;  /* 0x00000003b00c7221 */ /* 0x002fe20000010000 */
[----:B----4-:R-:W-:-:S03]  /*a1e0*/  F2FP.BF16.F32.PACK_AB R167, R177, R176 ;  /* 0x000000b0b1a7723e */ /* 0x010fc600000010ff */
[----:B------:R-:W-:Y:S02]  /*a1f0*/  FADD.FTZ R3, R177, R12 ;  /* 0x0000000cb1037221 */ /* 0x000fe40000010000 */
[----:B------:R2:W-:Y:S01]  /*a200*/  STSM.16.M88.4 [R22], R164 ;  /* 0x000000a416007844 */ /* 0x0005e20000000200 */
[----:B------:R-:W-:Y:S05]  /*a210*/  @!P0 BRA `(.L_x_1349) ;  /* 0x0000000000048947 */ /* 0x000fea0003800000 */
[----:B------:R-:W-:Y:S01]  /*a220*/  BPT.TRAP 0x1 ;  /* 0x000000040000795c */ /* 0x000fe20000300000 */
.L_x_1349:
[----:B------:R1:W3:Y:S01]  /*a230*/  SYNCS.PHASECHK.TRANS64.TRYWAIT P3, [UR25+0x28c50], R9 ;  /* 0x028c5009ff0075a7 */ /* 0x0002e20008060159 */
[----:B------:R-:W-:Y:S05]  /*a240*/  @!P0 BRA `(.L_x_1350) ;  /* 0x0000000000048947 */ /* 0x000fea0003800000 */
[----:B------:R-:W-:Y:S01]  /*a250*/  BPT.TRAP 0x1 ;  /* 0x000000040000795c */ /* 0x000fe20000300000 */
.L_x_1350:
[----:B---3--:R-:W-:Y:S05]  /*a260*/  @P3 BRA `(.L_x_1351) ;  /* 0x0000000000083947 */ /* 0x008fea0003800000 */
[----:B------:R-:W3:Y:S02]  /*a270*/  SYNCS.PHASECHK.TRANS64.TRYWAIT P3, [UR25+0x28c50], R9 ;  /* 0x028c5009ff0075a7 */ /* 0x000ee40008060159 */
[----:B---3--:R-:W-:Y:S05]  /*a280*/  @!P3 BRA `(.L_x_1352) ;  /* 0x00000084008cb947 */ /* 0x008fea0003800000 */
.L_x_1351:
[----:B------:R-:W-:Y:S01]  /*a290*/  ULEA UR11, UR39, UR45, 0xc ;  /* 0x0000002d270b7291 */ /* 0x000fe2000f8e603f */
[----:B------:R-:W-:Y:S01]  /*a2a0*/  WARPGROUP.ARRIVE ;  /* 0x00000000000079c5 */ /* 0x000fe20000000000 */
[----:B------:R-:W-:Y:S01]  /*a2b0*/  UMOV UR7, 0x40000040 ;  /* 0x4000004000077882 */ /* 0x000fe20000000000 */
[----:B---3--:R-:W-:Y:S01]  /*a2c0*/  @!P1 IADD3 R170, R170, 0x28c60, RZ ;  /* 0x00028c60aaaa9810 */ /* 0x008fe20007ffe0ff */
[----:B------:R-:W-:Y:S01]  /*a2d0*/  UMOV UR23, UR39 ;  /* 0x0000002700177c82 */ /* 0x000fe20008000000 */
[----:B------:R-:W-:Y:S01]  /*a2e0*/  IMAD.MOV.U32 R11, RZ, RZ, R8 ;  /* 0x000000ffff0b7224 */ /* 0x000fe200078e0008 */
[----:B------:R-:W-:Y:S01]  /*a2f0*/  MOV R20, R7 ;  /* 0x0000000700147202 */ /* 0x000fe20000000f00 */
[----:B------:R-:W-:Y:S01]  /*a300*/  UMOV UR6, UR11 ;  /* 0x0000000b00067c82 */ /* 0x000fe20008000000 */
[----:B------:R-:W-:Y:S01]  /*a310*/  @!P1 PRMT R170, RZ, 0x654, R170 ;  /* 0x00000654ffaa9816 */ /* 0x000fe200000000aa */
[----:B------:R-:W-:Y:S01]  /*a320*/  HGMMA.64x256x16.F32.BF16 R24, R152, gdesc[UR4].tnspB, R24, gsb0 ;  /* 0x43e0000498187df0 */ /* 0x000fe20008001818 */
[----:B------:R-:W-:Y:S01]  /*a330*/  UIADD3 UR6, UR11, 0x80, URZ ;  /* 0x000000800b067890 */ /* 0x000fe2000fffe03f */
[----:B------:R-:W-:Y:S01]  /*a340*/  UMOV UR7, 0x40000040 ;  /* 0x4000004000077882 */ /* 0x000fe20000000000 */
[----:B------:R-:W-:-:S02]  /*a350*/  WARPGROUP.DEPBAR.LE gsb0, 0x0 ;  /* 0x00008000000079c5 */ /* 0x000fc40000010000 */
        /* <DEDUP_REMOVED lines=26> */
[----:B-1----:R-:W-:-:S07]  /*a500*/  IMAD.MOV.U32 R9, RZ, RZ, R10 ;  /* 0x000000ffff097224 */ /* 0x002fce00078e000a */
.L_x_1344:
[----:B------:R-:W-:-:S13]  /*a510*/  ISETP.GE.AND P2, PT, R9, UR41, PT ;  /* 0x0000002909007c0c */ /* 0x000fda000bf46270 */
[----:B------:R-:W-:Y:S05]  /*a520*/  @!P2 BRA `(.L_x_1354) ;  /* 0x0000002400c0a947 */ /* 0x000fea0003800000 */
[----:B------:R-:W-:Y:S01]  /*a530*/  MOV R14, R8 ;  /* 0x00000008000e7202 */ /* 0x000fe20000000f00 */
[----:B------:R-:W-:Y:S01]  /*a540*/  IMAD.MOV.U32 R11, RZ, RZ, R7 ;  /* 0x000000ffff0b7224 */ /* 0x000fe200078e0007 */
[----:B------:R-:W-:Y:S01]  /*a550*/  UMOV UR22, UR39 ;  /* 0x0000002700167c82 */ /* 0x000fe20008000000 */
[----:B------:R-:W-:Y:S01]  /*a560*/  ULDC UR24, c[0x0][0x9e4] ;  /* 0x0002790000187ab9 */ /* 0x000fe20000000800 */
[----:B------:R-:W-:Y:S01]  /*a570*/  ULDC UR25, c[0x0][0x288] ;  /* 0x0000a20000197ab9 */ /* 0x000fe20000000800 */
[----:B------:R-:W-:Y:S01]  /*a580*/  ULDC UR21, c[0x0][0x988] ;  /* 0x0002620000157ab9 */ /* 0x000fe20000000800 */
[----:B------:R-:W-:Y:S01]  /*a590*/  ULDC UR26, c[0x0][0x9d8] ;  /* 0x00027600001a7ab9 */ /* 0x000fe20000000800 */
[----:B------:R-:W-:-:S05]  /*a5a0*/  ULDC UR23, c[0x0][0x9e0] ;  /* 0x0002780000177ab9 */ /* 0x000fca0000000800 */
.L_x_1371:
[----:B------:R-:W-:-:S04]  /*a5b0*/  UIADD3 UR39, UR22, 0x1, URZ ;  /* 0x0000000116277890 */ /* 0x000fc8000fffe03f */
[----:B------:R-:W-:-:S04]  /*a5c0*/  UISETP.NE.AND UP0, UPT, UR39, 0x2, UPT ;  /* 0x000000022700788c */ /* 0x000fc8000bf05270 */
[----:B------:R-:W-:Y:S02]  /*a5d0*/  USEL UR6, URZ, 0x1, UP0 ;  /* 0x000000013f067887 */ /* 0x000fe40008000000 */
[----:B------:R-:W-:Y:S02]  /*a5e0*/  USEL UR39, UR39, URZ, UP0 ;  /* 0x0000003f27277287 */ /* 0x000fe40008000000 */
[----:B------:R-:W-:Y:S01]  /*a5f0*/  ULOP3.LUT UR38, UR38, UR6, URZ, 0x3c, !UPT ;  /* 0x0000000626267292 */ /* 0x000fe2000f8e3c3f */
[----:B---3--:R-:W-:Y:S11]  /*a600*/  @!P0 BRA `(.L_x_1355) ;  /* 0x0000000000048947 */ /* 0x008ff60003800000 */
[----:B------:R-:W-:Y:S01]  /*a610*/  BPT.TRAP 0x1 ;  /* 0x000000040000795c */ /* 0x000fe20000300000 */
.L_x_1355:
[----:B------:R-:W-:Y:S01]  /*a620*/  ULEA UR27, UR39, UR48, 0x3 ;  /* 0x00000030271b7291 */ /* 0x000fe2000f8e183f */
[----:B-1----:R-:W-:-:S04]  /*a630*/  MOV R10, UR38 ;  /* 0x00000026000a7c02 */ /* 0x002fc80008000f00 */
[----:B------:R-:W-:-:S04]  /*a640*/  SHF.L.U32 R10, R10, 0x1f, RZ ;  /* 0x0000001f0a0a7819 */ /* 0x000fc800000006ff */
[----:B------:R1:W1:Y:S01]  /*a650*/  SYNCS.PHASECHK.TRANS64.TRYWAIT P2, [UR27+0x28c30], R10 ;  /* 0x028c300aff0075a7 */ /* 0x000262000804015b */
[----:B------:R-:W-:Y:S05]  /*a660*/  @!P0 BRA `(.L_x_1356) ;  /* 0x0000000000048947 */ /* 0x000fea0003800000 */
[----:B------:R-:W-:Y:S01]  /*a670*/  BPT.TRAP 0x1 ;  /* 0x000000040000795c */ /* 0x000fe20000300000 */
.L_x_1356:
[----:B-1----:R-:W-:Y:S05]  /*a680*/  @P2 BRA `(.L_x_1357) ;  /* 0x0000000000082947 */ /* 0x002fea0003800000 */
[----:B------:R-:W1:Y:S02]  /*a690*/  SYNCS.PHASECHK.TRANS64.TRYWAIT P2, [UR27+0x28c30], R10 ;  /* 0x028c300aff0075a7 */ /* 0x000e64000804015b */
[----:B-1----:R-:W-:Y:S05]  /*a6a0*/  @!P2 BRA `(.L_x_1358) ;  /* 0x000000800098a947 */ /* 0x002fea0003800000 */
.L_x_1357:
[----:B------:R-:W-:Y:S01]  /*a6b0*/  R2UR UR18, R0 ;  /* 0x00000000001272ca */ /* 0x000fe200000e0000 */
[----:B--2-4-:R-:W-:Y:S01]  /*a6c0*/  WARPGROUP.ARRIVE ;  /* 0x00000000000079c5 */ /* 0x014fe20000000000 */
[----:B------:R-:W-:Y:S01]  /*a6d0*/  UMOV UR19, 0x40000040 ;  /* 0x4000004000137882 */ /* 0x000fe20000000000 */
[----:B------:R-:W-:Y:S01]  /*a6e0*/  UMOV UR7, 0x40000040 ;  /* 0x4000004000077882 */ /* 0x000fe20000000000 */
[----:B------:R-:W-:Y:S01]  /*a6f0*/  UMOV UR11, 0x40000040 ;  /* 0x40000040000b7882 */ /* 0x000fe20000000000 */
[----:B------:R-:W-:Y:S01]  /*a700*/  UMOV UR15, 0x40000040 ;  /* 0x40000040000f7882 */ /* 0x000fe20000000000 */
[----:B------:R-:W-:-:S07]  /*a710*/  IMAD.U32 R15, RZ, RZ, UR27 ;  /* 0x0000001bff0f7e24 */ /* 0x000fce000f8e00ff */
        /* <DEDUP_REMOVED lines=17> */
[----:B------:R-:W1:Y:S01]  /*a830*/  LDC R165, c[0x0][0x2e0] ;  /* 0x0000b800ffa57b82 */ /* 0x000e620000000800 */
[----:B------:R-:W-:Y:S01]  /*a840*/  @!P1 IADD3 R164, R15, 0x28c40, RZ ;  /* 0x00028c400fa49810 */ /* 0x000fe20007ffe0ff */
[----:B------:R-:W-:Y:S01]  /*a850*/  FMUL.FTZ R8, R154, UR26 ;  /* 0x0000001a9a087c20 */ /* 0x000fe20008410000 */
[----:B------:R-:W-:Y:S01]  /*a860*/  FMUL.FTZ R154, R163, UR26 ;  /* 0x0000001aa39a7c20 */ /* 0x000fe20008410000 */
[----:B------:R-:W-:Y:S01]  /*a870*/  FMUL.FTZ R7, R152, UR26 ;  /* 0x0000001a98077c20 */ /* 0x000fe20008410000 */
        /* <DEDUP_REMOVED lines=11> */
[----:B------:R-:W-:Y:S01]  /*a930*/  @!P1 PRMT R164, RZ, 0x654, R164 ;  /* 0x00000654ffa49816 */ /* 0x000fe200000000a4 */
[----:B------:R-:W-:-:S02]  /*a940*/  IMAD.SHL.U32 R179, R9, 0x40, RZ ;  /* 0x0000004009b37824 */ /* 0x000fc400078e00ff */
        /* <DEDUP_REMOVED lines=14> */
[----:B------:R2:W-:Y:S01]  /*aa30*/  @!P1 SYNCS.ARRIVE.TRANS64.RED.A1T0 RZ, [R164+URZ], RZ ;  /* 0x000000ffa4ff99a7 */ /* 0x0005e2000810043f */
[----:B------:R-:W3:Y:S01]  /*aa40*/  MUFU.TANH R7, R7 ;  /* 0x0000000700077308 */ /* 0x000ee20000002400 */
[----:B------:R-:W-:Y:S01]  /*aa50*/  FMUL.FTZ R177, R177, UR26 ;  /* 0x0000001ab1b17c20 */ /* 0x000fe20008410000 */
[----:B------:R-:W-:Y:S01]  /*aa60*/  FMUL.FTZ R180, R180, UR26 ;  /* 0x0000001ab4b47c20 */ /* 0x000fe20008410000 */
[----:B--2---:R-:W-:-:S05]  /*aa70*/  IADD3 R164, -R179, 0x1, RZ ;  /* 0x00000001b3a47810 */ /* 0x004fca0007ffe1ff */
[----:B------:R-:W2:Y:S01]  /*aa80*/  MUFU.TANH R12, R12 ;  /* 0x0000000c000c7308 */ /* 0x000ea20000002400 */
[----:B-1----:R-:W-:-:S07]  /*aa90*/  IMAD R165, R165, UR49, R164 ;  /* 0x00000031a5a57c24 */ /* 0x002fce000f8e02a4 */
[----:B------:R-:W1:Y:S01]  /*aaa0*/  MUFU.TANH R8, R8 ;  /* 0x0000000800087308 */ /* 0x000e620000002400 */
[----:B------:R-:W-:-:S07]  /*aab0*/  IADD3 R178, R165, -UR25, -R2 ;  /* 0x80000019a5b27c10 */ /* 0x000fce000fffe802 */
        /* <DEDUP_REMOVED lines=29> */
[----:B-----5:R-:W-:-:S02]  /*ac90*/  IADD3 R177, R5, UR23, R178 ;  /* 0x0000001705b17c10 */ /* 0x020fc4000fffe0b2 */
[----:B---3--:R-:W-:Y:S01]  /*aca0*/  IADD3 R180, R5, UR20, R178 ;  /* 0x0000001405b47c10 */ /* 0x008fe2000fffe0b2 */
[----:B--2-4-:R-:W-:Y:S06]  /*acb0*/  @!P6 BRA `(.L_x_1359) ;  /* 0x000000000058e947 */ /* 0x014fec0003800000 */
[----:B------:R-:W-:Y:S01]  /*acc0*/  IADD3 R170, R5, R6, RZ ;  /* 0x0000000605aa7210 */ /* 0x000fe20007ffe0ff */
[----:B------:R-:W-:Y:S03]  /*acd0*/  BSSY B0, `(.L_x_1360) ;  /* 0x0000010000007945 */ /* 0x000fe60003800000 */
        /* <DEDUP_REMOVED lines=10> */
.L_x_1361:
[----:B------:R-:W-:-:S04]  /*ad80*/  MOV R174, UR24 ;  /* 0x0000001800ae7c02 */ /* 0x000fc80008000f00 */
[----:B------:R-:W-:-:S13]  /*ad90*/  ISETP.NE.AND P2, PT, R174, 0x1, PT ;  /* 0x00000001ae00780c */ /* 0x000fda0003f45270 */
[----:B------:R-:W2:Y:S02]  /*ada0*/  @P2 LDC.64 R164, c[0x0][0x9e8] ;  /* 0x00027a00ffa42b82 */ /* 0x000ea40000000a00 */
[----:B--2---:R-:W-:-:S05]  /*adb0*/  @P2 IMAD.HI.U32 R164, R170, R164, RZ ;  /* 0x000000a4aaa42227 */ /* 0x004fca00078e00ff */
[----:B------:R-:W-:-:S07]  /*adc0*/  @P2 SHF.R.U32.HI R170, RZ, R165, R164 ;  /* 0x000000a5ffaa2219 */ /* 0x000fce00000116a4 */
.L_x_1362:
[----:B------:R-:W-:Y:S05]  /*add0*/  BSYNC B0 ;  /* 0x0000000000007941 */ /* 0x000fea0003800000 */
.L_x_1360:
[----:B------:R-:W-:-:S04]  /*ade0*/  IMAD R165, R170, R174, -R179 ;  /* 0x000000aeaaa57224 */ /* 0x000fc800078e0ab3 */
[----:B------:R-:W-:-:S05]  /*adf0*/  IMAD.IADD R165, R165, 0x1, -R2 ;  /* 0x00000001a5a57824 */ /* 0x000fca00078e0a02 */
[----:B------:R-:W-:Y:S02]  /*ae00*/  VIADDMNMX R177, R165, R174, R177, PT ;  /* 0x000000aea5b17246 */ /* 0x000fe400038001b1 */
[----:B------:R-:W-:-:S07]  /*ae10*/  VIMNMX R180, R180, R165, !PT ;  /* 0x000000a5b4b47248 */ /* 0x000fce0007fe0100 */
.L_x_1359:
[----:B------:R-:W-:-:S04]  /*ae20*/  ISETP.GT.AND P2, PT, R9, -0x1, PT ;  /* 0xffffffff0900780c */ /* 0x000fc80003f44270 */
[C---:B------:R-:W-:Y:S02]  /*ae30*/  ISETP.GT.AND P3, PT, R180.reuse, RZ, P2 ;  /* 0x000000ffb400720c */ /* 0x040fe40001764270 */
[C---:B------:R-:W-:Y:S02]  /*ae40*/  ISETP.GT.AND P5, PT, R180.reuse, 0x1, P2 ;  /* 0x00000001b400780c */ /* 0x040fe400017a4270 */
[----:B------:R-:W-:Y:S02]  /*ae50*/  ISETP.LT.OR P4, PT, R177, 0x1, P3 ;  /* 0x00000001b100780c */ /* 0x000fe40001f81670 */
[C---:B------:R-:W-:Y:S02]  /*ae60*/  ISETP.GT.AND P3, PT, R180.reuse, 0x8, P2 ;  /* 0x00000008b400780c */ /* 0x040fe40001764270 */
[----:B------:R-:W-:Y:S02]  /*ae70*/  FSEL R176, R7, -INF , !P4 ;  /* 0xff80000007b07808 */ /* 0x000fe40006000000 */
[----:B------:R-:W-:-:S02]  /*ae80*/  ISETP.GT.AND P4, PT, R180, 0x9, P2 ;  /* 0x00000009b400780c */ /* 0x000fc40001784270 */
[C---:B------:R-:W-:Y:S02]  /*ae90*/  ISETP.LT.OR P5, PT, R177.reuse, 0x2, P5 ;  /* 0x00000002b100780c */ /* 0x040fe40002fa1670 */
[C---:B------:R-:W-:Y:S02]  /*aea0*/  ISETP.LT.OR P3, PT, R177.reuse, 0x9, P3 ;  /* 0x00000009b100780c */ /* 0x040fe40001f61670 */
[----:B------:R-:W-:Y:S02]  /*aeb0*/  ISETP.LT.OR P4, PT, R177, 0xa, P4 ;  /* 0x0000000ab100780c */ /* 0x000fe40002781670 */
[----:B------:R-:W-:Y:S02]  /*aec0*/  FSEL R175, R12, -INF , !P5 ;  /* 0xff8000000caf7808 */ /* 0x000fe40006800000 */
[----:B-1----:R-:W-:Y:S02]  /*aed0*/  FSEL R174, R13, -INF , !P3 ;  /* 0xff8000000dae7808 */ /* 0x002fe40005800000 */
[----:B------:R-:W-:-:S02]  /*aee0*/  FSEL R192, R192, -INF , !P4 ;  /* 0xff800000c0c07808 */ /* 0x000fc40006000000 */
[C---:B------:R-:W-:Y:S02]  /*aef0*/  ISETP.GT.AND P5, PT, R180.reuse, 0x10, P2 ;  /* 0x00000010b400780c */ /* 0x040fe400017a4270 */
[C---:B------:R-:W-:Y:S02]  /*af00*/  ISETP.GT.AND P3, PT, R180.reuse, 0x11, P2 ;  /* 0x00000011b400780c */ /* 0x040fe40001764270 */
[----:B------:R-:W-:Y:S02]  /*af10*/  ISETP.GT.AND P4, PT, R180, 0x18, P2 ;  /* 0x00000018b400780c */ /* 0x000fe40001784270 */
[C---:B------:R-:W-:Y:S02]  /*af20*/  ISETP.LT.OR P5, PT, R177.reuse, 0x11, P5 ;  /* 0x00000011b100780c */ /* 0x040fe40002fa1670 */
[C---:B------:R-:W-:Y:S02]  /*af30*/  ISETP.LT.OR P3, PT, R177.reuse, 0x12, P3 ;  /* 0x00000012b100780c */ /* 0x040fe40001f61670 */
[----:B------:R-:W-:-:S02]  /*af40*/  ISETP.LT.OR P4, PT, R177, 0x19, P4 ;  /* 0x00000019b100780c */ /* 0x000fc40002781670 */
[----:B------:R-:W-:Y:S02]  /*af50*/  FSEL R193, R193, -INF , !P5 ;  /* 0xff800000c1c17808 */ /* 0x000fe40006800000 */
[----:B------:R-:W-:Y:S02]  /*af60*/  FSEL R171, R161, -INF , !P3 ;  /* 0xff800000a1ab7808 */ /* 0x000fe40005800000 */
[----:B------:R-:W-:Y:S02]  /*af70*/  FSEL R194, R194, -INF , !P4 ;  /* 0xff800000c2c27808 */ /* 0x000fe40006000000 */
[C---:B------:R-:W-:Y:S02]  /*af80*/  ISETP.GT.AND P5, PT, R180.reuse, 0x19, P2 ;  /* 0x00000019b400780c */ /* 0x040fe400017a4270 */
[C---:B------:R-:W-:Y:S02]  /*af90*/  ISETP.GT.AND P3, PT, R180.reuse, 0x20, P2 ;  /* 0x00000020b400780c */ /* 0x040fe40001764270 */
[----:B------:R-:W-:-:S02]  /*afa0*/  ISETP.GT.AND P4, PT, R180, 0x21, P2 ;  /* 0x00000021b400780c */ /* 0x000fc40001784270 */
[C---:B------:R-:W-:Y:S02]  /*afb0*/  ISETP.LT.OR P5, PT, R177.reuse, 0x1a, P5 ;  /* 0x0000001ab100780c */ /* 0x040fe40002fa1670 */
[C---:B------:R-:W-:Y:S02]  /*afc0*/  ISETP.LT.OR P3, PT, R177.reuse, 0x21, P3 ;  /* 0x00000021b100780c */ /* 0x040fe40001f61670 */
[----:B------:R-:W-:Y:S02]  /*afd0*/  ISETP.LT.OR P4, PT, R177, 0x22, P4 ;  /* 0x00000022b100780c */ /* 0x000fe40002781670 */
[----:B------:R-:W-:Y:S02]  /*afe0*/  FSEL R195, R195, -INF , !P5 ;  /* 0xff800000c3c37808 */ /* 0x000fe40006800000 */
[----:B------:R-:W-:Y:S02]  /*aff0*/  FSEL R168, R168, -INF , !P3 ;  /* 0xff800000a8a87808 */ /* 0x000fe40005800000 */
        /* <DEDUP_REMOVED lines=13> */
[C---:B------:R-:W-:Y:S01]  /*b0d0*/  IADD3 R12, R178.reuse, UR23, RZ ;  /* 0x00000017b20c7c10 */ /* 0x040fe2000fffe0ff */
[----:B------:R-:W-:Y:S01]  /*b0e0*/  VIADD R178, R178, UR20 ;  /* 0x00000014b2b27c36 */ /* 0x000fe20008000000 */
[C---:B------:R-:W-:Y:S02]  /*b0f0*/  ISETP.LT.OR P5, PT, R177.reuse, 0x32, P5 ;  /* 0x00000032b100780c */ /* 0x040fe40002fa1670 */
[C---:B------:R-:W-:Y:S02]  /*b100*/  ISETP.LT.OR P3, PT, R177.reuse, 0x39, P3 ;  /* 0x00000039b100780c */ /* 0x040fe40001f61670 */
[----:B------:R-:W-:Y:S02]  /*b110*/  ISETP.LT.OR P4, PT, R177, 0x3a, P4 ;  /* 0x0000003ab100780c */ /* 0x000fe40002781670 */
[--C-:B------:R-:W-:Y:S02]  /*b120*/  IADD3 R177, R12, 0x8, R5.reuse ;  /* 0x000000080cb17810 */ /* 0x100fe40007ffe005 */
[----:B------:R-:W-:-:S02]  /*b130*/  IADD3 R178, R178, 0x8, R5 ;  /* 0x00000008b2b27810 */ /* 0x000fc40007ffe005 */
[----:B------:R-:W-:Y:S02]  /*b140*/  FSEL R173, R197, -INF , !P5 ;  /* 0xff800000c5ad7808 */ /* 0x000fe40006800000 */
[----:B------:R-:W-:Y:S02]  /*b150*/  FSEL R172, R198, -INF , !P3 ;  /* 0xff800000c6ac7808 */ /* 0x000fe40005800000 */
[----:B------:R-:W-:Y:S01]  /*b160*/  FSEL R164, R181, -INF , !P4 ;  /* 0xff800000b5a47808 */ /* 0x000fe20006000000 */
[----:B------:R-:W-:Y:S06]  /*b170*/  @!P6 BRA `(.L_x_1363) ;  /* 0x00000000005ce947 */ /* 0x000fec0003800000 */
[----:B------:R-:W-:Y:S01]  /*b180*/  IADD3 R7, R5, R6, RZ ;  /* 0x0000000605077210 */ /* 0x000fe20007ffe0ff */
[----:B------:R-:W-:Y:S04]  /*b190*/  BSSY B0, `(.L_x_1364) ;  /* 0x0000011000007945 */ /* 0x000fe80003800000 */
        /* <DEDUP_REMOVED lines=11> */
.L_x_1365:
[----:B------:R-:W-:-:S05]  /*b250*/  IMAD.U32 R180, RZ, RZ, UR24 ;  /* 0x00000018ffb47e24 */ /* 0x000fca000f8e00ff */
[----:B------:R-:W-:-:S13]  /*b260*/  ISETP.NE.AND P3, PT, R180, 0x1, PT ;  /* 0x00000001b400780c */ /* 0x000fda0003f65270 */
[----:B------:R-:W1:Y:S02]  /*b270*/  @P3 LDC.64 R12, c[0x0][0x9e8] ;  /* 0x00027a00ff0c3b82 */ /* 0x000e640000000a00 */
[----:B-1----:R-:W-:-:S05]  /*b280*/  @P3 IMAD.HI.U32 R12, R7, R12, RZ ;  /* 0x0000000c070c3227 */ /* 0x002fca00078e00ff */
[----:B------:R-:W-:-:S07]  /*b290*/  @P3 SHF.R.U32.HI R7, RZ, R13, R12 ;  /* 0x0000000dff073219 */ /* 0x000fce000001160c */
.L_x_1366:
[----:B------:R-:W-:Y:S05]  /*b2a0*/  BSYNC B0 ;  /* 0x0000000000007941 */ /* 0x000fea0003800000 */
.L_x_1364:
[----:B------:R-:W-:-:S05]  /*b2b0*/  IMAD R7, R7, R180, -R179 ;  /* 0x000000b407077224 */ /* 0x000fca00078e0ab3 */
[----:B------:R-:W-:-:S04]  /*b2c0*/  IADD3 R7, -R2, R7, RZ ;  /* 0x0000000702077210 */ /* 0x000fc80007ffe1ff */
[----:B------:R-:W-:Y:S02]  /*b2d0*/  VIADDMNMX R177, R7, R180, R177, PT ;  /* 0x000000b407b17246 */ /* 0x000fe400038001b1 */
[----:B------:R-:W-:-:S07]  /*b2e0*/  VIMNMX R178, R178, R7, !PT ;  /* 0x00000007b2b27248 */ /* 0x000fce0007fe0100 */
.L_x_1363:
        /* <DEDUP_REMOVED lines=8> */
[C---:B------:R-:W-:Y:S02]  /*b370*/  ISETP.GT.AND P3, PT, R178.reuse, RZ, P2 ;  /* 0x000000ffb200720c */ /* 0x040fe40001764270 */
[----:B------:R-:W-:Y:S02]  /*b380*/  FMNMX.FTZ R12, R193, R12, !PT ;  /* 0x0000000cc10c7209 */ /* 0x000fe40007810000 */
[----:B------:R-:W-:Y:S02]  /*b390*/  ISETP.LT.OR P3, PT, R177, 0x1, P3 ;  /* 0x00000001b100780c */ /* 0x000fe40001f61670 */
[----:B------:R-:W-:Y:S02]  /*b3a0*/  FMNMX.FTZ R7, R171, R12, !PT ;  /* 0x0000000cab077209 */ /* 0x000fe40007810000 */
[----:B------:R-:W-:-:S02]  /*b3b0*/  ISETP.GT.AND P4, PT, R178, 0x8, P2 ;  /* 0x00000008b200780c */ /* 0x000fc40001784270 */
[----:B------:R-:W-:Y:S02]  /*b3c0*/  FMNMX.FTZ R12, R194, R7, !PT ;  /* 0x00000007c20c7209 */ /* 0x000fe40007810000 */
[----:B------:R-:W-:Y:S02]  /*b3d0*/  ISETP.LT.OR P4, PT, R177, 0x9, P4 ;  /* 0x00000009b100780c */ /* 0x000fe40002781670 */
[----:B------:R-:W-:Y:S02]  /*b3e0*/  FMNMX.FTZ R7, R195, R12, !PT ;  /* 0x0000000cc3077209 */ /* 0x000fe40007810000 */
[----:B------:R-:W-:Y:S02]  /*b3f0*/  ISETP.GT.AND P5, PT, R178, 0x9, P2 ;  /* 0x00000009b200780c */ /* 0x000fe400017a4270 */
[----:B------:R-:W-:Y:S02]  /*b400*/  FMNMX.FTZ R7, R168, R7, !PT ;  /* 0x00000007a8077209 */ /* 0x000fe40007810000 */
[----:B------:R-:W-:-:S02]  /*b410*/  FSEL R21, R21, -INF , !P4 ;  /* 0xff80000015157808 */ /* 0x000fc40006000000 */
        /* <DEDUP_REMOVED lines=13> */
[C---:B------:R-:W-:Y:S02]  /*b4f0*/  ISETP.LT.OR P5, PT, R177.reuse, 0x12, P5 ;  /* 0x00000012b100780c */ /* 0x040fe40002fa1670 */
[----:B------:R-:W-:Y:S01]  /*b500*/  ISETP.GT.AND P4, PT, R178, 0x19, P2 ;  /* 0x00000019b200780c */ /* 0x000fe20001784270 */
[----:B------:R-:W1:Y:S01]  /*b510*/  SHFL.BFLY PT, R7, R12, 0x2, 0x1f ;  /* 0x0c401f000c077f89 */ /* 0x000e6200000e0000 */
[----:B------:R-:W-:Y:S02]  /*b520*/  FSEL R154, R154, -INF , !P5 ;  /* 0xff8000009a9a7808 */ /* 0x000fe40006800000 */
[----:B------:R-:W-:Y:S02]  /*b530*/  ISETP.GT.AND P5, PT, R178, 0x20, P2 ;  /* 0x00000020b200780c */ /* 0x000fe400017a4270 */
[----:B------:R-:W-:-:S02]  /*b540*/  ISETP.LT.OR P4, PT, R177, 0x1a, P4 ;  /* 0x0000001ab100780c */ /* 0x000fc40002781670 */
[----:B------:R-:W-:Y:S02]  /*b550*/  ISETP.LT.OR P5, PT, R177, 0x21, P5 ;  /* 0x00000021b100780c */ /* 0x000fe40002fa1670 */
[----:B------:R-:W-:Y:S02]  /*b560*/  FSEL R156, R156, -INF , !P4 ;  /* 0xff8000009c9c7808 */ /* 0x000fe40006000000 */
[----:B------:R-:W-:Y:S02]  /*b570*/  ISETP.GT.AND P4, PT, R178, 0x28, P2 ;  /* 0x00000028b200780c */ /* 0x000fe40001784270 */
[----:B------:R-:W-:Y:S02]  /*b580*/  FSEL R157, R157, -INF , !P5 ;  /* 0xff8000009d9d7808 */ /* 0x000fe40006800000 */
[----:B------:R-:W-:-:S04]  /*b590*/  ISETP.LT.OR P4, PT, R177, 0x29, P4 ;  /* 0x00000029b100780c */ /* 0x000fc80002781670 */
[----:B------:R-:W-:Y:S02]  /*b5a0*/  FSEL R159, R159, -INF , !P4 ;  /* 0xff8000009f9f7808 */ /* 0x000fe40006000000 */
[----:B------:R-:W-:Y:S02]  /*b5b0*/  ISETP.GT.AND P4, PT, R178, 0x30, P2 ;  /* 0x00000030b200780c */ /* 0x000fe40001784270 */
[----:B-1----:R-:W-:Y:S02]  /*b5c0*/  FMNMX.FTZ R13, R12, R7, !PT ;  /* 0x000000070c0d7209 */ /* 0x002fe40007810000 */
[----:B------:R-:W-:-:S03]  /*b5d0*/  ISETP.LT.OR P4, PT, R177, 0x31, P4 ;  /* 0x00000031b100780c */ /* 0x000fc60002781670 */
[----:B------:R-:W1:Y:S01]  /*b5e0*/  SHFL.BFLY PT, R180, R13, 0x1, 0x1f ;  /* 0x0c201f000db47f89 */ /* 0x000e6200000e0000 */
[----:B------:R-:W-:Y:S02]  /*b5f0*/  FSEL R162, R162, -INF , !P4 ;  /* 0xff800000a2a27808 */ /* 0x000fe40006000000 */
[----:B------:R-:W-:-:S04]  /*b600*/  ISETP.GT.AND P4, PT, R178, 0x38, P2 ;  /* 0x00000038b200780c */ /* 0x000fc80001784270 */
[----:B------:R-:W-:-:S04]  /*b610*/  ISETP.LT.OR P4, PT, R177, 0x39, P4 ;  /* 0x00000039b100780c */ /* 0x000fc80002781670 */
[----:B------:R-:W-:Y:S02]  /*b620*/  FSEL R166, R166, -INF , !P4 ;  /* 0xff800000a6a67808 */ /* 0x000fe40006000000 */
[----:B-1----:R-:W-:Y:S02]  /*b630*/  FMNMX.FTZ R7, R13, R180, !PT ;  /* 0x000000b40d077209 */ /* 0x002fe40007810000 */
[----:B------:R-:W-:Y:S02]  /*b640*/  FSEL R13, R8, -INF , !P3 ;  /* 0xff800000080d7808 */ /* 0x000fe40005800000 */
[----:B------:R-:W-:Y:S01]  /*b650*/  ISETP.GT.AND P3, PT, R178, 0x18, P2 ;  /* 0x00000018b200780c */ /* 0x000fe20001764270 */
[----:B------:R-:W-:Y:S01]  /*b660*/  FMUL.FTZ R12, R7, UR10 ;  /* 0x0000000a070c7c20 */ /* 0x000fe20008410000 */
[----:B------:R-:W-:Y:S02]  /*b670*/  FMNMX.FTZ R179, R13, R14, !PT ;  /* 0x0000000e0db37209 */ /* 0x000fe40007810000 */
[----:B------:R-:W-:-:S02]  /*b680*/  ISETP.LT.OR P3, PT, R177, 0x19, P3 ;  /* 0x00000019b100780c */ /* 0x000fc40001f61670 */
[----:B------:R-:W-:Y:S02]  /*b690*/  FMNMX.FTZ R8, R20, R179, !PT ;  /* 0x000000b314087209 */ /* 0x000fe40007810000 */
[----:B------:R-:W-:Y:S02]  /*b6a0*/  FSEL R155, R155, -INF , !P3 ;  /* 0xff8000009b9b7808 */ /* 0x000fe40005800000 */
[----:B------:R-:W-:Y:S02]  /*b6b0*/  FMNMX.FTZ R179, R21, R8, !PT ;  /* 0x0000000815b37209 */ /* 0x000fe40007810000 */
[----:B------:R-:W-:Y:S02]  /*b6c0*/  ISETP.GT.AND P3, PT, R178, 0x21, P2 ;  /* 0x00000021b200780c */ /* 0x000fe40001764270 */
[----:B------:R-:W-:Y:S02]  /*b6d0*/  FMNMX.FTZ R8, R152, R179, !PT ;  /* 0x000000b398087209 */ /* 0x000fe40007810000 */
[----:B------:R-:W-:-:S02]  /*b6e0*/  ISETP.LT.OR P3, PT, R177, 0x22, P3 ;  /* 0x00000022b100780c */ /* 0x000fc40001f61670 */
[----:B------:R-:W-:Y:S02]  /*b6f0*/  FMNMX.FTZ R179, R153, R8, !PT ;  /* 0x0000000899b37209 */ /* 0x000fe40007810000 */
[----:B------:R-:W-:Y:S02]  /*b700*/  FSETP.NEU.FTZ.AND P5, PT, R7, -INF , PT ;  /* 0xff8000000700780b */ /* 0x000fe40003fbd000 */
[----:B------:R-:W-:Y:S02]  /*b710*/  FMNMX.FTZ R8, R154, R179, !PT ;  /* 0x000000b39a087209 */ /* 0x000fe40007810000 */
[----:B------:R-:W-:Y:S02]  /*b720*/  FSEL R158, R158, -INF , !P3 ;  /* 0xff8000009e9e7808 */ /* 0x000fe40005800000 */
[----:B------:R-:W-:Y:S02]  /*b730*/  FMNMX.FTZ R179, R155, R8, !PT ;  /* 0x000000089bb37209 */ /* 0x000fe40007810000 */
[----:B------:R-:W-:-:S02]  /*b740*/  ISETP.GT.AND P3, PT, R178, 0x29, P2 ;  /* 0x00000029b200780c */ /* 0x000fc40001764270 */
[----:B------:R-:W-:Y:S02]  /*b750*/  FMNMX.FTZ R8, R156, R179, !PT ;  /* 0x000000b39c087209 */ /* 0x000fe40007810000 */
[----:B------:R-:W-:Y:S02]  /*b760*/  FSEL R12, R12, RZ, P5 ;  /* 0x000000ff0c0c7208 */ /* 0x000fe40002800000 */
[----:B------:R-:W-:Y:S02]  /*b770*/  FMNMX.FTZ R181, R157, R8, !PT ;  /* 0x000000089db57209 */ /* 0x000fe40007810000 */
[----:B------:R-:W-:Y:S01]  /*b780*/  ISETP.LT.OR P3, PT, R177, 0x2a, P3 ;  /* 0x0000002ab100780c */ /* 0x000fe20001f61670 */
[--C-:B------:R-:W-:Y:S01]  /*b790*/  FFMA.FTZ R180, R176, UR10, -R12.reuse ;  /* 0x0000000ab0b47c23 */ /* 0x100fe2000801080c */
[----:B------:R-:W-:Y:S01]  /*b7a0*/  FMNMX.FTZ R8, R158, R181, !PT ;  /* 0x000000b59e087209 */ /* 0x000fe20007810000 */
[--C-:B------:R-:W-:Y:S01]  /*b7b0*/  FFMA.FTZ R176, R175, UR10, -R12.reuse ;  /* 0x0000000aafb07c23 */ /* 0x100fe2000801080c */
[----:B------:R-:W-:Y:S01]  /*b7c0*/  FSEL R160, R160, -INF , !P3 ;  /* 0xff800000a0a07808 */ /* 0x000fe20005800000 */
[--C-:B------:R-:W-:Y:S01]  /*b7d0*/  FFMA.FTZ R181, R170, UR10, -R12.reuse ;  /* 0x0000000aaab57c23 */ /* 0x100fe2000801080c */
[----:B------:R-:W-:Y:S01]  /*b7e0*/  ISETP.GT.AND P3, PT, R178, 0x31, P2 ;  /* 0x00000031b200780c */ /* 0x000fe20001764270 */
[----:B------:R1:W-:Y:S01]  /*b7f0*/  MUFU.EX2 R179, R180 ;  /* 0x000000b400b37308 */ /* 0x0003e20000000800 */
[----:B------:R-:W-:Y:S01]  /*b800*/  FMNMX.FTZ R175, R159, R8, !PT ;  /* 0x000000089faf7209 */ /* 0x000fe20007810000 */
[--C-:B------:R-:W-:Y:S01]  /*b810*/  FFMA.FTZ R174, R174, UR10, -R12.reuse ;  /* 0x0000000aaeae7c23 */ /* 0x100fe2000801080c */
[----:B------:R-:W-:Y:S01]  /*b820*/  ISETP.LT.OR P3, PT, R177, 0x32, P3 ;  /* 0x00000032b100780c */ /* 0x000fe20001f61670 */
[--C-:B------:R-:W-:Y:S01]  /*b830*/  FFMA.FTZ R192, R192, UR10, -R12.reuse ;  /* 0x0000000ac0c07c23 */ /* 0x100fe2000801080c */
[----:B------:R-:W-:Y:S01]  /*b840*/  FMNMX.FTZ R175, R160, R175, !PT ;  /* 0x000000afa0af7209 */ /* 0x000fe20007810000 */
[--C-:B------:R-:W-:Y:S01]  /*b850*/  FFMA.FTZ R182, R169, UR10, -R12.reuse ;  /* 0x0000000aa9b67c23 */ /* 0x100fe2000801080c */
[----:B------:R-:W-:Y:S01]  /*b860*/  ISETP.GT.AND P2, PT, R178, 0x39, P2 ;  /* 0x00000039b200780c */ /* 0x000fe20001744270 */
[----:B------:R-:W-:Y:S01]  /*b870*/  MUFU.EX2 R176, R176 ;  /* 0x000000b000b07308 */ /* 0x000fe20000000800 */
[----:B------:R-:W-:Y:S01]  /*b880*/  FSEL R163, R163, -INF , !P3 ;  /* 0xff800000a3a37808 */ /* 0x000fe20005800000 */
[----:B------:R-:W-:Y:S01]  /*b890*/  IMAD.MOV R169, RZ, RZ, -R17 ;  /* 0x000000ffffa97224 */ /* 0x000fe200078e0a11 */
[----:B------:R-:W-:Y:S01]  /*b8a0*/  FMNMX.FTZ R8, R162, R175, !PT ;  /* 0x000000afa2087209 */ /* 0x000fe20007810000 */
[--C-:B------:R-:W-:Y:S01]  /*b8b0*/  FFMA.FTZ R178, R171, UR10, -R12.reuse ;  /* 0x0000000aabb27c23 */ /* 0x100fe2000801080c */
[----:B------:R-:W-:Y:S01]  /*b8c0*/  ISETP.LT.OR P2, PT, R177, 0x3a, P2 ;  /* 0x0000003ab100780c */ /* 0x000fe20001741670 */
[--C-:B------:R-:W-:Y:S01]  /*b8d0*/  FFMA.FTZ R171, R194, UR10, -R12.reuse ;  /* 0x0000000ac2ab7c23 */ /* 0x100fe2000801080c */
[----:B------:R-:W-:Y:S01]  /*b8e0*/  FMNMX.FTZ R177, R163, R8, !PT ;  /* 0x00000008a3b17209 */ /* 0x000fe20007810000 */
[----:B------:R-:W-:Y:S01]  /*b8f0*/  MUFU.EX2 R174, R174 ;  /* 0x000000ae00ae7308 */ /* 0x000fe20000000800 */
[----:B------:R-:W-:Y:S01]  /*b900*/  FSEL R175, R167, -INF , !P2 ;  /* 0xff800000a7af7808 */ /* 0x000fe20005000000 */
[--C-:B-1----:R-:W-:Y:S01]  /*b910*/  FFMA.FTZ R180, R195, UR10, -R12.reuse ;  /* 0x0000000ac3b47c23 */ /* 0x102fe2000801080c */
[----:B------:R-:W-:Y:S01]  /*b920*/  FMNMX.FTZ R8, R166, R177, !PT ;  /* 0x000000b1a6087209 */ /* 0x000fe20007810000 */
[--C-:B------:R-:W-:Y:S01]  /*b930*/  FFMA.FTZ R177, R193, UR10, -R12.reuse ;  /* 0x0000000ac1b17c23 */ /* 0x100fe2000801080c */
[----:B------:R-:W-:Y:S01]  /*b940*/  FSEL R170, R7, RZ, P5 ;  /* 0x000000ff07aa7208 */ /* 0x000fe20002800000 */
[--C-:B------:R-:W-:Y:S01]  /*b950*/  FFMA.FTZ R168, R168, UR10, -R12.reuse ;  /* 0x0000000aa8a87c23 */ /* 0x100fe2000801080c */
[----:B------:R-:W-:Y:S01]  /*b960*/  FMNMX.FTZ R8, R175, R8, !PT ;  /* 0x00000008af087209 */ /* 0x000fe20007810000 */
[----:B------:R1:W-:Y:S01]  /*b970*/  MUFU.EX2 R167, R192 ;  /* 0x000000c000a77308 */ /* 0x0003e20000000800 */
[----:B------:R-:W-:Y:S01]  /*b980*/  ISETP.NE.AND P3, PT, R2, R169, PT ;  /* 0x000000a90200720c */ /* 0x000fe20003f65270 */
[----:B------:R-:W-:Y:S01]  /*b990*/  FADD.FTZ R170, -R170, R11 ;  /* 0x0000000baaaa7221 */ /* 0x000fe20000010100 */
[--C-:B------:R-:W-:Y:S01]  /*b9a0*/  FFMA.FTZ R11, R161, UR10, -R12.reuse ;  /* 0x0000000aa10b7c23 */ /* 0x100fe2000801080c */
[----:B------:R-:W2:Y:S01]  /*b9b0*/  SHFL.BFLY PT, R183, R8, 0x2, 0x1f ;  /* 0x0c401f0008b77f89 */ /* 0x000ea200000e0000 */
[--C-:B------:R-:W-:Y:S01]  /*b9c0*/  FFMA.FTZ R161, R172, UR10, -R12.reuse ;  /* 0x0000000aaca17c23 */ /* 0x100fe2000801080c */
[----:B------:R-:W-:Y:S01]  /*b9d0*/  FMUL.FTZ R170, R170, UR10 ;  /* 0x0000000aaaaa7c20 */ /* 0x000fe20008410000 */
[--C-:B------:R-:W-:Y:S01]  /*b9e0*/  FFMA.FTZ R165, R165, UR10, -R12.reuse ;  /* 0x0000000aa5a57c23 */ /* 0x100fe2000801080c */
[----:B------:R-:W-:Y:S01]  /*b9f0*/  MUFU.EX2 R177, R177 ;  /* 0x000000b100b17308 */ /* 0x000fe20000000800 */
[--C-:B-1----:R-:W-:Y:S01]  /*ba00*/  FFMA.FTZ R192, R173, UR10, -R12.reuse ;  /* 0x0000000aadc07c23 */ /* 0x102fe2000801080c */
[----:B------:R-:W-:-:S06]  /*ba10*/  FFMA.FTZ R172, R164, UR10, -R12 ;  /* 0x0000000aa4ac7c23 */ /* 0x000fcc000801080c */
[----:B------:R-:W1:Y:S08]  /*ba20*/  MUFU.EX2 R170, R170 ;  /* 0x000000aa00aa7308 */ /* 0x000e700000000800 */
[----:B------:R-:W3:Y:S01]  /*ba30*/  MUFU.EX2 R178, R178 ;  /* 0x000000b200b27308 */ /* 0x000ee20000000800 */
[----:B--2---:R-:W-:-:S07]  /*ba40*/  FMNMX.FTZ R183, R8, R183, !PT ;  /* 0x000000b708b77209 */ /* 0x004fce0007810000 */
[----:B------:R-:W2:Y:S01]  /*ba50*/  MUFU.EX2 R171, R171 ;  /* 0x000000ab00ab7308 */ /* 0x000ea20000000800 */
[----:B------:R-:W4:Y:S01]  /*ba60*/  SHFL.BFLY PT, R8, R183, 0x1, 0x1f ;  /* 0x0c201f00b7087f89 */ /* 0x000f2200000e0000 */
[----:B-1----:R-:W-:Y:S01]  /*ba70*/  FFMA.FTZ R169, R170, R4, R179 ;  /* 0x00000004aaa97223 */ /* 0x002fe200000100b3 */
[-C--:B------:R-:W-:Y:S01]  /*ba80*/  FMUL.FTZ R24, R24, R170.reuse ;  /* 0x000000aa18187220 */ /* 0x080fe20000410000 */
[-C--:B------:R-:W-:Y:S01]  /*ba90*/  FMUL.FTZ R25, R25, R170.reuse ;  /* 0x000000aa19197220 */ /* 0x080fe20000410000 */
[-C--:B------:R-:W-:Y:S01]  /*baa0*/  FMUL.FTZ R28, R28, R170.reuse ;  /* 0x000000aa1c1c7220 */ /* 0x080fe20000410000 */
[----:B------:R-:W-:Y:S01]  /*bab0*/  FADD.FTZ R173, R176, R169 ;  /* 0x000000a9b0ad7221 */ /* 0x000fe20000010000 */
        /* <DEDUP_REMOVED lines=16> */
[----:B------:R-:W-:Y:S01]  /*bbc0*/  FMUL.FTZ R57, R57, R170 ;  /* 0x000000aa39397220 */ /* 0x000fe20000410000 */
[----:B------:R-:W5:Y:S01]  /*bbd0*/  MUFU.EX2 R181, R181 ;  /* 0x000000b500b57308 */ /* 0x000f620000000800 */
[----:B----4-:R-:W-:Y:S01]  /*bbe0*/  FMNMX.FTZ R8, R183, R8, !PT ;  /* 0x00000008b7087209 */ /* 0x010fe20007810000 */
[-C--:B------:R-:W-:Y:S01]  /*bbf0*/  FMUL.FTZ R60, R60, R170.reuse ;  /* 0x000000aa3c3c7220 */ /* 0x080fe20000410000 */
[----:B------:R-:W-:Y:S01]  /*bc00*/  MOV R183, UR22 ;  /* 0x0000001600b77c02 */ /* 0x000fe20008000f00 */
[-C--:B------:R-:W-:Y:S01]  /*bc10*/  FMUL.FTZ R61, R61, R170.reuse ;  /* 0x000000aa3d3d7220 */ /* 0x080fe20000410000 */
[C---:B------:R-:W-:Y:S01]  /*bc20*/  FSETP.NEU.FTZ.AND P2, PT, R8.reuse, -INF , PT ;  /* 0xff8000000800780b */ /* 0x040fe20003f5d000 */
[----:B------:R-:W-:Y:S01]  /*bc30*/  FMUL.FTZ R4, R8, UR10 ;  /* 0x0000000a08047c20 */ /* 0x000fe20008410000 */
[-C--:B------:R-:W-:Y:S01]  /*bc40*/  FMUL.FTZ R64, R64, R170.reuse ;  /* 0x000000aa40407220 */ /* 0x080fe20000410000 */
[----:B------:R-:W-:Y:S01]  /*bc50*/  @!P3 IMAD R164, R183, 0x40, R16 ;  /* 0x00000040b7a4b824 */ /* 0x000fe200078e0210 */
[----:B------:R-:W4:Y:S01]  /*bc60*/  MUFU.EX2 R165, R165 ;  /* 0x000000a500a57308 */ /* 0x000f220000000800 */
[-C--:B------:R-:W-:Y:S01]  /*bc70*/  FMUL.FTZ R65, R65, R170.reuse ;  /* 0x000000aa41417220 */ /* 0x080fe20000410000 */
[----:B------:R-:W-:Y:S01]  /*bc80*/  FSEL R169, R4, RZ, P2 ;  /* 0x000000ff04a97208 */ /* 0x000fe20001000000 */
[----:B------:R-:W-:Y:S01]  /*bc90*/  FADD.FTZ R4, R174, R173 ;  /* 0x000000adae047221 */ /* 0x000fe20000010000 */
[-C--:B------:R-:W-:Y:S01]  /*bca0*/  FMUL.FTZ R68, R68, R170.reuse ;  /* 0x000000aa44447220 */ /* 0x080fe20000410000 */
[-C--:B------:R-:W-:Y:S01]  /*bcb0*/  FMUL.FTZ R69, R69, R170.reuse ;  /* 0x000000aa45457220 */ /* 0x080fe20000410000 */
[----:B------:R-:W-:Y:S01]  /*bcc0*/  FMUL.FTZ R72, R72, R170 ;  /* 0x000000aa48487220 */ /* 0x000fe20000410000 */
[----:B------:R-:W-:Y:S01]  /*bcd0*/  FADD.FTZ R4, R167, R4 ;  /* 0x00000004a7047221 */ /* 0x000fe20000010000 */
[--C-:B------:R-:W-:Y:S01]  /*bce0*/  FFMA.FTZ R12, R13, UR10, -R169.reuse ;  /* 0x0000000a0d0c7c23 */ /* 0x100fe200080108a9 */
[----:B------:R-:W-:Y:S01]  /*bcf0*/  FSEL R13, R8, RZ, P2 ;  /* 0x000000ff080d7208 */ /* 0x000fe20001000000 */
[----:B------:R-:W4:Y:S01]  /*bd00*/  MUFU.EX2 R182, R182 ;  /* 0x000000b600b67308 */ /* 0x000f220000000800 */
[----:B------:R-:W-:Y:S01]  /*bd10*/  FADD.FTZ R173, R177, R4 ;  /* 0x00000004b1ad7221 */ /* 0x000fe20000010000 */
[--C-:B------:R-:W-:Y:S01]  /*bd20*/  FFMA.FTZ R20, R20, UR10, -R169.reuse ;  /* 0x0000000a14147c23 */ /* 0x100fe200080108a9 */
[----:B------:R-:W-:Y:S01]  /*bd30*/  FFMA.FTZ R193, R155, UR10, -R169 ;  /* 0x0000000a9bc17c23 */ /* 0x000fe200080108a9 */
[----:B------:R-:W-:Y:S01]  /*bd40*/  FADD.FTZ R4, -R13, R14 ;  /* 0x0000000e0d047221 */ /* 0x000fe20000010100 */
[----:B---3--:R-:W-:Y:S01]  /*bd50*/  FADD.FTZ R194, R178, R173 ;  /* 0x000000adb2c27221 */ /* 0x008fe20000010000 */
[----:B------:R-:W-:Y:S01]  /*bd60*/  @!P3 LEA R14, R164, UR48, 0x2 ;  /* 0x00000030a40ebc11 */ /* 0x000fe2000f8e10ff */
[--C-:B------:R-:W-:Y:S01]  /*bd70*/  FFMA.FTZ R164, R21, UR10, -R169.reuse ;  /* 0x0000000a15a47c23 */ /* 0x100fe200080108a9 */
[----:B------:R-:W3:Y:S01]  /*bd80*/  MUFU.EX2 R11, R11 ;  /* 0x0000000b000b7308 */ /* 0x000ee20000000800 */
[----:B--2---:R-:W-:Y:S01]  /*bd90*/  FADD.FTZ R21, R171, R194 ;  /* 0x000000c2ab157221 */ /* 0x004fe20000010000 */
[--C-:B------:R-:W-:Y:S01]  /*bda0*/  FFMA.FTZ R173, R152, UR10, -R169.reuse ;  /* 0x0000000a98ad7c23 */ /* 0x100fe200080108a9 */
[----:B------:R-:W-:Y:S01]  /*bdb0*/  FMUL.FTZ R4, R4, UR10 ;  /* 0x0000000a04047c20 */ /* 0x000fe20008410000 */
[----:B------:R-:W-:Y:S01]  /*bdc0*/  FFMA.FTZ R153, R153, UR10, -R169 ;  /* 0x0000000a99997c23 */ /* 0x000fe200080108a9 */
[----:B-1----:R-:W-:Y:S01]  /*bdd0*/  FADD.FTZ R195, R180, R21 ;  /* 0x00000015b4c37221 */ /* 0x002fe20000010000 */
[--C-:B------:R-:W-:Y:S01]  /*bde0*/  FFMA.FTZ R198, R160, UR10, -R169.reuse ;  /* 0x0000000aa0c67c23 */ /* 0x100fe200080108a9 */
[----:B------:R-:W-:Y:S01]  /*bdf0*/  FFMA.FTZ R183, R154, UR10, -R169 ;  /* 0x0000000a9ab77c23 */ /* 0x000fe200080108a9 */
[----:B------:R-:W1:Y:S01]  /*be00*/  MUFU.EX2 R192, R192 ;  /* 0x000000c000c07308 */ /* 0x000e620000000800 */
[----:B-----5:R-:W-:Y:S01]  /*be10*/  FADD.FTZ R152, R168, R195 ;  /* 0x000000c3a8987221 */ /* 0x020fe20000010000 */
[--C-:B------:R-:W-:Y:S01]  /*be20*/  FFMA.FTZ R195, R157, UR10, -R169.reuse ;  /* 0x0000000a9dc37c23 */ /* 0x100fe200080108a9 */
[----:B------:R-:W-:Y:S01]  /*be30*/  F2FP.BF16.F32.PACK_AB R160, R181, R168 ;  /* 0x000000a8b5a0723e */ /* 0x000fe200000010ff */
[--C-:B------:R-:W-:Y:S01]  /*be40*/  FFMA.FTZ R197, R159, UR10, -R169.reuse ;  /* 0x0000000a9fc57c23 */ /* 0x100fe200080108a9 */
[----:B------:R-:W-:Y:S01]  /*be50*/  FADD.FTZ R152, R181, R152 ;  /* 0x00000098b5987221 */ /* 0x000fe20000010000 */
[----:B------:R-:W-:Y:S01]  /*be60*/  @!P3 STS [R14+0x28800], R170 ;  /* 0x028800aa0e00b388 */ /* 0x000fe20000000800 */
[--C-:B------:R-:W-:Y:S01]  /*be70*/  FFMA.FTZ R194, R156, UR10, -R169.reuse ;  /* 0x0000000a9cc27c23 */ /* 0x100fe200080108a9 */
[----:B------:R-:W-:Y:S01]  /*be80*/  MUFU.EX2 R12, R12 ;  /* 0x0000000c000c7308 */ /* 0x000fe20000000800 */
[----:B----4-:R-:W-:Y:S01]  /*be90*/  FADD.FTZ R157, R165, R152 ;  /* 0x00000098a59d7221 */ /* 0x010fe20000010000 */
[--C-:B------:R-:W-:Y:S01]  /*bea0*/  FFMA.FTZ R196, R158, UR10, -R169.reuse ;  /* 0x0000000a9ec47c23 */ /* 0x100fe200080108a9 */
[--C-:B------:R-:W-:Y:S01]  /*beb0*/  FFMA.FTZ R201, R166, UR10, -R169.reuse ;  /* 0x0000000aa6c97c23 */ /* 0x100fe200080108a9 */
[--C-:B------:R-:W-:Y:S01]  /*bec0*/  FFMA.FTZ R200, R163, UR10, -R169.reuse ;  /* 0x0000000aa3c87c23 */ /* 0x100fe200080108a9 */
[--C-:B------:R-:W-:Y:S01]  /*bed0*/  FFMA.FTZ R199, R162, UR10, -R169.reuse ;  /* 0x0000000aa2c77c23 */ /* 0x100fe200080108a9 */
[----:B------:R-:W-:Y:S01]  /*bee0*/  F2FP.BF16.F32.PACK_AB R162, R182, R165 ;  /* 0x000000a5b6a2723e */ /* 0x000fe200000010ff */
[----:B------:R-:W-:Y:S01]  /*bef0*/  FFMA.FTZ R169, R175, UR10, -R169 ;  /* 0x0000000aafa97c23 */ /* 0x000fe200080108a9 */
[----:B------:R2:W4:Y:S01]  /*bf00*/  MUFU.EX2 R21, R4 ;  /* 0x0000000400157308 */ /* 0x0005220000000800 */
[----:B------:R-:W-:Y:S01]  /*bf10*/  F2FP.BF16.F32.PACK_AB R154, R167, R174 ;  /* 0x000000aea79a723e */ /* 0x000fe200000010ff */
[-C--:B------:R-:W-:Y:S01]  /*bf20*/  FMUL.FTZ R73, R73, R170.reuse ;  /* 0x000000aa49497220 */ /* 0x080fe20000410000 */
[----:B------:R-:W-:Y:S01]  /*bf30*/  F2FP.BF16.F32.PACK_AB R152, R176, R179 ;  /* 0x000000b3b098723e */ /* 0x000fe200000010ff */
[-C--:B------:R-:W-:Y:S01]  /*bf40*/  FMUL.FTZ R76, R76, R170.reuse ;  /* 0x000000aa4c4c7220 */ /* 0x080fe20000410000 */
[----:B------:R-:W-:Y:S01]  /*bf50*/  F2FP.BF16.F32.PACK_AB R156, R178, R177 ;  /* 0x000000b1b29c723e */ /* 0x000fe200000010ff */
[-C--:B------:R-:W-:Y:S01]  /*bf60*/  FMUL.FTZ R77, R77, R170.reuse ;  /* 0x000000aa4d4d7220 */ /* 0x080fe20000410000 */
[----:B------:R-:W-:Y:S01]  /*bf70*/  F2FP.BF16.F32.PACK_AB R158, R180, R171 ;  /* 0x000000abb49e723e */ /* 0x000fe200000010ff */
[----:B------:R-:W5:Y:S01]  /*bf80*/  MUFU.EX2 R161, R161 ;  /* 0x000000a100a17308 */ /* 0x000f620000000800 */
[----:B--2---:R-:W-:Y:S01]  /*bf90*/  FADD.FTZ R4, R182, R157 ;  /* 0x0000009db6047221 */ /* 0x004fe20000010000 */
[-C--:B------:R-:W-:Y:S01]  /*bfa0*/  FMUL.FTZ R80, R80, R170.reuse ;  /* 0x000000aa50507220 */ /* 0x080fe20000410000 */
[-C--:B------:R-:W-:Y:S01]  /*bfb0*/  FMUL.FTZ R81, R81, R170.reuse ;  /* 0x000000aa51517220 */ /* 0x080fe20000410000 */
[-C--:B------:R-:W-:Y:S01]  /*bfc0*/  FMUL.FTZ R84, R84, R170.reuse ;  /* 0x000000aa54547220 */ /* 0x080fe20000410000 */
[----:B---3--:R-:W-:Y:S01]  /*bfd0*/  FADD.FTZ R157, R11, R4 ;  /* 0x000000040b9d7221 */ /* 0x008fe20000010000 */
[-C--:B------:R-:W-:Y:S01]  /*bfe0*/  FMUL.FTZ R85, R85, R170.reuse ;  /* 0x000000aa55557220 */ /* 0x080fe20000410000 */
[-C--:B------:R-:W-:Y:S01]  /*bff0*/  FMUL.FTZ R88, R88, R170.reuse ;  /* 0x000000aa58587220 */ /* 0x080fe20000410000 */
[----:B------:R-:W2:Y:S01]  /*c000*/  MUFU.EX2 R13, R20 ;  /* 0x00000014000d7308 */ /* 0x000ea20000000800 */
[----:B-1----:R-:W-:Y:S01]  /*c010*/  FADD.FTZ R4, R192, R157 ;  /* 0x0000009dc0047221 */ /* 0x002fe20000010000 */
[----:B----4-:R-:W-:Y:S01]  /*c020*/  FFMA.FTZ R168, R21, R3, R12 ;  /* 0x0000000315a87223 */ /* 0x010fe2000001000c */
[----:B------:R1:W-:Y:S01]  /*c030*/  @!P3 STS [R14+0x28820], R21 ;  /* 0x028820150e00b388 */ /* 0x0003e20000000800 */
[-C--:B------:R-:W-:Y:S01]  /*c040*/  FMUL.FTZ R89, R89, R170.reuse ;  /* 0x000000aa59597220 */ /* 0x080fe20000410000 */
[-C--:B------:R-:W-:Y:S01]  /*c050*/  FMUL.FTZ R92, R92, R170.reuse ;  /* 0x000000aa5c5c7220 */ /* 0x080fe20000410000 */
[-C--:B------:R-:W-:Y:S01]  /*c060*/  FMUL.FTZ R93, R93, R170.reuse ;  /* 0x000000aa5d5d7220 */ /* 0x080fe20000410000 */
[-C--:B------:R-:W-:Y:S01]  /*c070*/  FMUL.FTZ R96, R96, R170.reuse ;  /* 0x000000aa60607220 */ /* 0x080fe20000410000 */
[----:B------:R-:W3:Y:S01]  /*c080*/  MUFU.EX2 R172, R172 ;  /* 0x000000ac00ac7308 */ /* 0x000ee20000000800 */
[----:B-----5:R-:W-:Y:S01]  /*c090*/  FADD.FTZ R159, R161, R4 ;  /* 0x00000004a19f7221 */ /* 0x020fe20000010000 */
[-C--:B------:R-:W-:Y:S01]  /*c0a0*/  FMUL.FTZ R97, R97, R170.reuse ;  /* 0x000000aa61617220 */ /* 0x080fe20000410000 */
[-C--:B------:R-:W-:Y:S01]  /*c0b0*/  FMUL.FTZ R100, R100, R170.reuse ;  /* 0x000000aa64647220 */ /* 0x080fe20000410000 */
[-C--:B------:R-:W-:Y:S01]  /*c0c0*/  FMUL.FTZ R101, R101, R170.reuse ;  /* 0x000000aa65657220 */ /* 0x080fe20000410000 */
[-C--:B------:R-:W-:Y:S01]  /*c0d0*/  FMUL.FTZ R104, R104, R170.reuse ;  /* 0x000000aa68687220 */ /* 0x080fe20000410000 */
[-C--:B------:R-:W-:Y:S01]  /*c0e0*/  FMUL.FTZ R105, R105, R170.reuse ;  /* 0x000000aa69697220 */ /* 0x080fe20000410000 */
[-C--:B------:R-:W-:Y:S01]  /*c0f0*/  FMUL.FTZ R108, R108, R170.reuse ;  /* 0x000000aa6c6c7220 */ /* 0x080fe20000410000 */
[----:B------:R4:W5:Y:S01]  /*c100*/  MUFU.EX2 R155, R164 ;  /* 0x000000a4009b7308 */ /* 0x0009620000000800 */
        /* <DEDUP_REMOVED lines=11> */
[----:B----4-:R-:W-:Y:S01]  /*c1c0*/  F2FP.BF16.F32.PACK_AB R164, R192, R11 ;  /* 0x0000000bc0a4723e */ /* 0x010fe200000010ff */
[-C--:B------:R-:W-:Y:S01]  /*c1d0*/  FMUL.FTZ R124, R124, R170.reuse ;  /* 0x000000aa7c7c7220 */ /* 0x080fe20000410000 */
[-C--:B------:R-:W-:Y:S01]  /*c1e0*/  FMUL.FTZ R125, R125, R170.reuse ;  /* 0x000000aa7d7d7220 */ /* 0x080fe20000410000 */
[-C--:B------:R-:W-:Y:S01]  /*c1f0*/  FMUL.FTZ R128, R128, R170.reuse ;  /* 0x000000aa80807220 */ /* 0x080fe20000410000 */
[----:B------:R3:W4:Y:S01]  /*c200*/  MUFU.EX2 R157, R153 ;  /* 0x00000099009d7308 */ /* 0x0007220000000800 */
[----:B-----5:R-:W-:Y:S01]  /*c210*/  FADD.FTZ R3, R155, R168 ;  /* 0x000000a89b037221 */ /* 0x020fe20000010000 */
[-C--:B------:R-:W-:Y:S01]  /*c220*/  FMUL.FTZ R129, R129, R170.reuse ;  /* 0x000000aa81817220 */ /* 0x080fe20000410000 */
[-C--:B------:R-:W-:Y:S01]  /*c230*/  FMUL.FTZ R132, R132, R170.reuse ;  /* 0x000000aa84847220 */ /* 0x080fe20000410000 */
[-C--:B------:R-:W-:Y:S01]  /*c240*/  FMUL.FTZ R133, R133, R170.reuse ;  /* 0x000000aa85857220 */ /* 0x080fe20000410000 */
[-C--:B------:R-:W-:Y:S01]  /*c250*/  FMUL.FTZ R136, R136, R170.reuse ;  /* 0x000000aa88887220 */ /* 0x080fe20000410000 */
[-C--:B------:R-:W-:Y:S01]  /*c260*/  FMUL.FTZ R137, R137, R170.reuse ;  /* 0x000000aa89897220 */ /* 0x080fe20000410000 */
[----:B------:R-:W-:Y:S01]  /*c270*/  FMUL.FTZ R140, R140, R170 ;  /* 0x000000aa8c8c7220 */ /* 0x000fe20000410000 */
[----:B-1----:R-:W1:Y:S01]  /*c280*/  MUFU.EX2 R14, R183 ;  /* 0x000000b7000e7308 */ /* 0x002e620000000800 */
[C---:B--2---:R-:W-:Y:S01]  /*c290*/  FADD.FTZ R168, R20.reuse, R3 ;  /* 0x0000000314a87221 */ /* 0x044fe20000010000 */
[----:B---3--:R-:W-:Y:S01]  /*c2a0*/  F2FP.BF16.F32.PACK_AB R153, R13, R12 ;  /* 0x0000000c0d99723e */ /* 0x008fe200000010ff */
[-C--:B------:R-:W-:Y:S01]  /*c2b0*/  FMUL.FTZ R141, R141, R170.reuse ;  /* 0x000000aa8d8d7220 */ /* 0x080fe20000410000 */
[----:B------:R-:W-:Y:S01]  /*c2c0*/  F2FP.BF16.F32.PACK_AB R155, R20, R155 ;  /* 0x0000009b149b723e */ /* 0x000fe200000010ff */
[----:B------:R-:W-:Y:S01]  /*c2d0*/  BAR.SYNC.DEFER_BLOCKING 0xf, 0x100 ;  /* 0x03c4000000007b1d */ /* 0x000fe20000010000 */
[-C--:B------:R-:W-:Y:S01]  /*c2e0*/  FMUL.FTZ R144, R144, R170.reuse ;  /* 0x000000aa90907220 */ /* 0x080fe20000410000 */
[-C--:B------:R-:W-:Y:S01]  /*c2f0*/  FMUL.FTZ R145, R145, R170.reuse ;  /* 0x000000aa91917220 */ /* 0x080fe20000410000 */
[-C--:B------:R-:W-:Y:S01]  /*c300*/  FMUL.FTZ R148, R148, R170.reuse ;  /* 0x000000aa94947220 */ /* 0x080fe20000410000 */
[----:B----4-:R-:W-:Y:S01]  /*c310*/  FADD.FTZ R3, R157, R168 ;  /* 0x000000a89d037221 */ /* 0x010fe20000010000 */
[----:B------:R-:W-:Y:S01]  /*c320*/  FMUL.FTZ R149, R149, R170 ;  /* 0x000000aa95957220 */ /* 0x000fe20000410000 */
        /* <DEDUP_REMOVED lines=84> */
[-C--:B------:R-:W-:Y:S01]  /*c870*/  FMUL.FTZ R138, R138, R21.reuse ;  /* 0x000000158a8a7220 */ /* 0x080fe20000410000 */
[-C--:B------:R-:W-:Y:S01]  /*c880*/  FMUL.FTZ R139, R139, R21.reuse ;  /* 0x000000158b8b7220 */ /* 0x080fe20000410000 */
[-C--:B------:R-:W-:Y:S01]  /*c890*/  FMUL.FTZ R142, R142, R21.reuse ;  /* 0x000000158e8e7220 */ /* 0x080fe20000410000 */
[-C--:B------:R-:W-:Y:S01]  /*c8a0*/  FMUL.FTZ R143, R143, R21.reuse ;  /* 0x000000158f8f7220 */ /* 0x080fe20000410000 */
[----:B------:R-:W-:Y:S01]  /*c8b0*/  FMUL.FTZ R146, R146, R21 ;  /* 0x0000001592927220 */ /* 0x000fe20000410000 */
[C---:B----4-:R-:W-:Y:S01]  /*c8c0*/  F2FP.BF16.F32.PACK_AB R167, R168.reuse, R167 ;  /* 0x000000a7a8a7723e */ /* 0x050fe200000010ff */
[----:B------:R-:W-:Y:S01]  /*c8d0*/  FADD.FTZ R3, R168, R3 ;  /* 0x00000003a8037221 */ /* 0x000fe20000010000 */
[-C--:B------:R-:W-:Y:S01]  /*c8e0*/  FMUL.FTZ R147, R147, R21.reuse ;  /* 0x0000001593937220 */ /* 0x080fe20000410000 */
[-C--:B------:R-:W-:Y:S01]  /*c8f0*/  FMUL.FTZ R150, R150, R21.reuse ;  /* 0x0000001596967220 */ /* 0x080fe20000410000 */
[----:B------:R-:W-:Y:S01]  /*c900*/  FMUL.FTZ R151, R151, R21 ;  /* 0x0000001597977220 */ /* 0x000fe20000410000 */
[----:B------:R2:W-:Y:S01]  /*c910*/  STSM.16.M88.4 [R22], R164 ;  /* 0x000000a416007844 */ /* 0x0005e20000000200 */
[----:B------:R-:W-:Y:S05]  /*c920*/  @!P0 BRA `(.L_x_1367) ;  /* 0x0000000000048947 */ /* 0x000fea0003800000 */
[----:B------:R-:W-:Y:S01]  /*c930*/  BPT.TRAP 0x1 ;  /* 0x000000040000795c */ /* 0x000fe20000300000 */
.L_x_1367:
[----:B------:R1:W3:Y:S01]  /*c940*/  SYNCS.PHASECHK.TRANS64.TRYWAIT P2, [UR27+0x28c50], R10 ;  /* 0x028c500aff0075a7 */ /* 0x0002e2000804015b */
[----:B------:R-:W-:Y:S05]  /*c950*/  @!P0 BRA `(.L_x_1368) ;  /* 0x0000000000048947 */ /* 0x000fea0003800000 */
[----:B------:R-:W-:Y:S01]  /*c960*/  BPT.TRAP 0x1 ;  /* 0x000000040000795c */ /* 0x000fe20000300000 */
.L_x_1368:
[----:B---3--:R-:W-:Y:S05]  /*c970*/  @P2 BRA `(.L_x_1369) ;  /* 0x0000000000082947 */ /* 0x008fea0003800000 */
[----:B------:R-:W3:Y:S02]  /*c980*/  SYNCS.PHASECHK.TRANS64.TRYWAIT P2, [UR27+0x28c50], R10 ;  /* 0x028c500aff0075a7 */ /* 0x000ee4000804015b */
[----:B---3--:R-:W-:Y:S05]  /*c990*/  @!P2 BRA `(.L_x_1370) ;  /* 0x0000005c00f4a947 */ /* 0x008fea0003800000 */
.L_x_1369:
[----:B------:R-:W-:Y:S01]  /*c9a0*/  ULEA UR11, UR39, UR45, 0xc ;  /* 0x0000002d270b7291 */ /* 0x000fe2000f8e603f */
[----:B------:R-:W-:Y:S01]  /*c9b0*/  WARPGROUP.ARRIVE ;  /* 0x00000000000079c5 */ /* 0x000fe20000000000 */
[----:B------:R-:W-:Y:S01]  /*c9c0*/  UMOV UR7, 0x40000040 ;  /* 0x4000004000077882 */ /* 0x000fe20000000000 */
[----:B------:R-:W-:Y:S01]  /*c9d0*/  ISETP.GT.AND P2, PT, R9, UR41, PT ;  /* 0x0000002909007c0c */ /* 0x000fe2000bf44270 */
        /* <DEDUP_REMOVED lines=37> */
.L_x_1354:
[----:B------:R-:W5:Y:S01]  /*cc30*/  SHFL.BFLY PT, R5, R4, 0x2, 0x1f ;  /* 0x0c401f0004057f89 */ /* 0x000f6200000e0000 */
[----:B---3--:R-:W-:Y:S01]  /*cc40*/  IADD3 R13, -R17, RZ, RZ ;  /* 0x000000ff110d7210 */ /* 0x008fe20007ffe1ff */
[----:B-1----:R-:W-:Y:S01]  /*cc50*/  IMAD.MOV.U32 R10, RZ, RZ, RZ ;  /* 0x000000ffff0a7224 */ /* 0x002fe200078e00ff */
[----:B------:R-:W-:Y:S01]  /*cc60*/  UIADD3 UR37, UR37, 0x1, URZ ;  /* 0x0000000125257890 */ /* 0x000fe2000fffe03f */
[----:B------:R-:W1:Y:S01]  /*cc70*/  SHFL.BFLY PT, R6, R3, 0x2, 0x1f ;  /* 0x0c401f0003067f89 */ /* 0x000e6200000e0000 */
[----:B------:R-:W-:Y:S08]  /*cc80*/  BAR.ARV 0x8, 0xa0 ;  /* 0x0202800000007b1d */ /* 0x000ff00000002000 */
[----:B------:R-:W-:Y:S01]  /*cc90*/  BAR.SYNC.DEFER_BLOCKING 0xf, 0x100 ;  /* 0x03c4000000007b1d */ /* 0x000fe20000010000 */
[----:B------:R-:W-:Y:S01]  /*cca0*/  ISETP.NE.AND P0, PT, R2, R13, PT ;  /* 0x0000000d0200720c */ /* 0x000fe20003f05270 */
[----:B------:R-:W-:-:S02]  /*ccb0*/  IMAD.U32 R12, RZ, RZ, UR10 ;  /* 0x0000000aff0c7e24 */ /* 0x000fc4000f8e00ff */
[----:B-----5:R-:W-:Y:S01]  /*ccc0*/  FADD.FTZ R5, R5, R4 ;  /* 0x0000000405057221 */ /* 0x020fe20000010000 */
[----:B------:R-:W-:Y:S02]  /*ccd0*/  IMAD.U32 R4, RZ, RZ, UR10 ;  /* 0x0000000aff047e24 */ /* 0x000fe4000f8e00ff */
[----:B-1----:R-:W-:Y:S02]  /*cce0*/  FADD.FTZ R6, R6, R3 ;  /* 0x0000000306067221 */ /* 0x002fe40000010000 */
[----:B------:R-:W1:Y:S01]  /*ccf0*/  SHFL.BFLY PT, R0, R5, 0x1, 0x1f ;  /* 0x0c201f0005007f89 */ /* 0x000e6200000e0000 */
[----:B------:R-:W-:Y:S01]  /*cd00*/  MOV R3, UR39 ;  /* 0x0000002700037c02 */ /* 0x000fe20008000f00 */
[----:B------:R-:W-:Y:S02]  /*cd10*/  UIADD3 UR39, UR39, 0x1, URZ ;  /* 0x0000000127277890 */ /* 0x000fe4000fffe03f */
[----:B------:R-:W3:Y:S01]  /*cd20*/  SHFL.BFLY PT, R9, R6, 0x1, 0x1f ;  /* 0x0c201f0006097f89 */ /* 0x000ee200000e0000 */
[----:B------:R-:W-:Y:S01]  /*cd30*/  @!P0 LEA R3, R3, R16, 0x6 ;  /* 0x0000001003038211 */ /* 0x000fe200078e30ff */
[----:B------:R-:W-:-:S04]  /*cd40*/  UISETP.NE.AND UP0, UPT, UR39, 0x2, UPT ;  /* 0x000000022700788c */ /* 0x000fc8000bf05270 */
[----:B------:R-:W-:Y:S02]  /*cd50*/  USEL UR4, URZ, 0x1, UP0 ;  /* 0x000000013f047887 */ /* 0x000fe40008000000 */
[----:B------:R-:W-:Y:S02]  /*cd60*/  USEL UR39, UR39, URZ, UP0 ;  /* 0x0000003f27277287 */ /* 0x000fe40008000000 */
[----:B------:R-:W-:Y:S01]  /*cd70*/  ULOP3.LUT UR38, UR38, UR4, URZ, 0x3c, !UPT ;  /* 0x0000000426267292 */ /* 0x000fe2000f8e3c3f */
[----:B-1----:R-:W-:Y:S01]  /*cd80*/  FADD.FTZ R11, R5, R0 ;  /* 0x00000000050b7221 */ /* 0x002fe20000010000 */
[----:B------:R-:W-:Y:S01]  /*cd90*/  IMAD.MOV.U32 R0, RZ, RZ, RZ ;  /* 0x000000ffff007224 */ /* 0x000fe200078e00ff */
[----:B------:R-:W-:Y:S01]  /*cda0*/  @!P0 LEA R5, R3, UR48, 0x2 ;  /* 0x0000003003058c11 */ /* 0x000fe2000f8e10ff */
[----:B---3--:R-:W-:Y:S02]  /*cdb0*/  FADD.FTZ R9, R6, R9 ;  /* 0x0000000906097221 */ /* 0x008fe40000010000 */
[----:B------:R-:W-:-:S02]  /*cdc0*/  FSETP.NE.FTZ.AND P1, PT, R11, RZ, PT ;  /* 0x000000ff0b00720b */ /* 0x000fc40003f35000 */
[----:B------:R-:W-:Y:S02]  /*cdd0*/  MOV R3, 0xff800000 ;  /* 0xff80000000037802 */ /* 0x000fe40000000f00 */
[----:B------:R-:W-:-:S09]  /*cde0*/  FSETP.NE.FTZ.AND P2, PT, R9, RZ, PT ;  /* 0x000000ff0900720b */ /* 0x000fd20003f55000 */
[----:B------:R-:W2:Y:S01]  /*cdf0*/  @P1 MUFU.RCP R10, R11 ;  /* 0x0000000b000a1308 */ /* 0x000ea20000001000 */
[----:B------:R-:W-:-:S03]  /*ce00*/  @P1 FMUL.FTZ R4, R4, 0.69314718246459960938 ;  /* 0x3f31721804041820 */ /* 0x000fc60000410000 */
[----:B------:R-:W-:-:S04]  /*ce10*/  @P2 FMUL.FTZ R12, R12, 0.69314718246459960938 ;  /* 0x3f3172180c0c2820 */ /* 0x000fc80000410000 */
[----:B------:R-:W1:Y:S08]  /*ce20*/  @P2 MUFU.RCP R0, R9 ;  /* 0x0000000900002308 */ /* 0x000e700000001000 */
[----:B------:R-:W3:Y:S01]  /*ce30*/  @P1 MUFU.LG2 R6, R11 ;  /* 0x0000000b00061308 */ /* 0x000ee20000000c00 */
        /* <DEDUP_REMOVED lines=64> */
[----:B------:R2:W-:Y:S01]  /*d240*/  @!P0 STS [R5+0x28800], R10 ;  /* 0x0288000a05008388 */ /* 0x0005e20000000800 */
[----:B------:R-:W-:Y:S01]  /*d250*/  MOV R28, 0xff800000 ;  /* 0xff800000001c7802 */ /* 0x000fe20000000f00 */
[-C--:B-1----:R-:W-:Y:S01]  /*d260*/  FMUL.FTZ R27, R27, R0.reuse ;  /* 0x000000001b1b7220 */ /* 0x082fe20000410000 */
[-C--:B------:R-:W-:Y:S01]  /*d270*/  FMUL.FTZ R30, R30, R0.reuse ;  /* 0x000000001e1e7220 */ /* 0x080fe20000410000 */
[----:B------:R1:W-:Y:S01]  /*d280*/  @!P0 STS [R5+0x28820], R0 ;  /* 0x0288200005008388 */ /* 0x0003e20000000800 */
[----:B------:R-:W-:Y:S01]  /*d290*/  PLOP3.LUT P0, PT, PT, PT, PT, 0x8, 0x0 ;  /* 0x000000000000781c */ /* 0x000fe20003f0e170 */
[-C--:B------:R-:W-:Y:S01]  /*d2a0*/  FMUL.FTZ R31, R31, R0.reuse ;  /* 0x000000001f1f7220 */ /* 0x080fe20000410000 */
[-C--:B------:R-:W-:Y:S01]  /*d2b0*/  FMUL.FTZ R34, R34, R0.reuse ;  /* 0x0000000022227220 */ /* 0x080fe20000410000 */
[-C--:B------:R-:W-:Y:S01]  /*d2c0*/  FMUL.FTZ R35, R35, R0.reuse ;  /* 0x0000000023237220 */ /* 0x080fe20000410000 */
[-C--:B------:R-:W-:Y:S01]  /*d2d0*/  FMUL.FTZ R38, R38, R0.reuse ;  /* 0x0000000026267220 */ /* 0x080fe20000410000 */
[----:B--2---:R3:W2:Y:S01]  /*d2e0*/  @P2 MUFU.LG2 R10, R9 ;  /* 0x00000009000a2308 */ /* 0x0046a20000000c00 */
        /* <DEDUP_REMOVED lines=16> */
[----:B--2---:R-:W-:Y:S01]  /*d3f0*/  @P2 FMUL.FTZ R11, R10, 0.69314718246459960938 ;  /* 0x3f3172180a0b2820 */ /* 0x004fe20000410000 */
        /* <DEDUP_REMOVED lines=26> */
[-C--:B----4-:R-:W-:Y:S01]  /*d5a0*/  FMUL.FTZ R170, R119, R0.reuse ;  /* 0x0000000077aa7220 */ /* 0x090fe20000410000 */
        /* <DEDUP_REMOVED lines=19> */
.L_x_1287:
[----:B------:R-:W1:Y:S08]  /*d6e0*/  S2UR UR4, SR_CgaCtaId ;  /* 0x00000000000479c3 */ /* 0x000e700000008800 */
[----:B------:R-:W-:Y:S06]  /*d6f0*/  BAR.SYNC.DEFER_BLOCKING 0x5, 0x120 ;  /* 0x0144800000007b1d */ /* 0x000fec0000010000 */
[----:B------:R-:W-:-:S02]  /*d700*/  UMOV UR48, 0x400 ;  /* 0x0000040000307882 */ /* 0x000fc40000000000 */
[----:B-1----:R-:W-:-:S09]  /*d710*/  ULEA UR48, UR4, UR48, 0x18 ;  /* 0x0000003004307291 */ /* 0x002fd2000f8ec03f */
[----:B------:R-:W1:Y:S02]  /*d720*/  LDS R0, [UR48+0x28cd0] ;  /* 0x028cd030ff007984 */ /* 0x000e640008000800 */
[----:B-1----:R-:W-:Y:S01]  /*d730*/  R2UR UR4, R0 ;  /* 0x00000000000472ca */ /* 0x002fe200000e0000 */
[----:B------:R-:W-:Y:S06]  /*d740*/  BAR.ARV 0x4, 0x120 ;  /* 0x0104800000007b1d */ /* 0x000fec0000002000 */
[----:B------:R-:W-:Y:S08]  /*d750*/  @P0 BRA `(.L_x_1372) ;  /* 0x00000010004c0947 */ /* 0x000ff00003800000 */
        /* <DEDUP_REMOVED lines=26> */
[----:B------:R-:W-:Y:S01]  /*d900*/  LOP3.LUT R0, R173, 0x380, RZ, 0xc0, !PT ;  /* 0x00000380ad007812 */ /* 0x000fe200078ec0ff */
[----:B------:R-:W-:Y:S01]  /*d910*/  IMAD.X R9, RZ, RZ, R7, P2 ;  /* 0x000000ffff097224 */ /* 0x000fe200010e0607 */
[----:B------:R-:W-:-:S02]  /*d920*/  IADD3 R181, P6, R6, 0x2020, RZ ;  /* 0x0000202006b57810 */ /* 0x000fc40007fde0ff */
[----:B------:R-:W-:Y:S02]  /*d930*/  SHF.R.U64 R0, R0, 0x3, RZ ;  /* 0x0000000300007819 */ /* 0x000fe400000012ff */
[----:B------:R-:W-:Y:S01]  /*d940*/  LOP3.LUT R4, R175, 0x380, RZ, 0xc0, !PT ;  /* 0x00000380af047812 */ /* 0x000fe200078ec0ff */
[--C-:B------:R-:W-:Y:S01]  /*d950*/  IMAD.X R21, RZ, RZ, R7.reuse, P6 ;  /* 0x000000ffff157224 */ /* 0x100fe200030e0607 */
[----:B------:R-:W-:Y:S02]  /*d960*/  IADD3 R177, P4, R6, 0x60, RZ ;  /* 0x0000006006b17810 */ /* 0x000fe40007f9e0ff */
[----:B------:R-:W-:Y:S02]  /*d970*/  LOP3.LUT R8, R0, R173, RZ, 0x3c, !PT ;  /* 0x000000ad00087212 */ /* 0x000fe400078e3cff */
[----:B------:R-:W-:Y:S01]  /*d980*/  LOP3.LUT R0, R181, 0x380, RZ, 0xc0, !PT ;  /* 0x00000380b5007812 */ /* 0x000fe200078ec0ff */
[----:B------:R-:W-:Y:S01]  /*d990*/  IMAD.X R13, RZ, RZ, R7, P4 ;  /* 0x000000ffff0d7224 */ /* 0x000fe200020e0607 */
[----:B------:R-:W-:-:S02]  /*d9a0*/  SHF.R.U64 R4, R4, 0x3, RZ ;  /* 0x0000000304047819 */ /* 0x000fc400000012ff */
[----:B------:R-:W-:Y:S02]  /*d9b0*/  IADD3 R183, P1, R6, 0x2040, RZ ;  /* 0x0000204006b77810 */ /* 0x000fe40007f3e0ff */
[----:B------:R-:W-:Y:S02]  /*d9c0*/  SHF.R.U64 R0, R0, 0x3, RZ ;  /* 0x0000000300007819 */ /* 0x000fe400000012ff */
[----:B------:R-:W-:Y:S02]  /*d9d0*/  IADD3 R197, P4, R6, 0x4020, RZ ;  /* 0x0000402006c57810 */ /* 0x000fe40007f9e0ff */
[----:B------:R-:W-:Y:S02]  /*d9e0*/  LOP3.LUT R10, R4, R175, RZ, 0x3c, !PT ;  /* 0x000000af040a7212 */ /* 0x000fe400078e3cff */
[C---:B------:R-:W-:Y:S01]  /*d9f0*/  LOP3.LUT R111, R6.reuse, 0x380, RZ, 0xc0, !PT ;  /* 0x00000380066f7812 */ /* 0x040fe200078ec0ff */
[----:B------:R-:W-:Y:S01]  /*da00*/  IMAD.X R99, RZ, RZ, R7, P4 ;  /* 0x000000ffff637224 */ /* 0x000fe200020e0607 */
[----:B------:R-:W-:-:S02]  /*da10*/  IADD3 R179, P5, R6, 0x2000, RZ ;  /* 0x0000200006b37810 */ /* 0x000fc40007fbe0ff */
[C---:B------:R-:W-:Y:S02]  /*da20*/  IADD3 R193, P2, R6.reuse, 0x2060, RZ ;  /* 0x0000206006c17810 */ /* 0x040fe40007f5e0ff */
[----:B------:R-:W-:Y:S02]  /*da30*/  LOP3.LUT R4, R183, 0x380, RZ, 0xc0, !PT ;  /* 0x00000380b7047812 */ /* 0x000fe400078ec0ff */
[----:B------:R-:W-:Y:S01]  /*da40*/  IADD3.X R11, RZ, R7, RZ, P3, !PT ;  /* 0x00000007ff0b7210 */ /* 0x000fe20001ffe4ff */
[----:B------:R-:W-:Y:S01]  /*da50*/  IMAD.X R91, RZ, RZ, R7, P2 ;  /* 0x000000ffff5b7224 */ /* 0x000fe200010e0607 */
[----:B------:R-:W-:Y:S02]  /*da60*/  IADD3 R195, P3, R6, 0x4000, RZ ;  /* 0x0000400006c37810 */ /* 0x000fe40007f7e0ff */
[----:B------:R-:W-:Y:S02]  /*da70*/  LOP3.LUT R20, R0, R181, RZ, 0x3c, !PT ;  /* 0x000000b500147212 */ /* 0x000fe400078e3cff */
[----:B------:R-:W-:-:S02]  /*da80*/  LOP3.LUT R0, R197, 0x380, RZ, 0xc0, !PT ;  /* 0x00000380c5007812 */ /* 0x000fc400078ec0ff */
[-C--:B------:R-:W-:Y:S02]  /*da90*/  IADD3.X R15, RZ, R7.reuse, RZ, P5, !PT ;  /* 0x00000007ff0f7210 */ /* 0x080fe40002ffe4ff */
[----:B------:R-:W-:Y:S02]  /*daa0*/  SHF.R.U64 R111, R111, 0x3, RZ ;  /* 0x000000036f6f7819 */ /* 0x000fe400000012ff */
[----:B------:R-:W-:Y:S02]  /*dab0*/  SHF.R.U64 R4, R4, 0x3, RZ ;  /* 0x0000000304047819 */ /* 0x000fe400000012ff */
[C---:B------:R-:W-:Y:S02]  /*dac0*/  IADD3 R199, P5, R6.reuse, 0x4040, RZ ;  /* 0x0000404006c77810 */ /* 0x040fe40007fbe0ff */
[----:B------:R-:W-:Y:S02]  /*dad0*/  IADD3.X R25, RZ, R7, RZ, P1, !PT ;  /* 0x00000007ff197210 */ /* 0x000fe40000ffe4ff */
[----:B------:R-:W-:-:S02]  /*dae0*/  IADD3 R114, P2, R6, 0x6020, RZ ;  /* 0x0000602006727810 */ /* 0x000fc40007f5e0ff */
[----:B------:R-:W-:Y:S02]  /*daf0*/  IADD3.X R95, RZ, R7, RZ, P3, !PT ;  /* 0x00000007ff5f7210 */ /* 0x000fe40001ffe4ff */
[C---:B------:R-:W-:Y:S01]  /*db00*/  IADD3 R201, P6, R6.reuse, 0x4060, RZ ;  /* 0x0000406006c97810 */ /* 0x040fe20007fde0ff */
[--C-:B------:R-:W-:Y:S01]  /*db10*/  IMAD.X R115, RZ, RZ, R7.reuse, P2 ;  /* 0x000000ffff737224 */ /* 0x100fe200010e0607 */
[C---:B------:R-:W-:Y:S02]  /*db20*/  IADD3 R203, P1, R6.reuse, 0x6000, RZ ;  /* 0x0000600006cb7810 */ /* 0x040fe40007f3e0ff */
[C---:B------:R-:W-:Y:S01]  /*db30*/  IADD3 R118, P3, R6.reuse, 0x6040, RZ ;  /* 0x0000604006767810 */ /* 0x040fe20007f7e0ff */
[----:B------:R-:W-:Y:S01]  /*db40*/  IMAD.X R107, RZ, RZ, R7, P6 ;  /* 0x000000ffff6b7224 */ /* 0x000fe200030e0607 */
[----:B------:R-:W-:Y:S02]  /*db50*/  IADD3 R205, P4, R6, 0x6060, RZ ;  /* 0x0000606006cd7810 */ /* 0x000fe40007f9e0ff */
[----:B------:R-:W-:-:S02]  /*db60*/  SHF.R.U64 R0, R0, 0x3, RZ ;  /* 0x0000000300007819 */ /* 0x000fc400000012ff */
[----:B------:R-:W-:Y:S01]  /*db70*/  LOP3.LUT R6, R111, R6, RZ, 0x3c, !PT ;  /* 0x000000066f067212 */ /* 0x000fe200078e3cff */
[----:B------:R-:W-:Y:S01]  /*db80*/  IMAD.X R123, RZ, RZ, R7, P4 ;  /* 0x000000ffff7b7224 */ /* 0x000fe200020e0607 */
[----:B------:R-:W-:Y:S02]  /*db90*/  LOP3.LUT R24, R4, R183, RZ, 0x3c, !PT ;  /* 0x000000b704187212 */ /* 0x000fe400078e3cff */
[----:B------:R-:W-:Y:S02]  /*dba0*/  LOP3.LUT R12, R177, 0x380, RZ, 0xc0, !PT ;  /* 0x00000380b10c7812 */ /* 0x000fe400078ec0ff */
[----:B------:R-:W-:Y:S02]  /*dbb0*/  LOP3.LUT R4, R199, 0x380, RZ, 0xc0, !PT ;  /* 0x00000380c7047812 */ /* 0x000fe400078ec0ff */
[----:B------:R-:W-:Y:S02]  /*dbc0*/  LOP3.LUT R14, R179, 0x380, RZ, 0xc0, !PT ;  /* 0x00000380b30e7812 */ /* 0x000fe400078ec0ff */
[----:B------:R-:W-:-:S02]  /*dbd0*/  LOP3.LUT R27, R114, 0x380, RZ, 0xc0, !PT ;  /* 0x00000380721b7812 */ /* 0x000fc400078ec0ff */
[----:B------:R-:W-:Y:S02]  /*dbe0*/  LOP3.LUT R98, R0, R197, RZ, 0x3c, !PT ;  /* 0x000000c500627212 */ /* 0x000fe400078e3cff */
[-C--:B------:R-:W-:Y:S02]  /*dbf0*/  IADD3.X R103, RZ, R7.reuse, RZ, P5, !PT ;  /* 0x00000007ff677210 */ /* 0x080fe40002ffe4ff */
[-C--:B------:R-:W-:Y:S02]  /*dc00*/  IADD3.X R111, RZ, R7.reuse, RZ, P1, !PT ;  /* 0x00000007ff6f7210 */ /* 0x080fe40000ffe4ff */
[-C--:B------:R-:W-:Y:S02]  /*dc10*/  IADD3.X R119, RZ, R7.reuse, RZ, P3, !PT ;  /* 0x00000007ff777210 */ /* 0x080fe40001ffe4ff */
[----:B------:R-:W-:Y:S02]  /*dc20*/  MOV R0, R6 ;  /* 0x0000000600007202 */ /* 0x000fe40000000f00 */
[----:B------:R-:W-:-:S02]  /*dc30*/  SHF.R.U64 R12, R12, 0x3, RZ ;  /* 0x000000030c0c7819 */ /* 0x000fc400000012ff */
[----:B------:R-:W-:Y:S02]  /*dc40*/  LOP3.LUT R90, R193, 0x380, RZ, 0xc0, !PT ;  /* 0x00000380c15a7812 */ /* 0x000fe400078ec0ff */
[----:B------:R-:W-:Y:S02]  /*dc50*/  SHF.R.U64 R4, R4, 0x3, RZ ;  /* 0x0000000304047819 */ /* 0x000fe400000012ff */
[----:B------:R-:W-:Y:S02]  /*dc60*/  LOP3.LUT R7, R118, 0x380, RZ, 0xc0, !PT ;  /* 0x0000038076077812 */ /* 0x000fe400078ec0ff */
[----:B------:R-:W-:Y:S02]  /*dc70*/  SHF.R.U64 R14, R14, 0x3, RZ ;  /* 0x000000030e0e7819 */ /* 0x000fe400000012ff */
[----:B------:R-:W-:Y:S02]  /*dc80*/  LOP3.LUT R94, R195, 0x380, RZ, 0xc0, !PT ;  /* 0x00000380c35e7812 */ /* 0x000fe400078ec0ff */
[----:B------:R-:W-:-:S02]  /*dc90*/  SHF.R.U64 R27, R27, 0x3, RZ ;  /* 0x000000031b1b7819 */ /* 0x000fc400000012ff */
[----:B------:R-:W-:Y:S02]  /*dca0*/  LOP3.LUT R106, R201, 0x380, RZ, 0xc0, !PT ;  /* 0x00000380c96a7812 */ /* 0x000fe400078ec0ff */
[----:B------:R-:W-:Y:S02]  /*dcb0*/  F2FP.BF16.F32.PACK_AB R6, R29, R156 ;  /* 0x0000009c1d06723e */ /* 0x000fe400000010ff */
[----:B------:R-:W-:Y:S02]  /*dcc0*/  LOP3.LUT R12, R12, R177, RZ, 0x3c, !PT ;  /* 0x000000b10c0c7212 */ /* 0x000fe400078e3cff */
[----:B------:R-:W-:Y:S02]  /*dcd0*/  SHF.R.U64 R90, R90, 0x3, RZ ;  /* 0x000000035a5a7819 */ /* 0x000fe400000012ff */
[----:B------:R-:W-:Y:S02]  /*dce0*/  LOP3.LUT R102, R4, R199, RZ, 0x3c, !PT ;  /* 0x000000c704667212 */ /* 0x000fe400078e3cff */
[----:B------:R-:W-:-:S02]  /*dcf0*/  LOP3.LUT R122, R205, 0x380, RZ, 0xc0, !PT ;  /* 0x00000380cd7a7812 */ /* 0x000fc400078ec0ff */
[----:B------:R-:W-:Y:S02]  /*dd00*/  SHF.R.U64 R29, R7, 0x3, RZ ;  /* 0x00000003071d7819 */ /* 0x000fe400000012ff */
[----:B------:R-:W-:Y:S02]  /*dd10*/  LOP3.LUT R14, R14, R179, RZ, 0x3c, !PT ;  /* 0x000000b30e0e7212 */ /* 0x000fe400078e3cff */
[----:B------:R-:W-:Y:S02]  /*dd20*/  SHF.R.U64 R94, R94, 0x3, RZ ;  /* 0x000000035e5e7819 */ /* 0x000fe400000012ff */
[----:B------:R-:W-:Y:S02]  /*dd30*/  LOP3.LUT R110, R203, 0x380, RZ, 0xc0, !PT ;  /* 0x00000380cb6e7812 */ /* 0x000fe400078ec0ff */
[----:B------:R-:W-:Y:S02]  /*dd40*/  F2FP.BF16.F32.PACK_AB R4, R153, R162 ;  /* 0x000000a29904723e */ /* 0x000fe400000010ff */
[----:B------:R-:W-:-:S02]  /*dd50*/  F2FP.BF16.F32.PACK_AB R7, R31, R30 ;  /* 0x0000001e1f07723e */ /* 0x000fc400000010ff */
[----:B------:R-:W-:Y:S02]  /*dd60*/  LOP3.LUT R114, R27, R114, RZ, 0x3c, !PT ;  /* 0x000000721b727212 */ /* 0x000fe400078e3cff */
[----:B------:R-:W-:Y:S01]  /*dd70*/  SHF.R.U64 R106, R106, 0x3, RZ ;  /* 0x000000036a6a7819 */ /* 0x000fe200000012ff */
[----:B------:R1:W-:Y:S01]  /*dd80*/  STSM.16.M88.4 [R0], R4 ;  /* 0x0000000400007844 */ /* 0x0003e20000000200 */
[----:B------:R-:W-:Y:S02]  /*dd90*/  MOV R27, R8 ;  /* 0x00000008001b7202 */ /* 0x000fe40000000f00 */
[----:B------:R-:W-:Y:S02]  /*dda0*/  MOV R10, R10 ;  /* 0x0000000a000a7202 */ /* 0x000fe40000000f00 */
[----:B------:R-:W-:Y:S01]  /*ddb0*/  LOP3.LUT R90, R90, R193, RZ, 0x3c, !PT ;  /* 0x000000c15a5a7212 */ /* 0x000fe200078e3cff */
[----:B------:R2:W-:Y:S01]  /*ddc0*/  STSM.16.M88.4 [R27], R32 ;  /* 0x000000201b007844 */ /* 0x0005e20000000200 */
[----:B------:R-:W-:-:S02]  /*ddd0*/  SHF.R.U64 R122, R122, 0x3, RZ ;  /* 0x000000037a7a7819 */ /* 0x000fc400000012ff */
[----:B------:R-:W-:Y:S01]  /*dde0*/  MOV R12, R12 ;  /* 0x0000000c000c7202 */ /* 0x000fe20000000f00 */
[----:B------:R2:W-:Y:S01]  /*ddf0*/  STSM.16.M88.4 [R10], R40 ;  /* 0x000000280a007844 */ /* 0x0005e20000000200 */
[----:B------:R-:W-:Y:S02]  /*de00*/  F2FP.BF16.F32.PACK_AB R64, R65, R64 ;  /* 0x000000404140723e */ /* 0x000fe400000010ff */
[----:B------:R-:W-:Y:S01]  /*de10*/  LOP3.LUT R94, R94, R195, RZ, 0x3c, !PT ;  /* 0x000000c35e5e7212 */ /* 0x000fe200078e3cff */
        /* <DEDUP_REMOVED lines=8> */
[----:B------:R-:W-:Y:S02]  /*dea0*/  LOP3.LUT R106, R106, R201, RZ, 0x3c, !PT ;  /* 0x000000c96a6a7212 */ /* 0x000fe400078e3cff */
        /* <DEDUP_REMOVED lines=13> */
[----:B------:R-:W-:Y:S02]  /*df80*/  F2FP.BF16.F32.PACK_AB R82, R85, R84 ;  /* 0x000000545552723e */ /* 0x000fe400000010ff */
[----:B------:R-:W-:Y:S02]  /*df90*/  F2FP.BF16.F32.PACK_AB R83, R87, R86 ;  /* 0x000000565753723e */ /* 0x000fe400000010ff */
[----:B------:R-:W-:-:S02]  /*dfa0*/  F2FP.BF16.F32.PACK_AB R88, R89, R88 ;  /* 0x000000585958723e */ /* 0x000fc400000010ff */
[----:B------:R-:W-:Y:S01]  /*dfb0*/  LOP3.LUT R110, R110, R203, RZ, 0x3c, !PT ;  /* 0x000000cb6e6e7212 */ /* 0x000fe200078e3cff */
[----:B------:R2:W-:Y:S01]  /*dfc0*/  STSM.16.M88.4 [R9], R80 ;  /* 0x0000005009007844 */ /* 0x0005e20000000200 */
[----:B------:R-:W-:Y:S02]  /*dfd0*/  MOV R94, R94 ;  /* 0x0000005e005e7202 */ /* 0x000fe40000000f00 */
[----:B------:R-:W-:Y:S02]  /*dfe0*/  MOV R8, R98 ;  /* 0x0000006200087202 */ /* 0x000fe40000000f00 */
[----:B------:R-:W-:Y:S02]  /*dff0*/  F2FP.BF16.F32.PACK_AB R89, R154, R26 ;  /* 0x0000001a9a59723e */ /* 0x000fe400000010ff */
[----:B------:R-:W-:Y:S02]  /*e000*/  F2FP.BF16.F32.PACK_AB R90, R93, R92 ;  /* 0x0000005c5d5a723e */ /* 0x000fe400000010ff */
[----:B------:R-:W-:-:S02]  /*e010*/  F2FP.BF16.F32.PACK_AB R91, R157, R155 ;  /* 0x0000009b9d5b723e */ /* 0x000fc400000010ff */
[----:B------:R-:W-:Y:S02]  /*e020*/  F2FP.BF16.F32.PACK_AB R96, R97, R96 ;  /* 0x000000606160723e */ /* 0x000fe400000010ff */
[----:B-1----:R-:W-:Y:S01]  /*e030*/  MOV R5, R106 ;  /* 0x0000006a00057202 */ /* 0x002fe20000000f00 */
[----:B------:R2:W-:Y:S01]  /*e040*/  STSM.16.M88.4 [R94], R88 ;  /* 0x000000585e007844 */ /* 0x0005e20000000200 */
[----:B------:R-:W-:Y:S02]  /*e050*/  F2FP.BF16.F32.PACK_AB R97, R159, R158 ;  /* 0x0000009e9f61723e */ /* 0x000fe400000010ff */
        /* <DEDUP_REMOVED lines=23> */
[----:B------:R-:W-:-:S02]  /*e1d0*/  F2FP.BF16.F32.PACK_AB R129, R131, R130 ;  /* 0x000000828381723e */ /* 0x000fc400000010ff */
[----:B------:R-:W-:Y:S01]  /*e1e0*/  F2FP.BF16.F32.PACK_AB R136, R137, R136 ;  /* 0x000000888988723e */ /* 0x000fe200000010ff */
[----:B------:R2:W-:Y:S01]  /*e1f0*/  STSM.16.M88.4 [R110], R120 ;  /* 0x000000786e007844 */ /* 0x0005e20000000200 */
        /* <DEDUP_REMOVED lines=21> */
[----:B------:R-:W1:Y:S01]  /*e350*/  LDC.64 R6, c[0x0][0xb78] ;  /* 0x0002de00ff067b82 */ /* 0x000e620000000a00 */
[----:B------:R-:W-:Y:S01]  /*e360*/  USHF.R.S32.HI UR5, URZ, 0x1f, UR43 ;  /* 0x0000001f3f057899 */ /* 0x000fe2000801142b */
[----:B--2---:R-:W-:Y:S01]  /*e370*/  IADD3 R9, -R17, RZ, RZ ;  /* 0x000000ff11097210 */ /* 0x004fe20007ffe1ff */
[----:B------:R-:W-:Y:S02]  /*e380*/  ULDC.64 UR8, c[0x0][0xb70] ;  /* 0x0002dc0000087ab9 */ /* 0x000fe40000000a00 */
[----:B------:R-:W-:Y:S01]  /*e390*/  UIMAD UR5, UR5, UR8, URZ ;  /* 0x00000008050572a4 */ /* 0x000fe2000f8e023f */
[----:B------:R-:W-:Y:S01]  /*e3a0*/  ISETP.NE.AND P0, PT, R2, R9, PT ;  /* 0x000000090200720c */ /* 0x000fe20003f05270 */
[----:B------:R-:W-:Y:S01]  /*e3b0*/  UIMAD.WIDE.U32 UR6, UR43, UR8, URZ ;  /* 0x000000082b0672a5 */ /* 0x000fe2000f8e003f */
[----:B------:R-:W-:Y:S01]  /*e3c0*/  IADD3 R9, R16, UR42, RZ ;  /* 0x0000002a10097c10 */ /* 0x000fe2000fffe0ff */
[----:B------:R-:W-:Y:S02]  /*e3d0*/  UIMAD UR5, UR43, UR9, UR5 ;  /* 0x000000092b0572a4 */ /* 0x000fe4000f8e0205 */
[----:B------:R-:W-:-:S02]  /*e3e0*/  USHF.R.S32.HI UR8, URZ, 0x1f, UR44 ;  /* 0x0000001f3f087899 */ /* 0x000fc4000801142c */
[----:B------:R-:W-:Y:S02]  /*e3f0*/  UIADD3 UR5, UR7, UR5, URZ ;  /* 0x0000000507057290 */ /* 0x000fe4000fffe03f */
[----:B------:R-:W-:Y:S01]  /*e400*/  MOV R5, UR7 ;  /* 0x0000000700057c02 */ /* 0x000fe20008000f00 */
[----:B------:R-:W-:Y:S01]  /*e410*/  IMAD.U32 R4, RZ, RZ, UR6 ;  /* 0x00000006ff047e24 */ /* 0x000fe2000f8e00ff */
[----:B------:R-:W-:Y:S01]  /*e420*/  ULDC.64 UR6, c[0x0][0xb40] ;  /* 0x0002d00000067ab9 */ /* 0x000fe20000000a00 */
[C---:B------:R-:W-:Y:S02]  /*e430*/  VIADD R8, R9.reuse, 0x8 ;  /* 0x0000000809087836 */ /* 0x040fe40000000000 */
[----:B------:R-:W-:Y:S01]  /*e440*/  IMAD.U32 R5, RZ, RZ, UR5 ;  /* 0x00000005ff057e24 */ /* 0x000fe2000f8e00ff */
[----:B------:R-:W-:Y:S02]  /*e450*/  ULDC UR5, c[0x0][0xa88] ;  /* 0x0002a20000057ab9 */ /* 0x000fe40000000800 */
[----:B------:R-:W-:Y:S01]  /*e460*/  ISETP.GE.OR P1, PT, R9, UR5, P0 ;  /* 0x0000000509007c0c */ /* 0x000fe20008726670 */
[----:B-1----:R-:W-:Y:S01]  /*e470*/  IMAD R0, R6, UR8, RZ ;  /* 0x0000000806007c24 */ /* 0x002fe2000f8e02ff */
[----:B------:R-:W-:Y:S01]  /*e480*/  ISETP.GE.OR P0, PT, R8, UR5, P0 ;  /* 0x0000000508007c0c */ /* 0x000fe20008706670 */
[----:B------:R-:W-:-:S04]  /*e490*/  IMAD.WIDE.U32 R4, R6, UR44, R4 ;  /* 0x0000002c06047c25 */ /* 0x000fc8000f8e0004 */
[----:B------:R-:W-:Y:S01]  /*e4a0*/  IMAD R6, R7, UR44, R0 ;  /* 0x0000002c07067c24 */ /* 0x000fe2000f8e0200 */
[----:B------:R-:W-:Y:S02]  /*e4b0*/  SHF.R.S32.HI R7, RZ, 0x1f, R9 ;  /* 0x0000001fff077819 */ /* 0x000fe40000011409 */
[----:B------:R-:W-:-:S04]  /*e4c0*/  IADD3 R0, P2, R9, R4, RZ ;  /* 0x0000000409007210 */ /* 0x000fc80007f5e0ff */
[----:B------:R-:W-:Y:S02]  /*e4d0*/  IADD3.X R7, R7, R5, R6, P2, !PT ;  /* 0x0000000507077210 */ /* 0x000fe400017fe406 */
[----:B------:R-:W-:-:S04]  /*e4e0*/  LEA R4, P2, R0, UR6, 0x2 ;  /* 0x0000000600047c11 */ /* 0x000fc8000f8410ff */
[----:B------:R-:W-:-:S05]  /*e4f0*/  LEA.HI.X R5, R0, UR7, R7, 0x2, P2 ;  /* 0x0000000700057c11 */ /* 0x000fca00090f1407 */
[----:B------:R1:W-:Y:S04]  /*e500*/  @!P1 STG.E desc[UR50][R4.64], R3 ;  /* 0x0000000304009986 */ /* 0x0003e8000c101932 */
[----:B------:R1:W-:Y:S02]  /*e510*/  @!P0 STG.E desc[UR50][R4.64+0x20], R28 ;  /* 0x0000201c04008986 */ /* 0x0003e4000c101932 */
.L_x_1373:
[----:B--2---:R-:W2:Y:S02]  /*e520*/  SHFL.IDX PT, R0, R189, RZ, 0x1f ;  /* 0x00001fffbd007589 */ /* 0x004ea400000e0000 */
[----:B--2---:R-:W-:-:S13]  /*e530*/  ISETP.NE.AND P0, PT, R0, 0x7, PT ;  /* 0x000000070000780c */ /* 0x004fda0003f05270 */
[----:B------:R-:W-:Y:S05]  /*e540*/  @P0 BRA `(.L_x_1374) ;  /* 0x0000000800f80947 */ /* 0x000fea0003800000 */
[----:B------:R-:W-:Y:S01]  /*e550*/  BAR.SYNC.DEFER_BLOCKING 0x1, 0x120 ;  /* 0x0044800000007b1d */ /* 0x000fe20000010000 */
[----:B------:R-:W-:-:S05]  /*e560*/  ELECT P0, URZ, PT ;  /* 0x00000000003f782f */ /* 0x000fca0003800000 */
[----:B------:R-:W-:Y:S08]  /*e570*/  BSSY B0, `(.L_x_1375) ;  /* 0x0000030000007945 */ /* 0x000ff00003800000 */
[----:B------:R-:W-:Y:S05]  /*e580*/  @!P0 BRA `(.L_x_1376) ;  /* 0x0000000000b88947 */ /* 0x000fea0003800000 */
[----:B------:R-:W-:Y:S02]  /*e590*/  UIADD3 UR6, UP0, UR52, 0x9f0, URZ ;  /* 0x000009f034067890 */ /* 0x000fe4000ff1e03f */
[----:B------:R-:W-:Y:S02]  /*e5a0*/  UIADD3 UR5, UR48, 0x2000, URZ ;  /* 0x0000200030057890 */ /* 0x000fe4000fffe03f */
[----:B------:R-:W-:Y:S02]  /*e5b0*/  UIADD3.X UR7, URZ, UR53, URZ, UP0, !UPT ;  /* 0x000000353f077290 */ /* 0x000fe400087fe43f */
[----:B------:R-:W-:Y:S01]  /*e5c0*/  UIADD3 UR9, UR48, 0x4000, URZ ;  /* 0x0000400030097890 */ /* 0x000fe2000fffe03f */
[----:B------:R-:W-:Y:S01]  /*e5d0*/  UMOV UR41, URZ ;  /* 0x0000003f00297c82 */ /* 0x000fe20008000000 */
[----:B------:R-:W-:Y:S01]  /*e5e0*/  UMOV UR45, URZ ;  /* 0x0000003f002d7c82 */ /* 0x000fe20008000000 */
[----:B------:R-:W-:Y:S01]  /*e5f0*/  UMOV UR40, UR48 ;  /* 0x0000003000287c82 */ /* 0x000fe20008000000 */
[----:B------:R-:W-:Y:S01]  /*e600*/  UMOV UR8, 0x40 ;  /* 0x0000004000087882 */ /* 0x000fe20000000000 */
[----:B------:R-:W-:-:S02]  /*e610*/  UIADD3 UR11, UR48, 0x6000, URZ ;  /* 0x00006000300b7890 */ /* 0x000fc4000fffe03f */
        /* <DEDUP_REMOVED lines=37> */
.L_x_1376:
[----:B------:R-:W-:Y:S05]  /*e870*/  BSYNC B0 ;  /* 0x0000000000007941 */ /* 0x000fea0003800000 */
.L_x_1375:
[----:B------:R-:W-:Y:S05]  /*e880*/  BRA `(.L_x_1374) ;  /* 0x0000000800287947 */ /* 0x000fea0003800000 */
.L_x_1372:
[----:B------:R-:W1:Y:S01]  /*e890*/  LDC.64 R8, c[0x0][0xae0] ;  /* 0x0002b800ff087b82 */ /* 0x000e620000000a00 */
[----:B------:R-:W-:Y:S01]  /*e8a0*/  ISETP.GT.AND P0, PT, R191, 0x3f, PT ;  /* 0x0000003fbf00780c */ /* 0x000fe20003f04270 */
[----:B------:R-:W-:Y:S01]  /*e8b0*/  USHF.R.S32.HI UR5, URZ, 0x1f, UR43 ;  /* 0x0000001f3f057899 */ /* 0x000fe2000801142b */
[----:B------:R-:W-:Y:S01]  /*e8c0*/  BSSY B0, `(.L_x_1377) ;  /* 0x000001a000007945 */ /* 0x000fe20003800000 */
[----:B------:R-:W-:Y:S01]  /*e8d0*/  USHF.R.S32.HI UR8, URZ, 0x1f, UR44 ;  /* 0x0000001f3f087899 */ /* 0x000fe2000801142c */
[----:B------:R-:W-:-:S09]  /*e8e0*/  IADD3 R12, R184, 0x40, RZ ;  /* 0x00000040b80c7810 */ /* 0x000fd20007ffe0ff */
[----:B------:R-:W-:Y:S05]  /*e8f0*/  @P0 BRA `(.L_x_1378) ;  /* 0x0000000000580947 */ /* 0x000fea0003800000 */
[----:B------:R-:W2:Y:S01]  /*e900*/  S2R R4, SR_TID.X ;  /* 0x0000000000047919 */ /* 0x000ea20000002100 */
[----:B------:R-:W-:Y:S01]  /*e910*/  IMAD.U32 R5, RZ, RZ, UR42 ;  /* 0x0000002aff057e24 */ /* 0x000fe2000f8e00ff */
[----:B------:R-:W-:-:S04]  /*e920*/  ULDC UR6, c[0x0][0xa88] ;  /* 0x0002a20000067ab9 */ /* 0x000fc80000000800 */
[----:B--2---:R-:W-:-:S04]  /*e930*/  IADD3 R4, R5, -0x80, R4 ;  /* 0xffffff8005047810 */ /* 0x004fc80007ffe004 */
[----:B------:R-:W-:-:S13]  /*e940*/  ISETP.GE.AND P0, PT, R4, UR6, PT ;  /* 0x0000000604007c0c */ /* 0x000fda000bf06270 */
[----:B------:R-:W-:Y:S05]  /*e950*/  @P0 BRA `(.L_x_1378) ;  /* 0x0000000000400947 */ /* 0x000fea0003800000 */
[----:B------:R-:W2:Y:S01]  /*e960*/  LDC.64 R6, c[0x0][0xb70] ;  /* 0x0002dc00ff067b82 */ /* 0x000ea20000000a00 */
[----:B------:R-:W-:Y:S01]  /*e970*/  SHF.R.S32.HI R5, RZ, 0x1f, R4 ;  /* 0x0000001fff057819 */ /* 0x000fe20000011404 */
[----:B------:R-:W-:-:S06]  /*e980*/  ULDC.64 UR6, c[0x0][0xb40] ;  /* 0x0002d00000067ab9 */ /* 0x000fcc0000000a00 */
[----:B------:R-:W3:Y:S01]  /*e990*/  LDC.64 R10, c[0x0][0xb78] ;  /* 0x0002de00ff0a7b82 */ /* 0x000ee20000000a00 */
[C---:B--2---:R-:W-:Y:S02]  /*e9a0*/  IMAD R0, R6.reuse, UR5, RZ ;  /* 0x0000000506007c24 */ /* 0x044fe4000f8e02ff */
[----:B------:R-:W-:-:S04]  /*e9b0*/  IMAD.WIDE.U32 R4, R6, UR43, R4 ;  /* 0x0000002b06047c25 */ /* 0x000fc8000f8e0004 */
[----:B------:R-:W-:Y:S02]  /*e9c0*/  IMAD R3, R7, UR43, R0 ;  /* 0x0000002b07037c24 */ /* 0x000fe4000f8e0200 */
[----:B---3--:R-:W-:-:S03]  /*e9d0*/  IMAD R0, R10, UR8, RZ ;  /* 0x000000080a007c24 */ /* 0x008fc6000f8e02ff */
[----:B------:R-:W-:Y:S01]  /*e9e0*/  IADD3 R5, R5, R3, RZ ;  /* 0x0000000305057210 */ /* 0x000fe20007ffe0ff */
[----:B------:R-:W-:Y:S02]  /*e9f0*/  IMAD R3, R11, UR44, R0 ;  /* 0x0000002c0b037c24 */ /* 0x000fe4000f8e0200 */
[----:B------:R-:W-:-:S04]  /*ea00*/  IMAD.WIDE.U32 R4, R10, UR44, R4 ;  /* 0x0000002c0a047c25 */ /* 0x000fc8000f8e0004 */
[----:B------:R-:W-:Y:S01]  /*ea10*/  IMAD.IADD R3, R5, 0x1, R3 ;  /* 0x0000000105037824 */ /* 0x000fe200078e0203 */
[----:B------:R-:W-:-:S04]  /*ea20*/  LEA R6, P0, R4, UR6, 0x2 ;  /* 0x0000000604067c11 */ /* 0x000fc8000f8010ff */
[----:B------:R-:W-:Y:S02]  /*ea30*/  LEA.HI.X R7, R4, UR7, R3, 0x2, P0 ;  /* 0x0000000704077c11 */ /* 0x000fe400080f1403 */
[----:B------:R-:W-:-:S05]  /*ea40*/  MOV R3, 0xff800000 ;  /* 0xff80000000037802 */ /* 0x000fca0000000f00 */
[----:B------:R2:W-:Y:S02]  /*ea50*/  STG.E desc[UR50][R6.64], R3 ;  /* 0x0000000306007986 */ /* 0x0005e4000c101932 */
.L_x_1378:
[----:B------:R-:W-:Y:S05]  /*ea60*/  BSYNC B0 ;  /* 0x0000000000007941 */ /* 0x000fea0003800000 */
.L_x_1377:
[----:B------:R-:W-:Y:S01]  /*ea70*/  ULDC.64 UR6, c[0x0][0xa88] ;  /* 0x0002a20000067ab9 */ /* 0x000fe20000000a00 */
[----:B-12---:R-:W-:Y:S01]  /*ea80*/  IMAD R6, R8, UR5, RZ ;  /* 0x0000000508067c24 */ /* 0x006fe2000f8e02ff */
[----:B------:R-:W-:Y:S01]  /*ea90*/  ISETP.GE.AND P1, PT, R12, UR7, PT ;  /* 0x000000070c007c0c */ /* 0x000fe2000bf26270 */
[----:B------:R-:W1:Y:S01]  /*eaa0*/  LDC.64 R10, c[0x0][0xae8] ;  /* 0x0002ba00ff0a7b82 */ /* 0x000e620000000a00 */
[C---:B------:R-:W-:Y:S01]  /*eab0*/  ISETP.GE.AND P0, PT, R184.reuse, UR7, PT ;  /* 0x00000007b8007c0c */ /* 0x040fe2000bf06270 */
[C---:B------:R-:W-:Y:S01]  /*eac0*/  VIADD R15, R184.reuse, 0xc0 ;  /* 0x000000c0b80f7836 */ /* 0x040fe20000000000 */
[----:B------:R-:W-:Y:S01]  /*ead0*/  SEL R3, RZ, 0xffffffff, P1 ;  /* 0xffffffffff037807 */ /* 0x000fe20000800000 */
[----:B------:R-:W-:Y:S01]  /*eae0*/  IMAD R7, R9, UR43, R6 ;  /* 0x0000002b09077c24 */ /* 0x000fe2000f8e0206 */
[C---:B------:R-:W-:Y:S01]  /*eaf0*/  IADD3 R14, R184.reuse, 0x80, RZ ;  /* 0x00000080b80e7810 */ /* 0x040fe20007ffe0ff */
[----:B------:R-:W-:Y:S01]  /*eb00*/  VIADD R21, R184, 0x140 ;  /* 0x00000140b8157836 */ /* 0x000fe20000000000 */
[----:B------:R-:W-:Y:S01]  /*eb10*/  SEL R0, RZ, 0x1, P0 ;  /* 0x00000001ff007807 */ /* 0x000fe20000000000 */
[----:B------:R-:W2:Y:S01]  /*eb20*/  LDC R9, c[0x0][0xdac] ;  /* 0x00036b00ff097b82 */ /* 0x000ea20000000800 */
[----:B------:R-:W-:Y:S01]  /*eb30*/  IMAD.SHL.U32 R3, R3, 0x2, RZ ;  /* 0x0000000203037824 */ /* 0x000fe200078e00ff */
[----:B------:R-:W-:Y:S01]  /*eb40*/  ISETP.GE.AND P0, PT, R14, UR7, PT ;  /* 0x000000070e007c0c */ /* 0x000fe2000bf06270 */
[C---:B------:R-:W-:Y:S01]  /*eb50*/  VIADD R4, R184.reuse, 0x180 ;  /* 0x00000180b8047836 */ /* 0x040fe20000000000 */
[----:B------:R-:W-:Y:S01]  /*eb60*/  ISETP.GE.AND P2, PT, R15, UR7, PT ;  /* 0x000000070f007c0c */ /* 0x000fe2000bf46270 */
[----:B------:R-:W-:Y:S01]  /*eb70*/  UIADD3 UR42, -UR42, UR6, URZ ;  /* 0x000000062a2a7290 */ /* 0x000fe2000fffe13f */
[----:B------:R-:W-:Y:S01]  /*eb80*/  LOP3.LUT R0, R3, 0x2, R0, 0xe2, !PT ;  /* 0x0000000203007812 */ /* 0x000fe200078ee200 */
[----:B------:R-:W-:Y:S01]  /*eb90*/  ULOP3.LUT UR40, URZ, UR40, URZ, 0x33, !UPT ;  /* 0x000000283f287292 */ /* 0x000fe2000f8e333f */
[----:B------:R-:W-:Y:S01]  /*eba0*/  IADD3 R20, R184, 0x100, RZ ;  /* 0x00000100b8147810 */ /* 0x000fe20007ffe0ff */
[----:B------:R-:W-:Y:S01]  /*ebb0*/  BSSY B0, `(.L_x_1379) ;  /* 0x0000038000007945 */ /* 0x000fe20003800000 */
[----:B------:R-:W-:-:S02]  /*ebc0*/  SEL R3, RZ, 0x4, P0 ;  /* 0x00000004ff037807 */ /* 0x000fc40000000000 */
[----:B------:R-:W-:Y:S02]  /*ebd0*/  SEL R6, RZ, 0x8, P2 ;  /* 0x00000008ff067807 */ /* 0x000fe40001000000 */
[----:B------:R-:W-:Y:S02]  /*ebe0*/  SHF.R.S32.HI R185, RZ, 0x1f, R184 ;  /* 0x0000001fffb97819 */ /* 0x000fe400000114b8 */
[----:B------:R-:W-:Y:S02]  /*ebf0*/  IADD3 R5, R184, 0x1c0, RZ ;  /* 0x000001c0b8057810 */ /* 0x000fe40007ffe0ff */
[----:B------:R-:W-:Y:S02]  /*ec00*/  ISETP.GE.AND P2, PT, R21, UR7, PT ;  /* 0x0000000715007c0c */ /* 0x000fe4000bf46270 */
[----:B------:R-:W-:Y:S02]  /*ec10*/  ISETP.GE.AND P0, PT, R20, UR7, PT ;  /* 0x0000000714007c0c */ /* 0x000fe4000bf06270 */
[----:B------:R-:W-:-:S02]  /*ec20*/  LOP3.LUT R0, R6, R0, R3, 0xfe, !PT ;  /* 0x0000000006007212 */ /* 0x000fc400078efe03 */
[----:B------:R-:W-:Y:S02]  /*ec30*/  ISETP.GE.AND P3, PT, R4, UR7, PT ;  /* 0x0000000704007c0c */ /* 0x000fe4000bf66270 */
[----:B------:R-:W-:Y:S01]  /*ec40*/  ISETP.GE.AND P1, PT, R5, UR7, PT ;  /* 0x0000000705007c0c */ /* 0x000fe2000bf26270 */
[----:B------:R-:W-:Y:S01]  /*ec50*/  IMAD.WIDE.U32 R4, R8, UR43, R184 ;  /* 0x0000002b08047c25 */ /* 0x000fe2000f8e00b8 */
[----:B------:R-:W-:Y:S02]  /*ec60*/  SEL R6, RZ, 0x20, P2 ;  /* 0x00000020ff067807 */ /* 0x000fe40001000000 */
[C---:B------:R-:W-:Y:S01]  /*ec70*/  ISETP.GE.AND P2, PT, R186.reuse, UR42, PT ;  /* 0x0000002aba007c0c */ /* 0x040fe2000bf46270 */
[----:B------:R-:W-:Y:S01]  /*ec80*/  IMAD.IADD R5, R5, 0x1, R7 ;  /* 0x0000000105057824 */ /* 0x000fe200078e0207 */
[----:B------:R-:W-:Y:S02]  /*ec90*/  IADD3 R8, R186, 0x20, RZ ;  /* 0x00000020ba087810 */ /* 0x000fe40007ffe0ff */
[----:B------:R-:W-:-:S02]  /*eca0*/  SEL R3, RZ, 0x10, P0 ;  /* 0x00000010ff037807 */ /* 0x000fc40000000000 */
[----:B------:R-:W-:Y:S01]  /*ecb0*/  ISETP.GE.AND P0, PT, R8, UR42, PT ;  /* 0x0000002a08007c0c */ /* 0x000fe2000bf06270 */
[----:B-1----:R-:W-:Y:S01]  /*ecc0*/  IMAD R8, R10, UR8, RZ ;  /* 0x000000080a087c24 */ /* 0x002fe2000f8e02ff */
[----:B------:R-:W-:Y:S02]  /*ecd0*/  LOP3.LUT R3, R6, R0, R3, 0xfe, !PT ;  /* 0x0000000006037212 */ /* 0x000fe400078efe03 */
[----:B------:R-:W-:Y:S01]  /*ece0*/  SEL R0, RZ, 0x40, P3 ;  /* 0x00000040ff007807 */ /* 0x000fe20001800000 */
[----:B------:R-:W-:Y:S01]  /*ecf0*/  IMAD R11, R11, UR44, R8 ;  /* 0x0000002c0b0b7c24 */ /* 0x000fe2000f8e0208 */
[----:B------:R-:W-:Y:S02]  /*ed00*/  SHF.R.S32.HI R187, RZ, 0x1f, R186 ;  /* 0x0000001fffbb7819 */ /* 0x000fe400000114ba */
[----:B--2---:R-:W-:Y:S01]  /*ed10*/  IADD3 R7, R9, UR40, RZ ;  /* 0x0000002809077c10 */ /* 0x004fe2000fffe0ff */
[----:B------:R-:W-:Y:S01]  /*ed20*/  IMAD.WIDE.U32 R8, R10, UR44, R4 ;  /* 0x0000002c0a087c25 */ /* 0x000fe2000f8e0004 */
[----:B------:R-:W-:-:S02]  /*ed30*/  LOP3.LUT R3, R3, R0, RZ, 0xfc, !PT ;  /* 0x0000000003037212 */ /* 0x000fc400078efcff */
[----:B------:R-:W-:Y:S01]  /*ed40*/  SEL R0, RZ, 0x80, P1 ;  /* 0x00000080ff007807 */ /* 0x000fe20000800000 */
[----:B------:R-:W-:-:S03]  /*ed50*/  IMAD.WIDE R6, R7, 0x40, R186 ;  /* 0x0000004007067825 */ /* 0x000fc600078e02ba */
[----:B------:R-:W-:Y:S01]  /*ed60*/  LOP3.LUT R0, R3, R0, RZ, 0xfc, !PT ;  /* 0x0000000003007212 */ /* 0x000fe200078efcff */
[----:B------:R-:W-:Y:S01]  /*ed70*/  IMAD.IADD R13, R9, 0x1, R11 ;  /* 0x00000001090d7824 */ /* 0x000fe200078e020b */
[----:B------:R-:W-:Y:S06]  /*ed80*/  @P2 BRA `(.L_x_1380) ;  /* 0x0000000000682947 */ /* 0x000fec0003800000 */
[----:B------:R-:W-:Y:S01]  /*ed90*/  ULDC.64 UR8, c[0x0][0xad8] ;  /* 0x0002b60000087ab9 */ /* 0x000fe20000000a00 */
[----:B------:R-:W-:Y:S01]  /*eda0*/  MOV R4, R8 ;  /* 0x0000000800047202 */ /* 0x000fe20000000f00 */
[----:B------:R-:W-:Y:S01]  /*edb0*/  IMAD R11, R7, UR8, RZ ;  /* 0x00000008070b7c24 */ /* 0x000fe2000f8e02ff */
[----:B------:R-:W-:Y:S01]  /*edc0*/  ISETP.GE.AND P6, PT, R184, UR7, PT ;  /* 0x00000007b8007c0c */ /* 0x000fe2000bfc6270 */
[----:B------:R-:W-:Y:S01]  /*edd0*/  IMAD.MOV.U32 R5, RZ, RZ, R13 ;  /* 0x000000ffff057224 */ /* 0x000fe200078e000d */
[----:B------:R-:W-:Y:S01]  /*ede0*/  ISETP.GE.AND P1, PT, R12, UR7, PT ;  /* 0x000000070c007c0c */ /* 0x000fe2000bf26270 */
[C---:B------:R-:W-:Y:S01]  /*edf0*/  IMAD R11, R6.reuse, UR9, R11 ;  /* 0x00000009060b7c24 */ /* 0x040fe2000f8e020b */
        /* <DEDUP_REMOVED lines=19> */
.L_x_1380:
[----:B------:R-:W-:Y:S05]  /*ef30*/  BSYNC B0 ;  /* 0x0000000000007941 */ /* 0x000fea0003800000 */
.L_x_1379:
[----:B------:R-:W-:Y:S04]  /*ef40*/  BSSY B0, `(.L_x_1374) ;  /* 0x000001e000007945 */ /* 0x000fe80003800000 */
[----:B------:R-:W-:Y:S05]  /*ef50*/  @P0 BRA `(.L_x_1381) ;  /* 0x0000000000700947 */ /* 0x000fea0003800000 */
[----:B------:R-:W-:Y:S01]  /*ef60*/  IADD3 R9, P0, R6, 0x20, RZ ;  /* 0x0000002006097810 */ /* 0x000fe20007f1e0ff */
[----:B------:R-:W-:Y:S01]  /*ef70*/  ULDC.64 UR8, c[0x0][0xad8] ;  /* 0x0002b60000087ab9 */ /* 0x000fe20000000a00 */
[----:B------:R-:W-:Y:S01]  /*ef80*/  MOV R4, R8 ;  /* 0x0000000800047202 */ /* 0x000fe20000000f00 */
        /* <DEDUP_REMOVED lines=25> */
.L_x_1381:
[----:B------:R-:W-:Y:S05]  /*f120*/  BSYNC B0 ;  /* 0x0000000000007941 */ /* 0x000fea0003800000 */
.L_x_1374:
[----:B------:R-:W3:Y:S02]  /*f130*/  LDC R0, c[0x0][0xda8] ;  /* 0x00036a00ff007b82 */ /* 0x000ee40000000800 */
[----:B---3--:R-:W-:-:S13]  /*f140*/  ISETP.LE.AND P0, PT, R0, UR4, PT ;  /* 0x0000000400007c0c */ /* 0x008fda000bf03270 */
[----:B------:R-:W-:Y:S05]  /*f150*/  @!P0 BRA `(.L_x_1382) ;  /* 0xffffff1c005c8947 */ /* 0x000fea000383ffff */
[----:B------:R-:W-:Y:S05]  /*f160*/  EXIT ;  /* 0x000000000000794d */ /* 0x000fea0003800000 */
.L_x_1276:
[----:B------:R-:W-:-:S08]  /*f170*/  NOP ;  /* 0x0000000000007918 */ /* 0x000fd00000000000 */
[----:B------:R-:W1:-:S00]  /*f180*/  USETMAXREG.DEALLOC.CTAPOOL 0x18 ;  /* 0x00000018000079c8 */ /* 0x000e4000080e0500 */
[----:B-1----:R-:W-:-:S06]  /*f190*/  LOP3.LUT R0, R0, 0x3, RZ, 0xc0, !PT ;  /* 0x0000000300007812 */ /* 0x002fcc00078ec0ff */
[----:B------:R-:W1:Y:S02]  /*f1a0*/  SHFL.IDX PT, R0, R0, RZ, 0x1f ;  /* 0x00001fff00007589 */ /* 0x000e6400000e0000 */
[----:B-1----:R-:W-:-:S13]  /*f1b0*/  ISETP.NE.AND P0, PT, R0, RZ, PT ;  /* 0x000000ff0000720c */ /* 0x002fda0003f05270 */
[----:B------:R-:W-:Y:S05]  /*f1c0*/  @P0 EXIT ;  /* 0x000000000000094d */ /* 0x000fea0003800000 */
[----:B------:R-:W1:Y:S01]  /*f1d0*/  S2UR UR4, SR_CTAID.X ;  /* 0x00000000000479c3 */ /* 0x000e620000002500 */
[----:B------:R-:W-:Y:S01]  /*f1e0*/  UMOV UR45, URZ ;  /* 0x0000003f002d7c82 */ /* 0x000fe20008000000 */
[----:B------:R-:W-:Y:S01]  /*f1f0*/  IMAD.MOV.U32 R16, RZ, RZ, RZ ;  /* 0x000000ffff107224 */ /* 0x000fe200078e00ff */
[----:B------:R-:W-:-:S05]  /*f200*/  MOV R17, 0x1 ;  /* 0x0000000100117802 */ /* 0x000fca0000000f00 */
[----:B------:R-:W1:Y:S02]  /*f210*/  LDC R0, c[0x0][0xda8] ;  /* 0x00036a00ff007b82 */ /* 0x000e640000000800 */
[----:B-1----:R-:W-:-:S13]  /*f220*/  ISETP.LE.AND P0, PT, R0, UR4, PT ;  /* 0x0000000400007c0c */ /* 0x002fda000bf03270 */
[----:B------:R-:W-:Y:S05]  /*f230*/  @P0 BRA `(.L_x_1383) ;  /* 0x00000030001c0947 */ /* 0x000fea0003800000 */
[----:B------:R-:W-:Y:S01]  /*f240*/  LOP3.LUT R19, R19, 0x1f, RZ, 0xc0, !PT ;  /* 0x0000001f13137812 */ /* 0x000fe200078ec0ff */
[----:B------:R-:W-:Y:S01]  /*f250*/  IMAD.U32 R18, RZ, RZ, UR4 ;  /* 0x00000004ff127e24 */ /* 0x000fe2000f8e00ff */
[----:B------:R-:W-:Y:S01]  /*f260*/  MOV R17, 0x1 ;  /* 0x0000000100117802 */ /* 0x000fe20000000f00 */
[----:B------:R-:W-:Y:S01]  /*f270*/  IMAD.MOV.U32 R16, RZ, RZ, RZ ;  /* 0x000000ffff107224 */ /* 0x000fe200078e00ff */
[----:B------:R-:W-:Y:S01]  /*f280*/  ULDC UR44, c[0x0][0xc] ;  /* 0x00000300002c7ab9 */ /* 0x000fe20000000800 */
[----:B------:R-:W-:Y:S01]  /*f290*/  ULDC.64 UR46, c[0x0][0x198] ;  /* 0x00006600002e7ab9 */ /* 0x000fe20000000a00 */
[----:B------:R-:W-:-:S05]  /*f2a0*/  UMOV UR45, URZ ;  /* 0x0000003f002d7c82 */ /* 0x000fca0008000000 */
.L_x_1437:
[----:B------:R-:W-:Y:S01]  /*f2b0*/  ULDC UR10, c[0x0][0xdd0] ;  /* 0x00037400000a7ab9 */ /* 0x000fe20000000800 */
[----:B------:R-:W1:Y:S01]  /*f2c0*/  LDC R0, c[0x0][0xde8] ;  /* 0x00037a00ff007b82 */ /* 0x000e620000000800 */
[C---:B------:R-:W-:Y:S01]  /*f2d0*/  R2UR UR8, R18.reuse ;  /* 0x00000000120872ca */ /* 0x040fe200000e0000 */
[----:B------:R-:W-:Y:S01]  /*f2e0*/  UISETP.NE.AND UP0, UPT, UR10, 0x1, UPT ;  /* 0x000000010a00788c */ /* 0x000fe2000bf05270 */
[----:B------:R-:W-:-:S10]  /*f2f0*/  R2UR UR9, R18 ;  /* 0x00000000120972ca */ /* 0x000fd400000e0000 */
[----:B------:R-:W-:Y:S01]  /*f300*/  @UP0 ULDC UR6, c[0x0][0xdd4] ;  /* 0x0003750000060ab9 */ /* 0x000fe20000000800 */
[----:B------:R-:W-:Y:S01]  /*f310*/  @UP0 ULDC UR11, c[0x0][0xdd8] ;  /* 0x00037600000b0ab9 */ /* 0x000fe20000000800 */
[----:B------:R-:W-:-:S04]  /*f320*/  UIMAD.WIDE.U32 UR6, UR8, UR6, URZ ;  /* 0x00000006080672a5 */ /* 0x000fc8000f8e003f */
[----:B------:R-:W-:-:S04]  /*f330*/  @UP0 USHF.R.U32.HI UR8, URZ, UR11, UR7 ;  /* 0x0000000b3f080299 */ /* 0x000fc80008011607 */
[----:B------:R-:W-:Y:S02]  /*f340*/  UIADD3 UR6, -UR8, URZ, URZ ;  /* 0x0000003f08067290 */ /* 0x000fe4000fffe13f */
[----:B-1----:R-:W-:Y:S02]  /*f350*/  ISETP.LE.AND P0, PT, R0, UR8, PT ;  /* 0x0000000800007c0c */ /* 0x002fe4000bf03270 */
[----:B------:R-:W-:-:S11]  /*f360*/  UIMAD UR10, UR10, UR6, UR9 ;  /* 0x000000060a0a72a4 */ /* 0x000fd6000f8e0209 */
[----:B------:R-:W-:Y:S05]  /*f370*/  @!P0 BRA `(.L_x_1384) ;  /* 0x0000000000208947 */ /* 0x000fea0003800000 */
        /* <DEDUP_REMOVED lines=8> */
.L_x_1384:
[----:B------:R-:W-:Y:S01]  /*f400*/  ULDC UR11, c[0x0][0xdc4] ;  /* 0x00037100000b7ab9 */ /* 0x000fe20000000800 */
[----:B------:R-:W-:Y:S01]  /*f410*/  UMOV UR9, UR10 ;  /* 0x0000000a00097c82 */ /* 0x000fe20008000000 */
[----:B------:R-:W-:-:S11]  /*f420*/  UISETP.NE.AND UP0, UPT, UR11, 0x1, UPT ;  /* 0x000000010b00788c */ /* 0x000fd6000bf05270 */
[----:B------:R-:W-:Y:S02]  /*f430*/  @UP0 ULDC.64 UR12, c[0x0][0xdc8] ;  /* 0x00037200000c0ab9 */ /* 0x000fe40000000a00 */
[----:B------:R-:W-:-:S04]  /*f440*/  UIMAD.WIDE.U32 UR6, UR10, UR12, URZ ;  /* 0x0000000c0a0672a5 */ /* 0x000fc8000f8e003f */
[----:B------:R-:W-:-:S04]  /*f450*/  @UP0 USHF.R.U32.HI UR9, URZ, UR13, UR7 ;  /* 0x0000000d3f090299 */ /* 0x000fc80008011607 */
[----:B------:R-:W-:-:S12]  /*f460*/  UIMAD UR6, UR9, UR11, URZ ;  /* 0x0000000b090672a4 */ /* 0x000fd8000f8e023f */
.L_x_1385:
[----:B------:R-:W-:Y:S01]  /*f470*/  ULDC.64 UR12, c[0x0][0x3f8] ;  /* 0x0000fe00000c7ab9 */ /* 0x000fe20000000a00 */
[----:B------:R-:W-:Y:S02]  /*f480*/  UIADD3 UR10, UR10, -UR6, URZ ;  /* 0x800000060a0a7290 */ /* 0x000fe4000fffe03f */
[----:B------:R-:W-:Y:S02]  /*f490*/  UISETP.NE.U32.AND UP0, UPT, UR12, URZ, UPT ;  /* 0x0000003f0c00728c */ /* 0x000fe4000bf05070 */
[----:B------:R-:W-:Y:S01]  /*f4a0*/  ULOP3.LUT UR9, URZ, UR9, URZ, 0x33, !UPT ;  /* 0x000000093f097292 */ /* 0x000fe2000f8e333f */
[----:B------:R-:W-:Y:S01]  /*f4b0*/  ULDC UR12, c[0x0][0xdb8] ;  /* 0x00036e00000c7ab9 */ /* 0x000fe20000000800 */
[----:B------:R-:W-:Y:S01]  /*f4c0*/  ULDC.64 UR6, c[0x0][0x9e0] ;  /* 0x0002780000067ab9 */ /* 0x000fe20000000a00 */
[----:B------:R-:W-:Y:S01]  /*f4d0*/  UISETP.NE.AND UP1, UPT, UR12, 0x1, UPT ;  /* 0x000000010c00788c */ /* 0x000fe2000bf25270 */
[----:B------:R-:W-:Y:S01]  /*f4e0*/  ULDC UR11, c[0x0][0xdc4] ;  /* 0x00037100000b7ab9 */ /* 0x000fe20000000800 */
[----:B------:R-:W-:Y:S01]  /*f4f0*/  ULDC UR41, c[0x0][0xdac] ;  /* 0x00036b0000297ab9 */ /* 0x000fe20000000800 */
[----:B------:R-:W-:-:S02]  /*f500*/  UISETP.GE.AND UP2, UPT, UR7, 0x1, UPT ;  /* 0x000000010700788c */ /* 0x000fc4000bf46270 */
[----:B------:R-:W-:Y:S02]  /*f510*/  UIMAD UR11, UR8, UR11, UR10 ;  /* 0x0000000b080b72a4 */ /* 0x000fe4000f8e020a */
[----:B------:R-:W-:Y:S02]  /*f520*/  UIADD3 UR41, UR9, UR41, URZ ;  /* 0x0000002909297290 */ /* 0x000fe4000fffe03f */
[----:B------:R-:W-:Y:S01]  /*f530*/  UISETP.NE.AND.EX UP0, UPT, UR13, URZ, UPT, UP0 ;  /* 0x0000003f0d00728c */ /* 0x000fe2000bf05300 */
[----:B------:R-:W-:Y:S01]  /*f540*/  PLOP3.LUT P1, PT, PT, PT, UP2, 0x80, 0x0 ;  /* 0x000000000000781c */ /* 0x000fe20003f2f028 */
[----:B------:R-:W-:Y:S01]  /*f550*/  @UP1 ULDC UR8, c[0x0][0xdbc] ;  /* 0x00036f0000081ab9 */ /* 0x000fe20000000800 */
[----:B------:R-:W-:Y:S02]  /*f560*/  USHF.L.U32 UR41, UR41, 0x6, URZ ;  /* 0x0000000629297899 */ /* 0x000fe4000800063f */
[----:B------:R-:W-:Y:S01]  /*f570*/  UIMAD.WIDE.U32 UR8, UR11, UR8, URZ ;  /* 0x000000080b0872a5 */ /* 0x000fe2000f8e003f */
[----:B------:R-:W-:Y:S01]  /*f580*/  ULDC UR13, c[0x0][0x404] ;  /* 0x00010100000d7ab9 */ /* 0x000fe20000000800 */
[----:B------:R-:W-:Y:S01]  /*f590*/  ULDC UR14, c[0x0][0x288] ;  /* 0x0000a200000e7ab9 */ /* 0x000fe20000000800 */
[----:B------:R-:W-:Y:S01]  /*f5a0*/  @UP1 ULDC UR16, c[0x0][0xdc0] ;  /* 0x0003700000101ab9 */ /* 0x000fe20000000800 */
[----:B------:R-:W-:Y:S01]  /*f5b0*/  UMOV UR43, UR11 ;  /* 0x0000000b002b7c82 */ /* 0x000fe20008000000 */
[----:B------:R-:W-:-:S02]  /*f5c0*/  USEL UR13, UR13, 0x1, UP0 ;  /* 0x000000010d0d7887 */ /* 0x000fc40008000000 */
[----:B------:R-:W-:Y:S02]  /*f5d0*/  UIADD3 UR10, UR41, 0x40, -UR14 ;  /* 0x00000040290a7890 */ /* 0x000fe4000fffe80e */
[----:B------:R-:W-:Y:S01]  /*f5e0*/  @UP1 USHF.R.U32.HI UR43, URZ, UR16, UR9 ;  /* 0x000000103f2b1299 */ /* 0x000fe20008011609 */
[----:B------:R-:W-:Y:S02]  /*f5f0*/  ULDC UR15, c[0x0][0x2e0] ;  /* 0x0000b800000f7ab9 */ /* 0x000fe40000000800 */
[----:B------:R-:W-:Y:S02]  /*f600*/  UIMAD UR8, UR13, UR15, UR10 ;  /* 0x0000000f0d0872a4 */ /* 0x000fe4000f8e020a */
[----:B------:R-:W-:Y:S02]  /*f610*/  UIADD3 UR42, -UR43, URZ, URZ ;  /* 0x0000003f2b2a7290 */ /* 0x000fe4000fffe13f */
[----:B------:R-:W-:Y:S02]  /*f620*/  UIADD3 UR6, UR8, UR6, URZ ;  /* 0x0000000608067290 */ /* 0x000fe4000fffe03f */
[----:B------:R-:W-:Y:S01]  /*f630*/  UIMAD UR42, UR12, UR42, UR11 ;  /* 0x0000002a0c2a72a4 */ /* 0x000fe2000f8e020b */
[----:B------:R-:W-:Y:S11]  /*f640*/  @!P1 BRA `(.L_x_1386) ;  /* 0x0000000000449947 */ /* 0x000ff60003800000 */
        /* <DEDUP_REMOVED lines=10> */
.L_x_1387:
[----:B------:R-:W-:-:S11]  /*f6f0*/  UISETP.NE.AND UP0, UPT, UR7, 0x1, UPT ;  /* 0x000000010700788c */ /* 0x000fd6000bf05270 */
[----:B------:R-:W-:Y:S02]  /*f700*/  @UP0 ULDC.64 UR16, c[0x0][0x9e8] ;  /* 0x00027a0000100ab9 */ /* 0x000fe40000000a00 */
[----:B------:R-:W-:-:S04]  /*f710*/  UIMAD.WIDE.U32 UR8, UR10, UR16, URZ ;  /* 0x000000100a0872a5 */ /* 0x000fc8000f8e003f */
[----:B------:R-:W-:-:S12]  /*f720*/  @UP0 USHF.R.U32.HI UR10, URZ, UR17, UR9 ;  /* 0x000000113f0a0299 */ /* 0x000fd80008011609 */
.L_x_1388:
[----:B------:R-:W-:-:S04]  /*f730*/  UIMAD UR10, UR10, UR7, UR7 ;  /* 0x000000070a0a72a4 */ /* 0x000fc8000f8e0207 */
[----:B------:R-:W-:-:S04]  /*f740*/  UISETP.LT.AND UP0, UPT, UR6, UR10, UPT ;  /* 0x0000000a0600728c */ /* 0x000fc8000bf01270 */
[----:B------:R-:W-:-:S12]  /*f750*/  USEL UR6, UR6, UR10, UP0 ;  /* 0x0000000a06067287 */ /* 0x000fd80008000000 */
.L_x_1386:
[----:B------:R-:W-:Y:S02]  /*f760*/  UIMAD UR9, UR13, UR15, 0x3f ;  /* 0x0000003f0d0974a4 */ /* 0x000fe4000f8e020f */
[----:B------:R-:W-:Y:S02]  /*f770*/  UIADD3 UR6, UR6, 0x3f, URZ ;  /* 0x0000003f06067890 */ /* 0x000fe4000fffe03f */
[----:B------:R-:W-:Y:S02]  /*f780*/  USHF.R.S32.HI UR10, URZ, 0x1f, UR9 ;  /* 0x0000001f3f0a7899 */ /* 0x000fe40008011409 */
[----:B------:R-:W-:Y:S02]  /*f790*/  USHF.R.S32.HI UR8, URZ, 0x1f, UR6 ;  /* 0x0000001f3f087899 */ /* 0x000fe40008011406 */
[----:B------:R-:W-:Y:S02]  /*f7a0*/  ULEA.HI UR10, UR10, UR9, URZ, 0x6 ;  /* 0x000000090a0a7291 */ /* 0x000fe4000f8f303f */
[----:B------:R-:W-:-:S02]  /*f7b0*/  ULEA.HI UR8, UR8, UR6, URZ, 0x6 ;  /* 0x0000000608087291 */ /* 0x000fc4000f8f303f */
[----:B------:R-:W-:Y:S02]  /*f7c0*/  UIADD3 UR6, UR41, -UR14, URZ ;  /* 0x8000000e29067290 */ /* 0x000fe4000fffe03f */
[----:B------:R-:W-:Y:S02]  /*f7d0*/  USHF.R.S32.HI UR39, URZ, 0x6, UR10 ;  /* 0x000000063f277899 */ /* 0x000fe4000801140a */
[----:B------:R-:W-:Y:S02]  /*f7e0*/  USHF.R.S32.HI UR8, URZ, 0x6, UR8 ;  /* 0x000000063f087899 */ /* 0x000fe40008011408 */
[----:B------:R-:W-:Y:S02]  /*f7f0*/  UIMAD UR6, UR13, UR15, UR6 ;  /* 0x0000000f0d0672a4 */ /* 0x000fe4000f8e0206 */
[----:B------:R-:W-:Y:S01]  /*f800*/  UISETP.LT.AND UP0, UPT, UR39, UR8, UPT ;  /* 0x000000082700728c */ /* 0x000fe2000bf01270 */
[----:B------:R-:W-:Y:S02]  /*f810*/  ULDC UR10, c[0x0][0x9dc] ;  /* 0x00027700000a7ab9 */ /* 0x000fe40000000800 */
[----:B------:R-:W-:-:S02]  /*f820*/  UIADD3 UR10, UR6, -UR10, URZ ;  /* 0x8000000a060a7290 */ /* 0x000fc4000fffe03f */
[----:B------:R-:W-:Y:S01]  /*f830*/  USEL UR39, UR39, UR8, UP0 ;  /* 0x0000000827277287 */ /* 0x000fe20008000000 */
[----:B------:R-:W-:Y:S11]  /*f840*/  @!P1 BRA `(.L_x_1389) ;  /* 0x0000000000449947 */ /* 0x000ff60003800000 */
        /* <DEDUP_REMOVED lines=10> */
.L_x_1390:
[----:B------:R-:W-:-:S11]  /*f8f0*/  UISETP.NE.AND UP0, UPT, UR7, 0x1, UPT ;  /* 0x000000010700788c */ /* 0x000fd6000bf05270 */
[----:B------:R-:W-:Y:S02]  /*f900*/  @UP0 ULDC.64 UR12, c[0x0][0x9e8] ;  /* 0x00027a00000c0ab9 */ /* 0x000fe40000000a00 */
[----:B------:R-:W-:-:S04]  /*f910*/  UIMAD.WIDE.U32 UR8, UR6, UR12, URZ ;  /* 0x0000000c060872a5 */ /* 0x000fc8000f8e003f */
[----:B------:R-:W-:-:S12]  /*f920*/  @UP0 USHF.R.U32.HI UR6, URZ, UR13, UR9 ;  /* 0x0000000d3f060299 */ /* 0x000fd80008011609 */
.L_x_1391:
[----:B------:R-:W-:-:S04]  /*f930*/  UIMAD UR6, UR6, UR7, URZ ;  /* 0x00000007060672a4 */ /* 0x000fc8000f8e023f */
[----:B------:R-:W-:-:S04]  /*f940*/  UISETP.LT.AND UP0, UPT, UR10, UR6, UPT ;  /* 0x000000060a00728c */ /* 0x000fc8000bf01270 */
[----:B------:R-:W-:-:S12]  /*f950*/  USEL UR10, UR10, UR6, !UP0 ;  /* 0x000000060a0a7287 */ /* 0x000fd8000c000000 */
.L_x_1389:
[----:B------:R-:W-:Y:S01]  /*f960*/  USHF.R.S32.HI UR6, URZ, 0x1f, UR10 ;  /* 0x0000001f3f067899 */ /* 0x000fe2000801140a */
[----:B------:R-:W-:Y:S03]  /*f970*/  BSSY B6, `(.L_x_1392) ;  /* 0x0000284000067945 */ /* 0x000fe60003800000 */
[----:B------:R-:W-:-:S04]  /*f980*/  ULEA.HI UR6, UR6, UR10, URZ, 0x6 ;  /* 0x0000000a06067291 */ /* 0x000fc8000f8f303f */
[----:B------:R-:W-:-:S04]  /*f990*/  USHF.R.S32.HI UR6, URZ, 0x6, UR6 ;  /* 0x000000063f067899 */ /* 0x000fc80008011406 */
[----:B------:R-:W-:-:S04]  /*f9a0*/  UISETP.LT.AND UP0, UPT, URZ, UR6, UPT ;  /* 0x000000063f00728c */ /* 0x000fc8000bf01270 */
[----:B------:R-:W-:-:S04]  /*f9b0*/  USEL UR38, URZ, UR6, !UP0 ;  /* 0x000000063f267287 */ /* 0x000fc8000c000000 */
[----:B------:R-:W-:-:S06]  /*f9c0*/  UISETP.GT.AND UP0, UPT, UR39, UR38, UPT ;  /* 0x000000262700728c */ /* 0x000fcc000bf04270 */
[----:B------:R-:W-:-:S13]  /*f9d0*/  PLOP3.LUT P0, PT, PT, PT, UP0, 0x80, 0x0 ;  /* 0x000000000000781c */ /* 0x000fda0003f0f008 */
[----:B------:R-:W-:Y:S05]  /*f9e0*/  @P0 BRA `(.L_x_1393) ;  /* 0x0000000000400947 */ /* 0x000fea0003800000 */
[----:B------:R-:W-:Y:S02]  /*f9f0*/  ISETP.NE.AND P0, PT, R19, RZ, PT ;  /* 0x000000ff1300720c */ /* 0x000fe40003f05270 */
[----:B------:R-:W-:-:S11]  /*fa00*/  MOV R13, R18 ;  /* 0x00000012000d7202 */ /* 0x000fd60000000f00 */
[----:B------:R-:W-:Y:S05]  /*fa10*/  @P0 BRA `(.L_x_1394) ;  /* 0x0000002400e40947 */ /* 0x000fea0003800000 */
[----:B------:R-:W1:Y:S01]  /*fa20*/  S2R R5, SR_LANEID ;  /* 0x0000000000057919 */ /* 0x000e620000000000 */
[----:B------:R-:W-:Y:S01]  /*fa30*/  VOTEU.ANY UR6, UPT, PT ;  /* 0x0000000000067886 */ /* 0x000fe200038e0100 */
[----:B------:R-:W2:Y:S01]  /*fa40*/  LDC.64 R2, c[0x0][0xdf0] ;  /* 0x00037c00ff027b82 */ /* 0x000ea20000000a00 */
[----:B------:R-:W1:Y:S02]  /*fa50*/  FLO.U32 R0, UR6 ;  /* 0x0000000600007d00 */ /* 0x000e6400080e0000 */
[----:B-1----:R-:W-:-:S06]  /*fa60*/  ISETP.EQ.U32.AND P0, PT, R0, R5, PT ;  /* 0x000000050000720c */ /* 0x002fcc0003f02070 */
[----:B------:R-:W2:Y:S07]  /*fa70*/  POPC R5, UR6 ;  /* 0x0000000600057d09 */ /* 0x000eae0008000000 */
[----:B--2---:R-:W2:Y:S01]  /*fa80*/  @P0 ATOMG.E.ADD.STRONG.GPU PT, R3, desc[UR50][R2.64], R5 ;  /* 0x00000005020309a8 */ /* 0x004ea200081ee1f2 */
[----:B------:R-:W1:Y:S02]  /*fa90*/  S2R R4, SR_LTMASK ;  /* 0x0000000000047919 */ /* 0x000e640000003900 */
[----:B-1----:R-:W-:-:S04]  /*faa0*/  LOP3.LUT R4, R4, UR6, RZ, 0xc0, !PT ;  /* 0x0000000604047c12 */ /* 0x002fc8000f8ec0ff */
[----:B------:R-:W1:Y:S01]  /*fab0*/  POPC R13, R4 ;  /* 0x00000004000d7309 */ /* 0x000e620000000000 */
[----:B--2---:R-:W1:Y:S02]  /*fac0*/  SHFL.IDX PT, R0, R3, R0, 0x1f ;  /* 0x00001f0003007589 */ /* 0x004e6400000e0000 */
[----:B-1----:R-:W-:Y:S01]  /*fad0*/  IADD3 R13, R0, UR44, R13 ;  /* 0x0000002c000d7c10 */ /* 0x002fe2000fffe00d */
[----:B------:R-:W-:Y:S06]  /*fae0*/  BRA `(.L_x_1394) ;  /* 0x0000002400b07947 */ /* 0x000fec0003800000 */
.L_x_1393:
[----:B------:R-:W1:Y:S01]  /*faf0*/  S2UR UR4, SR_CgaCtaId ;  /* 0x00000000000479c3 */ /* 0x000e620000008800 */
[----:B------:R-:W-:Y:S02]  /*fb00*/  UMOV UR37, 0x400 ;  /* 0x0000040000257882 */ /* 0x000fe40000000000 */
[----:B-1----:R-:W-:-:S04]  /*fb10*/  ULEA UR37, UR4, UR37, 0x18 ;  /* 0x0000002504257291 */ /* 0x002fc8000f8ec03f */
[----:B------:R-:W-:-:S04]  /*fb20*/  UIADD3 UR4, UR37, 0x22400, URZ ;  /* 0x0002240025047890 */ /* 0x000fc8000fffe03f */
[----:B------:R-:W-:-:S06]  /*fb30*/  ULOP3.LUT UP0, URZ, UR4, 0x3ff, URZ, 0xc0, !UPT ;  /* 0x000003ff043f7892 */ /* 0x000fcc000f80c03f */
[----:B------:R-:W-:-:S13]  /*fb40*/  PLOP3.LUT P0, PT, PT, PT, UP0, 0x80, 0x0 ;  /* 0x000000000000781c */ /* 0x000fda0003f0f008 */
[----:B------:R-:W-:Y:S05]  /*fb50*/  @!P0 BRA `(.L_x_1395) ;  /* 0x0000000000408947 */ /* 0x000fea0003800000 */
[----:B------:R-:W-:Y:S01]  /*fb60*/  MOV R2, 0x0 ;  /* 0x0000000000027802 */ /* 0x000fe20000000f00 */
[----:B------:R-:W-:Y:S01]  /*fb70*/  ULDC.64 UR6, c[0x4][0x88] ;  /* 0x0100220000067ab9 */ /* 0x000fe20000000a00 */
[----:B------:R-:W-:Y:S01]  /*fb80*/  ULDC.64 UR8, c[0x4][0x90] ;  /* 0x0100240000087ab9 */ /* 0x000fe20000000a00 */
[----:B------:R-:W-:Y:S01]  /*fb90*/  ULDC.64 UR4, c[0x4][0x8] ;  /* 0x0100020000047ab9 */ /* 0x000fe20000000a00 */
[----:B------:R-:W-:Y:S01]  /*fba0*/  IMAD.U32 R4, RZ, RZ, UR6 ;  /* 0x00000006ff047e24 */ /* 0x000fe2000f8e00ff */
[----:B------:R-:W-:Y:S01]  /*fbb0*/  MOV R5, UR7 ;  /* 0x0000000700057c02 */ /* 0x000fe20008000f00 */
[----:B------:R-:W1:Y:S01]  /*fbc0*/  LDC.64 R2, c[0x4][R2] ;  /* 0x0100000002027b82 */ /* 0x000e620000000a00 */
[----:B------:R-:W-:Y:S01]  /*fbd0*/  IMAD.U32 R6, RZ, RZ, UR8 ;  /* 0x00000008ff067e24 */ /* 0x000fe2000f8e00ff */
[----:B------:R-:W-:Y:S01]  /*fbe0*/  MOV R7, UR9 ;  /* 0x0000000900077c02 */ /* 0x000fe20008000f00 */
[----:B------:R-:W-:Y:S01]  /*fbf0*/  IMAD.U32 R10, RZ, RZ, UR4 ;  /* 0x00000004ff0a7e24 */ /* 0x000fe2000f8e00ff */
[----:B------:R-:W-:Y:S01]  /*fc00*/  MOV R11, UR5 ;  /* 0x00000005000b7c02 */ /* 0x000fe20008000f00 */
[----:B------:R-:W-:Y:S01]  /*fc10*/  IMAD.MOV.U32 R8, RZ, RZ, 0x70 ;  /* 0x00000070ff087424 */ /* 0x000fe200078e00ff */
[----:B------:R-:W-:Y:S01]  /*fc20*/  MOV R12, 0x1 ;  /* 0x00000001000c7802 */ /* 0x000fe20000000f00 */
[----:B------:R-:W-:-:S07]  /*fc30*/  IMAD.MOV.U32 R13, RZ, RZ, RZ ;  /* 0x000000ffff0d7224 */ /* 0x000fce00078e00ff */
[----:B------:R-:W-:-:S07]  /*fc40*/  LEPC R20, `(.L_x_1395) ;  /* 0x000000001014794e */ /* 0x000fce0000000000 */
[----:B-1----:R-:W-:Y:S05]  /*fc50*/  CALL.ABS.NOINC R2 ;  /* 0x0000000002007343 */ /* 0x002fea0003c00000 */
.L_x_1395:
        /* <DEDUP_REMOVED lines=13> */
[----:B------:R-:W-:Y:S01]  /*fd30*/  MOV R10, UR4 ;  /* 0x00000004000a7c02 */ /* 0x000fe20008000f00 */
[----:B------:R-:W-:Y:S01]  /*fd40*/  IMAD.U32 R11, RZ, RZ, UR5 ;  /* 0x00000005ff0b7e24 */ /* 0x000fe2000f8e00ff */
[----:B------:R-:W-:Y:S01]  /*fd50*/  MOV R8, 0x70 ;  /* 0x0000007000087802 */ /* 0x000fe20000000f00 */
[----:B------:R-:W-:Y:S01]  /*fd60*/  IMAD.MOV.U32 R12, RZ, RZ, 0x1 ;  /* 0x00000001ff0c7424 */ /* 0x000fe200078e00ff */
[----:B-1----:R-:W-:-:S07]  /*fd70*/  MOV R13, RZ ;  /* 0x000000ff000d7202 */ /* 0x002fce0000000f00 */
[----:B------:R-:W-:-:S07]  /*fd80*/  LEPC R20, `(.L_x_1397) ;  /* 0x000000001014794e */ /* 0x000fce0000000000 */
[----:B--2---:R-:W-:Y:S05]  /*fd90*/  CALL.ABS.NOINC R2 ;  /* 0x0000000002007343 */ /* 0x004fea0003c00000 */
.L_x_1397:
        /* <DEDUP_REMOVED lines=16> */
.L_x_1396:
[----:B------:R-:W-:Y:S01]  /*fea0*/  ULDC.64 UR4, c[0x0][0x9f8] ;  /* 0x00027e0000047ab9 */ /* 0x000fe20000000a00 */
[----:B------:R-:W-:Y:S01]  /*feb0*/  MOV R5, UR43 ;  /* 0x0000002b00057c02 */ /* 0x000fe20008000f00 */
[----:B------:R-:W-:Y:S01]  /*fec0*/  IMAD.U32 R6, RZ, RZ, UR43 ;  /* 0x0000002bff067e24 */ /* 0x000fe2000f8e00ff */
[----:B------:R-:W-:Y:S01]  /*fed0*/  ISETP.NE.U32.AND P0, PT, RZ, UR4, PT ;  /* 0x00000004ff007c0c */ /* 0x000fe2000bf05070 */
[----:B------:R-:W1:Y:S03]  /*fee0*/  LDC R0, c[0x0][0x428] ;  /* 0x00010a00ff007b82 */ /* 0x000e660000000800 */
[----:B------:R-:W-:-:S13]  /*fef0*/  ISETP.NE.AND.EX P0, PT, RZ, UR5, PT, P0 ;  /* 0x00000005ff007c0c */ /* 0x000fda000bf05300 */
[----:B------:R-:W2:Y:S02]  /*ff00*/  @P0 LDC.64 R2, c[0x0][0x9f8] ;  /* 0x00027e00ff020b82 */ /* 0x000ea40000000a00 */
[----:B--2---:R-:W-:-:S05]  /*ff10*/  @P0 IMAD.WIDE R2, R5, 0x4, R2 ;  /* 0x0000000405020825 */ /* 0x004fca00078e0202 */
[----:B------:R2:W3:Y:S01]  /*ff20*/  @P0 LDG.E R6, desc[UR50][R2.64] ;  /* 0x0000003202060981 */ /* 0x0004e2000c1e1900 */
[----:B-1----:R-:W-:Y:S01]  /*ff30*/  ISETP.NE.AND P0, PT, R0, 0x1, PT ;  /* 0x000000010000780c */ /* 0x002fe20003f05270 */
[----:B------:R-:W-:Y:S01]  /*ff40*/  UMOV UR40, URZ ;  /* 0x0000003f00287c82 */ /* 0x000fe20008000000 */
[----:B------:R-:W-:Y:S01]  /*ff50*/  ISETP.NE.AND P1, PT, R19, RZ, PT ;  /* 0x000000ff1300720c */ /* 0x000fe20003f25270 */
[----:B------:R-:W-:Y:S01]  /*ff60*/  IMAD.U32 R10, RZ, RZ, UR39 ;  /* 0x00000027ff0a7e24 */ /* 0x000fe2000f8e00ff */
[----:B------:R-:W-:Y:S01]  /*ff70*/  MOV R0, UR42 ;  /* 0x0000002a00007c02 */ /* 0x000fe20008000f00 */
[----:B------:R-:W-:-:S03]  /*ff80*/  UMOV UR6, 0xffffffff ;  /* 0xffffffff00067882 */ /* 0x000fc60000000000 */
[----:B------:R-:W-:Y:S01]  /*ff90*/  IADD3 R10, R10, -0x1, RZ ;  /* 0xffffffff0a0a7810 */ /* 0x000fe20007ffe0ff */
[----:B--2---:R-:W1:Y:S06]  /*ffa0*/  LDC.64 R2, c[0x0][0x3f8] ;  /* 0x0000fe00ff027b82 */ /* 0x004e6c0000000a00 */
[----:B------:R-:W-:Y:S02]  /*ffb0*/  VOTEU.ALL UP1, P1 ;  /* 0x00000000003f7886 */ /* 0x000fe40000820000 */
[----:B------:R-:W2:Y:S03]  /*ffc0*/  @P0 LDC R4, c[0x0][0x42c] ;  /* 0x00010b00ff040b82 */ /* 0x000ea60000000800 */
[----:B------:R-:W-:-:S04]  /*ffd0*/  @!UP1 UIADD3 UR4, UP0, UR46, 0x270, URZ ;  /* 0x000002702e049890 */ /* 0x000fc8000ff1e03f */
[----:B------:R-:W-:Y:S01]  /*ffe0*/  @!UP1 UIADD3.X UR5, URZ, UR47, URZ, UP0, !UPT ;  /* 0x0000002f3f059290 */ /* 0x000fe200087fe43f */
[----:B------:R-:W4:Y:S08]  /*fff0*/  @P0 LDC R5, c[0x0][0x430] ;  /* 0x00010c00ff050b82 */ /* 0x000f300000000800 */
[----:B------:R1:W-:Y:S01]  /*10000*/  @!UP1 UTMAPF.L2.4D [UR40], [UR4] ;  /* 0x00000028040095b8 */ /* 0x0003e20008018000 */
[----:B--2---:R-:W-:-:S05]  /*10010*/  @P0 IMAD.HI.U32 R4, R4, UR42, RZ ;  /* 0x0000002a04040c27 */ /* 0x004fca000f8e00ff */
[----:B----4-:R-:W-:Y:S02]  /*10020*/  @P0 SHF.R.U32.HI R0, RZ, R5, R4 ;  /* 0x00000005ff000219 */ /* 0x010fe40000011604 */
[----:B-1----:R-:W-:-:S04]  /*10030*/  ISETP.NE.U32.AND P0, PT, R2, RZ, PT ;  /* 0x000000ff0200720c */ /* 0x002fc80003f05070 */
[----:B------:R-:W-:-:S04]  /*10040*/  ISETP.NE.AND.EX P0, PT, R3, RZ, PT, P0 ;  /* 0x000000ff0300720c */ /* 0x000fc80003f05300 */
[----:B---3--:R-:W-:Y:S01]  /*10050*/  SEL R4, R6, RZ, !P0 ;  /* 0x000000ff06047207 */ /* 0x008fe20004000000 */
[----:B------:R-:W-:Y:S08]  /*10060*/  BRA.DIV UR6, `(.L_x_1398) ;  /* 0x0000002a06547947 */ /* 0x000ff0000b800000 */
.L_x_1450:
[----:B------:R-:W-:Y:S01]  /*10070*/  UMOV UR4, 0xffffffff ;  /* 0xffffffff00047882 */ /* 0x000fe20000000000 */
[----:B------:R-:W-:Y:S02]  /*10080*/  SHF.R.S32.HI R7, RZ, 0x1f, R6 ;  /* 0x0000001fff077819 */ /* 0x000fe40000011406 */
[----:B------:R-:W-:Y:S05]  /*10090*/  BRA.DIV UR4, `(.L_x_1399) ;  /* 0x0000002a04747947 */ /* 0x000fea000b800000 */
[----:B------:R-:W-:-:S13]  /*100a0*/  ELECT P6, URZ, PT ;  /* 0x00000000003f782f */ /* 0x000fda00038c0000 */
.L_x_1453:
[----:B------:R-:W-:Y:S05]  /*100b0*/  @!P6 BRA `(.L_x_1400) ;  /* 0x0000000000c4e947 */ /* 0x000fea0003800000 */
[----:B------:R-:W-:Y:S01]  /*100c0*/  IMAD.MOV.U32 R4, RZ, RZ, R6 ;  /* 0x000000ffff047224 */ /* 0x000fe200078e0006 */
[----:B------:R-:W-:Y:S06]  /*100d0*/  @!P0 BRA `(.L_x_1401) ;  /* 0x0000000000488947 */ /* 0x000fec0003800000 */
[----:B------:R-:W1:Y:S01]  /*100e0*/  LDC R11, c[0x0][0x41c] ;  /* 0x00010700ff0b7b82 */ /* 0x000e620000000800 */
[----:B------:R-:W-:Y:S01]  /*100f0*/  MOV R12, R10 ;  /* 0x0000000a000c7202 */ /* 0x000fe20000000f00 */
[----:B------:R-:W-:Y:S02]  /*10100*/  ULDC.64 UR4, c[0x0][0x408] ;  /* 0x0001020000047ab9 */ /* 0x000fe40000000a00 */
        /* <DEDUP_REMOVED lines=11> */
[----:B------:R-:W-:-:S05]  /*101c0*/  LEA.HI.X R9, R4, R3, R5, 0x2, P2 ;  /* 0x0000000304097211 */ /* 0x000fca00010f1405 */
[----:B------:R1:W5:Y:S01]  /*101d0*/  LDG.E R4, desc[UR50][R8.64] ;  /* 0x0000003208047981 */ /* 0x000362000c1e1900 */
[----:B------:R-:W-:-:S04]  /*101e0*/  IMAD.MOV R5, RZ, RZ, -R12 ;  /* 0x000000ffff057224 */ /* 0x000fc800078e0a0c */
[----:B------:R-:W-:-:S07]  /*101f0*/  IMAD R10, R11, R5, R10 ;  /* 0x000000050b0a7224 */ /* 0x000fce00078e020a */
.L_x_1401:
[----:B-1----:R-:W-:Y:S01]  /*10200*/  LEA R8, R16, UR37, 0x3 ;  /* 0x0000002510087c11 */ /* 0x002fe2000f8e18ff */
[----:B------:R-:W1:Y:S01]  /*10210*/  S2R R9, SR_TID.X ;  /* 0x0000000000097919 */ /* 0x000e620000002100 */
[----:B------:R-:W-:-:S04]  /*10220*/  SHF.L.U32 R5, R17, 0x1f, RZ ;  /* 0x0000001f11057819 */ /* 0x000fc800000006ff */
[----:B------:R-:W2:Y:S01]  /*10230*/  SYNCS.PHASECHK.TRANS64.TRYWAIT P2, [R8+URZ+0x28c40], R5 ;  /* 0x028c4005080075a7 */ /* 0x000ea2000804017f */
[----:B-1----:R-:W-:-:S04]  /*10240*/  LOP3.LUT R9, R9, 0x7f, RZ, 0xc0, !PT ;  /* 0x0000007f09097812 */ /* 0x002fc800078ec0ff */
[----:B------:R-:W-:Y:S01]  /*10250*/  ISETP.NE.AND P3, PT, R9, RZ, PT ;  /* 0x000000ff0900720c */ /* 0x000fe20003f65270 */
[----:B--2---:R-:W-:-:S12]  /*10260*/  @!P2 BRA `(.L_x_1402) ;  /* 0x000000280020a947 */ /* 0x004fd80003800000 */
.L_x_1454:
[----:B------:R-:W-:Y:S05]  /*10270*/  @P3 BRA `(.L_x_1403) ;  /* 0x0000000000143947 */ /* 0x000fea0003800000 */
[----:B------:R-:W-:Y:S02]  /*10280*/  ISETP.NE.AND P2, PT, R19, RZ, PT ;  /* 0x000000ff1300720c */ /* 0x000fe40003f45270 */
[----:B-1----:R-:W-:-:S04]  /*10290*/  MOV R5, 0x2000 ;  /* 0x0000200000057802 */ /* 0x002fc80000000f00 */
[----:B------:R2:W-:Y:S07]  /*102a0*/  SYNCS.ARRIVE.TRANS64 RZ, [R8+URZ+0x28c30], R5 ;  /* 0x028c300508ff79a7 */ /* 0x0005ee000800003f */
[----:B------:R-:W-:Y:S05]  /*102b0*/  @!P2 BRA `(.L_x_1403) ;  /* 0x000000000004a947 */ /* 0x000fea0003800000 */
[----:B------:R-:W-:Y:S01]  /*102c0*/  BPT.TRAP 0x1 ;  /* 0x000000040000795c */ /* 0x000fe20000300000 */
.L_x_1403:
        /* <DEDUP_REMOVED lines=8> */
[----:B-----5:R-:W-:Y:S01]  /*10350*/  R2UR UR13, R4 ;  /* 0x00000000040d72ca */ /* 0x020fe200000e0000 */
[----:B------:R-:W-:-:S04]  /*10360*/  UMOV UR10, URZ ;  /* 0x0000003f000a7c82 */ /* 0x000fc80008000000 */
[----:B------:R-:W-:Y:S02]  /*10370*/  ULEA UR8, UR8, UR37, 0xd ;  /* 0x0000002508087291 */ /* 0x000fe4000f8e683f */
[----:B------:R-:W-:Y:S02]  /*10380*/  UIADD3 UR9, UR9, 0x28c30, URZ ;  /* 0x00028c3009097890 */ /* 0x000fe4000fffe03f */
[----:B------:R-:W-:Y:S02]  /*10390*/  USHF.L.U32 UR11, UR11, 0x6, URZ ;  /* 0x000000060b0b7899 */ /* 0x000fe4000800063f */
[----:B------:R-:W-:-:S09]  /*103a0*/  UIADD3 UR8, UR8, 0x22400, URZ ;  /* 0x0002240008087890 */ /* 0x000fd2000fffe03f */
[----:B------:R3:W-:Y:S02]  /*103b0*/  UTMALDG.4D [UR8], [UR4], desc[UR6] ;  /* 0x00000608040075b4 */ /* 0x0007e40008019000 */
[----:B---3--:R-:W-:Y:S01]  /*103c0*/  NOP ;  /* 0x0000000000007918 */ /* 0x008fe20000000000 */
.L_x_1400:
[----:B------:R-:W-:Y:S05]  /*103d0*/  WARPSYNC.ALL ;  /* 0x0000000000007948 */ /* 0x000fea0003800000 */
[----:B------:R-:W-:Y:S01]  /*103e0*/  BAR.SYNC.DEFER_BLOCKING 0x8, 0xa0 ;  /* 0x0202800000007b1d */ /* 0x000fe20000010000 */
[----:B------:R-:W-:Y:S01]  /*103f0*/  ELECT P2, URZ, PT ;  /* 0x00000000003f782f */ /* 0x000fe20003840000 */
[----:B------:R-:W-:Y:S02]  /*10400*/  UIADD3 UR45, UR45, 0x1, URZ ;  /* 0x000000012d2d7890 */ /* 0x000fe4000fffe03f */
[----:B------:R-:W-:Y:S02]  /*10410*/  UIADD3 UR6, UP0, UR46, 0x270, URZ ;  /* 0x000002702e067890 */ /* 0x000fe4000ff1e03f */
[----:B------:R-:W-:-:S02]  /*10420*/  ULEA.HI UR4, UR45, UR45, URZ, 0x1 ;  /* 0x0000002d2d047291 */ /* 0x000fc4000f8f083f */
[----:B------:R-:W-:Y:S02]  /*10430*/  UIADD3 UR8, UR37, 0x20400, URZ ;  /* 0x0002040025087890 */ /* 0x000fe4000fffe03f */
[----:B------:R-:W-:Y:S02]  /*10440*/  ULOP3.LUT UR4, UR4, 0xfffffffe, URZ, 0xc0, !UPT ;  /* 0xfffffffe04047892 */ /* 0x000fe4000f8ec03f */
[----:B------:R-:W-:Y:S02]  /*10450*/  UIADD3 UR9, UR37, 0x28c00, URZ ;  /* 0x00028c0025097890 */ /* 0x000fe4000fffe03f */
[----:B-12---:R-:W-:Y:S01]  /*10460*/  @P2 IMAD.MOV.U32 R5, RZ, RZ, 0x2000 ;  /* 0x00002000ff052424 */ /* 0x006fe200078e00ff */
[----:B------:R-:W-:Y:S02]  /*10470*/  UIADD3 UR4, UR45, -UR4, URZ ;  /* 0x800000042d047290 */ /* 0x000fe4000fffe03f */
[----:B------:R-:W-:Y:S01]  /*10480*/  UIADD3.X UR7, URZ, UR47, URZ, UP0, !UPT ;  /* 0x0000002f3f077290 */ /* 0x000fe200087fe43f */
[----:B------:R-:W-:Y:S01]  /*10490*/  UMOV UR11, UR41 ;  /* 0x00000029000b7c82 */ /* 0x000fe20008000000 */
[----:B------:R-:W-:Y:S01]  /*104a0*/  UMOV UR12, UR42 ;  /* 0x0000002a000c7c82 */ /* 0x000fe20008000000 */
[----:B------:R-:W-:Y:S01]  /*104b0*/  UMOV UR13, UR43 ;  /* 0x0000002b000d7c82 */ /* 0x000fe20008000000 */
[----:B------:R-:W-:Y:S01]  /*104c0*/  UMOV UR5, 0x12f00000 ;  /* 0x12f0000000057882 */ /* 0x000fe20000000000 */
[----:B------:R-:W-:Y:S01]  /*104d0*/  UMOV UR10, URZ ;  /* 0x0000003f000a7c82 */ /* 0x000fe20008000000 */
[----:B------:R1:W-:Y:S02]  /*104e0*/  @P2 SYNCS.ARRIVE.TRANS64 RZ, [UR37+0x28c00], R5 ;  /* 0x028c0005ffff29a7 */ /* 0x0003e40008000025 */
[----:B-1----:R-:W-:Y:S01]  /*104f0*/  MOV R5, UR4 ;  /* 0x0000000400057c02 */ /* 0x002fe20008000f00 */
[----:B------:R-:W-:-:S02]  /*10500*/  UMOV UR4, 0x0 ;  /* 0x0000000000047882 */ /* 0x000fc40000000000 */
[----:B------:R1:W-:Y:S01]  /*10510*/  UTMALDG.4D [UR8], [UR6], desc[UR4] ;  /* 0x00000408060075b4 */ /* 0x0003e20008019000 */
[----:B------:R-:W-:-:S04]  /*10520*/  SHF.L.U32 R5, R5, 0x1f, RZ ;  /* 0x0000001f05057819 */ /* 0x000fc800000006ff */
[----:B------:R-:W2:Y:S02]  /*10530*/  SYNCS.PHASECHK.TRANS64.TRYWAIT P2, [UR37+0x28c20], R5 ;  /* 0x028c2005ff0075a7 */ /* 0x000ea40008040165 */
[----:B-12---:R-:W-:Y:S05]  /*10540*/  @!P2 BRA `(.L_x_1404) ;  /* 0x00000024007ca947 */ /* 0x006fea0003800000 */
.L_x_1455:
[----:B------:R-:W-:Y:S01]  /*10550*/  ULDC.64 UR4, c[0x0][0x408] ;  /* 0x0001020000047ab9 */ /* 0x000fe20000000a00 */
[----:B------:R-:W-:Y:S04]  /*10560*/  BSSY B0, `(.L_x_1405) ;  /* 0x0000042000007945 */ /* 0x000fe80003800000 */
[----:B------:R-:W-:Y:S05]  /*10570*/  @!P6 BRA `(.L_x_1406) ;  /* 0x000000040000e947 */ /* 0x000fea0003800000 */
[----:B-1----:R-:W-:Y:S01]  /*10580*/  LEA R8, R16, UR37, 0x3 ;  /* 0x0000002510087c11 */ /* 0x002fe2000f8e18ff */
[----:B------:R-:W1:Y:S01]  /*10590*/  S2R R9, SR_TID.X ;  /* 0x0000000000097919 */ /* 0x000e620000002100 */
[----:B------:R-:W-:-:S04]  /*105a0*/  SHF.L.U32 R5, R17, 0x1f, RZ ;  /* 0x0000001f11057819 */ /* 0x000fc800000006ff */
[----:B------:R-:W2:Y:S01]  /*105b0*/  SYNCS.PHASECHK.TRANS64.TRYWAIT P2, [R8+URZ+0x28c60], R5 ;  /* 0x028c6005080075a7 */ /* 0x000ea2000804017f */
[----:B-1----:R-:W-:-:S04]  /*105c0*/  LOP3.LUT R9, R9, 0x7f, RZ, 0xc0, !PT ;  /* 0x0000007f09097812 */ /* 0x002fc800078ec0ff */
[----:B------:R-:W-:Y:S01]  /*105d0*/  ISETP.NE.AND P3, PT, R9, RZ, PT ;  /* 0x000000ff0900720c */ /* 0x000fe20003f65270 */
[----:B--2---:R-:W-:-:S12]  /*105e0*/  @!P2 BRA `(.L_x_1407) ;  /* 0x00000024006ca947 */ /* 0x004fd80003800000 */
.L_x_1456:
[----:B------:R-:W-:Y:S05]  /*105f0*/  @P3 BRA `(.L_x_1408) ;  /* 0x0000000000143947 */ /* 0x000fea0003800000 */
[----:B------:R-:W-:Y:S01]  /*10600*/  ISETP.NE.AND P2, PT, R19, RZ, PT ;  /* 0x000000ff1300720c */ /* 0x000fe20003f45270 */
[----:B-1----:R-:W-:-:S04]  /*10610*/  IMAD.MOV.U32 R5, RZ, RZ, 0x10000 ;  /* 0x00010000ff057424 */ /* 0x002fc800078e00ff */
[----:B------:R2:W-:Y:S08]  /*10620*/  SYNCS.ARRIVE.TRANS64 RZ, [R8+URZ+0x28c50], R5 ;  /* 0x028c500508ff79a7 */ /* 0x0005f0000800003f */
[----:B------:R-:W-:Y:S05]  /*10630*/  @!P2 BRA `(.L_x_1408) ;  /* 0x000000000004a947 */ /* 0x000fea0003800000 */
[----:B------:R-:W-:Y:S01]  /*10640*/  BPT.TRAP 0x1 ;  /* 0x000000040000795c */ /* 0x000fe20000300000 */
.L_x_1408:
        /* <DEDUP_REMOVED lines=13> */
[----:B------:R-:W-:-:S02]  /*10720*/  ULEA UR16, UR16, UR37, 0x10 ;  /* 0x0000002510107291 */ /* 0x000fc4000f8e803f */
[----:B------:R-:W-:Y:S02]  /*10730*/  USHF.L.U32 UR11, UR11, 0x6, URZ ;  /* 0x000000060b0b7899 */ /* 0x000fe4000800063f */
[----:B------:R-:W-:Y:S02]  /*10740*/  UIADD3 UR9, UR9, 0x28c50, URZ ;  /* 0x00028c5009097890 */ /* 0x000fe4000fffe03f */
[----:B------:R-:W-:Y:S02]  /*10750*/  UIADD3 UR8, UR16, 0x400, URZ ;  /* 0x0000040010087890 */ /* 0x000fe4000fffe03f */
[----:B------:R-:W-:Y:S02]  /*10760*/  UIADD3 UR17, UR16, 0x2400, URZ ;  /* 0x0000240010117890 */ /* 0x000fe4000fffe03f */
[----:B------:R-:W-:Y:S02]  /*10770*/  UIADD3 UR19, UR16, 0x4400, URZ ;  /* 0x0000440010137890 */ /* 0x000fe4000fffe03f */
[----:B------:R-:W-:Y:S01]  /*10780*/  UIADD3 UR21, UR16, 0x6400, URZ ;  /* 0x0000640010157890 */ /* 0x000fe2000fffe03f */
[----:B------:R-:W-:-:S02]  /*10790*/  UMOV UR23, 0x100 ;  /* 0x0000010000177882 */ /* 0x000fc40000000000 */
[----:B------:R3:W-:Y:S01]  /*107a0*/  UTMALDG.4D [UR8], [UR14], desc[UR6] ;  /* 0x000006080e0075b4 */ /* 0x0007e20008019000 */
[----:B------:R-:W-:Y:S01]  /*107b0*/  UMOV UR24, 0x140 ;  /* 0x0000014000187882 */ /* 0x000fe20000000000 */
[----:B---3--:R-:W-:Y:S01]  /*107c0*/  UMOV UR8, UR17 ;  /* 0x0000001100087c82 */ /* 0x008fe20008000000 */
[----:B------:R-:W-:Y:S01]  /*107d0*/  UMOV UR10, UR18 ;  /* 0x00000012000a7c82 */ /* 0x000fe20008000000 */
[----:B------:R-:W-:Y:S01]  /*107e0*/  UIADD3 UR17, UR16, 0x8400, URZ ;  /* 0x0000840010117890 */ /* 0x000fe2000fffe03f */
[----:B------:R3:W-:Y:S01]  /*107f0*/  UTMALDG.4D [UR8], [UR14], desc[UR6] ;  /* 0x000006080e0075b4 */ /* 0x0007e20008019000 */
[----:B------:R-:W-:Y:S01]  /*10800*/  UIADD3 UR18, UR16, 0xa400, URZ ;  /* 0x0000a40010127890 */ /* 0x000fe2000fffe03f */
[----:B---3--:R-:W-:Y:S01]  /*10810*/  UMOV UR8, UR19 ;  /* 0x0000001300087c82 */ /* 0x008fe20008000000 */
[----:B------:R-:W-:Y:S01]  /*10820*/  UMOV UR10, UR20 ;  /* 0x00000014000a7c82 */ /* 0x000fe20008000000 */
[----:B------:R-:W-:Y:S01]  /*10830*/  UIADD3 UR19, UR16, 0xc400, URZ ;  /* 0x0000c40010137890 */ /* 0x000fe2000fffe03f */
[----:B------:R3:W-:Y:S02]  /*10840*/  UTMALDG.4D [UR8], [UR14], desc[UR6] ;  /* 0x000006080e0075b4 */ /* 0x0007e40008019000 */
[----:B---3--:R-:W-:Y:S01]  /*10850*/  UMOV UR8, UR21 ;  /* 0x0000001500087c82 */ /* 0x008fe20008000000 */
[----:B------:R-:W-:-:S02]  /*10860*/  UMOV UR10, UR22 ;  /* 0x00000016000a7c82 */ /* 0x000fc40008000000 */
[----:B------:R3:W-:Y:S02]  /*10870*/  UTMALDG.4D [UR8], [UR14], desc[UR6] ;  /* 0x000006080e0075b4 */ /* 0x0007e40008019000 */
[----:B---3--:R-:W-:Y:S01]  /*10880*/  UMOV UR8, UR17 ;  /* 0x0000001100087c82 */ /* 0x008fe20008000000 */
[----:B------:R-:W-:Y:S01]  /*10890*/  UMOV UR10, UR23 ;  /* 0x00000017000a7c82 */ /* 0x000fe20008000000 */
[----:B------:R-:W-:Y:S01]  /*108a0*/  UIADD3 UR17, UR16, 0xe400, URZ ;  /* 0x0000e40010117890 */ /* 0x000fe2000fffe03f */
[----:B------:R3:W-:Y:S02]  /*108b0*/  UTMALDG.4D [UR8], [UR14], desc[UR6] ;  /* 0x000006080e0075b4 */ /* 0x0007e40008019000 */
[----:B------:R-:W-:Y:S01]  /*108c0*/  UMOV UR16, 0x180 ;  /* 0x0000018000107882 */ /* 0x000fe20000000000 */
[----:B---3--:R-:W-:Y:S01]  /*108d0*/  UMOV UR8, UR18 ;  /* 0x0000001200087c82 */ /* 0x008fe20008000000 */
[----:B------:R-:W-:Y:S02]  /*108e0*/  UMOV UR10, UR24 ;  /* 0x00000018000a7c82 */ /* 0x000fe40008000000 */
[----:B------:R3:W-:Y:S02]  /*108f0*/  UTMALDG.4D [UR8], [UR14], desc[UR6] ;  /* 0x000006080e0075b4 */ /* 0x0007e40008019000 */
[----:B---3--:R-:W-:Y:S01]  /*10900*/  UMOV UR8, UR19 ;  /* 0x0000001300087c82 */ /* 0x008fe20008000000 */
[----:B------:R-:W-:Y:S01]  /*10910*/  UMOV UR10, UR16 ;  /* 0x00000010000a7c82 */ /* 0x000fe20008000000 */
[----:B------:R-:W-:Y:S01]  /*10920*/  UMOV UR16, 0x1c0 ;  /* 0x000001c000107882 */ /* 0x000fe20000000000 */
[----:B------:R3:W-:Y:S02]  /*10930*/  UTMALDG.4D [UR8], [UR14], desc[UR6] ;  /* 0x000006080e0075b4 */ /* 0x0007e40008019000 */
[----:B---3--:R-:W-:Y:S01]  /*10940*/  UMOV UR8, UR17 ;  /* 0x0000001100087c82 */ /* 0x008fe20008000000 */
[----:B------:R-:W-:-:S02]  /*10950*/  UMOV UR10, UR16 ;  /* 0x00000010000a7c82 */ /* 0x000fc40008000000 */
[----:B------:R3:W-:Y:S02]  /*10960*/  UTMALDG.4D [UR8], [UR14], desc[UR6] ;  /* 0x000006080e0075b4 */ /* 0x0007e40008019000 */
[----:B---3--:R-:W-:Y:S01]  /*10970*/  NOP ;  /* 0x0000000000007918 */ /* 0x008fe20000000000 */
.L_x_1406:
[----:B------:R-:W-:Y:S05]  /*10980*/  BSYNC B0 ;  /* 0x0000000000007941 */ /* 0x000fea0003800000 */
.L_x_1405:
[----:B------:R-:W-:-:S04]  /*10990*/  UIADD3 UR6, UR39, -0x2, URZ ;  /* 0xfffffffe27067890 */ /* 0x000fc8000fffe03f */
[----:B------:R-:W-:-:S06]  /*109a0*/  UISETP.GE.AND UP0, UPT, UR6, UR38, UPT ;  /* 0x000000260600728c */ /* 0x000fcc000bf06270 */
[----:B------:R-:W-:-:S13]  /*109b0*/  PLOP3.LUT P2, PT, PT, PT, UP0, 0x80, 0x0 ;  /* 0x000000000000781c */ /* 0x000fda0003f4f008 */
[----:B------:R-:W-:Y:S05]  /*109c0*/  @!P2 BRA `(.L_x_1409) ;  /* 0x0000001400a4a947 */ /* 0x000fea0003800000 */
[----:B------:R-:W-:Y:S02]  /*109d0*/  LOP3.LUT R9, RZ, UR38, RZ, 0x33, !PT ;  /* 0x00000026ff097c12 */ /* 0x000fe4000f8e33ff */
[----:B-12---:R-:W-:-:S04]  /*109e0*/  IADD3 R8, RZ, -UR39, RZ ;  /* 0x80000027ff087c10 */ /* 0x006fc8000fffe0ff */
[----:B------:R-:W-:Y:S02]  /*109f0*/  VIADDMNMX R9, R8, 0x1, R9, !PT ;  /* 0x0000000108097846 */ /* 0x000fe40007800109 */
[----:B------:R-:W-:-:S03]  /*10a00*/  MOV R8, UR6 ;  /* 0x0000000600087c02 */ /* 0x000fc60008000f00 */
[----:B------:R-:W-:-:S05]  /*10a10*/  VIADD R5, R9, UR39 ;  /* 0x0000002709057c36 */ /* 0x000fca0008000000 */
[----:B------:R-:W-:-:S04]  /*10a20*/  LOP3.LUT R5, R5, 0x1, RZ, 0xc0, !PT ;  /* 0x0000000105057812 */ /* 0x000fc800078ec0ff */
[----:B------:R-:W-:-:S13]  /*10a30*/  ISETP.NE.U32.AND P2, PT, R5, 0x1, PT ;  /* 0x000000010500780c */ /* 0x000fda0003f45070 */
[----:B------:R-:W-:Y:S05]  /*10a40*/  @P2 BRA `(.L_x_1410) ;  /* 0x0000000400cc2947 */ /* 0x000fea0003800000 */
[----:B------:R-:W-:Y:S01]  /*10a50*/  VIADD R16, R16, 0x1 ;  /* 0x0000000110107836 */ /* 0x000fe20000000000 */
[----:B------:R-:W-:Y:S04]  /*10a60*/  BSSY B0, `(.L_x_1411) ;  /* 0x000006f000007945 */ /* 0x000fe80003800000 */
[----:B------:R-:W-:-:S04]  /*10a70*/  ISETP.NE.AND P2, PT, R16, 0x2, PT ;  /* 0x000000021000780c */ /* 0x000fc80003f45270 */
[----:B------:R-:W-:Y:S02]  /*10a80*/  SEL R10, RZ, 0x1, P2 ;  /* 0x00000001ff0a7807 */ /* 0x000fe40001000000 */
[----:B------:R-:W-:Y:S02]  /*10a90*/  SEL R16, R16, RZ, P2 ;  /* 0x000000ff10107207 */ /* 0x000fe40001000000 */
[----:B------:R-:W-:Y:S01]  /*10aa0*/  LOP3.LUT R17, R17, R10, RZ, 0x3c, !PT ;  /* 0x0000000a11117212 */ /* 0x000fe200078e3cff */
[----:B------:R-:W-:Y:S06]  /*10ab0*/  @!P6 BRA `(.L_x_1412) ;  /* 0x0000000400a4e947 */ /* 0x000fec0003800000 */
[----:B------:R-:W-:Y:S05]  /*10ac0*/  @!P0 BRA `(.L_x_1413) ;  /* 0x0000000000488947 */ /* 0x000fea0003800000 */
        /* <DEDUP_REMOVED lines=11> */
[----:B------:R-:W-:-:S03]  /*10b80*/  IMAD.WIDE.U32 R4, R6, UR6, R4 ;  /* 0x0000000606047c25 */ /* 0x000fc6000f8e0004 */
[----:B------:R-:W-:Y:S02]  /*10b90*/  LEA R2, P2, R4, R2, 0x2 ;  /* 0x0000000204027211 */ /* 0x000fe400078410ff */
[----:B------:R-:W-:-:S04]  /*10ba0*/  IADD3 R5, R13, R5, RZ ;  /* 0x000000050d057210 */ /* 0x000fc80007ffe0ff */
[----:B------:R-:W-:-:S05]  /*10bb0*/  LEA.HI.X R3, R4, R3, R5, 0x2, P2 ;  /* 0x0000000304037211 */ /* 0x000fca00010f1405 */
[----:B------:R1:W5:Y:S01]  /*10bc0*/  LDG.E R4, desc[UR50][R2.64] ;  /* 0x0000003202047981 */ /* 0x000362000c1e1900 */
[----:B------:R-:W-:-:S04]  /*10bd0*/  IMAD.MOV R5, RZ, RZ, -R11 ;  /* 0x000000ffff057224 */ /* 0x000fc800078e0a0b */
[----:B------:R-:W-:-:S07]  /*10be0*/  IMAD R8, R10, R5, R8 ;  /* 0x000000050a087224 */ /* 0x000fce00078e0208 */
.L_x_1413:
[----:B-1----:R-:W-:Y:S01]  /*10bf0*/  LEA R2, R16, UR37, 0x3 ;  /* 0x0000002510027c11 */ /* 0x002fe2000f8e18ff */
[----:B------:R-:W1:Y:S01]  /*10c00*/  S2R R5, SR_TID.X ;  /* 0x0000000000057919 */ /* 0x000e620000002100 */
[----:B------:R-:W-:-:S04]  /*10c10*/  SHF.L.U32 R3, R17, 0x1f, RZ ;  /* 0x0000001f11037819 */ /* 0x000fc800000006ff */
[----:B------:R-:W2:Y:S01]  /*10c20*/  SYNCS.PHASECHK.TRANS64.TRYWAIT P3, [R2+URZ+0x28c40], R3 ;  /* 0x028c4003020075a7 */ /* 0x000ea2000806017f */
[----:B-1----:R-:W-:-:S04]  /*10c30*/  LOP3.LUT R5, R5, 0x7f, RZ, 0xc0, !PT ;  /* 0x0000007f05057812 */ /* 0x002fc800078ec0ff */
[----:B------:R-:W-:Y:S01]  /*10c40*/  ISETP.NE.AND P2, PT, R5, RZ, PT ;  /* 0x000000ff0500720c */ /* 0x000fe20003f45270 */
[----:B--2---:R-:W-:-:S12]  /*10c50*/  @!P3 BRA `(.L_x_1414) ;  /* 0x0000001c00e4b947 */ /* 0x004fd80003800000 */
.L_x_1457:
[----:B------:R-:W-:Y:S05]  /*10c60*/  @P2 BRA `(.L_x_1415) ;  /* 0x0000000000142947 */ /* 0x000fea0003800000 */
[----:B------:R-:W-:Y:S02]  /*10c70*/  ISETP.NE.AND P3, PT, R19, RZ, PT ;  /* 0x000000ff1300720c */ /* 0x000fe40003f65270 */
[----:B------:R-:W-:-:S04]  /*10c80*/  MOV R5, 0x2000 ;  /* 0x0000200000057802 */ /* 0x000fc80000000f00 */
[----:B------:R2:W-:Y:S07]  /*10c90*/  SYNCS.ARRIVE.TRANS64 RZ, [R2+URZ+0x28c30], R5 ;  /* 0x028c300502ff79a7 */ /* 0x0005ee000800003f */
[----:B------:R-:W-:Y:S05]  /*10ca0*/  @!P3 BRA `(.L_x_1415) ;  /* 0x000000000004b947 */ /* 0x000fea0003800000 */
[----:B------:R-:W-:Y:S01]  /*10cb0*/  BPT.TRAP 0x1 ;  /* 0x000000040000795c */ /* 0x000fe20000300000 */
.L_x_1415:
[----:B------:R-:W-:Y:S01]  /*10cc0*/  R2UR UR8, R16 ;  /* 0x00000000100872ca */ /* 0x000fe200000e0000 */
        /* <DEDUP_REMOVED lines=9> */
[----:B------:R-:W-:-:S03]  /*10d60*/  UMOV UR10, URZ ;  /* 0x0000003f000a7c82 */ /* 0x000fc60008000000 */
[----:B------:R-:W-:Y:S02]  /*10d70*/  ULEA UR8, UR8, UR37, 0xd ;  /* 0x0000002508087291 */ /* 0x000fe4000f8e683f */
[----:B------:R-:W-:Y:S02]  /*10d80*/  UIADD3 UR9, UR9, 0x28c30, URZ ;  /* 0x00028c3009097890 */ /* 0x000fe4000fffe03f */
[----:B------:R-:W-:-:S09]  /*10d90*/  UIADD3 UR8, UR8, 0x22400, URZ ;  /* 0x0002240008087890 */ /* 0x000fd2000fffe03f */
[----:B------:R3:W-:Y:S01]  /*10da0*/  UTMALDG.4D [UR8], [UR6], desc[UR14] ;  /* 0x00000e08060075b4 */ /* 0x0007e20008019000 */
[----:B------:R-:W4:Y:S02]  /*10db0*/  SYNCS.PHASECHK.TRANS64.TRYWAIT P3, [R2+URZ+0x28c60], R3 ;  /* 0x028c6003020075a7 */ /* 0x000f24000806017f */
[----:B---34-:R-:W-:Y:S05]  /*10dc0*/  @!P3 BRA `(.L_x_1416) ;  /* 0x0000001c009cb947 */ /* 0x018fea0003800000 */
.L_x_1458:
[----:B------:R-:W-:Y:S05]  /*10dd0*/  @P2 BRA `(.L_x_1417) ;  /* 0x0000000000142947 */ /* 0x000fea0003800000 */
[----:B------:R-:W-:Y:S02]  /*10de0*/  ISETP.NE.AND P2, PT, R19, RZ, PT ;  /* 0x000000ff1300720c */ /* 0x000fe40003f45270 */
[----:B-1-3--:R-:W-:-:S04]  /*10df0*/  MOV R3, 0x10000 ;  /* 0x0001000000037802 */ /* 0x00afc80000000f00 */
[----:B------:R4:W-:Y:S07]  /*10e00*/  SYNCS.ARRIVE.TRANS64 RZ, [R2+URZ+0x28c50], R3 ;  /* 0x028c500302ff79a7 */ /* 0x0009ee000800003f */
[----:B------:R-:W-:Y:S05]  /*10e10*/  @!P2 BRA `(.L_x_1417) ;  /* 0x000000000004a947 */ /* 0x000fea0003800000 */
[----:B------:R-:W-:Y:S01]  /*10e20*/  BPT.TRAP 0x1 ;  /* 0x000000040000795c */ /* 0x000fe20000300000 */
.L_x_1417:
        /* <DEDUP_REMOVED lines=14> */
[----:B------:R-:W-:Y:S02]  /*10f10*/  UIADD3 UR9, UR9, 0x28c50, URZ ;  /* 0x00028c5009097890 */ /* 0x000fe4000fffe03f */
[----:B------:R-:W-:Y:S02]  /*10f20*/  UIADD3 UR8, UR16, 0x400, URZ ;  /* 0x0000040010087890 */ /* 0x000fe4000fffe03f */
[----:B------:R-:W-:Y:S02]  /*10f30*/  UIADD3 UR17, UR16, 0x2400, URZ ;  /* 0x0000240010117890 */ /* 0x000fe4000fffe03f */
[----:B------:R-:W-:Y:S02]  /*10f40*/  UIADD3 UR19, UR16, 0x4400, URZ ;  /* 0x0000440010137890 */ /* 0x000fe4000fffe03f */
[----:B------:R-:W-:Y:S01]  /*10f50*/  UIADD3 UR21, UR16, 0x6400, URZ ;  /* 0x0000640010157890 */ /* 0x000fe2000fffe03f */
[----:B------:R-:W-:Y:S02]  /*10f60*/  UMOV UR23, 0x100 ;  /* 0x0000010000177882 */ /* 0x000fe40000000000 */
[----:B------:R5:W-:Y:S01]  /*10f70*/  UTMALDG.4D [UR8], [UR14], desc[UR6] ;  /* 0x000006080e0075b4 */ /* 0x000be20008019000 */
[----:B------:R-:W-:Y:S01]  /*10f80*/  UMOV UR24, 0x140 ;  /* 0x0000014000187882 */ /* 0x000fe20000000000 */
[----:B-----5:R-:W-:Y:S01]  /*10f90*/  UMOV UR8, UR17 ;  /* 0x0000001100087c82 */ /* 0x020fe20008000000 */
[----:B------:R-:W-:Y:S01]  /*10fa0*/  UMOV UR10, UR18 ;  /* 0x00000012000a7c82 */ /* 0x000fe20008000000 */
[----:B------:R-:W-:Y:S01]  /*10fb0*/  UIADD3 UR17, UR16, 0x8400, URZ ;  /* 0x0000840010117890 */ /* 0x000fe2000fffe03f */
[----:B------:R5:W-:Y:S01]  /*10fc0*/  UTMALDG.4D [UR8], [UR14], desc[UR6] ;  /* 0x000006080e0075b4 */ /* 0x000be20008019000 */
[----:B------:R-:W-:Y:S01]  /*10fd0*/  UIADD3 UR18, UR16, 0xa400, URZ ;  /* 0x0000a40010127890 */ /* 0x000fe2000fffe03f */
[----:B-----5:R-:W-:Y:S01]  /*10fe0*/  UMOV UR8, UR19 ;  /* 0x0000001300087c82 */ /* 0x020fe20008000000 */
[----:B------:R-:W-:Y:S01]  /*10ff0*/  UMOV UR10, UR20 ;  /* 0x00000014000a7c82 */ /* 0x000fe20008000000 */
[----:B------:R-:W-:Y:S01]  /*11000*/  UIADD3 UR19, UR16, 0xc400, URZ ;  /* 0x0000c40010137890 */ /* 0x000fe2000fffe03f */
[----:B------:R5:W-:Y:S02]  /*11010*/  UTMALDG.4D [UR8], [UR14], desc[UR6] ;  /* 0x000006080e0075b4 */ /* 0x000be40008019000 */
[----:B-----5:R-:W-:Y:S01]  /*11020*/  UMOV UR8, UR21 ;  /* 0x0000001500087c82 */ /* 0x020fe20008000000 */
[----:B------:R-:W-:-:S02]  /*11030*/  UMOV UR10, UR22 ;  /* 0x00000016000a7c82 */ /* 0x000fc40008000000 */
[----:B------:R5:W-:Y:S02]  /*11040*/  UTMALDG.4D [UR8], [UR14], desc[UR6] ;  /* 0x000006080e0075b4 */ /* 0x000be40008019000 */
[----:B-----5:R-:W-:Y:S01]  /*11050*/  UMOV UR8, UR17 ;  /* 0x0000001100087c82 */ /* 0x020fe20008000000 */
[----:B------:R-:W-:Y:S01]  /*11060*/  UMOV UR10, UR23 ;  /* 0x00000017000a7c82 */ /* 0x000fe20008000000 */
[----:B------:R-:W-:Y:S01]  /*11070*/  UIADD3 UR17, UR16, 0xe400, URZ ;  /* 0x0000e40010117890 */ /* 0x000fe2000fffe03f */
[----:B------:R5:W-:Y:S02]  /*11080*/  UTMALDG.4D [UR8], [UR14], desc[UR6] ;  /* 0x000006080e0075b4 */ /* 0x000be40008019000 */
[----:B------:R-:W-:Y:S01]  /*11090*/  UMOV UR16, 0x180 ;  /* 0x0000018000107882 */ /* 0x000fe20000000000 */
[----:B-----5:R-:W-:Y:S01]  /*110a0*/  UMOV UR8, UR18 ;  /* 0x0000001200087c82 */ /* 0x020fe20008000000 */
[----:B------:R-:W-:Y:S02]  /*110b0*/  UMOV UR10, UR24 ;  /* 0x00000018000a7c82 */ /* 0x000fe40008000000 */
[----:B------:R5:W-:Y:S02]  /*110c0*/  UTMALDG.4D [UR8], [UR14], desc[UR6] ;  /* 0x000006080e0075b4 */ /* 0x000be40008019000 */
[----:B-----5:R-:W-:Y:S01]  /*110d0*/  UMOV UR8, UR19 ;  /* 0x0000001300087c82 */ /* 0x020fe20008000000 */
[----:B------:R-:W-:Y:S01]  /*110e0*/  UMOV UR10, UR16 ;  /* 0x00000010000a7c82 */ /* 0x000fe20008000000 */
[----:B------:R-:W-:Y:S01]  /*110f0*/  UMOV UR16, 0x1c0 ;  /* 0x000001c000107882 */ /* 0x000fe20000000000 */
[----:B------:R5:W-:Y:S02]  /*11100*/  UTMALDG.4D [UR8], [UR14], desc[UR6] ;  /* 0x000006080e0075b4 */ /* 0x000be40008019000 */
[----:B-----5:R-:W-:Y:S01]  /*11110*/  UMOV UR8, UR17 ;  /* 0x0000001100087c82 */ /* 0x020fe20008000000 */
[----:B------:R-:W-:-:S02]  /*11120*/  UMOV UR10, UR16 ;  /* 0x00000010000a7c82 */ /* 0x000fc40008000000 */
[----:B------:R1:W-:Y:S02]  /*11130*/  UTMALDG.4D [UR8], [UR14], desc[UR6] ;  /* 0x000006080e0075b4 */ /* 0x0003e40008019000 */
[----:B-1----:R-:W-:Y:S01]  /*11140*/  NOP ;  /* 0x0000000000007918 */ /* 0x002fe20000000000 */
.L_x_1412:
[----:B------:R-:W-:Y:S05]  /*11150*/  BSYNC B0 ;  /* 0x0000000000007941 */ /* 0x000fea0003800000 */
.L_x_1411:
[----:B------:R-:W-:-:S06]  /*11160*/  UIADD3 UR6, UR39, -0x3, URZ ;  /* 0xfffffffd27067890 */ /* 0x000fcc000fffe03f */
[----:B------:R-:W-:-:S07]  /*11170*/  IMAD.U32 R8, RZ, RZ, UR6 ;  /* 0x00000006ff087e24 */ /* 0x000fce000f8e00ff */
.L_x_1410:
[----:B------:R-:W-:Y:S01]  /*11180*/  ULOP3.LUT UR6, URZ, UR39, URZ, 0x33, !UPT ;  /* 0x000000273f067292 */ /* 0x000fe2000f8e333f */
[----:B------:R-:W-:Y:S01]  /*11190*/  IADD3 R9, R9, -0x2, RZ ;  /* 0xfffffffe09097810 */ /* 0x000fe20007ffe0ff */
[----:B------:R-:W-:Y:S04]  /*111a0*/  BSSY B0, `(.L_x_1409) ;  /* 0x00000eb000007945 */ /* 0x000fe80003800000 */
[----:B------:R-:W-:-:S13]  /*111b0*/  ISETP.NE.AND P2, PT, R9, UR6, PT ;  /* 0x0000000609007c0c */ /* 0x000fda000bf45270 */
[----:B------:R-:W-:Y:S05]  /*111c0*/  @!P2 BRA `(.L_x_1418) ;  /* 0x0000000c00a0a947 */ /* 0x000fea0003800000 */
.L_x_1433:
[----:B------:R-:W-:Y:S01]  /*111d0*/  VIADD R9, R16, 0x1 ;  /* 0x0000000110097836 */ /* 0x000fe20000000000 */
[----:B------:R-:W-:Y:S05]  /*111e0*/  YIELD ;  /* 0x0000000000007946 */ /* 0x000fea0003800000 */
[----:B------:R-:W-:Y:S01]  /*111f0*/  ISETP.NE.AND P2, PT, R9, 0x2, PT ;  /* 0x000000020900780c */ /* 0x000fe20003f45270 */
[----:B------:R-:W-:Y:S03]  /*11200*/  BSSY B1, `(.L_x_1419) ;  /* 0x000006f000017945 */ /* 0x000fe60003800000 */
[----:B-1234-:R-:W-:-:S02]  /*11210*/  SEL R2, RZ, 0x1, P2 ;  /* 0x00000001ff027807 */ /* 0x01efc40001000000 */
[----:B------:R-:W-:Y:S02]  /*11220*/  SEL R9, R9, RZ, P2 ;  /* 0x000000ff09097207 */ /* 0x000fe40001000000 */
[----:B------:R-:W-:Y:S01]  /*11230*/  LOP3.LUT R17, R17, R2, RZ, 0x3c, !PT ;  /* 0x0000000211117212 */ /* 0x000fe200078e3cff */
[----:B------:R-:W-:Y:S06]  /*11240*/  @!P6 BRA `(.L_x_1420) ;  /* 0x0000000400a8e947 */ /* 0x000fec0003800000 */
[----:B------:R-:W-:Y:S01]  /*11250*/  MOV R10, R8 ;  /* 0x00000008000a7202 */ /* 0x000fe20000000f00 */
[----:B------:R-:W-:Y:S06]  /*11260*/  @!P0 BRA `(.L_x_1421) ;  /* 0x0000000000488947 */ /* 0x000fec0003800000 */
[----:B------:R-:W1:Y:S01]  /*11270*/  LDC R10, c[0x0][0x41c] ;  /* 0x00010700ff0a7b82 */ /* 0x000e620000000800 */
[----:B------:R-:W-:Y:S02]  /*11280*/  IMAD.MOV.U32 R11, RZ, RZ, R8 ;  /* 0x000000ffff0b7224 */ /* 0x000fe400078e0008 */
[----:B------:R-:W-:-:S04]  /*11290*/  IMAD R13, R7, UR4, RZ ;  /* 0x00000004070d7c24 */ /* 0x000fc8000f8e02ff */
[----:B------:R-:W-:Y:S01]  /*112a0*/  IMAD R13, R6, UR5, R13 ;  /* 0x00000005060d7c24 */ /* 0x000fe2000f8e020d */
[----:B------:R-:W2:Y:S01]  /*112b0*/  LDC.64 R4, c[0x0][0x3f8] ;  /* 0x0000fe00ff047b82 */ /* 0x000ea20000000a00 */
[----:B-1----:R-:W-:-:S13]  /*112c0*/  ISETP.NE.AND P2, PT, R10, 0x1, PT ;  /* 0x000000010a00780c */ /* 0x002fda0003f45270 */
[----:B------:R-:W1:Y:S02]  /*112d0*/  @P2 LDC.64 R2, c[0x0][0x420] ;  /* 0x00010800ff022b82 */ /* 0x000e640000000a00 */
[----:B-1----:R-:W-:-:S05]  /*112e0*/  @P2 IMAD.HI.U32 R2, R8, R2, RZ ;  /* 0x0000000208022227 */ /* 0x002fca00078e00ff */
[----:B------:R-:W-:-:S04]  /*112f0*/  @P2 SHF.R.U32.HI R11, RZ, R3, R2 ;  /* 0x00000003ff0b2219 */ /* 0x000fc80000011602 */
[----:B------:R-:W-:Y:S02]  /*11300*/  SHF.R.S32.HI R3, RZ, 0x1f, R11 ;  /* 0x0000001fff037819 */ /* 0x000fe4000001140b */
[----:B------:R-:W-:-:S05]  /*11310*/  MOV R2, R11 ;  /* 0x0000000b00027202 */ /* 0x000fca0000000f00 */
[----:B------:R-:W-:-:S04]  /*11320*/  IMAD.WIDE.U32 R2, R6, UR4, R2 ;  /* 0x0000000406027c25 */ /* 0x000fc8000f8e0002 */
[----:B------:R-:W-:Y:S01]  /*11330*/  IMAD.IADD R3, R13, 0x1, R3 ;  /* 0x000000010d037824 */ /* 0x000fe200078e0203 */
[----:B--2---:R-:W-:-:S04]  /*11340*/  LEA R4, P2, R2, R4, 0x2 ;  /* 0x0000000402047211 */ /* 0x004fc800078410ff */
[----:B------:R-:W-:-:S05]  /*11350*/  LEA.HI.X R5, R2, R5, R3, 0x2, P2 ;  /* 0x0000000502057211 */ /* 0x000fca00010f1403 */
[----:B------:R1:W5:Y:S01]  /*11360*/  LDG.E R4, desc[UR50][R4.64] ;  /* 0x0000003204047981 */ /* 0x000362000c1e1900 */
[----:B------:R-:W-:-:S05]  /*11370*/  IADD3 R3, -R11, RZ, RZ ;  /* 0x000000ff0b037210 */ /* 0x000fca0007ffe1ff */
[----:B------:R-:W-:-:S07]  /*11380*/  IMAD R10, R10, R3, R8 ;  /* 0x000000030a0a7224 */ /* 0x000fce00078e0208 */
.L_x_1421:
[----:B------:R-:W-:Y:S01]  /*11390*/  LEA R3, R9, UR37, 0x3 ;  /* 0x0000002509037c11 */ /* 0x000fe2000f8e18ff */
[----:B-1----:R-:W1:Y:S01]  /*113a0*/  S2R R5, SR_TID.X ;  /* 0x0000000000057919 */ /* 0x002e620000002100 */
[----:B------:R-:W-:-:S04]  /*113b0*/  SHF.L.U32 R2, R17, 0x1f, RZ ;  /* 0x0000001f11027819 */ /* 0x000fc800000006ff */
[----:B------:R-:W2:Y:S01]  /*113c0*/  SYNCS.PHASECHK.TRANS64.TRYWAIT P3, [R3+URZ+0x28c40], R2 ;  /* 0x028c4002030075a7 */ /* 0x000ea2000806017f */
[----:B-1----:R-:W-:-:S04]  /*113d0*/  LOP3.LUT R5, R5, 0x7f, RZ, 0xc0, !PT ;  /* 0x0000007f05057812 */ /* 0x002fc800078ec0ff */
[----:B------:R-:W-:Y:S01]  /*113e0*/  ISETP.NE.AND P2, PT, R5, RZ, PT ;  /* 0x000000ff0500720c */ /* 0x000fe20003f45270 */
[----:B--2---:R-:W-:-:S12]  /*113f0*/  @!P3 BRA `(.L_x_1422) ;  /* 0x000000180024b947 */ /* 0x004fd80003800000 */
.L_x_1459:
[----:B------:R-:W-:Y:S05]  /*11400*/  @P2 BRA `(.L_x_1423) ;  /* 0x0000000000142947 */ /* 0x000fea0003800000 */
[----:B------:R-:W-:Y:S01]  /*11410*/  ISETP.NE.AND P3, PT, R19, RZ, PT ;  /* 0x000000ff1300720c */ /* 0x000fe20003f65270 */
[----:B------:R-:W-:-:S04]  /*11420*/  IMAD.MOV.U32 R12, RZ, RZ, 0x2000 ;  /* 0x00002000ff0c7424 */ /* 0x000fc800078e00ff */
[----:B------:R2:W-:Y:S08]  /*11430*/  SYNCS.ARRIVE.TRANS64 RZ, [R3+URZ+0x28c30], R12 ;  /* 0x028c300c03ff79a7 */ /* 0x0005f0000800003f */
[----:B------:R-:W-:Y:S05]  /*11440*/  @!P3 BRA `(.L_x_1423) ;  /* 0x000000000004b947 */ /* 0x000fea0003800000 */
[----:B------:R-:W-:Y:S01]  /*11450*/  BPT.TRAP 0x1 ;  /* 0x000000040000795c */ /* 0x000fe20000300000 */
.L_x_1423:
[----:B------:R-:W-:Y:S01]  /*11460*/  R2UR UR8, R9 ;  /* 0x00000000090872ca */ /* 0x000fe200000e0000 */
        /* <DEDUP_REMOVED lines=9> */
[----:B------:R-:W-:-:S03]  /*11500*/  R2UR UR11, R5 ;  /* 0x00000000050b72ca */ /* 0x000fc600000e0000 */
[----:B------:R-:W-:Y:S02]  /*11510*/  ULEA UR8, UR8, UR37, 0xd ;  /* 0x0000002508087291 */ /* 0x000fe4000f8e683f */
[----:B------:R-:W-:Y:S02]  /*11520*/  UIADD3 UR9, UR9, 0x28c30, URZ ;  /* 0x00028c3009097890 */ /* 0x000fe4000fffe03f */
[----:B------:R-:W-:-:S09]  /*11530*/  UIADD3 UR8, UR8, 0x22400, URZ ;  /* 0x0002240008087890 */ /* 0x000fd2000fffe03f */
[----:B------:R3:W-:Y:S01]  /*11540*/  UTMALDG.4D [UR8], [UR6], desc[UR14] ;  /* 0x00000e08060075b4 */ /* 0x0007e20008019000 */
[----:B------:R-:W4:Y:S02]  /*11550*/  SYNCS.PHASECHK.TRANS64.TRYWAIT P3, [R3+URZ+0x28c60], R2 ;  /* 0x028c6002030075a7 */ /* 0x000f24000806017f */
[----:B---34-:R-:W-:Y:S05]  /*11560*/  @!P3 BRA `(.L_x_1424) ;  /* 0x0000001400dcb947 */ /* 0x018fea0003800000 */
.L_x_1460:
[----:B------:R-:W-:Y:S05]  /*11570*/  @P2 BRA `(.L_x_1425) ;  /* 0x0000000000142947 */ /* 0x000fea0003800000 */
[----:B------:R-:W-:Y:S01]  /*11580*/  ISETP.NE.AND P2, PT, R19, RZ, PT ;  /* 0x000000ff1300720c */ /* 0x000fe20003f45270 */
[----:B-1-3--:R-:W-:-:S04]  /*11590*/  IMAD.MOV.U32 R2, RZ, RZ, 0x10000 ;  /* 0x00010000ff027424 */ /* 0x00afc800078e00ff */
[----:B------:R4:W-:Y:S08]  /*115a0*/  SYNCS.ARRIVE.TRANS64 RZ, [R3+URZ+0x28c50], R2 ;  /* 0x028c500203ff79a7 */ /* 0x0009f0000800003f */
[----:B------:R-:W-:Y:S05]  /*115b0*/  @!P2 BRA `(.L_x_1425) ;  /* 0x000000000004a947 */ /* 0x000fea0003800000 */
[----:B------:R-:W-:Y:S01]  /*115c0*/  BPT.TRAP 0x1 ;  /* 0x000000040000795c */ /* 0x000fe20000300000 */
.L_x_1425:
        /* <DEDUP_REMOVED lines=25> */
[----:B------:R5:W-:Y:S02]  /*11760*/  UTMALDG.4D [UR8], [UR14], desc[UR6] ;  /* 0x000006080e0075b4 */ /* 0x000be40008019000 */
[----:B-----5:R-:W-:Y:S01]  /*11770*/  UMOV UR8, UR18 ;  /* 0x0000001200087c82 */ /* 0x020fe20008000000 */
[----:B------:R-:W-:Y:S01]  /*11780*/  UMOV UR10, UR21 ;  /* 0x00000015000a7c82 */ /* 0x000fe20008000000 */
[----:B------:R-:W-:Y:S01]  /*11790*/  UIADD3 UR18, UR16, 0xa400, URZ ;  /* 0x0000a40010127890 */ /* 0x000fe2000fffe03f */
[----:B------:R5:W-:Y:S02]  /*117a0*/  UTMALDG.4D [UR8], [UR14], desc[UR6] ;  /* 0x000006080e0075b4 */ /* 0x000be40008019000 */
[----:B-----5:R-:W-:Y:S01]  /*117b0*/  UMOV UR8, UR19 ;  /* 0x0000001300087c82 */ /* 0x020fe20008000000 */
[----:B------:R-:W-:Y:S01]  /*117c0*/  UMOV UR10, UR22 ;  /* 0x00000016000a7c82 */ /* 0x000fe20008000000 */
[----:B------:R-:W-:Y:S01]  /*117d0*/  UIADD3 UR19, UR16, 0xc400, URZ ;  /* 0x0000c40010137890 */ /* 0x000fe2000fffe03f */
[----:B------:R5:W-:Y:S01]  /*117e0*/  UTMALDG.4D [UR8], [UR14], desc[UR6] ;  /* 0x000006080e0075b4 */ /* 0x000be20008019000 */
[----:B------:R-:W-:Y:S01]  /*117f0*/  UIADD3 UR16, UR16, 0xe400, URZ ;  /* 0x0000e40010107890 */ /* 0x000fe2000fffe03f */
[----:B-----5:R-:W-:Y:S01]  /*11800*/  UMOV UR8, UR17 ;  /* 0x0000001100087c82 */ /* 0x020fe20008000000 */
[----:B------:R-:W-:Y:S01]  /*11810*/  UMOV UR10, UR23 ;  /* 0x00000017000a7c82 */ /* 0x000fe20008000000 */
[----:B------:R-:W-:Y:S01]  /*11820*/  UMOV UR17, 0x180 ;  /* 0x0000018000117882 */ /* 0x000fe20000000000 */
[----:B------:R5:W-:Y:S02]  /*11830*/  UTMALDG.4D [UR8], [UR14], desc[UR6] ;  /* 0x000006080e0075b4 */ /* 0x000be40008019000 */
[----:B-----5:R-:W-:Y:S01]  /*11840*/  UMOV UR8, UR18 ;  /* 0x0000001200087c82 */ /* 0x020fe20008000000 */
[----:B------:R-:W-:-:S02]  /*11850*/  UMOV UR10, UR24 ;  /* 0x00000018000a7c82 */ /* 0x000fc40008000000 */
[----:B------:R5:W-:Y:S02]  /*11860*/  UTMALDG.4D [UR8], [UR14], desc[UR6] ;  /* 0x000006080e0075b4 */ /* 0x000be40008019000 */
[----:B-----5:R-:W-:Y:S01]  /*11870*/  UMOV UR8, UR19 ;  /* 0x0000001300087c82 */ /* 0x020fe20008000000 */
[----:B------:R-:W-:Y:S01]  /*11880*/  UMOV UR10, UR17 ;  /* 0x00000011000a7c82 */ /* 0x000fe20008000000 */
[----:B------:R-:W-:Y:S01]  /*11890*/  UMOV UR17, 0x1c0 ;  /* 0x000001c000117882 */ /* 0x000fe20000000000 */
[----:B------:R5:W-:Y:S02]  /*118a0*/  UTMALDG.4D [UR8], [UR14], desc[UR6] ;  /* 0x000006080e0075b4 */ /* 0x000be40008019000 */
[----:B-----5:R-:W-:Y:S01]  /*118b0*/  UMOV UR8, UR16 ;  /* 0x0000001000087c82 */ /* 0x020fe20008000000 */
[----:B------:R-:W-:Y:S02]  /*118c0*/  UMOV UR10, UR17 ;  /* 0x00000011000a7c82 */ /* 0x000fe40008000000 */
[----:B------:R1:W-:Y:S02]  /*118d0*/  UTMALDG.4D [UR8], [UR14], desc[UR6] ;  /* 0x000006080e0075b4 */ /* 0x0003e40008019000 */
[----:B-1----:R-:W-:Y:S01]  /*118e0*/  NOP ;  /* 0x0000000000007918 */ /* 0x002fe20000000000 */
.L_x_1420:
[----:B------:R-:W-:Y:S05]  /*118f0*/  BSYNC B1 ;  /* 0x0000000000017941 */ /* 0x000fea0003800000 */
.L_x_1419:
[----:B------:R-:W-:Y:S01]  /*11900*/  IADD3 R9, R9, 0x1, RZ ;  /* 0x0000000109097810 */ /* 0x000fe20007ffe0ff */
[----:B------:R-:W-:Y:S03]  /*11910*/  BSSY B1, `(.L_x_1426) ;  /* 0x0000070000017945 */ /* 0x000fe60003800000 */
[----:B------:R-:W-:-:S04]  /*11920*/  ISETP.NE.AND P2, PT, R9, 0x2, PT ;  /* 0x000000020900780c */ /* 0x000fc80003f45270 */
[----:B---34-:R-:W-:Y:S02]  /*11930*/  SEL R2, RZ, 0x1, P2 ;  /* 0x00000001ff027807 */ /* 0x018fe40001000000 */
[----:B------:R-:W-:Y:S01]  /*11940*/  SEL R16, R9, RZ, P2 ;  /* 0x000000ff09107207 */ /* 0x000fe20001000000 */
[----:B------:R-:W-:Y:S01]  /*11950*/  VIADD R9, R8, 0xffffffff ;  /* 0xffffffff08097836 */ /* 0x000fe20000000000 */
[----:B------:R-:W-:Y:S01]  /*11960*/  LOP3.LUT R17, R17, R2, RZ, 0x3c, !PT ;  /* 0x0000000211117212 */ /* 0x000fe200078e3cff */
[----:B------:R-:W-:Y:S06]  /*11970*/  @!P6 BRA `(.L_x_1427) ;  /* 0x0000000400a4e947 */ /* 0x000fec0003800000 */
[----:B------:R-:W-:Y:S01]  /*11980*/  MOV R10, R9 ;  /* 0x00000009000a7202 */ /* 0x000fe20000000f00 */
[----:B------:R-:W-:Y:S06]  /*11990*/  @!P0 BRA `(.L_x_1428) ;  /* 0x0000000000448947 */ /* 0x000fec0003800000 */
[----:B------:R-:W1:Y:S02]  /*119a0*/  LDC R11, c[0x0][0x41c] ;  /* 0x00010700ff0b7b82 */ /* 0x000e640000000800 */
[----:B-1----:R-:W-:-:S13]  /*119b0*/  ISETP.NE.AND P2, PT, R11, 0x1, PT ;  /* 0x000000010b00780c */ /* 0x002fda0003f45270 */
[----:B--2---:R-:W1:Y:S02]  /*119c0*/  @P2 LDC.64 R2, c[0x0][0x420] ;  /* 0x00010800ff022b82 */ /* 0x004e640000000a00 */
[----:B-1----:R-:W-:-:S04]  /*119d0*/  @P2 IMAD.HI.U32 R4, R10, R2, RZ ;  /* 0x000000020a042227 */ /* 0x002fc800078e00ff */
[----:B------:R-:W-:Y:S01]  /*119e0*/  IMAD.MOV.U32 R2, RZ, RZ, R10 ;  /* 0x000000ffff027224 */ /* 0x000fe200078e000a */
[----:B------:R-:W-:Y:S02]  /*119f0*/  @P2 SHF.R.U32.HI R2, RZ, R3, R4 ;  /* 0x00000003ff022219 */ /* 0x000fe40000011604 */
[----:B------:R-:W1:Y:S02]  /*11a00*/  LDC.64 R4, c[0x0][0x3f8] ;  /* 0x0000fe00ff047b82 */ /* 0x000e640000000a00 */
[----:B------:R-:W-:-:S05]  /*11a10*/  IADD3 R3, -R2, RZ, RZ ;  /* 0x000000ff02037210 */ /* 0x000fca0007ffe1ff */
[----:B------:R-:W-:Y:S01]  /*11a20*/  IMAD R10, R11, R3, R10 ;  /* 0x000000030b0a7224 */ /* 0x000fe200078e020a */
[----:B------:R-:W-:Y:S01]  /*11a30*/  SHF.R.S32.HI R3, RZ, 0x1f, R2 ;  /* 0x0000001fff037819 */ /* 0x000fe20000011402 */
[----:B------:R-:W-:-:S04]  /*11a40*/  IMAD R11, R7, UR4, RZ ;  /* 0x00000004070b7c24 */ /* 0x000fc8000f8e02ff */
[C---:B------:R-:W-:Y:S02]  /*11a50*/  IMAD R11, R6.reuse, UR5, R11 ;  /* 0x00000005060b7c24 */ /* 0x040fe4000f8e020b */
[----:B------:R-:W-:-:S04]  /*11a60*/  IMAD.WIDE.U32 R2, R6, UR4, R2 ;  /* 0x0000000406027c25 */ /* 0x000fc8000f8e0002 */
[----:B------:R-:W-:Y:S01]  /*11a70*/  IMAD.IADD R3, R11, 0x1, R3 ;  /* 0x000000010b037824 */ /* 0x000fe200078e0203 */
[----:B-1----:R-:W-:-:S04]  /*11a80*/  LEA R4, P2, R2, R4, 0x2 ;  /* 0x0000000402047211 */ /* 0x002fc800078410ff */
[----:B------:R-:W-:-:S05]  /*11a90*/  LEA.HI.X R5, R2, R5, R3, 0x2, P2 ;  /* 0x0000000502057211 */ /* 0x000fca00010f1403 */
[----:B------:R1:W5:Y:S04]  /*11aa0*/  LDG.E R4, desc[UR50][R4.64] ;  /* 0x0000003204047981 */ /* 0x000368000c1e1900 */
.L_x_1428:
[----:B------:R-:W-:Y:S01]  /*11ab0*/  LEA R2, R16, UR37, 0x3 ;  /* 0x0000002510027c11 */ /* 0x000fe2000f8e18ff */
[----:B-1----:R-:W1:Y:S01]  /*11ac0*/  S2R R5, SR_TID.X ;  /* 0x0000000000057919 */ /* 0x002e620000002100 */
[----:B--2---:R-:W-:-:S04]  /*11ad0*/  SHF.L.U32 R3, R17, 0x1f, RZ ;  /* 0x0000001f11037819 */ /* 0x004fc800000006ff */
[----:B------:R-:W2:Y:S01]  /*11ae0*/  SYNCS.PHASECHK.TRANS64.TRYWAIT P3, [R2+URZ+0x28c40], R3 ;  /* 0x028c4003020075a7 */ /* 0x000ea2000806017f */
[----:B-1----:R-:W-:-:S04]  /*11af0*/  LOP3.LUT R5, R5, 0x7f, RZ, 0xc0, !PT ;  /* 0x0000007f05057812 */ /* 0x002fc800078ec0ff */
[----:B------:R-:W-:Y:S01]  /*11b00*/  ISETP.NE.AND P2, PT, R5, RZ, PT ;  /* 0x000000ff0500720c */ /* 0x000fe20003f45270 */
[----:B--2---:R-:W-:-:S12]  /*11b10*/  @!P3 BRA `(.L_x_1429) ;  /* 0x000000100084b947 */ /* 0x004fd80003800000 */
.L_x_1461:
[----:B------:R-:W-:Y:S05]  /*11b20*/  @P2 BRA `(.L_x_1430) ;  /* 0x0000000000142947 */ /* 0x000fea0003800000 */
[----:B------:R-:W-:Y:S02]  /*11b30*/  ISETP.NE.AND P3, PT, R19, RZ, PT ;  /* 0x000000ff1300720c */ /* 0x000fe40003f65270 */
[----:B------:R-:W-:-:S04]  /*11b40*/  MOV R5, 0x2000 ;  /* 0x0000200000057802 */ /* 0x000fc80000000f00 */
[----:B------:R2:W-:Y:S07]  /*11b50*/  SYNCS.ARRIVE.TRANS64 RZ, [R2+URZ+0x28c30], R5 ;  /* 0x028c300502ff79a7 */ /* 0x0005ee000800003f */
[----:B------:R-:W-:Y:S05]  /*11b60*/  @!P3 BRA `(.L_x_1430) ;  /* 0x000000000004b947 */ /* 0x000fea0003800000 */
[----:B------:R-:W-:Y:S01]  /*11b70*/  BPT.TRAP 0x1 ;  /* 0x000000040000795c */ /* 0x000fe20000300000 */
.L_x_1430:
[----:B------:R-:W-:Y:S01]  /*11b80*/  R2UR UR8, R16 ;  /* 0x00000000100872ca */ /* 0x000fe200000e0000 */
[----:B--2---:R-:W-:Y:S01]  /*11b90*/  IMAD.SHL.U32 R5, R10, 0x40, RZ ;  /* 0x000000400a057824 */ /* 0x004fe200078e00ff */
        /* <DEDUP_REMOVED lines=13> */
[----:B------:R-:W3:Y:S02]  /*11c70*/  SYNCS.PHASECHK.TRANS64.TRYWAIT P3, [R2+URZ+0x28c60], R3 ;  /* 0x028c6003020075a7 */ /* 0x000ee4000806017f */
[----:B--23--:R-:W-:Y:S05]  /*11c80*/  @!P3 BRA `(.L_x_1431) ;  /* 0x00000010003cb947 */ /* 0x00cfea0003800000 */
.L_x_1462:
[----:B------:R-:W-:Y:S05]  /*11c90*/  @P2 BRA `(.L_x_1432) ;  /* 0x0000000000142947 */ /* 0x000fea0003800000 */
[----:B------:R-:W-:Y:S02]  /*11ca0*/  ISETP.NE.AND P2, PT, R19, RZ, PT ;  /* 0x000000ff1300720c */ /* 0x000fe40003f45270 */
[----:B-12---:R-:W-:-:S04]  /*11cb0*/  MOV R3, 0x10000 ;  /* 0x0001000000037802 */ /* 0x006fc80000000f00 */
[----:B------:R3:W-:Y:S07]  /*11cc0*/  SYNCS.ARRIVE.TRANS64 RZ, [R2+URZ+0x28c50], R3 ;  /* 0x028c500302ff79a7 */ /* 0x0007ee000800003f */
[----:B------:R-:W-:Y:S05]  /*11cd0*/  @!P2 BRA `(.L_x_1432) ;  /* 0x000000000004a947 */ /* 0x000fea0003800000 */
[----:B------:R-:W-:Y:S01]  /*11ce0*/  BPT.TRAP 0x1 ;  /* 0x000000040000795c */ /* 0x000fe20000300000 */
.L_x_1432:
        /* <DEDUP_REMOVED lines=22> */
[----:B----4-:R-:W-:Y:S01]  /*11e50*/  UMOV UR8, UR17 ;  /* 0x0000001100087c82 */ /* 0x010fe20008000000 */
[----:B------:R-:W-:Y:S01]  /*11e60*/  UMOV UR10, UR18 ;  /* 0x00000012000a7c82 */ /* 0x000fe20008000000 */
[----:B------:R-:W-:Y:S01]  /*11e70*/  UIADD3 UR17, UR16, 0x8400, URZ ;  /* 0x0000840010117890 */ /* 0x000fe2000fffe03f */
[----:B------:R4:W-:Y:S01]  /*11e80*/  UTMALDG.4D [UR8], [UR14], desc[UR6] ;  /* 0x000006080e0075b4 */ /* 0x0009e20008019000 */
[----:B------:R-:W-:Y:S01]  /*11e90*/  UIADD3 UR18, UR16, 0xa400, URZ ;  /* 0x0000a40010127890 */ /* 0x000fe2000fffe03f */
[----:B----4-:R-:W-:Y:S01]  /*11ea0*/  UMOV UR8, UR19 ;  /* 0x0000001300087c82 */ /* 0x010fe20008000000 */
[----:B------:R-:W-:Y:S01]  /*11eb0*/  UMOV UR10, UR20 ;  /* 0x00000014000a7c82 */ /* 0x000fe20008000000 */
[----:B------:R-:W-:Y:S01]  /*11ec0*/  UIADD3 UR19, UR16, 0xc400, URZ ;  /* 0x0000c40010137890 */ /* 0x000fe2000fffe03f */
[----:B------:R4:W-:Y:S02]  /*11ed0*/  UTMALDG.4D [UR8], [UR14], desc[UR6] ;  /* 0x000006080e0075b4 */ /* 0x0009e40008019000 */
[----:B----4-:R-:W-:Y:S01]  /*11ee0*/  UMOV UR8, UR21 ;  /* 0x0000001500087c82 */ /* 0x010fe20008000000 */
[----:B------:R-:W-:-:S02]  /*11ef0*/  UMOV UR10, UR22 ;  /* 0x00000016000a7c82 */ /* 0x000fc40008000000 */
[----:B------:R4:W-:Y:S02]  /*11f00*/  UTMALDG.4D [UR8], [UR14], desc[UR6] ;  /* 0x000006080e0075b4 */ /* 0x0009e40008019000 */
[----:B----4-:R-:W-:Y:S01]  /*11f10*/  UMOV UR8, UR17 ;  /* 0x0000001100087c82 */ /* 0x010fe20008000000 */
[----:B------:R-:W-:Y:S01]  /*11f20*/  UMOV UR10, UR23 ;  /* 0x00000017000a7c82 */ /* 0x000fe20008000000 */
[----:B------:R-:W-:Y:S01]  /*11f30*/  UIADD3 UR17, UR16, 0xe400, URZ ;  /* 0x0000e40010117890 */ /* 0x000fe2000fffe03f */
[----:B------:R4:W-:Y:S02]  /*11f40*/  UTMALDG.4D [UR8], [UR14], desc[UR6] ;  /* 0x000006080e0075b4 */ /* 0x0009e40008019000 */
[----:B------:R-:W-:Y:S01]  /*11f50*/  UMOV UR16, 0x180 ;  /* 0x0000018000107882 */ /* 0x000fe20000000000 */
[----:B----4-:R-:W-:Y:S01]  /*11f60*/  UMOV UR8, UR18 ;  /* 0x0000001200087c82 */ /* 0x010fe20008000000 */
[----:B------:R-:W-:Y:S02]  /*11f70*/  UMOV UR10, UR24 ;  /* 0x00000018000a7c82 */ /* 0x000fe40008000000 */
[----:B------:R4:W-:Y:S02]  /*11f80*/  UTMALDG.4D [UR8], [UR14], desc[UR6] ;  /* 0x000006080e0075b4 */ /* 0x0009e40008019000 */
[----:B----4-:R-:W-:Y:S01]  /*11f90*/  UMOV UR8, UR19 ;  /* 0x0000001300087c82 */ /* 0x010fe20008000000 */
[----:B------:R-:W-:Y:S01]  /*11fa0*/  UMOV UR10, UR16 ;  /* 0x00000010000a7c82 */ /* 0x000fe20008000000 */
[----:B------:R-:W-:Y:S01]  /*11fb0*/  UMOV UR16, 0x1c0 ;  /* 0x000001c000107882 */ /* 0x000fe20000000000 */
[----:B------:R4:W-:Y:S02]  /*11fc0*/  UTMALDG.4D [UR8], [UR14], desc[UR6] ;  /* 0x000006080e0075b4 */ /* 0x0009e40008019000 */
[----:B----4-:R-:W-:Y:S01]  /*11fd0*/  UMOV UR8, UR17 ;  /* 0x0000001100087c82 */ /* 0x010fe20008000000 */
[----:B------:R-:W-:-:S02]  /*11fe0*/  UMOV UR10, UR16 ;  /* 0x00000010000a7c82 */ /* 0x000fc40008000000 */
[----:B------:R4:W-:Y:S02]  /*11ff0*/  UTMALDG.4D [UR8], [UR14], desc[UR6] ;  /* 0x000006080e0075b4 */ /* 0x0009e40008019000 */
[----:B----4-:R-:W-:Y:S01]  /*12000*/  NOP ;  /* 0x0000000000007918 */ /* 0x010fe20000000000 */
.L_x_1427:
[----:B------:R-:W-:Y:S05]  /*12010*/  BSYNC B1 ;  /* 0x0000000000017941 */ /* 0x000fea0003800000 */
.L_x_1426:
[----:B------:R-:W-:Y:S01]  /*12020*/  ISETP.GT.AND P2, PT, R9, UR38, PT ;  /* 0x0000002609007c0c */ /* 0x000fe2000bf44270 */
[----:B------:R-:W-:-:S12]  /*12030*/  VIADD R8, R8, 0xfffffffe ;  /* 0xfffffffe08087836 */ /* 0x000fd80000000000 */
[----:B------:R-:W-:Y:S05]  /*12040*/  @P2 BRA `(.L_x_1433) ;  /* 0xfffffff000602947 */ /* 0x000fea000383ffff */
.L_x_1418:
[----:B------:R-:W-:Y:S05]  /*12050*/  BSYNC B0 ;  /* 0x0000000000007941 */ /* 0x000fea0003800000 */
.L_x_1409:
[----:B------:R-:W-:Y:S01]  /*12060*/  IADD3 R16, R16, 0x1, RZ ;  /* 0x0000000110107810 */ /* 0x000fe20007ffe0ff */
[----:B------:R-:W-:Y:S03]  /*12070*/  BSSY B0, `(.L_x_1434) ;  /* 0x0000011000007945 */ /* 0x000fe60003800000 */
[----:B------:R-:W-:-:S04]  /*12080*/  ISETP.NE.AND P0, PT, R16, 0x2, PT ;  /* 0x000000021000780c */ /* 0x000fc80003f05270 */
[----:B------:R-:W-:-:S04]  /*12090*/  SEL R0, RZ, 0x1, P0 ;  /* 0x00000001ff007807 */ /* 0x000fc80000000000 */
[----:B------:R-:W-:Y:S01]  /*120a0*/  LOP3.LUT R17, R17, R0, RZ, 0x3c, !PT ;  /* 0x0000000011117212 */ /* 0x000fe200078e3cff */
[----:B------:R-:W-:Y:S06]  /*120b0*/  @P1 BRA `(.L_x_1435) ;  /* 0x0000000000301947 */ /* 0x000fec0003800000 */
[----:B-12---:R-:W1:Y:S01]  /*120c0*/  S2R R5, SR_LANEID ;  /* 0x0000000000057919 */ /* 0x006e620000000000 */
[----:B------:R-:W-:Y:S01]  /*120d0*/  VOTEU.ANY UR6, UPT, PT ;  /* 0x0000000000067886 */ /* 0x000fe200038e0100 */
[----:B---34-:R-:W2:Y:S01]  /*120e0*/  LDC.64 R2, c[0x0][0xdf0] ;  /* 0x00037c00ff027b82 */ /* 0x018ea20000000a00 */
        /* <DEDUP_REMOVED lines=8> */
[----:B-1----:R-:W-:-:S07]  /*12170*/  IADD3 R18, R0, UR44, R7 ;  /* 0x0000002c00127c10 */ /* 0x002fce000fffe007 */
.L_x_1435:
[----:B------:R-:W-:Y:S05]  /*12180*/  BSYNC B0 ;  /* 0x0000000000007941 */ /* 0x000fea0003800000 */
.L_x_1434:
[----:B------:R-:W-:Y:S01]  /*12190*/  SEL R16, R16, RZ, P0 ;  /* 0x000000ff10107207 */ /* 0x000fe20000000000 */
[----:B------:R-:W-:-:S07]  /*121a0*/  IMAD.MOV.U32 R13, RZ, RZ, R18 ;  /* 0x000000ffff0d7224 */ /* 0x000fce00078e0012 */
.L_x_1394:
[----:B------:R-:W-:Y:S05]  /*121b0*/  BSYNC B6 ;  /* 0x0000000000067941 */ /* 0x000fea0003800000 */
.L_x_1392:
[----:B------:R-:W-:-:S03]  /*121c0*/  UMOV UR6, 0xffffffff ;  /* 0xffffffff00067882 */ /* 0x000fc60000000000 */
[----:B------:R-:W-:Y:S05]  /*121d0*/  BRA.DIV UR6, `(.L_x_1436) ;  /* 0x0000000a06fc7947 */ /* 0x000fea000b800000 */
[----:B------:R1:W1:Y:S02]  /*121e0*/  SHFL.IDX PT, R14, R13, RZ, 0x1f ;  /* 0x00001fff0d0e7589 */ /* 0x00026400000e0000 */
.L_x_1465:
[----:B------:R-:W-:Y:S01]  /*121f0*/  ISETP.NE.AND P0, PT, R19, RZ, PT ;  /* 0x000000ff1300720c */ /* 0x000fe20003f05270 */
[----:B------:R-:W-:Y:S05]  /*12200*/  WARPSYNC.ALL ;  /* 0x0000000000007948 */ /* 0x000fea0003800000 */
[----:B------:R-:W-:Y:S01]  /*12210*/  BAR.SYNC.DEFER_BLOCKING 0x4, 0x120 ;  /* 0x0104800000007b1d */ /* 0x000fe20000010000 */
[----:B-1----:R-:W-:-:S05]  /*12220*/  MOV R18, R14 ;  /* 0x0000000e00127202 */ /* 0x002fca0000000f00 */
[----:B------:R-:W-:Y:S01]  /*12230*/  ULDC UR6, c[0x0][0xda8] ;  /* 0x00036a0000067ab9 */ /* 0x000fe20000000800 */
[----:B------:R-:W-:Y:S01]  /*12240*/  @!P0 MOV R0, 0x400 ;  /* 0x0000040000008802 */ /* 0x000fe20000000f00 */
[----:B--234-:R-:W1:Y:S03]  /*12250*/  @!P0 S2R R3, SR_CgaCtaId ;  /* 0x0000000000038919 */ /* 0x01ce660000008800 */
[----:B-1----:R-:W-:-:S05]  /*12260*/  @!P0 LEA R0, R3, R0, 0x18 ;  /* 0x0000000003008211 */ /* 0x002fca00078ec0ff */
[----:B------:R1:W-:Y:S01]  /*12270*/  @!P0 STS [R0+0x28cd0], R13 ;  /* 0x028cd00d00008388 */ /* 0x0003e20000000800 */
[----:B------:R-:W-:Y:S06]  /*12280*/  BAR.ARV 0x5, 0x120 ;  /* 0x0144800000007b1d */ /* 0x000fec0000002000 */
[----:B------:R-:W-:-:S13]  /*12290*/  ISETP.GE.AND P0, PT, R18, UR6, PT ;  /* 0x0000000612007c0c */ /* 0x000fda000bf06270 */
[----:B-1----:R-:W-:Y:S05]  /*122a0*/  @!P0 BRA `(.L_x_1437) ;  /* 0xffffffd000008947 */ /* 0x002fea000383ffff */
.L_x_1383:
[----:B------:R-:W1:Y:S01]  /*122b0*/  S2R R3, SR_CgaCtaId ;  /* 0x0000000000037919 */ /* 0x000e620000008800 */
[----:B------:R-:W-:Y:S01]  /*122c0*/  UIADD3 UR45, UR45, 0x1, URZ ;  /* 0x000000012d2d7890 */ /* 0x000fe2000fffe03f */
[----:B------:R-:W-:-:S03]  /*122d0*/  MOV R0, 0x400 ;  /* 0x0000040000007802 */ /* 0x000fc60000000f00 */
[----:B------:R-:W-:-:S04]  /*122e0*/  ULEA.HI UR4, UR45, UR45, URZ, 0x1 ;  /* 0x0000002d2d047291 */ /* 0x000fc8000f8f083f */
[----:B------:R-:W-:-:S04]  /*122f0*/  ULOP3.LUT UR4, UR4, 0xfffffffe, URZ, 0xc0, !UPT ;  /* 0xfffffffe04047892 */ /* 0x000fc8000f8ec03f */
[----:B------:R-:W-:Y:S01]  /*12300*/  UIADD3 UR4, UR45, -UR4, URZ ;  /* 0x800000042d047290 */ /* 0x000fe2000fffe03f */
[----:B-1----:R-:W-:-:S05]  /*12310*/  LEA R7, R3, R0, 0x18 ;  /* 0x0000000003077211 */ /* 0x002fca00078ec0ff */
[----:B------:R-:W-:-:S05]  /*12320*/  IMAD.U32 R0, RZ, RZ, UR4 ;  /* 0x00000004ff007e24 */ /* 0x000fca000f8e00ff */
[----:B------:R-:W-:-:S04]  /*12330*/  SHF.L.U32 R0, R0, 0x1f, RZ ;  /* 0x0000001f00007819 */ /* 0x000fc800000006ff */
[----:B------:R-:W1:Y:S02]  /*12340*/  SYNCS.PHASECHK.TRANS64.TRYWAIT P0, [R7+URZ+0x28c20], R0 ;  /* 0x028c2000070075a7 */ /* 0x000e64000800017f */
[----:B-1----:R-:W-:Y:S05]  /*12350*/  @!P0 BRA `(.L_x_1438) ;  /* 0x0000000800c08947 */ /* 0x002fea0003800000 */
.L_x_1466:
[----:B------:R-:W2:Y:S02]  /*12360*/  S2R R2, SR_TID.X ;  /* 0x0000000000027919 */ /* 0x000ea40000002100 */
[----:B--2---:R-:W-:-:S04]  /*12370*/  SHF.R.U32.HI R2, RZ, 0x5, R2 ;  /* 0x00000005ff027819 */ /* 0x004fc80000011602 */
[----:B------:R-:W-:-:S05]  /*12380*/  LOP3.LUT R2, R2, 0x3, RZ, 0xc0, !PT ;  /* 0x0000000302027812 */ /* 0x000fca00078ec0ff */
[----:B-1----:R-:W1:Y:S02]  /*12390*/  SHFL.IDX PT, R0, R2, RZ, 0x1f ;  /* 0x00001fff02007589 */ /* 0x002e6400000e0000 */
[----:B-1----:R-:W-:-:S13]  /*123a0*/  ISETP.NE.AND P0, PT, R0, RZ, PT ;  /* 0x000000ff0000720c */ /* 0x002fda0003f05270 */
[----:B------:R-:W-:Y:S05]  /*123b0*/  @P0 EXIT ;  /* 0x000000000000094d */ /* 0x000fea0003800000 */
[----:B------:R-:W-:Y:S01]  /*123c0*/  ELECT P0, URZ, PT ;  /* 0x00000000003f782f */ /* 0x000fe20003800000 */
[----:B------:R-:W-:-:S12]  /*123d0*/  BSSY B0, `(.L_x_1439) ;  /* 0x0000020000007945 */ /* 0x000fd80003800000 */
[----:B------:R-:W-:Y:S05]  /*123e0*/  @!P0 BRA `(.L_x_1440) ;  /* 0x0000000000788947 */ /* 0x000fea0003800000 */
[----:B------:R-:W-:-:S06]  /*123f0*/  ULOP3.LUT UR4, UR36, 0x2, URZ, 0xfc, !UPT ;  /* 0x0000000224047892 */ /* 0x000fcc000f8efc3f */
[----:B------:R-:W-:-:S04]  /*12400*/  MOV R0, UR4 ;  /* 0x0000000400007c02 */ /* 0x000fc80008000f00 */
[----:B------:R-:W-:-:S13]  /*12410*/  ISETP.NE.AND P2, PT, R0, 0x3, PT ;  /* 0x000000030000780c */ /* 0x000fda0003f45270 */
[----:B------:R-:W-:Y:S05]  /*12420*/  @!P2 BRA `(.L_x_1441) ;  /* 0x000000000004a947 */ /* 0x000fea0003800000 */
[----:B------:R-:W-:Y:S01]  /*12430*/  BPT.TRAP 0x1 ;  /* 0x000000040000795c */ /* 0x000fe20000300000 */
.L_x_1441:
[----:B------:R-:W-:Y:S01]  /*12440*/  VIADD R3, R7, 0x28c40 ;  /* 0x00028c4007037836 */ /* 0x000fe20000000000 */
[----:B------:R-:W-:Y:S01]  /*12450*/  SHF.L.U32 R4, R17, 0x1f, RZ ;  /* 0x0000001f11047819 */ /* 0x000fe200000006ff */
[----:B------:R-:W-:-:S03]  /*12460*/  VIADD R0, R16, 0x1 ;  /* 0x0000000110007836 */ /* 0x000fc60000000000 */
[----:B------:R-:W-:Y:S02]  /*12470*/  LEA R5, R16, R3, 0x3 ;  /* 0x0000000310057211 */ /* 0x000fe400078e18ff */
[----:B------:R-:W-:Y:S02]  /*12480*/  ISETP.NE.AND P1, PT, R0, 0x2, PT ;  /* 0x000000020000780c */ /* 0x000fe40003f25270 */
[----:B------:R-:W1:Y:S02]  /*12490*/  SYNCS.PHASECHK.TRANS64.TRYWAIT P0, [R5+URZ], R4 ;  /* 0x00000004050075a7 */ /* 0x000e64000800017f */
[----:B------:R-:W-:-:S04]  /*124a0*/  SEL R2, RZ, 0x1, P1 ;  /* 0x00000001ff027807 */ /* 0x000fc80000800000 */
[----:B------:R-:W-:Y:S02]  /*124b0*/  LOP3.LUT R17, R17, R2, RZ, 0x3c, !PT ;  /* 0x0000000211117212 */ /* 0x000fe400078e3cff */
[----:B------:R-:W-:Y:S02]  /*124c0*/  SEL R2, R0, RZ, P1 ;  /* 0x000000ff00027207 */ /* 0x000fe40000800000 */
[----:B------:R-:W-:Y:S02]  /*124d0*/  SHF.L.U32 R0, R17, 0x1f, RZ ;  /* 0x0000001f11007819 */ /* 0x000fe400000006ff */
[----:B------:R-:W-:Y:S01]  /*124e0*/  LEA R3, R2, R3, 0x3 ;  /* 0x0000000302037211 */ /* 0x000fe200078e18ff */
[----:B-1----:R-:W-:Y:S06]  /*124f0*/  @!P0 BRA `(.L_x_1442) ;  /* 0x00000008006c8947 */ /* 0x002fec0003800000 */
.L_x_1467:
[----:B------:R-:W2:Y:S02]  /*12500*/  SYNCS.PHASECHK.TRANS64.TRYWAIT P0, [R3+URZ], R0 ;  /* 0x00000000030075a7 */ /* 0x000ea4000800017f */
[----:B--2---:R-:W-:Y:S05]  /*12510*/  @!P0 BRA `(.L_x_1443) ;  /* 0x0000000800788947 */ /* 0x004fea0003800000 */
.L_x_1468:
[----:B------:R-:W-:Y:S05]  /*12520*/  @!P2 BRA `(.L_x_1444) ;  /* 0x000000000004a947 */ /* 0x000fea0003800000 */
[----:B------:R-:W-:Y:S01]  /*12530*/  BPT.TRAP 0x1 ;  /* 0x000000040000795c */ /* 0x000fe20000300000 */
.L_x_1444:
[----:B--2---:R-:W-:-:S05]  /*12540*/  VIADD R3, R7, 0x28c60 ;  /* 0x00028c6007037836 */ /* 0x004fca0000000000 */
[----:B-1----:R-:W-:-:S04]  /*12550*/  LEA R5, R16, R3, 0x3 ;  /* 0x0000000310057211 */ /* 0x002fc800078e18ff */
[----:B------:R-:W1:Y:S02]  /*12560*/  SYNCS.PHASECHK.TRANS64.TRYWAIT P0, [R5+URZ], R4 ;  /* 0x00000004050075a7 */ /* 0x000e64000800017f */
[----:B-1----:R-:W-:Y:S05]  /*12570*/  @!P0 BRA `(.L_x_1445) ;  /* 0x0000000800748947 */ /* 0x002fea0003800000 */
.L_x_1469:
[----:B------:R-:W-:-:S07]  /*12580*/  IMAD R3, R2, 0x8, R3 ;  /* 0x0000000802037824 */ /* 0x000fce00078e0203 */
.L_x_1446:
[----:B--2---:R2:W3:Y:S02]  /*12590*/  SYNCS.PHASECHK.TRANS64.TRYWAIT P0, [R3+URZ], R0 ;  /* 0x00000000030075a7 */ /* 0x0044e4000800017f */
[----:B---3--:R-:W-:Y:S05]  /*125a0*/  @!P0 NANOSLEEP.SYNCS 0x989680 ;  /* 0x009896800000895d */ /* 0x008fea0003900000 */
[----:B------:R-:W3:Y:S02]  /*125b0*/  @!P0 SYNCS.PHASECHK.TRANS64 P0, [R3+URZ], R0 ;  /* 0x00000000030085a7 */ /* 0x000ee4000800007f */
[----:B---3--:R-:W-:Y:S05]  /*125c0*/  @!P0 BRA `(.L_x_1446) ;  /* 0xfffffffc00f08947 */ /* 0x008fea000383ffff */
.L_x_1440:
[----:B------:R-:W-:Y:S05]  /*125d0*/  BSYNC B0 ;  /* 0x0000000000007941 */ /* 0x000fea0003800000 */
.L_x_1439:
[----:B------:R-:W-:Y:S05]  /*125e0*/  EXIT ;  /* 0x000000000000794d */ /* 0x000fea0003800000 */
.L_x_1289:
[----:B-1----:R-:W-:-:S04]  /*125f0*/  MOV R6, UR21 ;  /* 0x0000001500067c02 */ /* 0x002fc80008000f00 */
[----:B------:R1:W2:Y:S03]  /*12600*/  SYNCS.PHASECHK.TRANS64.TRYWAIT P1, [R6+URZ+0x28c50], R3 ;  /* 0x028c5003060075a7 */ /* 0x0002a6000802017f */
[----:B--2---:R-:W-:Y:S05]  /*12610*/  @!P1 NANOSLEEP.SYNCS 0x989680 ;  /* 0x009896800000995d */ /* 0x004fea0003900000 */
[----:B------:R-:W2:Y:S02]  /*12620*/  @!P1 SYNCS.PHASECHK.TRANS64 P1, [R6+URZ+0x28c50], R3 ;  /* 0x028c5003060095a7 */ /* 0x000ea4000802007f */
[----:B--2---:R-:W-:Y:S05]  /*12630*/  @!P1 BRA `(.L_x_1289) ;  /* 0xfffffffc00ec9947 */ /* 0x004fea000383ffff */
[----:B------:R-:W-:Y:S05]  /*12640*/  BRA `(.L_x_1447) ;  /* 0xfffffef400487947 */ /* 0x000fea000383ffff */
.L_x_1294:
[----:B--2---:R-:W-:-:S04]  /*12650*/  IMAD.U32 R5, RZ, RZ, UR21 ;  /* 0x00000015ff057e24 */ /* 0x004fc8000f8e00ff */
[----:B------:R2:W3:Y:S03]  /*12660*/  SYNCS.PHASECHK.TRANS64.TRYWAIT P1, [R5+URZ+0x28c50], R4 ;  /* 0x028c5004050075a7 */ /* 0x0004e6000802017f */
[----:B---3--:R-:W-:Y:S05]  /*12670*/  @!P1 NANOSLEEP.SYNCS 0x989680 ;  /* 0x009896800000995d */ /* 0x008fea0003900000 */
[----:B------:R-:W3:Y:S02]  /*12680*/  @!P1 SYNCS.PHASECHK.TRANS64 P1, [R5+URZ+0x28c50], R4 ;  /* 0x028c5004050095a7 */ /* 0x000ee4000802007f */
[----:B---3--:R-:W-:Y:S05]  /*12690*/  @!P1 BRA `(.L_x_1294) ;  /* 0xfffffffc00ec9947 */ /* 0x008fea000383ffff */
[----:B------:R-:W-:Y:S05]  /*126a0*/  BRA `(.L_x_1293) ;  /* 0xffffff0000447947 */ /* 0x000fea000383ffff */
.L_x_1303:
[----:B-1----:R-:W-:-:S04]  /*126b0*/  MOV R3, UR48 ;  /* 0x0000003000037c02 */ /* 0x002fc80008000f00 */
[----:B------:R1:W2:Y:S03]  /*126c0*/  SYNCS.PHASECHK.TRANS64.TRYWAIT P1, [R3+URZ+0x28c00], R0 ;  /* 0x028c0000030075a7 */ /* 0x0002a6000802017f */
[----:B--2---:R-:W-:Y:S05]  /*126d0*/  @!P1 NANOSLEEP.SYNCS 0x989680 ;  /* 0x009896800000995d */ /* 0x004fea0003900000 */
[----:B------:R-:W2:Y:S02]  /*126e0*/  @!P1 SYNCS.PHASECHK.TRANS64 P1, [R3+URZ+0x28c00], R0 ;  /* 0x028c0000030095a7 */ /* 0x000ea4000802007f */
[----:B--2---:R-:W-:Y:S05]  /*126f0*/  @!P1 BRA `(.L_x_1303) ;  /* 0xfffffffc00ec9947 */ /* 0x004fea000383ffff */
[----:B------:R-:W-:Y:S05]  /*12700*/  BRA `(.L_x_1448) ;  /* 0xffffff1400647947 */ /* 0x000fea000383ffff */
.L_x_1307:
[----:B---3--:R3:W4:Y:S02]  /*12710*/  SYNCS.PHASECHK.TRANS64.TRYWAIT P1, [R6+URZ+0x28c30], R13 ;  /* 0x028c300d060075a7 */ /* 0x008724000802017f */
[----:B----4-:R-:W-:Y:S05]  /*12720*/  @!P1 NANOSLEEP.SYNCS 0x989680 ;  /* 0x009896800000995d */ /* 0x010fea0003900000 */
[----:B------:R-:W4:Y:S02]  /*12730*/  @!P1 SYNCS.PHASECHK.TRANS64 P1, [R6+URZ+0x28c30], R13 ;  /* 0x028c300d060095a7 */ /* 0x000f24000802007f */
[----:B----4-:R-:W-:Y:S05]  /*12740*/  @!P1 BRA `(.L_x_1307) ;  /* 0xfffffffc00f09947 */ /* 0x010fea000383ffff */
[----:B------:R-:W-:Y:S05]  /*12750*/  BRA `(.L_x_1306) ;  /* 0xffffff1400807947 */ /* 0x000fea000383ffff */
.L_x_1319:
[----:B----4-:R4:W1:Y:S02]  /*12760*/  SYNCS.PHASECHK.TRANS64.TRYWAIT P3, [R6+URZ+0x28c50], R13 ;  /* 0x028c500d060075a7 */ /* 0x010864000806017f */
[----:B-1----:R-:W-:Y:S05]  /*12770*/  @!P3 NANOSLEEP.SYNCS 0x989680 ;  /* 0x009896800000b95d */ /* 0x002fea0003900000 */
[----:B------:R-:W1:Y:S02]  /*12780*/  @!P3 SYNCS.PHASECHK.TRANS64 P3, [R6+URZ+0x28c50], R13 ;  /* 0x028c500d0600b5a7 */ /* 0x000e64000806007f */
[----:B-1----:R-:W-:Y:S05]  /*12790*/  @!P3 BRA `(.L_x_1319) ;  /* 0xfffffffc00f0b947 */ /* 0x002fea000383ffff */
[----:B------:R-:W-:Y:S05]  /*127a0*/  BRA `(.L_x_1318) ;  /* 0xffffff3000ec7947 */ /* 0x000fea000383ffff */
.L_x_1327:
[----:B---3--:R-:W-:-:S04]  /*127b0*/  IMAD.U32 R11, RZ, RZ, UR27 ;  /* 0x0000001bff0b7e24 */ /* 0x008fc8000f8e00ff */
[----:B------:R3:W4:Y:S03]  /*127c0*/  SYNCS.PHASECHK.TRANS64.TRYWAIT P3, [R11+URZ+0x28c30], R10 ;  /* 0x028c300a0b0075a7 */ /* 0x000726000806017f */
[----:B----4-:R-:W-:Y:S05]  /*127d0*/  @!P3 NANOSLEEP.SYNCS 0x989680 ;  /* 0x009896800000b95d */ /* 0x010fea0003900000 */
[----:B------:R-:W4:Y:S02]  /*127e0*/  @!P3 SYNCS.PHASECHK.TRANS64 P3, [R11+URZ+0x28c30], R10 ;  /* 0x028c300a0b00b5a7 */ /* 0x000f24000806007f */
[----:B----4-:R-:W-:Y:S05]  /*127f0*/  @!P3 BRA `(.L_x_1327) ;  /* 0xfffffffc00ecb947 */ /* 0x010fea000383ffff */
[----:B------:R-:W-:Y:S05]  /*12800*/  BRA `(.L_x_1326) ;  /* 0xffffff3800207947 */ /* 0x000fea000383ffff */
.L_x_1339:
[----:B---3--:R3:W4:Y:S02]  /*12810*/  SYNCS.PHASECHK.TRANS64.TRYWAIT P3, [R13+URZ+0x28c50], R10 ;  /* 0x028c500a0d0075a7 */ /* 0x008724000806017f */
[----:B----4-:R-:W-:Y:S05]  /*12820*/  @!P3 NANOSLEEP.SYNCS 0x989680 ;  /* 0x009896800000b95d */ /* 0x010fea0003900000 */
[----:B------:R-:W4:Y:S02]  /*12830*/  @!P3 SYNCS.PHASECHK.TRANS64 P3, [R13+URZ+0x28c50], R10 ;  /* 0x028c500a0d00b5a7 */ /* 0x000f24000806007f */
[----:B----4-:R-:W-:Y:S05]  /*12840*/  @!P3 BRA `(.L_x_1339) ;  /* 0xfffffffc00f0b947 */ /* 0x010fea000383ffff */
[----:B------:R-:W-:Y:S05]  /*12850*/  BRA `(.L_x_1338) ;  /* 0xffffff5800c87947 */ /* 0x000fea000383ffff */
.L_x_1348:
[----:B----4-:R-:W-:-:S04]  /*12860*/  MOV R8, UR25 ;  /* 0x0000001900087c02 */ /* 0x010fc80008000f00 */
[----:B------:R4:W1:Y:S03]  /*12870*/  SYNCS.PHASECHK.TRANS64.TRYWAIT P3, [R8+URZ+0x28c30], R9 ;  /* 0x028c3009080075a7 */ /* 0x000866000806017f */
[----:B-1----:R-:W-:Y:S05]  /*12880*/  @!P3 NANOSLEEP.SYNCS 0x989680 ;  /* 0x009896800000b95d */ /* 0x002fea0003900000 */
[----:B------:R-:W1:Y:S02]  /*12890*/  @!P3 SYNCS.PHASECHK.TRANS64 P3, [R8+URZ+0x28c30], R9 ;  /* 0x028c30090800b5a7 */ /* 0x000e64000806007f */
[----:B-1----:R-:W-:Y:S05]  /*128a0*/  @!P3 BRA `(.L_x_1348) ;  /* 0xfffffffc00ecb947 */ /* 0x002fea000383ffff */
[----:B------:R-:W-:Y:S05]  /*128b0*/  BRA `(.L_x_1347) ;  /* 0xffffff60003c7947 */ /* 0x000fea000383ffff */
.L_x_1352:
[----:B---3--:R3:W4:Y:S02]  /*128c0*/  SYNCS.PHASECHK.TRANS64.TRYWAIT P3, [R170+URZ+0x28c50], R9 ;  /* 0x028c5009aa0075a7 */ /* 0x008724000806017f */
[----:B----4-:R-:W-:Y:S05]  /*128d0*/  @!P3 NANOSLEEP.SYNCS 0x989680 ;  /* 0x009896800000b95d */ /* 0x010fea0003900000 */
[----:B------:R-:W4:Y:S02]  /*128e0*/  @!P3 SYNCS.PHASECHK.TRANS64 P3, [R170+URZ+0x28c50], R9 ;  /* 0x028c5009aa00b5a7 */ /* 0x000f24000806007f */
[----:B----4-:R-:W-:Y:S05]  /*128f0*/  @!P3 BRA `(.L_x_1352) ;  /* 0xfffffffc00f0b947 */ /* 0x010fea000383ffff */
[----:B------:R-:W-:Y:S05]  /*12900*/  BRA `(.L_x_1351) ;  /* 0xffffff7800607947 */ /* 0x000fea000383ffff */
.L_x_1358:
[----:B------:R-:W-:-:S04]  /*12910*/  IMAD.U32 R7, RZ, RZ, UR27 ;  /* 0x0000001bff077e24 */ /* 0x000fc8000f8e00ff */
[----:B------:R1:W1:Y:S03]  /*12920*/  SYNCS.PHASECHK.TRANS64.TRYWAIT P2, [R7+URZ+0x28c30], R10 ;  /* 0x028c300a070075a7 */ /* 0x000266000804017f */
[----:B-1----:R-:W-:Y:S05]  /*12930*/  @!P2 NANOSLEEP.SYNCS 0x989680 ;  /* 0x009896800000a95d */ /* 0x002fea0003900000 */
[----:B------:R-:W1:Y:S02]  /*12940*/  @!P2 SYNCS.PHASECHK.TRANS64 P2, [R7+URZ+0x28c30], R10 ;  /* 0x028c300a0700a5a7 */ /* 0x000e64000804007f */
[----:B-1----:R-:W-:Y:S05]  /*12950*/  @!P2 BRA `(.L_x_1358) ;  /* 0xfffffffc00eca947 */ /* 0x002fea000383ffff */
[----:B------:R-:W-:Y:S05]  /*12960*/  BRA `(.L_x_1357) ;  /* 0xffffff7c00507947 */ /* 0x000fea000383ffff */
.L_x_1370:
[----:B---3--:R3:W4:Y:S02]  /*12970*/  SYNCS.PHASECHK.TRANS64.TRYWAIT P2, [R15+URZ+0x28c50], R10 ;  /* 0x028c500a0f0075a7 */ /* 0x008724000804017f */
[----:B----4-:R-:W-:Y:S05]  /*12980*/  @!P2 NANOSLEEP.SYNCS 0x989680 ;  /* 0x009896800000a95d */ /* 0x010fea0003900000 */
[----:B------:R-:W4:Y:S02]  /*12990*/  @!P2 SYNCS.PHASECHK.TRANS64 P2, [R15+URZ+0x28c50], R10 ;  /* 0x028c500a0f00a5a7 */ /* 0x000f24000804007f */
[----:B----4-:R-:W-:Y:S05]  /*129a0*/  @!P2 BRA `(.L_x_1370) ;  /* 0xfffffffc00f0a947 */ /* 0x010fea000383ffff */
[----:B------:R-:W-:Y:S05]  /*129b0*/  BRA `(.L_x_1369) ;  /* 0xffffff9c00f87947 */ /* 0x000fea000383ffff */
.L_x_1398:
[----:B------:R-:W1:Y:S01]  /*129c0*/  S2R R7, SR_TID.X ;  /* 0x0000000000077919 */ /* 0x000e620000002100 */
[----:B------:R-:W-:Y:S01]  /*129d0*/  IMAD.MOV.U32 R12, RZ, RZ, RZ ;  /* 0x000000ffff0c7224 */ /* 0x000fe200078e00ff */
[----:B------:R-:W-:Y:S01]  /*129e0*/  MOV R11, 0x1f ;  /* 0x0000001f000b7802 */ /* 0x000fe20000000f00 */
[----:B------:R-:W-:Y:S01]  /*129f0*/  IMAD.MOV.U32 R15, RZ, RZ, -0x1 ;  /* 0xffffffffff0f7424 */ /* 0x000fe200078e00ff */
[----:B-1----:R-:W-:-:S04]  /*12a00*/  SHF.R.U32.HI R7, RZ, 0x5, R7 ;  /* 0x00000005ff077819 */ /* 0x002fc80000011607 */
[----:B------:R-:W-:-:S04]  /*12a10*/  LOP3.LUT R7, R7, 0x3, RZ, 0xc0, !PT ;  /* 0x0000000307077812 */ /* 0x000fc800078ec0ff */
[----:B------:R-:W-:-:S07]  /*12a20*/  MOV R13, R7 ;  /* 0x00000007000d7202 */ /* 0x000fce0000000f00 */
[----:B------:R-:W-:Y:S05]  /*12a30*/  WARPSYNC.COLLECTIVE R15, `(.L_x_1449) ;  /* 0x000000000f087348 */ /* 0x000fea0003c00000 */
[----:B------:R1:W2:Y:S02]  /*12a40*/  SHFL.IDX P6, R14, R13, R12, R11 ;  /* 0x0000000c0d0e7389 */ /* 0x0002a400000c000b */
[----:B-12---:R-:W-:Y:S01]  /*12a50*/  ENDCOLLECTIVE ;  /* 0x000000000000791b */ /* 0x006fe20003800000 */
.L_x_1449:
[----:B------:R-:W-:Y:S05]  /*12a60*/  BRA `(.L_x_1450) ;  /* 0xffffffd400807947 */ /* 0x000fea000383ffff */
.L_x_1399:
[----:B------:R-:W-:Y:S01]  /*12a70*/  BSSY B0, `(.L_x_1451) ;  /* 0x0000006000007945 */ /* 0x000fe20003800000 */
[----:B------:R-:W-:-:S07]  /*12a80*/  MOV R15, 0xffffffff ;  /* 0xffffffff000f7802 */ /* 0x000fce0000000f00 */
[----:B------:R-:W-:Y:S05]  /*12a90*/  WARPSYNC.COLLECTIVE R15, `(.L_x_1452) ;  /* 0x000000000f0c7348 */ /* 0x000fea0003c00000 */
[----:B------:R-:W-:Y:S02]  /*12aa0*/  ELECT P6, UR62, PT ;  /* 0x00000000003e782f */ /* 0x000fe400038c0000 */
[----:B------:R-:W-:Y:S01]  /*12ab0*/  MOV R14, UR62 ;  /* 0x0000003e000e7c02 */ /* 0x000fe20008000f00 */
[----:B------:R-:W-:Y:S10]  /*12ac0*/  ENDCOLLECTIVE ;  /* 0x000000000000791b */ /* 0x000ff40003800000 */
.L_x_1452:
[----:B------:R-:W-:Y:S05]  /*12ad0*/  BSYNC B0 ;  /* 0x0000000000007941 */ /* 0x000fea0003800000 */
.L_x_1451:
[----:B------:R-:W-:Y:S05]  /*12ae0*/  BRA `(.L_x_1453) ;  /* 0xffffffd400707947 */ /* 0x000fea000383ffff */
.L_x_1402:
[----:B-1----:R1:W2:Y:S02]  /*12af0*/  SYNCS.PHASECHK.TRANS64.TRYWAIT P2, [R8+URZ+0x28c40], R5 ;  /* 0x028c4005080075a7 */ /* 0x0022a4000804017f */
[----:B--2---:R-:W-:Y:S05]  /*12b00*/  @!P2 NANOSLEEP.SYNCS 0x989680 ;  /* 0x009896800000a95d */ /* 0x004fea0003900000 */
[----:B------:R-:W2:Y:S02]  /*12b10*/  @!P2 SYNCS.PHASECHK.TRANS64 P2, [R8+URZ+0x28c40], R5 ;  /* 0x028c40050800a5a7 */ /* 0x000ea4000804007f */
[----:B--2---:R-:W-:Y:S05]  /*12b20*/  @!P2 BRA `(.L_x_1402) ;  /* 0xfffffffc00f0a947 */ /* 0x004fea000383ffff */
[----:B------:R-:W-:Y:S05]  /*12b30*/  BRA `(.L_x_1454) ;  /* 0xffffffd400cc7947 */ /* 0x000fea000383ffff */
.L_x_1404:
[----:B-1----:R-:W-:-:S04]  /*12b40*/  IMAD.U32 R8, RZ, RZ, UR37 ;  /* 0x00000025ff087e24 */ /* 0x002fc8000f8e00ff */
[----:B------:R1:W2:Y:S03]  /*12b50*/  SYNCS.PHASECHK.TRANS64.TRYWAIT P2, [R8+URZ+0x28c20], R5 ;  /* 0x028c2005080075a7 */ /* 0x0002a6000804017f */
[----:B--2---:R-:W-:Y:S05]  /*12b60*/  @!P2 NANOSLEEP.SYNCS 0x989680 ;  /* 0x009896800000a95d */ /* 0x004fea0003900000 */
[----:B------:R-:W2:Y:S02]  /*12b70*/  @!P2 SYNCS.PHASECHK.TRANS64 P2, [R8+URZ+0x28c20], R5 ;  /* 0x028c20050800a5a7 */ /* 0x000ea4000804007f */
[----:B--2---:R-:W-:Y:S05]  /*12b80*/  @!P2 BRA `(.L_x_1404) ;  /* 0xfffffffc00eca947 */ /* 0x004fea000383ffff */
[----:B------:R-:W-:Y:S05]  /*12b90*/  BRA `(.L_x_1455) ;  /* 0xffffffd8006c7947 */ /* 0x000fea000383ffff */
.L_x_1407:
[----:B-1----:R1:W2:Y:S02]  /*12ba0*/  SYNCS.PHASECHK.TRANS64.TRYWAIT P2, [R8+URZ+0x28c60], R5 ;  /* 0x028c6005080075a7 */ /* 0x0022a4000804017f */
[----:B--2---:R-:W-:Y:S05]  /*12bb0*/  @!P2 NANOSLEEP.SYNCS 0x989680 ;  /* 0x009896800000a95d */ /* 0x004fea0003900000 */
[----:B------:R-:W2:Y:S02]  /*12bc0*/  @!P2 SYNCS.PHASECHK.TRANS64 P2, [R8+URZ+0x28c60], R5 ;  /* 0x028c60050800a5a7 */ /* 0x000ea4000804007f */
[----:B--2---:R-:W-:Y:S05]  /*12bd0*/  @!P2 BRA `(.L_x_1407) ;  /* 0xfffffffc00f0a947 */ /* 0x004fea000383ffff */
[----:B------:R-:W-:Y:S05]  /*12be0*/  BRA `(.L_x_1456) ;  /* 0xffffffd800807947 */ /* 0x000fea000383ffff */
.L_x_1414:
[----:B-1----:R1:W2:Y:S02]  /*12bf0*/  SYNCS.PHASECHK.TRANS64.TRYWAIT P3, [R2+URZ+0x28c40], R3 ;  /* 0x028c4003020075a7 */ /* 0x0022a4000806017f */
[----:B--2---:R-:W-:Y:S05]  /*12c00*/  @!P3 NANOSLEEP.SYNCS 0x989680 ;  /* 0x009896800000b95d */ /* 0x004fea0003900000 */
[----:B------:R-:W2:Y:S02]  /*12c10*/  @!P3 SYNCS.PHASECHK.TRANS64 P3, [R2+URZ+0x28c40], R3 ;  /* 0x028c40030200b5a7 */ /* 0x000ea4000806007f */
[----:B--2---:R-:W-:Y:S05]  /*12c20*/  @!P3 BRA `(.L_x_1414) ;  /* 0xfffffffc00f0b947 */ /* 0x004fea000383ffff */
[----:B------:R-:W-:Y:S05]  /*12c30*/  BRA `(.L_x_1457) ;  /* 0xffffffe000087947 */ /* 0x000fea000383ffff */
.L_x_1416:
[----:B---3--:R3:W4:Y:S02]  /*12c40*/  SYNCS.PHASECHK.TRANS64.TRYWAIT P3, [R2+URZ+0x28c60], R3 ;  /* 0x028c6003020075a7 */ /* 0x008724000806017f */
[----:B----4-:R-:W-:Y:S05]  /*12c50*/  @!P3 NANOSLEEP.SYNCS 0x989680 ;  /* 0x009896800000b95d */ /* 0x010fea0003900000 */
[----:B------:R-:W4:Y:S02]  /*12c60*/  @!P3 SYNCS.PHASECHK.TRANS64 P3, [R2+URZ+0x28c60], R3 ;  /* 0x028c60030200b5a7 */ /* 0x000f24000806007f */
[----:B----4-:R-:W-:Y:S05]  /*12c70*/  @!P3 BRA `(.L_x_1416) ;  /* 0xfffffffc00f0b947 */ /* 0x010fea000383ffff */
[----:B------:R-:W-:Y:S05]  /*12c80*/  BRA `(.L_x_1458) ;  /* 0xffffffe000507947 */ /* 0x000fea000383ffff */
.L_x_1422:
[----:B-1----:R1:W2:Y:S02]  /*12c90*/  SYNCS.PHASECHK.TRANS64.TRYWAIT P3, [R3+URZ+0x28c40], R2 ;  /* 0x028c4002030075a7 */ /* 0x0022a4000806017f */
[----:B--2---:R-:W-:Y:S05]  /*12ca0*/  @!P3 NANOSLEEP.SYNCS 0x989680 ;  /* 0x009896800000b95d */ /* 0x004fea0003900000 */
[----:B------:R-:W2:Y:S02]  /*12cb0*/  @!P3 SYNCS.PHASECHK.TRANS64 P3, [R3+URZ+0x28c40], R2 ;  /* 0x028c40020300b5a7 */ /* 0x000ea4000806007f */
[----:B--2---:R-:W-:Y:S05]  /*12cc0*/  @!P3 BRA `(.L_x_1422) ;  /* 0xfffffffc00f0b947 */ /* 0x004fea000383ffff */
[----:B------:R-:W-:Y:S05]  /*12cd0*/  BRA `(.L_x_1459) ;  /* 0xffffffe400c87947 */ /* 0x000fea000383ffff */
.L_x_1424:
[----:B---3--:R3:W4:Y:S02]  /*12ce0*/  SYNCS.PHASECHK.TRANS64.TRYWAIT P3, [R3+URZ+0x28c60], R2 ;  /* 0x028c6002030075a7 */ /* 0x008724000806017f */
[----:B----4-:R-:W-:Y:S05]  /*12cf0*/  @!P3 NANOSLEEP.SYNCS 0x989680 ;  /* 0x009896800000b95d */ /* 0x010fea0003900000 */
[----:B------:R-:W4:Y:S02]  /*12d00*/  @!P3 SYNCS.PHASECHK.TRANS64 P3, [R3+URZ+0x28c60], R2 ;  /* 0x028c60020300b5a7 */ /* 0x000f24000806007f */
[----:B----4-:R-:W-:Y:S05]  /*12d10*/  @!P3 BRA `(.L_x_1424) ;  /* 0xfffffffc00f0b947 */ /* 0x010fea000383ffff */
[----:B------:R-:W-:Y:S05]  /*12d20*/  BRA `(.L_x_1460) ;  /* 0xffffffe800107947 */ /* 0x000fea000383ffff */
.L_x_1429:
[----:B-1----:R1:W2:Y:S02]  /*12d30*/  SYNCS.PHASECHK.TRANS64.TRYWAIT P3, [R2+URZ+0x28c40], R3 ;  /* 0x028c4003020075a7 */ /* 0x0022a4000806017f */
[----:B--2---:R-:W-:Y:S05]  /*12d40*/  @!P3 NANOSLEEP.SYNCS 0x989680 ;  /* 0x009896800000b95d */ /* 0x004fea0003900000 */
[----:B------:R-:W2:Y:S02]  /*12d50*/  @!P3 SYNCS.PHASECHK.TRANS64 P3, [R2+URZ+0x28c40], R3 ;  /* 0x028c40030200b5a7 */ /* 0x000ea4000806007f */
[----:B--2---:R-:W-:Y:S05]  /*12d60*/  @!P3 BRA `(.L_x_1429) ;  /* 0xfffffffc00f0b947 */ /* 0x004fea000383ffff */
[----:B------:R-:W-:Y:S05]  /*12d70*/  BRA `(.L_x_1461) ;  /* 0xffffffec00687947 */ /* 0x000fea000383ffff */
.L_x_1431:
[----:B--2---:R2:W3:Y:S02]  /*12d80*/  SYNCS.PHASECHK.TRANS64.TRYWAIT P3, [R2+URZ+0x28c60], R3 ;  /* 0x028c6003020075a7 */ /* 0x0044e4000806017f */
[----:B---3--:R-:W-:Y:S05]  /*12d90*/  @!P3 NANOSLEEP.SYNCS 0x989680 ;  /* 0x009896800000b95d */ /* 0x008fea0003900000 */
[----:B------:R-:W3:Y:S02]  /*12da0*/  @!P3 SYNCS.PHASECHK.TRANS64 P3, [R2+URZ+0x28c60], R3 ;  /* 0x028c60030200b5a7 */ /* 0x000ee4000806007f */
[----:B---3--:R-:W-:Y:S05]  /*12db0*/  @!P3 BRA `(.L_x_1431) ;  /* 0xfffffffc00f0b947 */ /* 0x008fea000383ffff */
[----:B------:R-:W-:Y:S05]  /*12dc0*/  BRA `(.L_x_1462) ;  /* 0xffffffec00b07947 */ /* 0x000fea000383ffff */
.L_x_1436:
[----:B------:R-:W-:Y:S01]  /*12dd0*/  BSSY B0, `(.L_x_1463) ;  /* 0x0000007000007945 */ /* 0x000fe20003800000 */
[----:B--2---:R-:W-:Y:S01]  /*12de0*/  MOV R12, RZ ;  /* 0x000000ff000c7202 */ /* 0x004fe20000000f00 */
[----:B------:R-:W-:Y:S01]  /*12df0*/  IMAD.MOV.U32 R11, RZ, RZ, 0x1f ;  /* 0x0000001fff0b7424 */ /* 0x000fe200078e00ff */
[----:B------:R-:W-:-:S07]  /*12e00*/  MOV R15, 0xffffffff ;  /* 0xffffffff000f7802 */ /* 0x000fce0000000f00 */
[----:B-1-34-:R-:W-:Y:S05]  /*12e10*/  WARPSYNC.COLLECTIVE R15, `(.L_x_1464) ;  /* 0x000000000f087348 */ /* 0x01afea0003c00000 */
[----:B------:R2:W1:Y:S02]  /*12e20*/  SHFL.IDX P6, R14, R13, R12, R11 ;  /* 0x0000000c0d0e7389 */ /* 0x00046400000c000b */
[----:B-1234-:R-:W-:Y:S01]  /*12e30*/  ENDCOLLECTIVE ;  /* 0x000000000000791b */ /* 0x01efe20003800000 */
.L_x_1464:
[----:B------:R-:W-:Y:S05]  /*12e40*/  BSYNC B0 ;  /* 0x0000000000007941 */ /* 0x000fea0003800000 */
.L_x_1463:
[----:B------:R-:W-:Y:S05]  /*12e50*/  BRA `(.L_x_1465) ;  /* 0xfffffff000e47947 */ /* 0x000fea000383ffff */
.L_x_1438:
[----:B-1----:R1:W2:Y:S02]  /*12e60*/  SYNCS.PHASECHK.TRANS64.TRYWAIT P0, [R7+URZ+0x28c20], R0 ;  /* 0x028c2000070075a7 */ /* 0x0022a4000800017f */
[----:B--2---:R-:W-:Y:S05]  /*12e70*/  @!P0 NANOSLEEP.SYNCS 0x989680 ;  /* 0x009896800000895d */ /* 0x004fea0003900000 */
[----:B------:R-:W2:Y:S02]  /*12e80*/  @!P0 SYNCS.PHASECHK.TRANS64 P0, [R7+URZ+0x28c20], R0 ;  /* 0x028c2000070085a7 */ /* 0x000ea4000800007f */
[----:B--2---:R-:W-:Y:S05]  /*12e90*/  @!P0 BRA `(.L_x_1438) ;  /* 0xfffffffc00f08947 */ /* 0x004fea000383ffff */
[----:B------:R-:W-:Y:S05]  /*12ea0*/  BRA `(.L_x_1466) ;  /* 0xfffffff4002c7947 */ /* 0x000fea000383ffff */
.L_x_1442:
[----:B-1----:R1:W2:Y:S02]  /*12eb0*/  SYNCS.PHASECHK.TRANS64.TRYWAIT P0, [R5+URZ], R4 ;  /* 0x00000004050075a7 */ /* 0x0022a4000800017f */
[----:B--2---:R-:W-:Y:S05]  /*12ec0*/  @!P0 NANOSLEEP.SYNCS 0x989680 ;  /* 0x009896800000895d */ /* 0x004fea0003900000 */
[----:B------:R-:W2:Y:S02]  /*12ed0*/  @!P0 SYNCS.PHASECHK.TRANS64 P0, [R5+URZ], R4 ;  /* 0x00000004050085a7 */ /* 0x000ea4000800007f */
[----:B--2---:R-:W-:Y:S05]  /*12ee0*/  @!P0 BRA `(.L_x_1442) ;  /* 0xfffffffc00f08947 */ /* 0x004fea000383ffff */
[----:B------:R-:W-:Y:S05]  /*12ef0*/  BRA `(.L_x_1467) ;  /* 0xfffffff400807947 */ /* 0x000fea000383ffff */
.L_x_1443:
[----:B--2---:R2:W3:Y:S02]  /*12f00*/  SYNCS.PHASECHK.TRANS64.TRYWAIT P0, [R3+URZ], R0 ;  /* 0x00000000030075a7 */ /* 0x0044e4000800017f */
[----:B---3--:R-:W-:Y:S05]  /*12f10*/  @!P0 NANOSLEEP.SYNCS 0x989680 ;  /* 0x009896800000895d */ /* 0x008fea0003900000 */
[----:B------:R-:W3:Y:S02]  /*12f20*/  @!P0 SYNCS.PHASECHK.TRANS64 P0, [R3+URZ], R0 ;  /* 0x00000000030085a7 */ /* 0x000ee4000800007f */
[----:B---3--:R-:W-:Y:S05]  /*12f30*/  @!P0 BRA `(.L_x_1443) ;  /* 0xfffffffc00f08947 */ /* 0x008fea000383ffff */
[----:B------:R-:W-:Y:S05]  /*12f40*/  BRA `(.L_x_1468) ;  /* 0xfffffff400747947 */ /* 0x000fea000383ffff */
.L_x_1445:
[----:B-1----:R1:W2:Y:S02]  /*12f50*/  SYNCS.PHASECHK.TRANS64.TRYWAIT P0, [R5+URZ], R4 ;  /* 0x00000004050075a7 */ /* 0x0022a4000800017f */
[----:B--2---:R-:W-:Y:S05]  /*12f60*/  @!P0 NANOSLEEP.SYNCS 0x989680 ;  /* 0x009896800000895d */ /* 0x004fea0003900000 */
[----:B------:R-:W2:Y:S02]  /*12f70*/  @!P0 SYNCS.PHASECHK.TRANS64 P0, [R5+URZ], R4 ;  /* 0x00000004050085a7 */ /* 0x000ea4000800007f */
[----:B--2---:R-:W-:Y:S05]  /*12f80*/  @!P0 BRA `(.L_x_1445) ;  /* 0xfffffffc00f08947 */ /* 0x004fea000383ffff */
[----:B------:R-:W-:Y:S05]  /*12f90*/  BRA `(.L_x_1469) ;  /* 0xfffffff400787947 */ /* 0x000fea000383ffff */
.L_x_1470:
        /* <DEDUP_REMOVED lines=14> */
.L_x_4555:


//--------------------- .text._ZN7cutlass13device_kernelIN5flash11enable_sm90INS1_16FlashAttnFwdSm90INS1_25CollectiveMainloopFwdSm90ILi2EN4cute5tupleIJNS5_1CILi1EEES8_S8_EEENS6_IJNS7_ILi64EEESA_SA_EEELi512ENS_10bfloat16_tEfNS_4arch4Sm90ELb0ELb1ELb1ELb0ELb0ELb0ELb1ELb0ELb0ELb0ELb0ELb0EEENS1_21CollectiveEpilogueFwdINS6_IJSA_NS7_ILi512EEESA_EEES9_SC_SE_Li256ELb0ELb0ELb0ELb0EEENS1_30DynamicPersistentTileSchedulerILi256ELi32ELb0ELb0ELb1EEEEEEEEEvNT_6ParamsE --------------------------
	.section	.text._ZN7cutlass13device_kernelIN5flash11enable_sm90INS1_16FlashAttnFwdSm90INS1_25CollectiveMainloopFwdSm90ILi2EN4cute5tupleIJNS5_1CILi1EEES8_S8_EEENS6_IJNS7_ILi64EEESA_SA_EEELi512ENS_10bfloat16_tEfNS_4arch4Sm90ELb0ELb1ELb1ELb0ELb0ELb0ELb1ELb0ELb0ELb0ELb0ELb0EEENS1_21CollectiveEpilogueFwdINS6_IJSA_NS7_ILi512EEESA_EEES9_SC_SE_Li256ELb0ELb0ELb0ELb0EEENS1_30DynamicPersistentTileSchedulerILi256ELi32ELb0ELb0ELb1EEEEEEEEEvNT_6ParamsE,"ax",@progbits
	.align	128
.text._ZN7cutlass13device_kernelIN5flash11enable_sm90INS1_16FlashAttnFwdSm90INS1_25CollectiveMainloopFwdSm90ILi2EN4cute5tupleIJNS5_1CILi1EEES8_S8_EEENS6_IJNS7_ILi64EEESA_SA_EEELi512ENS_10bfloat16_tEfNS_4arch4Sm90ELb0ELb1ELb1ELb0ELb0ELb0ELb1ELb0ELb0ELb0ELb0ELb0EEENS1_21CollectiveEpilogueFwdINS6_IJSA_NS7_ILi512EEESA_EEES9_SC_SE_Li256ELb0ELb0ELb0ELb0EEENS1_30DynamicPersistentTileSchedulerILi256ELi32ELb0ELb0ELb1EEEEEEEEEvNT_6ParamsE:
        .type           _ZN7cutlass13device_kernelIN5flash11enable_sm90INS1_16FlashAttnFwdSm90INS1_25CollectiveMainloopFwdSm90ILi2EN4cute5tupleIJNS5_1CILi1EEES8_S8_EEENS6_IJNS7_ILi64EEESA_SA_EEELi512ENS_10bfloat16_tEfNS_4arch4Sm90ELb0ELb1ELb1ELb0ELb0ELb0ELb1ELb0ELb0ELb0ELb0ELb0EEENS1_21CollectiveEpilogueFwdINS6_IJSA_NS7_ILi512EEESA_EEES9_SC_SE_Li256ELb0ELb0ELb0ELb0EEENS1_30DynamicPersistentTileSchedulerILi256ELi32ELb0ELb0ELb1EEEEEEEEEvNT_6ParamsE,@function
        .size           _ZN7cutlass13device_kernelIN5flash11enable_sm90INS1_16FlashAttnFwdSm90INS1_25CollectiveMainloopFwdSm90ILi2EN4cute5tupleIJNS5_1CILi1EEES8_S8_EEENS6_IJNS7_ILi64EEESA_SA_EEELi512ENS_10bfloat16_tEfNS_4arch4Sm90ELb0ELb1ELb1ELb0ELb0ELb0ELb1ELb0ELb0ELb0ELb0ELb0EEENS1_21CollectiveEpilogueFwdINS6_IJSA_NS7_ILi512EEESA_EEES9_SC_SE_Li256ELb0ELb0ELb0ELb0EEENS1_30DynamicPersistentTileSchedulerILi256ELi32ELb0ELb0ELb1EEEEEEEEEvNT_6ParamsE,(.L_x_4556 - _ZN7cutlass13device_kernelIN5flash11enable_sm90INS1_16FlashAttnFwdSm90INS1_25CollectiveMainloopFwdSm90ILi2EN4cute5tupleIJNS5_1CILi1EEES8_S8_EEENS6_IJNS7_ILi64EEESA_SA_EEELi512ENS_10bfloat16_tEfNS_4arch4Sm90ELb0ELb1ELb1ELb0ELb0ELb0ELb1ELb0ELb0ELb0ELb0ELb0EEENS1_21CollectiveEpilogueFwdINS6_IJSA_NS7_ILi512EEESA_EEES9_SC_SE_Li256ELb0ELb0ELb0ELb0EEENS1_30DynamicPersistentTileSchedulerILi256ELi32ELb0ELb0ELb1EEEEEEEEEvNT_6ParamsE)
        .other          _ZN7cutlass13device_kernelIN5flash11enable_sm90INS1_16FlashAttnFwdSm90INS1_25CollectiveMainloopFwdSm90ILi2EN4cute5tupleIJNS5_1CILi1EEES8_S8_EEENS6_IJNS7_ILi64EEESA_SA_EEELi512ENS_10bfloat16_tEfNS_4arch4Sm90ELb0ELb1ELb1ELb0ELb0ELb0ELb1ELb0ELb0ELb0ELb0ELb0EEENS1_21CollectiveEpilogueFwdINS6_IJSA_NS7_ILi512EEESA_EEES9_SC_SE_Li256ELb0ELb0ELb0ELb0EEENS1_30DynamicPersistentTileSchedulerILi256ELi32ELb0ELb0ELb1EEEEEEEEEvNT_6ParamsE,@"STO_CUDA_ENTRY STV_DEFAULT"
_ZN7cutlass13device_kernelIN5flash11enable_sm90INS1_16FlashAttnFwdSm90INS1_25CollectiveMainloopFwdSm90ILi2EN4cute5tupleIJNS5_1CILi1EEES8_S8_EEENS6_IJNS7_ILi64EEESA_SA_EEELi512ENS_10bfloat16_tEfNS_4arch4Sm90ELb0ELb1ELb1ELb0ELb0ELb0ELb1ELb0ELb0ELb0ELb0ELb0EEENS1_21CollectiveEpilogueFwdINS6_IJSA_NS7_ILi512EEESA_EEES9_SC_SE_Li256ELb0ELb0ELb0ELb0EEENS1_30DynamicPersistentTileSchedulerILi256ELi32ELb0ELb0ELb1EEEEEEEEEvNT_6ParamsE:
[----:B------:R-:W1:Y:S02]  /*0000*/  LDC R1, c[0x0][0x28] ;  /* 0x00000a00ff017b82 */ /* 0x000e640000000800 */
[----:B-1----:R-:W-:Y:S01]  /*0010*/  VIADD R1, R1, 0xfffffff8 ;  /* 0xfffffff801017836 */ /* 0x002fe20000000000 */
[----:B------:R-:W1:Y:S01]  /*0020*/  S2R R19, SR_TID.X ;  /* 0x0000000000137919 */ /* 0x000e620000002100 */
[----:B------:R-:W-:Y:S01]  /*0030*/  ELECT P0, URZ, PT ;  /* 0x00000000003f782f */ /* 0x000fe20003800000 */
[----:B------:R-:W-:Y:S01]  /*0040*/  BSSY B0, `(.L_x_1471) ;  /* 0x0000017000007945 */ /* 0x000fe20003800000 */
[--C-:B-1----:R-:W-:Y:S02]  /*0050*/  SHF.R.U32.HI R0, RZ, 0x5, R19.reuse ;  /* 0x00000005ff007819 */ /* 0x102fe40000011613 */
[----:B------:R-:W-:-:S03]  /*0060*/  SHF.R.U32.HI R3, RZ, 0x7, R19 ;  /* 0x00000007ff037819 */ /* 0x000fc60000011613 */
        /* <DEDUP_REMOVED lines=20> */
.L_x_1472:
[----:B------:R-:W-:Y:S05]  /*01b0*/  BSYNC B0 ;  /* 0x0000000000007941 */ /* 0x000fea0003800000 */
.L_x_1471:
        /* <DEDUP_REMOVED lines=11> */
[----:B------:R-:W-:Y:S01]  /*0270*/  VOTEU.ANY UP3, P0 ;  /* 0x00000000003f7886 */ /* 0x000fe20000060100 */
[----:B-1----:R-:W-:Y:S01]  /*0280*/  R2UR UR47, R3 ;  /* 0x00000000032f72ca */ /* 0x002fe200000e0000 */
[----:B--2---:R-:W-:Y:S01]  /*0290*/  @UP0 ULEA UR6, UR7, UR6, 0x18 ;  /* 0x0000000607060291 */ /* 0x004fe2000f8ec03f */
[----:B---3--:R-:W-:-:S11]  /*02a0*/  ISETP.NE.AND P1, PT, R2, RZ, PT ;  /* 0x000000ff0200720c */ /* 0x008fd60003f25270 */
[----:B------:R-:W-:Y:S01]  /*02b0*/  UISETP.NE.AND UP0, UPT, UR47, URZ, UPT ;  /* 0x0000003f2f00728c */ /* 0x000fe2000bf05270 */
[----:B------:R-:W1:Y:S02]  /*02c0*/  FENCE.VIEW.ASYNC.S ;  /* 0x00000000000073c6 */ /* 0x000e640000000000 */
[----:B-1----:R1:W2:Y:S01]  /*02d0*/  @UP1 SYNCS.EXCH.64 URZ, [UR6+0x38800], UR4 ;  /* 0x03880004063f15b2 */ /* 0x0022a20008000100 */
[----:B------:R1:W3:Y:S01]  /*02e0*/  @UP2 SYNCS.EXCH.64 URZ, [UR6+0x38810], UR4 ;  /* 0x03881004063f25b2 */ /* 0x0002e20008000100 */
[----:B------:R1:W4:Y:S01]  /*02f0*/  @UP3 SYNCS.EXCH.64 URZ, [UR6+0x38820], UR4 ;  /* 0x03882004063f35b2 */ /* 0x0003220008000100 */
        /* <DEDUP_REMOVED lines=15> */
.L_x_1473:
        /* <DEDUP_REMOVED lines=22> */
.L_x_1474:
        /* <DEDUP_REMOVED lines=18> */
.L_x_1475:
        /* <DEDUP_REMOVED lines=22> */
.L_x_1476:
        /* <DEDUP_REMOVED lines=22> */
.L_x_1477:
[----:B-1----:R-:W-:Y:S01]  /*0930*/  UMOV UR4, 0x1 ;  /* 0x0000000100047882 */ /* 0x002fe20000000000 */
[----:B------:R-:W-:Y:S01]  /*0940*/  PLOP3.LUT P0, PT, PT, PT, UP0, 0x80, 0x0 ;  /* 0x000000000000781c */ /* 0x000fe20003f0f008 */
[----:B------:R-:W-:Y:S01]  /*0950*/  USEL UR4, UR4, 0x2, !UP0 ;  /* 0x0000000204047887 */ /* 0x000fe2000c000000 */
[----:B------:R-:W-:Y:S01]  /*0960*/  NOP ;  /* 0x0000000000007918 */ /* 0x000fe20000000000 */
[----:B------:R-:W-:-:S04]  /*0970*/  ULDC.64 UR54, c[0x0][0x208] ;  /* 0x0000820000367ab9 */ /* 0x000fc80000000a00 */
[----:B------:R-:W-:-:S05]  /*0980*/  IMAD.U32 R2, RZ, RZ, UR4 ;  /* 0x00000004ff027e24 */ /* 0x000fca000f8e00ff */
[----:B------:R1:W-:Y:S01]  /*0990*/  STL [R1+0x4], R2 ;  /* 0x0000040201007387 */ /* 0x0003e20000100800 */
[----:B--234-:R-:W-:Y:S06]  /*09a0*/  BAR.SYNC.DEFER_BLOCKING 0x0 ;  /* 0x0000000000007b1d */ /* 0x01cfec0000010000 */
[----:B------:R-:W-:Y:S05]  /*09b0*/  @!P0 BRA `(.L_x_1478) ;  /* 0x0000013800408947 */ /* 0x000fea0003800000 */
.L_x_1479:
[----:B------:R-:W-:-:S08]  /*09c0*/  NOP ;  /* 0x0000000000007918 */ /* 0x000fd00000000000 */
[----:B------:R-:W2:Y:S02]  /*09d0*/  USETMAXREG.TRY_ALLOC.CTAPOOL UP0, 0xf0 ;  /* 0x000000f0000079c8 */ /* 0x000ea40008000600 */
[----:B--2---:R-:W-:-:S13]  /*09e0*/  PLOP3.LUT P0, PT, PT, PT, UP0, 0x80, 0x0 ;  /* 0x000000000000781c */ /* 0x004fda0003f0f008 */
[----:B------:R-:W-:Y:S05]  /*09f0*/  @!P0 BRA `(.L_x_1479) ;  /* 0xfffffffc00f08947 */ /* 0x000fea000383ffff */
[----:B------:R-:W-:Y:S01]  /*0a00*/  LOP3.LUT R0, R19, 0xffffff80, RZ, 0xc0, !PT ;  /* 0xffffff8013007812 */ /* 0x000fe200078ec0ff */
[----:B------:R-:W2:Y:S08]  /*0a10*/  S2UR UR4, SR_CTAID.X ;  /* 0x00000000000479c3 */ /* 0x000eb00000002500 */
[----:B------:R-:W-:Y:S06]  /*0a20*/  BAR.ARV 0x4, 0x120 ;  /* 0x0104800000007b1d */ /* 0x000fec0000002000 */
[----:B------:R-:W-:-:S02]  /*0a30*/  ISETP.NE.AND P0, PT, R0, 0x80, PT ;  /* 0x000000800000780c */ /* 0x000fc40003f05270 */
[----:B------:R-:W2:Y:S11]  /*0a40*/  LDC R0, c[0x0][0xea8] ;  /* 0x0003aa00ff007b82 */ /* 0x000eb60000000800 */
[----:B------:R-:W-:Y:S06]  /*0a50*/  @!P0 BAR.ARV 0x8, 0xa0 ;  /* 0x0202800000008b1d */ /* 0x000fec0000002000 */
[----:B------:R-:W-:-:S13]  /*0a60*/  ISETP.GE.U32.AND P0, PT, R19, 0x100, PT ;  /* 0x000001001300780c */ /* 0x000fda0003f06070 */
[----:B------:R-:W-:Y:S06]  /*0a70*/  @P0 BAR.ARV 0xf, 0x100 ;  /* 0x03c4000000000b1d */ /* 0x000fec0000002000 */
[----:B--2---:R-:W-:-:S13]  /*0a80*/  ISETP.LE.AND P0, PT, R0, UR4, PT ;  /* 0x0000000400007c0c */ /* 0x004fda000bf03270 */
[----:B------:R-:W-:Y:S05]  /*0a90*/  @P0 EXIT ;  /* 0x000000000000094d */ /* 0x000fea0003800000 */
[----:B-1----:R-:W2:Y:S01]  /*0aa0*/  LDL R2, [R1+0x4] ;  /* 0x0000040001027983 */ /* 0x002ea20000100800 */
        /* <DEDUP_REMOVED lines=8> */
[----:B------:R-:W-:-:S02]  /*0b30*/  LEA.HI R4, R3, R194, RZ, 0x5 ;  /* 0x000000c203047211 */ /* 0x000fc400078f28ff */
[----:B------:R-:W-:Y:S02]  /*0b40*/  LEA.HI R0, R3, R194, RZ, 0x7 ;  /* 0x000000c203007211 */ /* 0x000fe400078f38ff */
[--C-:B------:R-:W-:Y:S02]  /*0b50*/  SHF.R.S32.HI R192, RZ, 0x5, R4.reuse ;  /* 0x00000005ffc07819 */ /* 0x100fe40000011404 */
[----:B------:R-:W-:Y:S02]  /*0b60*/  SHF.R.S32.HI R9, RZ, 0x1f, R4 ;  /* 0x0000001fff097819 */ /* 0x000fe40000011404 */
[----:B------:R-:W-:Y:S02]  /*0b70*/  SHF.R.S32.HI R187, RZ, 0x7, R0 ;  /* 0x00000007ffbb7819 */ /* 0x000fe40000011400 */
[----:B------:R-:W-:-:S04]  /*0b80*/  LEA.HI R9, R9, R192, RZ, 0x2 ;  /* 0x000000c009097211 */ /* 0x000fc800078f10ff */
[----:B------:R-:W-:Y:S01]  /*0b90*/  LOP3.LUT R9, R9, 0x3ffffc, RZ, 0xc0, !PT ;  /* 0x003ffffc09097812 */ /* 0x000fe200078ec0ff */
[----:B-1----:R-:W-:-:S04]  /*0ba0*/  ULEA UR36, UR5, UR36, 0x18 ;  /* 0x0000002405247291 */ /* 0x002fc8000f8ec03f */
[----:B------:R-:W-:Y:S01]  /*0bb0*/  IMAD.IADD R9, R192, 0x1, -R9 ;  /* 0x00000001c0097824 */ /* 0x000fe200078e0a09 */
[----:B--2---:R-:W-:Y:S02]  /*0bc0*/  R2UR UR6, R2 ;  /* 0x00000000020672ca */ /* 0x004fe400000e0000 */
[CC--:B------:R-:W-:Y:S02]  /*0bd0*/  LEA.HI R2, R3.reuse, R194.reuse, RZ, 0x4 ;  /* 0x000000c203027211 */ /* 0x0c0fe400078f20ff */
[----:B------:R-:W-:Y:S02]  /*0be0*/  LEA.HI R3, R3, R194, RZ, 0x3 ;  /* 0x000000c203037211 */ /* 0x000fe400078f18ff */
[----:B------:R-:W-:Y:S02]  /*0bf0*/  LOP3.LUT R5, R2, 0xfffffff0, RZ, 0xc0, !PT ;  /* 0xfffffff002057812 */ /* 0x000fe400078ec0ff */
[----:B------:R-:W-:Y:S02]  /*0c00*/  SHF.R.S32.HI R7, RZ, 0x4, R2 ;  /* 0x00000004ff077819 */ /* 0x000fe40000011402 */
[----:B------:R-:W-:Y:S01]  /*0c10*/  SHF.R.S32.HI R190, RZ, 0x3, R3 ;  /* 0x00000003ffbe7819 */ /* 0x000fe20000011403 */
[----:B------:R-:W-:Y:S01]  /*0c20*/  IMAD.IADD R4, R194, 0x1, -R5 ;  /* 0x00000001c2047824 */ /* 0x000fe200078e0a05 */
[----:B------:R-:W-:Y:S01]  /*0c30*/  LOP3.LUT R5, R0, 0xffffff80, RZ, 0xc0, !PT ;  /* 0xffffff8000057812 */ /* 0x000fe200078ec0ff */
[----:B------:R-:W-:Y:S01]  /*0c40*/  ULOP3.LUT UR48, UR6, 0x1, URZ, 0xfc, !UPT ;  /* 0x0000000106307892 */ /* 0x000fe2000f8efc3f */
[----:B------:R-:W-:Y:S01]  /*0c50*/  LEA.HI R2, R2, R7, RZ, 0x1 ;  /* 0x0000000702027211 */ /* 0x000fe200078f08ff */
[--C-:B------:R-:W-:Y:S01]  /*0c60*/  IMAD R8, R187, 0x100, R4.reuse ;  /* 0x00000100bb087824 */ /* 0x100fe200078e0204 */
[----:B------:R-:W-:Y:S01]  /*0c70*/  SHF.R.S32.HI R11, RZ, 0x1f, R4 ;  /* 0x0000001fff0b7819 */ /* 0x000fe20000011404 */
[----:B------:R-:W-:Y:S01]  /*0c80*/  IMAD.IADD R5, R194, 0x1, -R5 ;  /* 0x00000001c2057824 */ /* 0x000fe200078e0a05 */
[----:B------:R-:W-:Y:S01]  /*0c90*/  LOP3.LUT R2, R2, 0x1ffffffe, RZ, 0xc0, !PT ;  /* 0x1ffffffe02027812 */ /* 0x000fe200078ec0ff */
[----:B------:R-:W-:Y:S01]  /*0ca0*/  IMAD R9, R9, 0x10, R8 ;  /* 0x0000001009097824 */ /* 0x000fe200078e0208 */
[----:B------:R-:W-:-:S02]  /*0cb0*/  LEA.HI R11, R11, R4, RZ, 0x3 ;  /* 0x000000040b0b7211 */ /* 0x000fc400078f18ff */
[----:B------:R-:W-:Y:S02]  /*0cc0*/  SHF.R.S32.HI R6, RZ, 0x1f, R5 ;  /* 0x0000001fff067819 */ /* 0x000fe40000011405 */
[C---:B------:R-:W-:Y:S01]  /*0cd0*/  LOP3.LUT R13, R11.reuse, 0xfffffff8, RZ, 0xc0, !PT ;  /* 0xfffffff80b0d7812 */ /* 0x040fe200078ec0ff */
[----:B------:R-:W-:Y:S01]  /*0ce0*/  IMAD.SHL.U32 R11, R11, 0x40, RZ ;  /* 0x000000400b0b7824 */ /* 0x000fe200078e00ff */
[----:B------:R-:W-:Y:S02]  /*0cf0*/  IADD3 R2, R7, -R2, RZ ;  /* 0x8000000207027210 */ /* 0x000fe40007ffe0ff */
[-C--:B------:R-:W-:Y:S01]  /*0d00*/  LEA.HI R7, R6, R5.reuse, RZ, 0x2 ;  /* 0x0000000506077211 */ /* 0x080fe200078f10ff */
[----:B------:R-:W-:Y:S01]  /*0d10*/  IMAD.IADD R13, R4, 0x1, -R13 ;  /* 0x00000001040d7824 */ /* 0x000fe200078e0a0d */
[----:B------:R-:W-:Y:S01]  /*0d20*/  LEA.HI R6, R6, R5, RZ, 0x5 ;  /* 0x0000000506067211 */ /* 0x000fe200078f28ff */
[----:B------:R-:W-:Y:S01]  /*0d30*/  IMAD.SHL.U32 R2, R2, 0x8, RZ ;  /* 0x0000000802027824 */ /* 0x000fe200078e00ff */
[----:B------:R-:W-:Y:S01]  /*0d40*/  LOP3.LUT R10, R7, 0x7ffffffc, RZ, 0xc0, !PT ;  /* 0x7ffffffc070a7812 */ /* 0x000fe200078ec0ff */
[----:B------:R-:W-:Y:S01]  /*0d50*/  IMAD.SHL.U32 R8, R13, 0x40, RZ ;  /* 0x000000400d087824 */ /* 0x000fe200078e00ff */
[----:B------:R-:W-:Y:S01]  /*0d60*/  LOP3.LUT R11, R11, 0x7ffffe00, RZ, 0xc0, !PT ;  /* 0x7ffffe000b0b7812 */ /* 0x000fe200078ec0ff */
[----:B------:R-:W-:Y:S01]  /*0d70*/  IMAD.U32 R193, R9, 0x40, R2 ;  /* 0x0000004009c17824 */ /* 0x000fe200078e0002 */
[----:B------:R-:W-:Y:S01]  /*0d80*/  SHF.R.S32.HI R4, RZ, 0x2, R7 ;  /* 0x00000002ff047819 */ /* 0x000fe20000011407 */
[----:B------:R-:W-:Y:S01]  /*0d90*/  IMAD.IADD R10, R5, 0x1, -R10 ;  /* 0x00000001050a7824 */ /* 0x000fe200078e0a0a */
[----:B------:R-:W-:Y:S01]  /*0da0*/  LOP3.LUT R5, R8, 0x1c0, RZ, 0xc0, !PT ;  /* 0x000001c008057812 */ /* 0x000fe200078ec0ff */
[----:B------:R-:W-:Y:S01]  /*0db0*/  IMAD R11, R192, 0x400, R11 ;  /* 0x00000400c00b7824 */ /* 0x000fe200078e020b */
[----:B------:R-:W-:Y:S01]  /*0dc0*/  R2P PR, R13, 0x6 ;  /* 0x000000060d007804 */ /* 0x000fe20000000000 */
[----:B------:R-:W-:Y:S01]  /*0dd0*/  IMAD.SHL.U32 R17, R10, 0x2, RZ ;  /* 0x000000020a117824 */ /* 0x000fe200078e00ff */
[----:B------:R-:W-:-:S02]  /*0de0*/  LOP3.LUT R2, R5, 0x8, R2, 0xf8, !PT ;  /* 0x0000000805027812 */ /* 0x000fc400078ef802 */
[----:B------:R-:W-:Y:S02]  /*0df0*/  SHF.R.U32.HI R5, RZ, 0x3, R5 ;  /* 0x00000003ff057819 */ /* 0x000fe40000011605 */
[----:B------:R-:W-:Y:S02]  /*0e00*/  SHF.R.S32.HI R7, RZ, 0x1f, R7 ;  /* 0x0000001fff077819 */ /* 0x000fe40000011407 */
[----:B------:R-:W-:Y:S02]  /*0e10*/  LOP3.LUT R2, R2, R5, RZ, 0x3c, !PT ;  /* 0x0000000502027212 */ /* 0x000fe400078e3cff */
[----:B------:R-:W-:Y:S02]  /*0e20*/  LEA.HI R7, R7, R4, RZ, 0x3 ;  /* 0x0000000407077211 */ /* 0x000fe400078f18ff */
[----:B------:R-:W-:Y:S01]  /*0e30*/  LEA.HI R0, R0, R187, RZ, 0x1 ;  /* 0x000000bb00007211 */ /* 0x000fe200078f08ff */
[----:B------:R-:W-:Y:S01]  /*0e40*/  IMAD.IADD R11, R11, 0x1, R2 ;  /* 0x000000010b0b7824 */ /* 0x000fe200078e0202 */
[----:B------:R-:W-:Y:S01]  /*0e50*/  LOP3.LUT R7, R7, 0xfffffff8, RZ, 0xc0, !PT ;  /* 0xfffffff807077812 */ /* 0x000fe200078ec0ff */
[----:B------:R-:W-:Y:S01]  /*0e60*/  IMAD.MOV.U32 R2, RZ, RZ, RZ ;  /* 0x000000ffff027224 */ /* 0x000fe200078e00ff */
[----:B------:R-:W-:-:S02]  /*0e70*/  LOP3.LUT R5, R3, 0x1ffffff8, RZ, 0xc0, !PT ;  /* 0x1ffffff803057812 */ /* 0x000fc400078ec0ff */
[----:B------:R-:W-:Y:S02]  /*0e80*/  LEA R23, R11, UR36, 0x1 ;  /* 0x000000240b177c11 */ /* 0x000fe4000f8e08ff */
[----:B------:R-:W-:Y:S01]  /*0e90*/  LOP3.LUT R0, R0, 0xfffffe, RZ, 0xc0, !PT ;  /* 0x00fffffe00007812 */ /* 0x000fe200078ec0ff */
[----:B------:R-:W-:Y:S01]  /*0ea0*/  IMAD.IADD R5, R194, 0x1, -R5 ;  /* 0x00000001c2057824 */ /* 0x000fe200078e0a05 */
[C---:B------:R-:W-:Y:S01]  /*0eb0*/  IADD3 R186, R23.reuse, 0x36400, RZ ;  /* 0x0003640017ba7810 */ /* 0x040fe20007ffe0ff */
[----:B------:R-:W-:Y:S01]  /*0ec0*/  VIADD R184, R23, 0x36420 ;  /* 0x0003642017b87836 */ /* 0x000fe20000000000 */
[----:B------:R-:W-:Y:S01]  /*0ed0*/  SEL R185, R185, 0xffffffc0, !P2 ;  /* 0xffffffc0b9b97807 */ /* 0x000fe20005000000 */
[----:B------:R-:W-:Y:S01]  /*0ee0*/  IMAD.IADD R0, R187, 0x1, -R0 ;  /* 0x00000001bb007824 */ /* 0x000fe200078e0a00 */
[----:B------:R-:W-:Y:S01]  /*0ef0*/  IADD3 R7, R4, -R7, RZ ;  /* 0x8000000704077210 */ /* 0x000fe20007ffe0ff */
[C---:B------:R-:W-:Y:S01]  /*0f00*/  @P1 VIADD R184, R186.reuse, 0xffffffe0 ;  /* 0xffffffe0bab81836 */ /* 0x040fe20000000000 */
[----:B------:R-:W-:Y:S01]  /*0f10*/  SHF.R.S32.HI R6, RZ, 0x5, R6 ;  /* 0x00000005ff067819 */ /* 0x000fe20000011406 */
[----:B------:R-:W-:-:S02]  /*0f20*/  IMAD.IADD R186, R186, 0x1, R185 ;  /* 0x00000001baba7824 */ /* 0x000fc400078e02b9 */
[----:B------:R-:W-:Y:S01]  /*0f30*/  IMAD.SHL.U32 R188, R5, 0x8, RZ ;  /* 0x0000000805bc7824 */ /* 0x000fe200078e00ff */
[----:B------:R-:W-:Y:S01]  /*0f40*/  IADD3 R185, R185, R184, RZ ;  /* 0x000000b8b9b97210 */ /* 0x000fe20007ffe0ff */
[----:B------:R-:W-:Y:S02]  /*0f50*/  IMAD R19, R6, 0x10, R7 ;  /* 0x0000001006137824 */ /* 0x000fe400078e0207 */
[----:B------:R-:W-:-:S07]  /*0f60*/  IMAD.SHL.U32 R22, R0, 0x100, RZ ;  /* 0x0000010000167824 */ /* 0x000fce00078e00ff */
.L_x_1579:
        /* <DEDUP_REMOVED lines=20> */
.L_x_1480:
[----:B------:R-:W-:Y:S01]  /*10b0*/  ULDC UR6, c[0x0][0xec4] ;  /* 0x0003b10000067ab9 */ /* 0x000fe20000000800 */
[----:B------:R-:W-:Y:S01]  /*10c0*/  UMOV UR40, UR7 ;  /* 0x0000000700287c82 */ /* 0x000fe20008000000 */
[----:B------:R-:W-:-:S11]  /*10d0*/  UISETP.NE.AND UP0, UPT, UR6, 0x1, UPT ;  /* 0x000000010600788c */ /* 0x000fd6000bf05270 */
[----:B------:R-:W-:Y:S02]  /*10e0*/  @UP0 ULDC.64 UR10, c[0x0][0xec8] ;  /* 0x0003b200000a0ab9 */ /* 0x000fe40000000a00 */
[----:B------:R-:W-:-:S04]  /*10f0*/  UIMAD.WIDE.U32 UR4, UR7, UR10, URZ ;  /* 0x0000000a070472a5 */ /* 0x000fc8000f8e003f */
[----:B------:R-:W-:-:S04]  /*1100*/  @UP0 USHF.R.U32.HI UR40, URZ, UR11, UR5 ;  /* 0x0000000b3f280299 */ /* 0x000fc80008011605 */
[----:B------:R-:W-:-:S12]  /*1110*/  UIMAD UR4, UR40, UR6, URZ ;  /* 0x00000006280472a4 */ /* 0x000fd8000f8e023f */
.L_x_1481:
        /* <DEDUP_REMOVED lines=40> */
[----:B------:R-:W-:-:S06]  /*13a0*/  IMAD.U32 R3, RZ, RZ, UR4 ;  /* 0x00000004ff037e24 */ /* 0x000fcc000f8e00ff */
        /* <DEDUP_REMOVED lines=8> */
.L_x_1484:
[----:B------:R-:W-:-:S13]  /*1430*/  ISETP.NE.AND P0, PT, R8, 0x1, PT ;  /* 0x000000010800780c */ /* 0x000fda0003f05270 */
[----:B------:R-:W1:Y:S02]  /*1440*/  @P0 LDC.64 R4, c[0x0][0xae0] ;  /* 0x0002b800ff040b82 */ /* 0x000e640000000a00 */
[----:B-1----:R-:W-:-:S05]  /*1450*/  @P0 IMAD.HI.U32 R4, R3, R4, RZ ;  /* 0x0000000403040227 */ /* 0x002fca00078e00ff */
[----:B------:R-:W-:-:S07]  /*1460*/  @P0 SHF.R.U32.HI R3, RZ, R5, R4 ;  /* 0x00000005ff030219 */ /* 0x000fce0000011604 */
.L_x_1485:
[----:B------:R-:W-:-:S05]  /*1470*/  IMAD R3, R3, R8, R8 ;  /* 0x0000000803037224 */ /* 0x000fca00078e0208 */
[----:B------:R-:W-:-:S07]  /*1480*/  VIMNMX R0, R0, R3, PT ;  /* 0x0000000300007248 */ /* 0x000fce0003fe0100 */
.L_x_1483:
        /* <DEDUP_REMOVED lines=8> */
[----:B------:R-:W-:Y:S01]  /*1510*/  IMAD.U32 R4, RZ, RZ, UR5 ;  /* 0x00000005ff047e24 */ /* 0x000fe2000f8e00ff */
        /* <DEDUP_REMOVED lines=12> */
.L_x_1487:
[----:B------:R-:W-:-:S13]  /*15e0*/  ISETP.NE.AND P0, PT, R8, 0x1, PT ;  /* 0x000000010800780c */ /* 0x000fda0003f05270 */
[----:B------:R-:W1:Y:S02]  /*15f0*/  @P0 LDC.64 R6, c[0x0][0xae0] ;  /* 0x0002b800ff060b82 */ /* 0x000e640000000a00 */
[----:B-1----:R-:W-:-:S05]  /*1600*/  @P0 IMAD.HI.U32 R6, R3, R6, RZ ;  /* 0x0000000603060227 */ /* 0x002fca00078e00ff */
[----:B------:R-:W-:-:S07]  /*1610*/  @P0 SHF.R.U32.HI R3, RZ, R7, R6 ;  /* 0x00000007ff030219 */ /* 0x000fce0000011606 */
.L_x_1488:
[----:B------:R-:W-:-:S05]  /*1620*/  IMAD R3, R3, R8, RZ ;  /* 0x0000000803037224 */ /* 0x000fca00078e02ff */
[----:B------:R-:W-:-:S07]  /*1630*/  VIMNMX R4, R4, R3, !PT ;  /* 0x0000000304047248 */ /* 0x000fce0007fe0100 */
.L_x_1486:
[----:B------:R-:W-:Y:S01]  /*1640*/  SHF.R.S32.HI R3, RZ, 0x1f, R4 ;  /* 0x0000001fff037819 */ /* 0x000fe20000011404 */
[----:B------:R-:W-:Y:S01]  /*1650*/  IMAD.MOV.U32 R18, RZ, RZ, RZ ;  /* 0x000000ffff127224 */ /* 0x000fe200078e00ff */
[----:B------:R-:W-:Y:S02]  /*1660*/  PLOP3.LUT P0, PT, PT, PT, PT, 0x80, 0x0 ;  /* 0x000000000000781c */ /* 0x000fe40003f0f070 */
[----:B------:R-:W-:Y:S02]  /*1670*/  CS2R R150, SRZ ;  /* 0x0000000000967805 */ /* 0x000fe4000001ff00 */
[----:B------:R-:W-:Y:S02]  /*1680*/  LEA.HI R4, R3, R4, RZ, 0x6 ;  /* 0x0000000403047211 */ /* 0x000fe400078f30ff */
[----:B------:R-:W-:Y:S02]  /*1690*/  CS2R R148, SRZ ;  /* 0x0000000000947805 */ /* 0x000fe4000001ff00 */
[----:B------:R-:W-:-:S02]  /*16a0*/  MOV R3, RZ ;  /* 0x000000ff00037202 */ /* 0x000fc40000000f00 */
        /* <DEDUP_REMOVED lines=65> */
[----:B------:R-:W-:Y:S01]  /*1ac0*/  IMAD.MOV.U32 R5, RZ, RZ, RZ ;  /* 0x000000ffff057224 */ /* 0x000fe200078e00ff */
[----:B------:R-:W-:Y:S06]  /*1ad0*/  @!P1 BRA `(.L_x_1489) ;  /* 0x0000010c00549947 */ /* 0x000fec0003800000 */
[----:B------:R-:W1:Y:S01]  /*1ae0*/  SHFL.IDX PT, R3, R187, RZ, 0x1f ;  /* 0x00001fffbb037589 */ /* 0x000e6200000e0000 */
[----:B------:R-:W-:Y:S01]  /*1af0*/  UIADD3 UR4, UR36, 0x36400, URZ ;  /* 0x0003640024047890 */ /* 0x000fe2000fffe03f */
[----:B------:R-:W-:Y:S01]  /*1b00*/  UMOV UR17, 0x40000040 ;  /* 0x4000004000117882 */ /* 0x000fe20000000000 */
[----:B------:R-:W-:Y:S02]  /*1b10*/  BAR.SYNC.DEFER_BLOCKING 0xe, 0x100 ;  /* 0x0384000000007b1d */ /* 0x000fe40000010000 */
[----:B------:R-:W-:-:S04]  /*1b20*/  USHF.R.U32.HI UR4, URZ, 0x4, UR4 ;  /* 0x000000043f047899 */ /* 0x000fc80008011604 */
[----:B------:R-:W-:Y:S01]  /*1b30*/  ULOP3.LUT UR4, UR4, 0x3fff, URZ, 0xc0, !UPT ;  /* 0x00003fff04047892 */ /* 0x000fe2000f8ec03f */
[----:B------:R-:W-:Y:S01]  /*1b40*/  UMOV UR19, 0x40000040 ;  /* 0x4000004000137882 */ /* 0x000fe20000000000 */
[----:B------:R-:W-:Y:S02]  /*1b50*/  UMOV UR5, 0x40000040 ;  /* 0x4000004000057882 */ /* 0x000fe40000000000 */
[----:B------:R-:W-:Y:S01]  /*1b60*/  ULOP3.LUT UR16, UR4, 0x10000, URZ, 0xfc, !UPT ;  /* 0x0001000004107892 */ /* 0x000fe2000f8efc3f */
[----:B------:R-:W2:Y:S01]  /*1b70*/  S2R R8, SR_TID.X ;  /* 0x0000000000087919 */ /* 0x000ea20000002100 */
[----:B------:R-:W-:Y:S01]  /*1b80*/  UMOV UR7, 0x40000040 ;  /* 0x4000004000077882 */ /* 0x000fe20000000000 */
[----:B------:R-:W-:Y:S01]  /*1b90*/  UMOV UR9, 0x40000040 ;  /* 0x4000004000097882 */ /* 0x000fe20000000000 */
[----:B------:R-:W-:Y:S02]  /*1ba0*/  UIADD3 UR4, UR16, 0x2, URZ ;  /* 0x0000000210047890 */ /* 0x000fe4000fffe03f */
[----:B------:R-:W-:Y:S01]  /*1bb0*/  UIADD3 UR8, UR16, 0x4, URZ ;  /* 0x0000000410087890 */ /* 0x000fe2000fffe03f */
[----:B------:R-:W-:Y:S01]  /*1bc0*/  UMOV UR11, 0x40000040 ;  /* 0x40000040000b7882 */ /* 0x000fe20000000000 */
[----:B------:R-:W-:Y:S01]  /*1bd0*/  UIADD3 UR12, UR16, 0x6, URZ ;  /* 0x00000006100c7890 */ /* 0x000fe2000fffe03f */
[----:B-1----:R-:W-:Y:S01]  /*1be0*/  LEA.HI R5, R3, R3, RZ, 0x1 ;  /* 0x0000000303057211 */ /* 0x002fe200078f08ff */
[----:B------:R-:W-:Y:S01]  /*1bf0*/  UMOV UR13, 0x40000040 ;  /* 0x40000040000d7882 */ /* 0x000fe20000000000 */
[----:B------:R-:W-:-:S02]  /*1c00*/  UMOV UR15, 0x40000040 ;  /* 0x40000040000f7882 */ /* 0x000fc40000000000 */
[----:B------:R-:W-:Y:S01]  /*1c10*/  LOP3.LUT R6, R5, 0x1fffe, RZ, 0xc0, !PT ;  /* 0x0001fffe05067812 */ /* 0x000fe200078ec0ff */
[----:B------:R-:W-:-:S04]  /*1c20*/  WARPGROUP.ARRIVE ;  /* 0x00000000000079c5 */ /* 0x000fc80000000000 */
[----:B------:R-:W-:-:S05]  /*1c30*/  IMAD.IADD R6, R3, 0x1, -R6 ;  /* 0x0000000103067824 */ /* 0x000fca00078e0a06 */
[----:B------:R-:W-:-:S05]  /*1c40*/  LEA R6, R6, UR36, 0xf ;  /* 0x0000002406067c11 */ /* 0x000fca000f8e78ff */
[----:B------:R-:W-:Y:S01]  /*1c50*/  VIADD R6, R6, 0x400 ;  /* 0x0000040006067836 */ /* 0x000fe20000000000 */
[----:B--2---:R-:W-:-:S04]  /*1c60*/  LOP3.LUT R8, R8, 0x7f, RZ, 0xc0, !PT ;  /* 0x0000007f08087812 */ /* 0x004fc800078ec0ff */
[----:B------:R-:W-:Y:S02]  /*1c70*/  SHF.R.U32.HI R6, RZ, 0x4, R6 ;  /* 0x00000004ff067819 */ /* 0x000fe40000011606 */
[----:B------:R-:W-:Y:S02]  /*1c80*/  ISETP.NE.AND P1, PT, R8, RZ, PT ;  /* 0x000000ff0800720c */ /* 0x000fe40003f25270 */
[----:B------:R-:W-:-:S04]  /*1c90*/  LOP3.LUT R6, R6, 0x3fff, RZ, 0xc0, !PT ;  /* 0x00003fff06067812 */ /* 0x000fc800078ec0ff */
[----:B------:R-:W-:-:S05]  /*1ca0*/  LOP3.LUT R7, R6, 0x2000000, RZ, 0xfc, !PT ;  /* 0x0200000006077812 */ /* 0x000fca00078efcff */
[----:B------:R-:W-:-:S04]  /*1cb0*/  IMAD R3, R2, 0x1000, R7 ;  /* 0x0000100002037824 */ /* 0x000fc800078e0207 */
[C---:B------:R-:W-:Y:S01]  /*1cc0*/  VIADD R5, R3.reuse, 0x80 ;  /* 0x0000008003057836 */ /* 0x040fe20000000000 */
[----:B------:R-:W-:-:S04]  /*1cd0*/  R2UR UR18, R3 ;  /* 0x00000000031272ca */ /* 0x000fc800000e0000 */
[----:B------:R-:W-:Y:S01]  /*1ce0*/  R2UR UR6, R5 ;  /* 0x00000000050672ca */ /* 0x000fe200000e0000 */
[C---:B------:R-:W-:Y:S01]  /*1cf0*/  VIADD R5, R3.reuse, 0x100 ;  /* 0x0000010003057836 */ /* 0x040fe20000000000 */
[----:B------:R-:W-:-:S04]  /*1d00*/  IADD3 R3, R3, 0x180, RZ ;  /* 0x0000018003037810 */ /* 0x000fc80007ffe0ff */
[----:B------:R-:W-:Y:S01]  /*1d10*/  R2UR UR10, R5 ;  /* 0x00000000050a72ca */ /* 0x000fe200000e0000 */
[----:B------:R-:W-:Y:S01]  /*1d20*/  VIADD R5, R0, 0xfffffffe ;  /* 0xfffffffe00057836 */ /* 0x000fe20000000000 */
[----:B------:R-:W-:Y:S01]  /*1d30*/  R2UR UR14, R3 ;  /* 0x00000000030e72ca */ /* 0x000fe200000e0000 */
[----:B------:R-:W-:Y:S01]  /*1d40*/  HGMMA.64x256x16.F32.BF16 R24, gdesc[UR16].tnspB, RZ, !UPT, gsb0 ;  /* 0x43e00000101879f0 */ /* 0x000fe2000c0018ff */
[----:B------:R-:W-:Y:S02]  /*1d50*/  @!P1 LEA R3, R2, UR36, 0x3 ;  /* 0x0000002402039c11 */ /* 0x000fe4000f8e18ff */
[----:B------:R-:W-:-:S03]  /*1d60*/  ISETP.GE.AND P0, PT, R5, R4, PT ;  /* 0x000000040500720c */ /* 0x000fc60003f06270 */
[----:B------:R-:W-:-:S05]  /*1d70*/  @!P1 VIADD R3, R3, 0x38860 ;  /* 0x0003886003039836 */ /* 0x000fca0000000000 */
        /* <DEDUP_REMOVED lines=16> */
.L_x_1491:
[----:B------:R-:W-:Y:S01]  /*1e80*/  BAR.SYNC.DEFER_BLOCKING 0xe, 0x100 ;  /* 0x0384000000007b1d */ /* 0x000fe20000010000 */
[C---:B--2---:R-:W-:Y:S01]  /*1e90*/  IMAD R0, R2.reuse, 0x40, R19 ;  /* 0x0000004002007824 */ /* 0x044fe200078e0213 */
[C---:B------:R-:W-:Y:S01]  /*1ea0*/  ISETP.GT.AND P2, PT, R5.reuse, R4, PT ;  /* 0x000000040500720c */ /* 0x040fe20003f44270 */
[----:B------:R-:W-:Y:S02]  /*1eb0*/  VIADD R2, R2, 0x1 ;  /* 0x0000000102027836 */ /* 0x000fe40000000000 */
[----:B------:R-:W-:Y:S01]  /*1ec0*/  VIADD R5, R5, 0xffffffff ;  /* 0xffffffff05057836 */ /* 0x000fe20000000000 */
[----:B------:R-:W-:Y:S01]  /*1ed0*/  LEA R0, R0, UR36, 0x2 ;  /* 0x0000002400007c11 */ /* 0x000fe2000f8e10ff */
[----:B------:R-:W-:Y:S01]  /*1ee0*/  UMOV UR19, 0x40000040 ;  /* 0x4000004000137882 */ /* 0x000fe20000000000 */
[C---:B------:R-:W-:Y:S01]  /*1ef0*/  ISETP.NE.AND P0, PT, R2.reuse, 0x2, PT ;  /* 0x000000020200780c */ /* 0x040fe20003f05270 */
[----:B------:R-:W-:Y:S01]  /*1f00*/  UMOV UR7, 0x40000040 ;  /* 0x4000004000077882 */ /* 0x000fe20000000000 */
[----:B------:R-:W-:Y:S01]  /*1f10*/  UMOV UR11, 0x40000040 ;  /* 0x40000040000b7882 */ /* 0x000fe20000000000 */
[----:B------:R-:W-:Y:S01]  /*1f20*/  UMOV UR15, 0x40000040 ;  /* 0x40000040000f7882 */ /* 0x000fe20000000000 */
[----:B------:R-:W-:Y:S01]  /*1f30*/  SEL R2, R2, RZ, P0 ;  /* 0x000000ff02027207 */ /* 0x000fe20000000000 */
[----:B-1----:R-:W1:Y:S04]  /*1f40*/  LDS R3, [R0+0x38400] ;  /* 0x0384000000037984 */ /* 0x002e680000000800 */
        /* <DEDUP_REMOVED lines=133> */
[----:B------:R-:W-:Y:S01]  /*27a0*/  R2UR UR6, R3 ;  /* 0x00000000030672ca */ /* 0x000fe200000e0000 */
[C---:B------:R-:W-:Y:S01]  /*27b0*/  VIADD R3, R0.reuse, 0x100 ;  /* 0x0000010000037836 */ /* 0x040fe20000000000 */
[----:B------:R-:W-:-:S03]  /*27c0*/  IADD3 R0, R0, 0x180, RZ ;  /* 0x0000018000007810 */ /* 0x000fc60007ffe0ff */
[----:B------:R-:W-:Y:S01]  /*27d0*/  HGMMA.64x256x16.F32.BF16 R24, gdesc[UR16].tnspB, R24, gsb0 ;  /* 0x43e00000101879f0 */ /* 0x000fe20008001818 */
[----:B------:R-:W-:Y:S02]  /*27e0*/  R2UR UR10, R3 ;  /* 0x00000000030a72ca */ /* 0x000fe400000e0000 */
[----:B------:R-:W-:Y:S02]  /*27f0*/  R2UR UR14, R0 ;  /* 0x00000000000e72ca */ /* 0x000fe400000e0000 */
[----:B------:R-:W-:Y:S02]  /*2800*/  @!P1 LEA R0, R2, UR36, 0x3 ;  /* 0x0000002402009c11 */ /* 0x000fe4000f8e18ff */
[----:B------:R-:W-:-:S03]  /*2810*/  SEL R3, RZ, 0x1, P0 ;  /* 0x00000001ff037807 */ /* 0x000fc60000000000 */
[----:B------:R-:W-:Y:S01]  /*2820*/  @!P1 VIADD R0, R0, 0x38860 ;  /* 0x0003886000009836 */ /* 0x000fe20000000000 */
[----:B------:R-:W-:-:S04]  /*2830*/  LOP3.LUT R16, R16, R3, RZ, 0x3c, !PT ;  /* 0x0000000310107212 */ /* 0x000fc800078e3cff */
        /* <DEDUP_REMOVED lines=16> */
.L_x_1490:
[----:B------:R-:W-:Y:S01]  /*2940*/  BAR.SYNC.DEFER_BLOCKING 0xe, 0x100 ;  /* 0x0384000000007b1d */ /* 0x000fe20000010000 */
[C---:B--2---:R-:W-:Y:S01]  /*2950*/  IMAD R0, R2.reuse, 0x40, R19 ;  /* 0x0000004002007824 */ /* 0x044fe200078e0213 */
[----:B------:R-:W-:Y:S01]  /*2960*/  PLOP3.LUT P0, PT, PT, PT, PT, 0x8, 0x0 ;  /* 0x000000000000781c */ /* 0x000fe20003f0e170 */
[----:B------:R-:W-:Y:S02]  /*2970*/  VIADD R2, R2, 0x1 ;  /* 0x0000000102027836 */ /* 0x000fe40000000000 */
[----:B------:R-:W-:Y:S01]  /*2980*/  IMAD.MOV.U32 R18, RZ, RZ, RZ ;  /* 0x000000ffff127224 */ /* 0x000fe200078e00ff */
[----:B------:R-:W-:Y:S02]  /*2990*/  LEA R4, R0, UR36, 0x2 ;  /* 0x0000002400047c11 */ /* 0x000fe4000f8e10ff */
[----:B------:R-:W-:-:S04]  /*29a0*/  ISETP.NE.AND P1, PT, R2, 0x2, PT ;  /* 0x000000020200780c */ /* 0x000fc80003f25270 */
[----:B------:R-:W-:Y:S02]  /*29b0*/  SEL R5, RZ, 0x1, P1 ;  /* 0x00000001ff057807 */ /* 0x000fe40000800000 */
[----:B------:R-:W-:Y:S02]  /*29c0*/  SEL R2, R2, RZ, P1 ;  /* 0x000000ff02027207 */ /* 0x000fe40000800000 */
[----:B------:R-:W-:Y:S01]  /*29d0*/  LOP3.LUT R16, R16, R5, RZ, 0x3c, !PT ;  /* 0x0000000510107212 */ /* 0x000fe200078e3cff */
[----:B-1----:R-:W1:Y:S04]  /*29e0*/  LDS R3, [R4+0x38400] ;  /* 0x0384000004037984 */ /* 0x002e680000000800 */
        /* <DEDUP_REMOVED lines=132> */
.L_x_1482:
        /* <DEDUP_REMOVED lines=14> */
.L_x_1493:
[----:B------:R-:W-:-:S11]  /*3310*/  UISETP.NE.AND UP0, UPT, UR11, 0x1, UPT ;  /* 0x000000010b00788c */ /* 0x000fd6000bf05270 */
[----:B------:R-:W-:Y:S02]  /*3320*/  @UP0 ULDC.64 UR12, c[0x0][0xae0] ;  /* 0x0002b800000c0ab9 */ /* 0x000fe40000000a00 */
[----:B------:R-:W-:-:S04]  /*3330*/  UIMAD.WIDE.U32 UR4, UR6, UR12, URZ ;  /* 0x0000000c060472a5 */ /* 0x000fc8000f8e003f */
[----:B------:R-:W-:-:S12]  /*3340*/  @UP0 USHF.R.U32.HI UR6, URZ, UR13, UR5 ;  /* 0x0000000d3f060299 */ /* 0x000fd80008011605 */
.L_x_1494:
[----:B------:R-:W-:-:S06]  /*3350*/  UIMAD UR6, UR6, UR11, UR11 ;  /* 0x0000000b060672a4 */ /* 0x000fcc000f8e020b */
[----:B------:R-:W-:-:S07]  /*3360*/  VIMNMX R0, R0, UR6, PT ;  /* 0x0000000600007c48 */ /* 0x000fce000bfe0100 */
.L_x_1492:
        /* <DEDUP_REMOVED lines=20> */
.L_x_1496:
[----:B------:R-:W-:-:S11]  /*34b0*/  UISETP.NE.AND UP0, UPT, UR11, 0x1, UPT ;  /* 0x000000010b00788c */ /* 0x000fd6000bf05270 */
[----:B------:R-:W-:Y:S02]  /*34c0*/  @UP0 ULDC.64 UR12, c[0x0][0xae0] ;  /* 0x0002b800000c0ab9 */ /* 0x000fe40000000a00 */
[----:B------:R-:W-:-:S04]  /*34d0*/  UIMAD.WIDE.U32 UR4, UR6, UR12, URZ ;  /* 0x0000000c060472a5 */ /* 0x000fc8000f8e003f */
[----:B------:R-:W-:-:S12]  /*34e0*/  @UP0 USHF.R.U32.HI UR6, URZ, UR13, UR5 ;  /* 0x0000000d3f060299 */ /* 0x000fd80008011605 */
.L_x_1497:
[----:B------:R-:W-:-:S04]  /*34f0*/  UIMAD UR6, UR6, UR11, URZ ;  /* 0x0000000b060672a4 */ /* 0x000fc8000f8e023f */
[----:B------:R-:W-:-:S04]  /*3500*/  UISETP.LT.AND UP0, UPT, UR8, UR6, UPT ;  /* 0x000000060800728c */ /* 0x000fc8000bf01270 */
[----:B------:R-:W-:-:S12]  /*3510*/  USEL UR8, UR8, UR6, !UP0 ;  /* 0x0000000608087287 */ /* 0x000fd8000c000000 */
.L_x_1495:
[----:B------:R-:W-:Y:S01]  /*3520*/  USHF.R.S32.HI UR4, URZ, 0x1f, UR8 ;  /* 0x0000001f3f047899 */ /* 0x000fe20008011408 */
[----:B------:R-:W-:Y:S01]  /*3530*/  PLOP3.LUT P0, PT, PT, PT, PT, 0x80, 0x0 ;  /* 0x000000000000781c */ /* 0x000fe20003f0f070 */
[----:B------:R-:W-:Y:S01]  /*3540*/  IMAD.MOV.U32 R3, RZ, RZ, RZ ;  /* 0x000000ffff037224 */ /* 0x000fe200078e00ff */
        /* <DEDUP_REMOVED lines=19> */
[----:B------:R-:W-:Y:S02]  /*3680*/  ISETP.GT.AND P1, PT, R168, UR37, PT ;  /* 0x00000025a8007c0c */ /* 0x000fe4000bf24270 */
        /* <DEDUP_REMOVED lines=51> */
[----:B------:R-:W-:Y:S06]  /*39c0*/  @!P1 BRA `(.L_x_1489) ;  /* 0x000000ec00989947 */ /* 0x000fec0003800000 */
[----:B------:R-:W1:Y:S01]  /*39d0*/  SHFL.IDX PT, R0, R187, RZ, 0x1f ;  /* 0x00001fffbb007589 */ /* 0x000e6200000e0000 */
[----:B------:R-:W-:-:S04]  /*39e0*/  UIADD3 UR4, UR36, 0x36400, URZ ;  /* 0x0003640024047890 */ /* 0x000fc8000fffe03f */
[----:B------:R-:W-:-:S06]  /*39f0*/  ULOP3.LUT UP0, URZ, UR4, 0x3ff, URZ, 0xc0, !UPT ;  /* 0x000003ff043f7892 */ /* 0x000fcc000f80c03f */
[----:B------:R-:W-:Y:S02]  /*3a00*/  PLOP3.LUT P0, PT, PT, PT, UP0, 0x80, 0x0 ;  /* 0x000000000000781c */ /* 0x000fe40003f0f008 */
[----:B-1----:R-:W-:-:S04]  /*3a10*/  LEA.HI R3, R0, R0, RZ, 0x1 ;  /* 0x0000000000037211 */ /* 0x002fc800078f08ff */
[----:B------:R-:W-:-:S05]  /*3a20*/  LOP3.LUT R3, R3, 0x1fffe, RZ, 0xc0, !PT ;  /* 0x0001fffe03037812 */ /* 0x000fca00078ec0ff */
[----:B------:R-:W-:-:S05]  /*3a30*/  IMAD.IADD R3, R0, 0x1, -R3 ;  /* 0x0000000100037824 */ /* 0x000fca00078e0a03 */
[----:B------:R-:W-:-:S05]  /*3a40*/  LEA R3, R3, UR36, 0xf ;  /* 0x0000002403037c11 */ /* 0x000fca000f8e78ff */
[----:B------:R-:W-:-:S05]  /*3a50*/  VIADD R3, R3, 0x400 ;  /* 0x0000040003037836 */ /* 0x000fca0000000000 */
[----:B------:R-:W-:-:S04]  /*3a60*/  SHF.R.U32.HI R3, RZ, 0x4, R3 ;  /* 0x00000004ff037819 */ /* 0x000fc80000011603 */
[----:B------:R-:W-:-:S04]  /*3a70*/  LOP3.LUT R3, R3, 0x3fff, RZ, 0xc0, !PT ;  /* 0x00003fff03037812 */ /* 0x000fc800078ec0ff */
[----:B------:R-:W-:Y:S01]  /*3a80*/  LOP3.LUT R18, R3, 0x2000000, RZ, 0xfc, !PT ;  /* 0x0200000003127812 */ /* 0x000fe200078efcff */
[----:B------:R-:W-:Y:S06]  /*3a90*/  @!P0 BRA `(.L_x_1498) ;  /* 0x0000000000408947 */ /* 0x000fec0003800000 */
        /* <DEDUP_REMOVED lines=13> */
[----:B-1----:R-:W-:-:S07]  /*3b70*/  IMAD.MOV.U32 R13, RZ, RZ, RZ ;  /* 0x000000ffff0d7224 */ /* 0x002fce00078e00ff */
[----:B------:R-:W-:-:S07]  /*3b80*/  LEPC R20, `(.L_x_1498) ;  /* 0x000000001014794e */ /* 0x000fce0000000000 */
[----:B--2---:R-:W-:Y:S05]  /*3b90*/  CALL.ABS.NOINC R14 ;  /* 0x000000000e007343 */ /* 0x004fea0003c00000 */
.L_x_1498:
[----:B------:R-:W-:Y:S01]  /*3ba0*/  ULEA.HI UR4, UR46, UR46, URZ, 0x1 ;  /* 0x0000002e2e047291 */ /* 0x000fe2000f8f083f */
[----:B------:R-:W-:-:S03]  /*3bb0*/  MOV R3, UR48 ;  /* 0x0000003000037c02 */ /* 0x000fc60008000f00 */
[----:B------:R-:W-:Y:S01]  /*3bc0*/  ULOP3.LUT UR4, UR4, 0xfffffffe, URZ, 0xc0, !UPT ;  /* 0xfffffffe04047892 */ /* 0x000fe2000f8ec03f */
[----:B------:R-:W-:-:S03]  /*3bd0*/  ISETP.NE.AND P0, PT, R3, 0x3, PT ;  /* 0x000000030300780c */ /* 0x000fc60003f05270 */
[----:B------:R-:W-:-:S06]  /*3be0*/  UIADD3 UR4, UR46, -UR4, URZ ;  /* 0x800000042e047290 */ /* 0x000fcc000fffe03f */
[----:B------:R-:W-:-:S05]  /*3bf0*/  IMAD.U32 R0, RZ, RZ, UR4 ;  /* 0x00000004ff007e24 */ /* 0x000fca000f8e00ff */
[----:B------:R-:W-:-:S04]  /*3c00*/  SHF.L.U32 R0, R0, 0x1f, RZ ;  /* 0x0000001f00007819 */ /* 0x000fc800000006ff */
[----:B------:R-:W1:Y:S02]  /*3c10*/  SYNCS.PHASECHK.TRANS64.TRYWAIT P1, [UR36+0x38800], R0 ;  /* 0x03880000ff0075a7 */ /* 0x000e640008020164 */
[----:B-1----:R-:W-:Y:S05]  /*3c20*/  @!P1 BRA `(.L_x_1499) ;  /* 0x0000013c00b89947 */ /* 0x002fea0003800000 */
.L_x_1646:
[----:B------:R-:W-:Y:S05]  /*3c30*/  @!P0 BRA `(.L_x_1500) ;  /* 0x0000000000048947 */ /* 0x000fea0003800000 */
[----:B------:R-:W-:Y:S01]  /*3c40*/  BPT.TRAP 0x1 ;  /* 0x000000040000795c */ /* 0x000fe20000300000 */
.L_x_1500:
[----:B------:R-:W-:Y:S02]  /*3c50*/  LEA R6, R2, UR36, 0x3 ;  /* 0x0000002402067c11 */ /* 0x000fe4000f8e18ff */
[----:B------:R-:W-:-:S04]  /*3c60*/  SHF.L.U32 R7, R16, 0x1f, RZ ;  /* 0x0000001f10077819 */ /* 0x000fc800000006ff */
[----:B------:R2:W3:Y:S01]  /*3c70*/  SYNCS.PHASECHK.TRANS64.TRYWAIT P1, [R6+URZ+0x38830], R7 ;  /* 0x03883007060075a7 */ /* 0x0004e2000802017f */
[----:B------:R-:W-:Y:S05]  /*3c80*/  @!P0 BRA `(.L_x_1501) ;  /* 0x0000000000048947 */ /* 0x000fea0003800000 */
[----:B------:R-:W-:Y:S01]  /*3c90*/  BPT.TRAP 0x1 ;  /* 0x000000040000795c */ /* 0x000fe20000300000 */
.L_x_1501:
[----:B---3--:R-:W-:Y:S05]  /*3ca0*/  @P1 BRA `(.L_x_1502) ;  /* 0x0000000000081947 */ /* 0x008fea0003800000 */
[----:B------:R-:W3:Y:S02]  /*3cb0*/  SYNCS.PHASECHK.TRANS64.TRYWAIT P1, [R6+URZ+0x38830], R7 ;  /* 0x03883007060075a7 */ /* 0x000ee4000802017f */
[----:B---3--:R-:W-:Y:S05]  /*3cc0*/  @!P1 BRA `(.L_x_1503) ;  /* 0x0000013c00a89947 */ /* 0x008fea0003800000 */
.L_x_1502:
[----:B------:R-:W-:-:S04]  /*3cd0*/  UIADD3 UR4, UR36, 0x22400, URZ ;  /* 0x0002240024047890 */ /* 0x000fc8000fffe03f */
[----:B------:R-:W-:-:S04]  /*3ce0*/  USHF.R.U32.HI UR4, URZ, 0x4, UR4 ;  /* 0x000000043f047899 */ /* 0x000fc80008011604 */
[----:B------:R-:W-:-:S06]  /*3cf0*/  ULOP3.LUT UR4, UR4, 0x3fff, URZ, 0xc0, !UPT ;  /* 0x00003fff04047892 */ /* 0x000fcc000f8ec03f */
[----:B------:R-:W-:Y:S01]  /*3d00*/  IMAD.U32 R4, RZ, RZ, UR4 ;  /* 0x00000004ff047e24 */ /* 0x000fe2000f8e00ff */
        /* <DEDUP_REMOVED lines=36> */
.L_x_1647:
[----:B------:R-:W-:Y:S05]  /*3f50*/  @!P0 BRA `(.L_x_1505) ;  /* 0x0000000000048947 */ /* 0x000fea0003800000 */
[----:B------:R-:W-:Y:S01]  /*3f60*/  BPT.TRAP 0x1 ;  /* 0x000000040000795c */ /* 0x000fe20000300000 */
.L_x_1505:
[----:B------:R4:W1:Y:S01]  /*3f70*/  SYNCS.PHASECHK.TRANS64.TRYWAIT P1, [R6+URZ+0x38850], R7 ;  /* 0x03885007060075a7 */ /* 0x000862000802017f */
[----:B------:R-:W-:Y:S05]  /*3f80*/  @!P0 BRA `(.L_x_1506) ;  /* 0x0000000000048947 */ /* 0x000fea0003800000 */
[----:B------:R-:W-:Y:S01]  /*3f90*/  BPT.TRAP 0x1 ;  /* 0x000000040000795c */ /* 0x000fe20000300000 */
.L_x_1506:
[----:B-1----:R-:W-:-:S04]  /*3fa0*/  IMAD.U32 R3, RZ, RZ, UR36 ;  /* 0x00000024ff037e24 */ /* 0x002fc8000f8e00ff */
[C---:B------:R-:W-:Y:S02]  /*3fb0*/  VIADD R0, R3.reuse, 0x400 ;  /* 0x0000040003007836 */ /* 0x040fe40000000000 */
[----:B------:R-:W-:-:S03]  /*3fc0*/  VIADD R3, R3, 0x26400 ;  /* 0x0002640003037836 */ /* 0x000fc60000000000 */
        /* <DEDUP_REMOVED lines=10> */
.L_x_1507:
[C---:B------:R-:W-:Y:S01]  /*4070*/  R2UR UR24, R0.reuse ;  /* 0x00000000001872ca */ /* 0x040fe200000e0000 */
[----:B------:R-:W-:Y:S01]  /*4080*/  WARPGROUP.ARRIVE ;  /* 0x00000000000079c5 */ /* 0x000fe20000000000 */
[C---:B------:R-:W-:Y:S01]  /*4090*/  R2UR UR26, R5.reuse ;  /* 0x00000000051a72ca */ /* 0x040fe200000e0000 */
[----:B------:R-:W-:Y:S01]  /*40a0*/  UMOV UR25, 0x40000040 ;  /* 0x4000004000197882 */ /* 0x000fe20000000000 */
[----:B------:R-:W-:Y:S01]  /*40b0*/  UMOV UR27, 0x40000040 ;  /* 0x40000040001b7882 */ /* 0x000fe20000000000 */
[----:B------:R-:W-:Y:S01]  /*40c0*/  VIADD R8, R0, 0x2 ;  /* 0x0000000200087836 */ /* 0x000fe20000000000 */
[----:B--234-:R-:W-:Y:S01]  /*40d0*/  IADD3 R7, R5, 0x2, RZ ;  /* 0x0000000205077810 */ /* 0x01cfe20007ffe0ff */
[----:B------:R-:W-:Y:S01]  /*40e0*/  UMOV UR5, 0x40000040 ;  /* 0x4000004000057882 */ /* 0x000fe20000000000 */
[----:B------:R-:W-:Y:S01]  /*40f0*/  UMOV UR7, 0x40000040 ;  /* 0x4000004000077882 */ /* 0x000fe20000000000 */
[----:B------:R-:W1:Y:S01]  /*4100*/  S2R R9, SR_TID.X ;  /* 0x0000000000097919 */ /* 0x000e620000002100 */
[----:B------:R-:W-:Y:S01]  /*4110*/  R2UR UR4, R8 ;  /* 0x00000000080472ca */ /* 0x000fe200000e0000 */
[----:B------:R-:W-:Y:S01]  /*4120*/  VIADD R8, R0, 0x4 ;  /* 0x0000000400087836 */ /* 0x000fe20000000000 */
[----:B------:R-:W-:Y:S01]  /*4130*/  R2UR UR6, R7 ;  /* 0x00000000070672ca */ /* 0x000fe200000e0000 */
[C---:B------:R-:W-:Y:S01]  /*4140*/  VIADD R7, R5.reuse, 0x4 ;  /* 0x0000000405077836 */ /* 0x040fe20000000000 */
[----:B------:R-:W2:Y:S01]  /*4150*/  S2R R14, SR_TID.X ;  /* 0x00000000000e7919 */ /* 0x000ea20000002100 */
[----:B------:R-:W-:Y:S01]  /*4160*/  HGMMA.64x64x16.F32.BF16 R24, gdesc[UR24], R24, gsb0 ;  /* 0x00e00000181879f0 */ /* 0x000fe20008001818 */
[----:B------:R-:W-:Y:S01]  /*4170*/  VIADD R10, R5, 0x800 ;  /* 0x00000800050a7836 */ /* 0x000fe20000000000 */
[----:B-1----:R-:W-:-:S02]  /*4180*/  SHF.R.U32.HI R9, RZ, 0x7, R9 ;  /* 0x00000007ff097819 */ /* 0x002fc40000011609 */
        /* <DEDUP_REMOVED lines=125> */
[----:B------:R-:W1:Y:S01]  /*4960*/  SHFL.IDX PT, R7, R9, RZ, 0x1f ;  /* 0x00001fff09077589 */ /* 0x000e6200000e0000 */
[----:B------:R-:W-:Y:S01]  /*4970*/  VIADD R8, R0, 0x800 ;  /* 0x0000080000087836 */ /* 0x000fe20000000000 */
[----:B-1----:R-:W-:-:S04]  /*4980*/  ISETP.GT.AND P1, PT, R7, 0x7f, PT ;  /* 0x0000007f0700780c */ /* 0x002fc80003f24270 */
        /* <DEDUP_REMOVED lines=12> */
[----:B------:R-:W-:-:S03]  /*4a50*/  SEL R11, R11, 0x6, !P1 ;  /* 0x000000060b0b7807 */ /* 0x000fc60004800000 */
[--C-:B------:R-:W-:Y:S02]  /*4a60*/  IMAD.IADD R12, R8, 0x1, R9.reuse ;  /* 0x00000001080c7824 */ /* 0x100fe400078e0209 */
[----:B------:R-:W-:Y:S02]  /*4a70*/  IMAD.IADD R13, R10, 0x1, R9 ;  /* 0x000000010a0d7824 */ /* 0x000fe400078e0209 */
[--C-:B------:R-:W-:Y:S02]  /*4a80*/  IMAD.IADD R8, R8, 0x1, R11.reuse ;  /* 0x0000000108087824 */ /* 0x100fe400078e020b */
        /* <DEDUP_REMOVED lines=41> */
[C---:B------:R-:W-:Y:S02]  /*4d20*/  IMAD.IADD R12, R9.reuse, 0x1, R8 ;  /* 0x00000001090c7824 */ /* 0x040fe400078e0208 */
[----:B------:R-:W-:Y:S02]  /*4d30*/  IMAD.IADD R13, R9, 0x1, R10 ;  /* 0x00000001090d7824 */ /* 0x000fe400078e020a */
        /* <DEDUP_REMOVED lines=32> */
[----:B------:R-:W-:Y:S02]  /*4f40*/  VIADD R10, R5, 0xc00 ;  /* 0x00000c00050a7836 */ /* 0x000fe40000000000 */
        /* <DEDUP_REMOVED lines=53> */
[C---:B------:R-:W-:Y:S01]  /*52a0*/  IADD3 R7, R9.reuse, R8, RZ ;  /* 0x0000000809077210 */ /* 0x040fe20007ffe0ff */
[----:B------:R-:W-:Y:S01]  /*52b0*/  IMAD.IADD R9, R9, 0x1, R10 ;  /* 0x0000000109097824 */ /* 0x000fe200078e020a */
[----:B------:R-:W1:Y:S01]  /*52c0*/  LDC.64 R12, c[0x0][0xad8] ;  /* 0x0002b600ff0c7b82 */ /* 0x000e620000000a00 */
[C---:B------:R-:W-:Y:S02]  /*52d0*/  IMAD.IADD R8, R11.reuse, 0x1, R8 ;  /* 0x000000010b087824 */ /* 0x040fe400078e0208 */
[----:B------:R-:W-:Y:S01]  /*52e0*/  IMAD.IADD R10, R11, 0x1, R10 ;  /* 0x000000010b0a7824 */ /* 0x000fe200078e020a */
[----:B-1----:R-:W-:Y:S01]  /*52f0*/  ISETP.GE.AND P2, PT, R13, 0x1, PT ;  /* 0x000000010d00780c */ /* 0x002fe20003f46270 */
[----:B------:R-:W-:-:S02]  /*5300*/  WARPGROUP.DEPBAR.LE gsb0, 0x0 ;  /* 0x00008000000079c5 */ /* 0x000fc40000010000 */
[----:B------:R-:W-:-:S06]  /*5310*/  WARPGROUP.ARRIVE ;  /* 0x00000000000079c5 */ /* 0x000fcc0000000000 */
[----:B------:R-:W-:Y:S01]  /*5320*/  HGMMA.64x64x16.F32.BF16 R24, gdesc[UR4], R24, gsb0 ;  /* 0x00e00000041879f0 */ /* 0x000fe20008001818 */
[----:B------:R-:W-:Y:S01]  /*5330*/  R2UR UR4, R7 ;  /* 0x00000000070472ca */ /* 0x000fe200000e0000 */
[----:B------:R-:W-:Y:S01]  /*5340*/  UMOV UR5, 0x40000040 ;  /* 0x4000004000057882 */ /* 0x000fe20000000000 */
[----:B------:R-:W-:Y:S01]  /*5350*/  R2UR UR6, R9 ;  /* 0x00000000090672ca */ /* 0x000fe200000e0000 */
[----:B------:R-:W-:Y:S01]  /*5360*/  UMOV UR7, 0x40000040 ;  /* 0x4000004000077882 */ /* 0x000fe20000000000 */
[----:B------:R-:W-:-:S05]  /*5370*/  IMAD.MOV.U32 R7, RZ, RZ, 0x40 ;  /* 0x00000040ff077424 */ /* 0x000fca00078e00ff */
[----:B------:R-:W-:-:S04]  /*5380*/  SEL R7, R7, 0x3e, P1 ;  /* 0x0000003e07077807 */ /* 0x000fc80000800000 */
        /* <DEDUP_REMOVED lines=9> */
[----:B------:R-:W-:Y:S02]  /*5420*/  SEL R8, R8, 0xf80, P1 ;  /* 0x00000f8008087807 */ /* 0x000fe40000800000 */
[----:B------:R-:W-:Y:S02]  /*5430*/  ISETP.NE.AND P1, PT, R14, RZ, PT ;  /* 0x000000ff0e00720c */ /* 0x000fe40003f25270 */
[----:B------:R-:W-:-:S04]  /*5440*/  LOP3.LUT R8, R8, 0x1e00, RZ, 0xc0, !PT ;  /* 0x00001e0008087812 */ /* 0x000fc800078ec0ff */
[CC--:B------:R-:W-:Y:S02]  /*5450*/  IADD3 R9, R7.reuse, R8.reuse, R0 ;  /* 0x0000000807097210 */ /* 0x0c0fe40007ffe000 */
[----:B------:R-:W-:Y:S01]  /*5460*/  IADD3 R5, R7, R8, R5 ;  /* 0x0000000807057210 */ /* 0x000fe20007ffe005 */
[----:B------:R-:W-:Y:S01]  /*5470*/  IMAD.MOV.U32 R7, RZ, RZ, -0x40 ;  /* 0xffffffc0ff077424 */ /* 0x000fe200078e00ff */
[----:B------:R-:W1:Y:S03]  /*5480*/  LDC R8, c[0x0][0x288] ;  /* 0x0000a200ff087b82 */ /* 0x000e660000000800 */
[----:B------:R-:W-:-:S04]  /*5490*/  IMAD R14, R168, R7, 0x41 ;  /* 0x00000041a80e7424 */ /* 0x000fc800078e0207 */
        /* <DEDUP_REMOVED lines=8> */
[----:B------:R-:W2:Y:S01]  /*5520*/  LDC R9, c[0x0][0x2e0] ;  /* 0x0000b800ff097b82 */ /* 0x000ea20000000800 */
[----:B------:R-:W-:-:S05]  /*5530*/  @!P1 VIADD R5, R6, 0x38840 ;  /* 0x0003884006059836 */ /* 0x000fca0000000000 */
[----:B------:R-:W-:Y:S01]  /*5540*/  @!P1 PRMT R5, RZ, 0x654, R5 ;  /* 0x00000654ff059816 */ /* 0x000fe20000000005 */
[----:B------:R-:W-:Y:S02]  /*5550*/  WARPGROUP.DEPBAR.LE gsb0, 0x0 ;  /* 0x00008000000079c5 */ /* 0x000fe40000010000 */
[----:B------:R-:W-:-:S06]  /*5560*/  WARPGROUP.ARRIVE ;  /* 0x00000000000079c5 */ /* 0x000fcc0000000000 */
[----:B------:R-:W-:Y:S01]  /*5570*/  HGMMA.64x64x16.F32.BF16 R24, gdesc[UR4], R24, gsb0 ;  /* 0x00e00000041879f0 */ /* 0x000fe20008001818 */
[----:B------:R-:W-:Y:S02]  /*5580*/  ULDC.64 UR4, c[0x0][0xad0] ;  /* 0x0002b40000047ab9 */ /* 0x000fe40000000a00 */
        /* <DEDUP_REMOVED lines=34> */
[----:B------:R3:W4:Y:S01]  /*57b0*/  MUFU.TANH R15, R26 ;  /* 0x0000001a000f7308 */ /* 0x0007220000002400 */
[----:B------:R-:W-:Y:S01]  /*57c0*/  ULOP3.LUT UR4, URZ, UR5, URZ, 0x33, !UPT ;  /* 0x000000053f047292 */ /* 0x000fe2000f8e333f */
[----:B--2---:R-:W-:-:S06]  /*57d0*/  IMAD R5, R9, UR38, R14 ;  /* 0x0000002609057c24 */ /* 0x004fcc000f8e020e */
[----:B------:R-:W2:Y:S01]  /*57e0*/  MUFU.TANH R24, R24 ;  /* 0x0000001800187308 */ /* 0x000ea20000002400 */
[----:B---3--:R-:W-:Y:S02]  /*57f0*/  LEA R26, R168, 0xffffffc0, 0x6 ;  /* 0xffffffc0a81a7811 */ /* 0x008fe400078e30ff */
[----:B-1----:R-:W-:-:S03]  /*5800*/  IADD3 R7, R5, -R8, -R17 ;  /* 0x8000000805077210 */ /* 0x002fc60007ffe811 */
[----:B------:R-:W-:Y:S01]  /*5810*/  IMAD R10, R9, UR38, -R26 ;  /* 0x00000026090a7c24 */ /* 0x000fe2000f8e0a1a */
[----:B------:R-:W-:Y:S01]  /*5820*/  IADD3 R5, R19, UR42, RZ ;  /* 0x0000002a13057c10 */ /* 0x000fe2000fffe0ff */
[----:B------:R-:W1:Y:S01]  /*5830*/  MUFU.TANH R25, R25 ;  /* 0x0000001900197308 */ /* 0x000e620000002400 */
[C---:B------:R-:W-:Y:S02]  /*5840*/  IMAD.IADD R21, R7.reuse, 0x1, R12 ;  /* 0x0000000107157824 */ /* 0x040fe400078e020c */
[----:B------:R-:W-:Y:S02]  /*5850*/  IMAD.IADD R56, R10, 0x1, -R17 ;  /* 0x000000010a387824 */ /* 0x000fe400078e0a11 */
[----:B------:R-:W-:-:S03]  /*5860*/  VIADD R58, R7, UR4 ;  /* 0x00000004073a7c36 */ /* 0x000fc60008000000 */
[----:B------:R-:W3:Y:S01]  /*5870*/  MUFU.TANH R27, R27 ;  /* 0x0000001b001b7308 */ /* 0x000ee20000002400 */
[----:B------:R-:W-:Y:S01]  /*5880*/  VIADDMNMX R10, R5, R21, R56, PT ;  /* 0x00000015050a7246 */ /* 0x000fe20003800138 */
[----:B------:R-:W-:-:S06]  /*5890*/  IMAD.IADD R7, R58, 0x1, R5 ;  /* 0x000000013a077824 */ /* 0x000fcc00078e0205 */
        /* <DEDUP_REMOVED lines=27> */
[----:B------:R-:W1:Y:S01]  /*5a50*/  MUFU.TANH R55, R55 ;  /* 0x0000003700377308 */ /* 0x000e620000002400 */
[----:B--234-:R-:W-:Y:S05]  /*5a60*/  @!P2 BRA `(.L_x_1509) ;  /* 0x000000000054a947 */ /* 0x01cfea0003800000 */
        /* <DEDUP_REMOVED lines=12> */
.L_x_1511:
[----:B------:R-:W-:-:S13]  /*5b30*/  ISETP.NE.AND P3, PT, R13, 0x1, PT ;  /* 0x000000010d00780c */ /* 0x000fda0003f65270 */
[----:B------:R-:W2:Y:S02]  /*5b40*/  @P3 LDC.64 R60, c[0x0][0xae0] ;  /* 0x0002b800ff3c3b82 */ /* 0x000ea40000000a00 */
[----:B--2---:R-:W-:-:S05]  /*5b50*/  @P3 IMAD.HI.U32 R20, R14, R60, RZ ;  /* 0x0000003c0e143227 */ /* 0x004fca00078e00ff */
[----:B------:R-:W-:-:S07]  /*5b60*/  @P3 SHF.R.U32.HI R14, RZ, R61, R20 ;  /* 0x0000003dff0e3219 */ /* 0x000fce0000011614 */
.L_x_1512:
[----:B------:R-:W-:Y:S05]  /*5b70*/  BSYNC B0 ;  /* 0x0000000000007941 */ /* 0x000fea0003800000 */
.L_x_1510:
[----:B------:R-:W-:-:S04]  /*5b80*/  IMAD R14, R14, R13, -R26 ;  /* 0x0000000d0e0e7224 */ /* 0x000fc800078e0a1a */
[----:B------:R-:W-:-:S05]  /*5b90*/  IMAD.IADD R14, R14, 0x1, -R17 ;  /* 0x000000010e0e7824 */ /* 0x000fca00078e0a11 */
[----:B------:R-:W-:Y:S02]  /*5ba0*/  VIMNMX R7, R7, R14, !PT ;  /* 0x0000000e07077248 */ /* 0x000fe40007fe0100 */
[----:B------:R-:W-:-:S07]  /*5bb0*/  VIADDMNMX R10, R14, R13, R10, PT ;  /* 0x0000000d0e0a7246 */ /* 0x000fce000380010a */
.L_x_1509:
[C---:B------:R-:W-:Y:S02]  /*5bc0*/  ISETP.GE.AND P3, PT, R57.reuse, 0x2, PT ;  /* 0x000000023900780c */ /* 0x040fe40003f66270 */
[----:B------:R-:W-:Y:S02]  /*5bd0*/  ISETP.GE.AND P4, PT, R57, 0x9, PT ;  /* 0x000000093900780c */ /* 0x000fe40003f86270 */
[C---:B------:R-:W-:Y:S02]  /*5be0*/  ISETP.GT.AND P6, PT, R7.reuse, 0x1, !P3 ;  /* 0x000000010700780c */ /* 0x040fe40005fc4270 */
[----:B------:R-:W-:Y:S02]  /*5bf0*/  ISETP.GT.AND P5, PT, R7, 0x8, !P4 ;  /* 0x000000080700780c */ /* 0x000fe400067a4270 */
[C---:B------:R-:W-:Y:S02]  /*5c00*/  ISETP.LT.OR P6, PT, R10.reuse, 0x2, P6 ;  /* 0x000000020a00780c */ /* 0x040fe400037c1670 */
[----:B------:R-:W-:-:S02]  /*5c10*/  ISETP.LT.OR P5, PT, R10, 0x9, P5 ;  /* 0x000000090a00780c */ /* 0x000fc40002fa1670 */
[----:B-1----:R-:W-:Y:S02]  /*5c20*/  FSEL R60, R25, -INF , !P6 ;  /* 0xff800000193c7808 */ /* 0x002fe40007000000 */
        /* <DEDUP_REMOVED lines=67> */
[----:B------:R-:W-:Y:S02]  /*6060*/  ISETP.GT.AND P6, PT, R7, 0x39, !P6 ;  /* 0x000000390700780c */ /* 0x000fe400077c4270 */
[----:B------:R-:W-:Y:S02]  /*6070*/  IADD3 R7, R5, 0x8, RZ ;  /* 0x0000000805077810 */ /* 0x000fe40007ffe0ff */
[----:B------:R-:W-:Y:S02]  /*6080*/  ISETP.LT.OR P6, PT, R10, 0x3a, P6 ;  /* 0x0000003a0a00780c */ /* 0x000fe400037c1670 */
[----:B------:R-:W-:Y:S02]  /*6090*/  VIADDMNMX R14, R7, R21, R56, PT ;  /* 0x00000015070e7246 */ /* 0x000fe40003800138 */
[----:B------:R-:W-:-:S02]  /*60a0*/  FSEL R180, R53, -INF , !P6 ;  /* 0xff80000035b47808 */ /* 0x000fc40007000000 */
        /* <DEDUP_REMOVED lines=14> */
.L_x_1515:
[----:B------:R-:W-:-:S13]  /*6190*/  ISETP.NE.AND P6, PT, R13, 0x1, PT ;  /* 0x000000010d00780c */ /* 0x000fda0003fc5270 */
[----:B------:R-:W1:Y:S02]  /*61a0*/  @P6 LDC.64 R20, c[0x0][0xae0] ;  /* 0x0002b800ff146b82 */ /* 0x000e640000000a00 */
[----:B-1----:R-:W-:-:S05]  /*61b0*/  @P6 IMAD.HI.U32 R20, R10, R20, RZ ;  /* 0x000000140a146227 */ /* 0x002fca00078e00ff */
[----:B------:R-:W-:-:S07]  /*61c0*/  @P6 SHF.R.U32.HI R10, RZ, R21, R20 ;  /* 0x00000015ff0a6219 */ /* 0x000fce0000011614 */
.L_x_1516:
[----:B------:R-:W-:Y:S05]  /*61d0*/  BSYNC B0 ;  /* 0x0000000000007941 */ /* 0x000fea0003800000 */
.L_x_1514:
[----:B------:R-:W-:-:S04]  /*61e0*/  IMAD R10, R10, R13, -R26 ;  /* 0x0000000d0a0a7224 */ /* 0x000fc800078e0a1a */
[----:B------:R-:W-:-:S05]  /*61f0*/  IMAD.IADD R10, R10, 0x1, -R17 ;  /* 0x000000010a0a7824 */ /* 0x000fca00078e0a11 */
[----:B------:R-:W-:Y:S02]  /*6200*/  VIMNMX R7, R7, R10, !PT ;  /* 0x0000000a07077248 */ /* 0x000fe40007fe0100 */
[----:B------:R-:W-:-:S07]  /*6210*/  VIADDMNMX R14, R10, R13, R14, PT ;  /* 0x0000000d0a0e7246 */ /* 0x000fce000380010e */
.L_x_1513:
[----:B------:R-:W-:Y:S01]  /*6220*/  ISETP.GT.AND P3, PT, R7, 0x1, !P3 ;  /* 0x000000010700780c */ /* 0x000fe20005f64270 */
[----:B------:R-:W-:Y:S01]  /*6230*/  ULDC UR10, c[0x0][0xa80] ;  /* 0x0002a000000a7ab9 */ /* 0x000fe20000000800 */
[----:B------:R-:W-:Y:S01]  /*6240*/  ISETP.NE.AND P6, PT, R25, RZ, PT ;  /* 0x000000ff1900720c */ /* 0x000fe20003fc5270 */
[----:B------:R-:W-:Y:S01]  /*6250*/  IMAD R205, R2, 0x1000, R18 ;  /* 0x0000100002cd7824 */ /* 0x000fe200078e0212 */
[----:B------:R-:W-:Y:S01]  /*6260*/  ISETP.LT.OR P3, PT, R14, 0x2, P3 ;  /* 0x000000020e00780c */ /* 0x000fe20001f61670 */
[----:B------:R-:W-:Y:S01]  /*6270*/  UMOV UR7, 0x40000040 ;  /* 0x4000004000077882 */ /* 0x000fe20000000000 */
[----:B------:R-:W-:Y:S01]  /*6280*/  ISETP.GT.AND P4, PT, R7, 0x8, !P4 ;  /* 0x000000080700780c */ /* 0x000fe20006784270 */
[----:B------:R-:W-:Y:S01]  /*6290*/  VIADD R207, R205, 0x80 ;  /* 0x00000080cdcf7836 */ /* 0x000fe20000000000 */
[----:B------:R-:W-:Y:S01]  /*62a0*/  FSEL R25, R27, -INF , !P3 ;  /* 0xff8000001b197808 */ /* 0x000fe20005800000 */
[----:B------:R-:W-:Y:S01]  /*62b0*/  @!P1 VIADD R6, R6, 0x38860 ;  /* 0x0003886006069836 */ /* 0x000fe20000000000 */
[----:B------:R-:W-:Y:S01]  /*62c0*/  BAR.SYNC.DEFER_BLOCKING 0xf, 0x100 ;  /* 0x03c4000000007b1d */ /* 0x000fe20000010000 */
[----:B------:R-:W-:Y:S01]  /*62d0*/  ISETP.NE.AND P3, PT, R28, RZ, PT ;  /* 0x000000ff1c00720c */ /* 0x000fe20003f65270 */
[----:B------:R-:W-:Y:S01]  /*62e0*/  IMAD R9, R9, UR38, -R8 ;  /* 0x0000002609097c24 */ /* 0x000fe2000f8e0a08 */
[----:B------:R-:W-:-:S02]  /*62f0*/  ISETP.LT.OR P4, PT, R14, 0x9, P4 ;  /* 0x000000090e00780c */ /* 0x000fc40002781670 */
[----:B------:R-:W-:Y:S02]  /*6300*/  ISETP.GT.AND P3, PT, R7, 0x9, !P3 ;  /* 0x000000090700780c */ /* 0x000fe40005f64270 */
[----:B------:R-:W-:Y:S02]  /*6310*/  FSEL R26, R30, -INF , !P4 ;  /* 0xff8000001e1a7808 */ /* 0x000fe40006000000 */
[----:B------:R-:W-:Y:S02]  /*6320*/  ISETP.LT.OR P3, PT, R14, 0xa, P3 ;  /* 0x0000000a0e00780c */ /* 0x000fe40001f61670 */
        /* <DEDUP_REMOVED lines=21> */
[----:B------:R-:W-:Y:S02]  /*6480*/  ISETP.NE.AND P4, PT, R61, RZ, PT ;  /* 0x000000ff3d00720c */ /* 0x000fe40003f85270 */
        /* <DEDUP_REMOVED lines=11> */
[----:B------:R-:W-:Y:S02]  /*6540*/  FMNMX.FTZ R10, R52, R10, !PT ;  /* 0x0000000a340a7209 */ /* 0x000fe40007810000 */
[----:B------:R-:W-:Y:S02]  /*6550*/  ISETP.LT.OR P3, PT, R14, 0x21, P3 ;  /* 0x000000210e00780c */ /* 0x000fe40001f61670 */
[----:B------:R-:W-:Y:S02]  /*6560*/  ISETP.GT.AND P5, PT, R7, 0x38, !P5 ;  /* 0x000000380700780c */ /* 0x000fe40006fa4270 */
[----:B------:R-:W-:Y:S02]  /*6570*/  FSEL R32, R42, -INF , !P3 ;  /* 0xff8000002a207808 */ /* 0x000fe40005800000 */
[----:B------:R-:W-:Y:S02]  /*6580*/  ISETP.NE.AND P3, PT, R40, RZ, PT ;  /* 0x000000ff2800720c */ /* 0x000fe40003f65270 */
[----:B------:R-:W-:-:S02]  /*6590*/  ISETP.LT.OR P5, PT, R14, 0x39, P5 ;  /* 0x000000390e00780c */ /* 0x000fc40002fa1670 */
[----:B------:R-:W-:Y:S02]  /*65a0*/  ISETP.GT.AND P3, PT, R7, 0x21, !P3 ;  /* 0x000000210700780c */ /* 0x000fe40005f64270 */
[----:B------:R-:W-:Y:S02]  /*65b0*/  FSEL R38, R54, -INF , !P5 ;  /* 0xff80000036267808 */ /* 0x000fe40006800000 */
[----:B------:R-:W-:Y:S02]  /*65c0*/  ISETP.LT.OR P3, PT, R14, 0x22, P3 ;  /* 0x000000220e00780c */ /* 0x000fe40001f61670 */
[----:B------:R-:W-:Y:S02]  /*65d0*/  R2UR UR6, R205 ;  /* 0x00000000cd0672ca */ /* 0x000fe400000e0000 */
[----:B------:R-:W-:Y:S02]  /*65e0*/  FSEL R33, R43, -INF , !P3 ;  /* 0xff8000002b217808 */ /* 0x000fe40005800000 */
[----:B------:R-:W-:-:S02]  /*65f0*/  ISETP.NE.AND P3, PT, R41, RZ, PT ;  /* 0x000000ff2900720c */ /* 0x000fc40003f65270 */
[----:B------:R-:W-:Y:S02]  /*6600*/  @!P1 PRMT R6, RZ, 0x654, R6 ;  /* 0x00000654ff069816 */ /* 0x000fe40000000006 */
[----:B------:R-:W-:Y:S02]  /*6610*/  ISETP.GT.AND P3, PT, R7, 0x28, !P3 ;  /* 0x000000280700780c */ /* 0x000fe40005f64270 */
[----:B------:R-:W-:Y:S02]  /*6620*/  IADD3 R8, R168, -0x2, RZ ;  /* 0xfffffffea8087810 */ /* 0x000fe40007ffe0ff */
[----:B------:R-:W-:-:S04]  /*6630*/  ISETP.LT.OR P3, PT, R14, 0x29, P3 ;  /* 0x000000290e00780c */ /* 0x000fc80001f61670 */
[----:B------:R-:W-:Y:S02]  /*6640*/  FSEL R34, R46, -INF , !P3 ;  /* 0xff8000002e227808 */ /* 0x000fe40005800000 */
[----:B------:R-:W-:Y:S02]  /*6650*/  ISETP.GT.AND P3, PT, R7, 0x29, !P4 ;  /* 0x000000290700780c */ /* 0x000fe40006764270 */
[----:B------:R-:W-:Y:S02]  /*6660*/  ISETP.NE.AND P4, PT, R63, RZ, PT ;  /* 0x000000ff3f00720c */ /* 0x000fe40003f85270 */
[----:B------:R-:W-:Y:S02]  /*6670*/  ISETP.LT.OR P3, PT, R14, 0x2a, P3 ;  /* 0x0000002a0e00780c */ /* 0x000fe40001f61670 */
[----:B------:R-:W-:Y:S02]  /*6680*/  ISETP.GT.AND P4, PT, R7, 0x31, !P4 ;  /* 0x000000310700780c */ /* 0x000fe40006784270 */
[----:B------:R-:W-:-:S02]  /*6690*/  FSEL R35, R47, -INF , !P3 ;  /* 0xff8000002f237808 */ /* 0x000fc40005800000 */
[C---:B------:R-:W-:Y:S02]  /*66a0*/  ISETP.GT.AND P3, PT, R7.reuse, RZ, !P6 ;  /* 0x000000ff0700720c */ /* 0x040fe40007764270 */
[----:B------:R-:W-:Y:S02]  /*66b0*/  ISETP.NE.AND P6, PT, R24, RZ, PT ;  /* 0x000000ff1800720c */ /* 0x000fe40003fc5270 */
[----:B------:R-:W-:Y:S02]  /*66c0*/  ISETP.LT.OR P3, PT, R14, 0x1, P3 ;  /* 0x000000010e00780c */ /* 0x000fe40001f61670 */
[----:B------:R-:W-:Y:S02]  /*66d0*/  ISETP.GT.AND P6, PT, R7, 0x39, !P6 ;  /* 0x000000390700780c */ /* 0x000fe400077c4270 */
[----:B------:R-:W-:Y:S02]  /*66e0*/  FSEL R24, R15, -INF , !P3 ;  /* 0xff8000000f187808 */ /* 0x000fe40005800000 */
[----:B------:R-:W-:-:S02]  /*66f0*/  FMNMX.FTZ R15, R180, R10, !PT ;  /* 0x0000000ab40f7209 */ /* 0x000fc40007810000 */
[C---:B------:R-:W-:Y:S02]  /*6700*/  ISETP.LT.OR P4, PT, R14.reuse, 0x32, P4 ;  /* 0x000000320e00780c */ /* 0x040fe40002781670 */
[----:B------:R-:W-:Y:S01]  /*6710*/  ISETP.LT.OR P6, PT, R14, 0x3a, P6 ;  /* 0x0000003a0e00780c */ /* 0x000fe200037c1670 */
[----:B------:R-:W1:Y:S01]  /*6720*/  SHFL.BFLY PT, R10, R15, 0x2, 0x1f ;  /* 0x0c401f000f0a7f89 */ /* 0x000e6200000e0000 */
[----:B------:R-:W-:Y:S02]  /*6730*/  FSEL R37, R51, -INF , !P4 ;  /* 0xff80000033257808 */ /* 0x000fe40006000000 */
[----:B------:R-:W-:Y:S02]  /*6740*/  FSEL R39, R55, -INF , !P6 ;  /* 0xff80000037277808 */ /* 0x000fe40007000000 */
[----:B-1----:R-:W-:-:S05]  /*6750*/  FMNMX.FTZ R21, R15, R10, !PT ;  /* 0x0000000a0f157209 */ /* 0x002fca0007810000 */
[----:B------:R-:W1:Y:S02]  /*6760*/  SHFL.BFLY PT, R10, R21, 0x1, 0x1f ;  /* 0x0c201f00150a7f89 */ /* 0x000e6400000e0000 */
[----:B-1----:R-:W-:-:S04]  /*6770*/  FMNMX.FTZ R10, R21, R10, !PT ;  /* 0x0000000a150a7209 */ /* 0x002fc80007810000 */
[C---:B------:R-:W-:Y:S01]  /*6780*/  FSETP.NEU.FTZ.AND P3, PT, R10.reuse, -INF , PT ;  /* 0xff8000000a00780b */ /* 0x040fe20003f7d000 */
[----:B------:R-:W-:-:S05]  /*6790*/  FMUL.FTZ R11, R10, UR10 ;  /* 0x0000000a0a0b7c20 */ /* 0x000fca0008410000 */
        /* <DEDUP_REMOVED lines=9> */
[--C-:B------:R-:W-:Y:S01]  /*6830*/  FFMA.FTZ R170, R170, UR10, -R41.reuse ;  /* 0x0000000aaaaa7c23 */ /* 0x100fe20008010829 */
[----:B------:R-:W-:Y:S01]  /*6840*/  ISETP.LT.OR P3, PT, R14, 0x31, P3 ;  /* 0x000000310e00780c */ /* 0x000fe20001f61670 */
[--C-:B------:R-:W-:Y:S01]  /*6850*/  FFMA.FTZ R169, R68, UR10, -R41.reuse ;  /* 0x0000000a44a97c23 */ /* 0x100fe20008010829 */
[----:B------:R-:W-:Y:S01]  /*6860*/  FMNMX.FTZ R20, R28, R11, !PT ;  /* 0x0000000b1c147209 */ /* 0x000fe20007810000 */
[--C-:B------:R-:W-:Y:S01]  /*6870*/  FFMA.FTZ R172, R172, UR10, -R41.reuse ;  /* 0x0000000aacac7c23 */ /* 0x100fe20008010829 */
[----:B------:R-:W-:Y:S01]  /*6880*/  FSEL R36, R50, -INF , !P3 ;  /* 0xff80000032247808 */ /* 0x000fe20005800000 */
        /* <DEDUP_REMOVED lines=11> */
[----:B------:R-:W-:Y:S01]  /*6940*/  FFMA.FTZ R180, R180, UR10, -R41 ;  /* 0x0000000ab4b47c23 */ /* 0x000fe20008010829 */
[----:B------:R-:W-:Y:S01]  /*6950*/  MUFU.EX2 R7, R7 ;  /* 0x0000000700077308 */ /* 0x000fe20000000800 */
[----:B------:R-:W-:-:S04]  /*6960*/  FMNMX.FTZ R20, R32, R11, !PT ;  /* 0x0000000b20147209 */ /* 0x000fc80007810000 */
[----:B------:R-:W-:-:S03]  /*6970*/  FMNMX.FTZ R11, R33, R20, !PT ;  /* 0x00000014210b7209 */ /* 0x000fc60007810000 */
[----:B------:R-:W1:Y:S01]  /*6980*/  MUFU.EX2 R14, R21 ;  /* 0x00000015000e7308 */ /* 0x000e620000000800 */
[----:B------:R-:W-:-:S04]  /*6990*/  FMNMX.FTZ R20, R34, R11, !PT ;  /* 0x0000000b22147209 */ /* 0x000fc80007810000 */
[----:B------:R-:W-:-:S03]  /*69a0*/  FMNMX.FTZ R11, R35, R20, !PT ;  /* 0x00000014230b7209 */ /* 0x000fc60007810000 */
[----:B------:R-:W-:Y:S01]  /*69b0*/  MUFU.EX2 R15, R15 ;  /* 0x0000000f000f7308 */ /* 0x000fe20000000800 */
[----:B------:R-:W-:-:S04]  /*69c0*/  FMNMX.FTZ R20, R36, R11, !PT ;  /* 0x0000000b24147209 */ /* 0x000fc80007810000 */
[----:B------:R-:W-:-:S03]  /*69d0*/  FMNMX.FTZ R11, R37, R20, !PT ;  /* 0x00000014250b7209 */ /* 0x000fc60007810000 */
[----:B------:R-:W-:Y:S01]  /*69e0*/  MUFU.EX2 R21, R42 ;  /* 0x0000002a00157308 */ /* 0x000fe20000000800 */
[----:B------:R-:W-:Y:S02]  /*69f0*/  FMNMX.FTZ R20, R38, R11, !PT ;  /* 0x0000000b26147209 */ /* 0x000fe40007810000 */
[----:B-1----:R-:W-:Y:S01]  /*6a00*/  F2FP.BF16.F32.PACK_AB R152, R14, R7 ;  /* 0x000000070e98723e */ /* 0x002fe200000010ff */
[----:B------:R-:W-:Y:S01]  /*6a10*/  FADD.FTZ R14, R7, R14 ;  /* 0x0000000e070e7221 */ /* 0x000fe20000010000 */
[----:B------:R-:W-:Y:S01]  /*6a20*/  FMNMX.FTZ R11, R39, R20, !PT ;  /* 0x00000014270b7209 */ /* 0x000fe20007810000 */
[----:B------:R-:W-:Y:S02]  /*6a30*/  FFMA.FTZ R20, R64, UR10, -R41 ;  /* 0x0000000a40147c23 */ /* 0x000fe40008010829 */
[----:B------:R-:W1:Y:S02]  /*6a40*/  MUFU.EX2 R170, R170 ;  /* 0x000000aa00aa7308 */ /* 0x000e640000000800 */
[----:B------:R-:W2:Y:S06]  /*6a50*/  SHFL.BFLY PT, R40, R11, 0x2, 0x1f ;  /* 0x0c401f000b287f89 */ /* 0x000eac00000e0000 */
[----:B------:R-:W3:Y:S08]  /*6a60*/  MUFU.EX2 R20, R20 ;  /* 0x0000001400147308 */ /* 0x000ef00000000800 */
[----:B------:R-:W-:Y:S01]  /*6a70*/  MUFU.EX2 R169, R169 ;  /* 0x000000a900a97308 */ /* 0x000fe20000000800 */
[----:B-1----:R-:W-:-:S07]  /*6a80*/  F2FP.BF16.F32.PACK_AB R156, R170, R21 ;  /* 0x00000015aa9c723e */ /* 0x002fce00000010ff */
[----:B------:R-:W1:Y:S01]  /*6a90*/  MUFU.EX2 R172, R172 ;  /* 0x000000ac00ac7308 */ /* 0x000e620000000800 */
[----:B---3--:R-:W-:Y:S01]  /*6aa0*/  F2FP.BF16.F32.PACK_AB R154, R20, R15 ;  /* 0x0000000f149a723e */ /* 0x008fe200000010ff */
[----:B------:R-:W-:Y:S01]  /*6ab0*/  FADD.FTZ R15, R15, R14 ;  /* 0x0000000e0f0f7221 */ /* 0x000fe20000010000 */
[----:B--2---:R-:W-:-:S03]  /*6ac0*/  FMNMX.FTZ R40, R11, R40, !PT ;  /* 0x000000280b287209 */ /* 0x004fc60007810000 */
[----:B------:R-:W-:Y:S01]  /*6ad0*/  FADD.FTZ R20, R20, R15 ;  /* 0x0000000f14147221 */ /* 0x000fe20000010000 */
[----:B------:R-:W-:Y:S01]  /*6ae0*/  VIADD R15, R9, UR42 ;  /* 0x0000002a090f7c36 */ /* 0x000fe20008000000 */
[----:B------:R-:W2:Y:S01]  /*6af0*/  SHFL.BFLY PT, R11, R40, 0x1, 0x1f ;  /* 0x0c201f00280b7f89 */ /* 0x000ea200000e0000 */
[----:B------:R-:W-:Y:S01]  /*6b00*/  MUFU.EX2 R171, R171 ;  /* 0x000000ab00ab7308 */ /* 0x000fe20000000800 */
[----:B------:R-:W-:Y:S01]  /*6b10*/  FADD.FTZ R21, R21, R20 ;  /* 0x0000001415157221 */ /* 0x000fe20000010000 */
[----:B------:R-:W-:-:S03]  /*6b20*/  IMAD.IADD R12, R15, 0x1, R12 ;  /* 0x000000010f0c7824 */ /* 0x000fc600078e020c */
[----:B------:R-:W-:-:S03]  /*6b30*/  FADD.FTZ R170, R170, R21 ;  /* 0x00000015aaaa7221 */ /* 0x000fc60000010000 */
[----:B------:R-:W3:Y:S01]  /*6b40*/  MUFU.EX2 R174, R174 ;  /* 0x000000ae00ae7308 */ /* 0x000ee20000000800 */
[----:B-1----:R-:W-:Y:S01]  /*6b50*/  F2FP.BF16.F32.PACK_AB R158, R172, R169 ;  /* 0x000000a9ac9e723e */ /* 0x002fe200000010ff */
[----:B------:R-:W-:-:S04]  /*6b60*/  FADD.FTZ R169, R169, R170 ;  /* 0x000000aaa9a97221 */ /* 0x000fc80000010000 */
[----:B------:R-:W-:Y:S02]  /*6b70*/  FADD.FTZ R172, R172, R169 ;  /* 0x000000a9acac7221 */ /* 0x000fe40000010000 */
[----:B------:R-:W-:Y:S01]  /*6b80*/  MUFU.EX2 R173, R173 ;  /* 0x000000ad00ad7308 */ /* 0x000fe20000000800 */
[----:B--2---:R-:W-:-:S07]  /*6b90*/  FMNMX.FTZ R11, R40, R11, !PT ;  /* 0x0000000b280b7209 */ /* 0x004fce0007810000 */
[----:B------:R-:W1:Y:S01]  /*6ba0*/  MUFU.EX2 R176, R176 ;  /* 0x000000b000b07308 */ /* 0x000e620000000800 */
[C---:B---3--:R-:W-:Y:S01]  /*6bb0*/  F2FP.BF16.F32.PACK_AB R160, R174.reuse, R171 ;  /* 0x000000abaea0723e */ /* 0x048fe200000010ff */
[----:B------:R-:W-:Y:S01]  /*6bc0*/  FADD.FTZ R171, R171, R172 ;  /* 0x000000acabab7221 */ /* 0x000fe20000010000 */
[C---:B------:R-:W-:Y:S01]  /*6bd0*/  FSETP.NEU.FTZ.AND P3, PT, R11.reuse, -INF , PT ;  /* 0xff8000000b00780b */ /* 0x040fe20003f7d000 */
[----:B------:R-:W-:Y:S02]  /*6be0*/  FMUL.FTZ R40, R11, UR10 ;  /* 0x0000000a0b287c20 */ /* 0x000fe40008410000 */
[----:B------:R-:W-:Y:S02]  /*6bf0*/  FADD.FTZ R174, R174, R171 ;  /* 0x000000abaeae7221 */ /* 0x000fe40000010000 */
[----:B------:R-:W-:Y:S01]  /*6c00*/  MUFU.EX2 R175, R175 ;  /* 0x000000af00af7308 */ /* 0x000fe20000000800 */
[----:B------:R-:W-:-:S05]  /*6c10*/  FSEL R40, R40, RZ, P3 ;  /* 0x000000ff28287208 */ /* 0x000fca0001800000 */
        /* <DEDUP_REMOVED lines=17> */
[----:B-1----:R-:W-:Y:S01]  /*6d30*/  F2FP.BF16.F32.PACK_AB R162, R176, R173 ;  /* 0x000000adb0a2723e */ /* 0x002fe200000010ff */
[----:B------:R-:W-:-:S04]  /*6d40*/  FADD.FTZ R173, R173, R174 ;  /* 0x000000aeadad7221 */ /* 0x000fc80000010000 */
[----:B------:R-:W-:Y:S02]  /*6d50*/  FADD.FTZ R176, R176, R173 ;  /* 0x000000adb0b07221 */ /* 0x000fe40000010000 */
[----:B------:R-:W1:Y:S08]  /*6d60*/  MUFU.EX2 R182, R182 ;  /* 0x000000b600b67308 */ /* 0x000e700000000800 */
[----:B------:R-:W-:Y:S08]  /*6d70*/  MUFU.EX2 R181, R181 ;  /* 0x000000b500b57308 */ /* 0x000ff00000000800 */
[----:B------:R-:W2:Y:S01]  /*6d80*/  MUFU.EX2 R196, R196 ;  /* 0x000000c400c47308 */ /* 0x000ea20000000800 */
[----:B-1----:R-:W-:Y:S01]  /*6d90*/  F2FP.BF16.F32.PACK_AB R153, R182, R179 ;  /* 0x000000b3b699723e */ /* 0x002fe200000010ff */
[----:B------:R-:W-:-:S06]  /*6da0*/  FADD.FTZ R182, R179, R182 ;  /* 0x000000b6b3b67221 */ /* 0x000fcc0000010000 */
[----:B------:R-:W-:Y:S08]  /*6db0*/  MUFU.EX2 R183, R183 ;  /* 0x000000b700b77308 */ /* 0x000ff00000000800 */
[----:B------:R-:W1:Y:S01]  /*6dc0*/  MUFU.EX2 R198, R198 ;  /* 0x000000c600c67308 */ /* 0x000e620000000800 */
[----:B--2---:R-:W-:Y:S01]  /*6dd0*/  F2FP.BF16.F32.PACK_AB R155, R196, R181 ;  /* 0x000000b5c49b723e */ /* 0x004fe200000010ff */
[----:B------:R-:W-:-:S04]  /*6de0*/  FADD.FTZ R181, R181, R182 ;  /* 0x000000b6b5b57221 */ /* 0x000fc80000010000 */
[----:B------:R2:W-:Y:S01]  /*6df0*/  STSM.16.M88.4 [R23+0x36400], R152 ;  /* 0x0364009817007844 */ /* 0x0005e20000000200 */
        /* <DEDUP_REMOVED lines=17> */
[----:B------:R-:W1:Y:S08]  /*6f10*/  MUFU.EX2 R178, R178 ;  /* 0x000000b200b27308 */ /* 0x000e700000000800 */
        /* <DEDUP_REMOVED lines=12> */
[----:B------:R-:W-:-:S06]  /*6fe0*/  FADD.FTZ R177, R177, R178 ;  /* 0x000000b2b1b17221 */ /* 0x000fcc0000010000 */
[----:B------:R-:W3:Y:S08]  /*6ff0*/  MUFU.EX2 R203, R203 ;  /* 0x000000cb00cb7308 */ /* 0x000ef00000000800 */
[----:B------:R-:W4:Y:S01]  /*7000*/  MUFU.EX2 R208, R208 ;  /* 0x000000d000d07308 */ /* 0x000f220000000800 */
[----:B-1----:R-:W-:Y:S01]  /*7010*/  F2FP.BF16.F32.PACK_AB R165, R206, R201 ;  /* 0x000000c9cea5723e */ /* 0x002fe200000010ff */
[----:B------:R-:W-:-:S04]  /*7020*/  FADD.FTZ R201, R201, R204 ;  /* 0x000000ccc9c97221 */ /* 0x000fc80000010000 */
[----:B------:R-:W-:-:S04]  /*7030*/  FADD.FTZ R206, R206, R201 ;  /* 0x000000c9cece7221 */ /* 0x000fc80000010000 */
[----:B---3--:R-:W-:Y:S01]  /*7040*/  FADD.FTZ R7, R203, R206 ;  /* 0x000000cecb077221 */ /* 0x008fe20000010000 */
[----:B----4-:R-:W-:-:S03]  /*7050*/  F2FP.BF16.F32.PACK_AB R167, R208, R203 ;  /* 0x000000cbd0a7723e */ /* 0x010fc600000010ff */
[----:B------:R-:W-:Y:S02]  /*7060*/  FADD.FTZ R7, R208, R7 ;  /* 0x00000007d0077221 */ /* 0x000fe40000010000 */
[----:B------:R2:W-:Y:S01]  /*7070*/  STSM.16.M88.4 [R185], R164 ;  /* 0x000000a4b9007844 */ /* 0x0005e20000000200 */
[----:B------:R-:W-:-:S06]  /*7080*/  WARPGROUP.ARRIVE ;  /* 0x00000000000079c5 */ /* 0x000fcc0000000000 */
[----:B------:R-:W-:Y:S01]  /*7090*/  HGMMA.64x256x16.F32.BF16 R24, R152, gdesc[UR4].tnspB, RZ, !UPT, gsb0 ;  /* 0x43e0000498187df0 */ /* 0x000fe2000c0018ff */
[----:B------:R-:W-:Y:S01]  /*70a0*/  R2UR UR6, R207 ;  /* 0x00000000cf0672ca */ /* 0x000fe200000e0000 */
[----:B------:R-:W-:Y:S01]  /*70b0*/  UMOV UR7, 0x40000040 ;  /* 0x4000004000077882 */ /* 0x000fe20000000000 */
[C---:B------:R-:W-:Y:S02]  /*70c0*/  VIADD R207, R205.reuse, 0x100 ;  /* 0x00000100cdcf7836 */ /* 0x040fe40000000000 */
[----:B------:R-:W-:Y:S01]  /*70d0*/  VIADD R205, R205, 0x180 ;  /* 0x00000180cdcd7836 */ /* 0x000fe20000000000 */
[----:B------:R-:W-:Y:S02]  /*70e0*/  WARPGROUP.DEPBAR.LE gsb0, 0x0 ;  /* 0x00008000000079c5 */ /* 0x000fe40000010000 */
[----:B------:R-:W-:-:S15]  /*70f0*/  WARPGROUP.ARRIVE ;  /* 0x00000000000079c5 */ /* 0x000fde0000000000 */
[----:B------:R-:W-:-:S05]  /*7100*/  NOP ;  /* 0x0000000000007918 */ /* 0x000fca0000000000 */
        /* <DEDUP_REMOVED lines=14> */
[----:B------:R1:W-:Y:S06]  /*71f0*/  MEMBAR.ALL.CTA ;  /* 0x0000000000007992 */ /* 0x0003ec0000008000 */
[----:B-1----:R-:W1:Y:S02]  /*7200*/  FENCE.VIEW.ASYNC.S ;  /* 0x00000000000073c6 */ /* 0x002e640000000000 */
[----:B-1----:R-:W-:Y:S01]  /*7210*/  NOP ;  /* 0x0000000000007918 */ /* 0x002fe20000000000 */
[----:B------:R-:W-:Y:S06]  /*7220*/  BAR.ARV 0xe, 0x100 ;  /* 0x0384000000007b1d */ /* 0x000fec0000002000 */
[----:B------:R1:W-:Y:S02]  /*7230*/  @!P1 SYNCS.ARRIVE.TRANS64.RED.A1T0 RZ, [R6+URZ], RZ ;  /* 0x000000ff06ff99a7 */ /* 0x0003e4000810043f */
[----:B-1----:R-:W-:Y:S01]  /*7240*/  FADD.FTZ R6, R180, R177 ;  /* 0x000000b1b4067221 */ /* 0x002fe20000010000 */
[----:B--2---:R-:W-:Y:S06]  /*7250*/  @!P2 BRA `(.L_x_1517) ;  /* 0x000000000040a947 */ /* 0x004fec0003800000 */
        /* <DEDUP_REMOVED lines=10> */
.L_x_1518:
[----:B------:R-:W-:-:S13]  /*7300*/  ISETP.NE.AND P3, PT, R13, 0x1, PT ;  /* 0x000000010d00780c */ /* 0x000fda0003f65270 */
[----:B------:R-:W1:Y:S02]  /*7310*/  @P3 LDC.64 R20, c[0x0][0xae0] ;  /* 0x0002b800ff143b82 */ /* 0x000e640000000a00 */
[----:B-1----:R-:W-:-:S05]  /*7320*/  @P3 IMAD.HI.U32 R20, R14, R20, RZ ;  /* 0x000000140e143227 */ /* 0x002fca00078e00ff */
[----:B------:R-:W-:-:S07]  /*7330*/  @P3 SHF.R.U32.HI R14, RZ, R21, R20 ;  /* 0x00000015ff0e3219 */ /* 0x000fce0000011614 */
.L_x_1519:
[----:B------:R-:W-:-:S05]  /*7340*/  IMAD R13, R14, R13, R13 ;  /* 0x0000000d0e0d7224 */ /* 0x000fca00078e020d */
[----:B------:R-:W-:-:S07]  /*7350*/  VIMNMX R12, R12, R13, PT ;  /* 0x0000000d0c0c7248 */ /* 0x000fce0003fe0100 */
.L_x_1517:
[----:B------:R-:W-:-:S04]  /*7360*/  SHF.R.S32.HI R13, RZ, 0x1f, R12 ;  /* 0x0000001fff0d7819 */ /* 0x000fc8000001140c */
[----:B------:R-:W-:-:S04]  /*7370*/  LEA.HI R13, R13, R12, RZ, 0x6 ;  /* 0x0000000c0d0d7211 */ /* 0x000fc800078f30ff */
[----:B------:R-:W-:-:S04]  /*7380*/  SHF.R.S32.HI R13, RZ, 0x6, R13 ;  /* 0x00000006ff0d7819 */ /* 0x000fc8000001140d */
[----:B------:R-:W-:-:S04]  /*7390*/  VIMNMX R15, R13, UR37, !PT ;  /* 0x000000250d0f7c48 */ /* 0x000fc8000ffe0100 */
[----:B------:R-:W-:-:S13]  /*73a0*/  ISETP.GE.AND P3, PT, R8, R15, PT ;  /* 0x0000000f0800720c */ /* 0x000fda0003f66270 */
[----:B------:R-:W-:Y:S05]  /*73b0*/  @!P3 BRA `(.L_x_1520) ;  /* 0x0000003800d8b947 */ /* 0x000fea0003800000 */
.L_x_1537:
[----:B------:R-:W-:-:S05]  /*73c0*/  VIADD R13, R2, 0x1 ;  /* 0x00000001020d7836 */ /* 0x000fca0000000000 */
[----:B------:R-:W-:-:S04]  /*73d0*/  ISETP.NE.AND P3, PT, R13, 0x2, PT ;  /* 0x000000020d00780c */ /* 0x000fc80003f65270 */
[----:B------:R-:W-:Y:S02]  /*73e0*/  SEL R21, RZ, 0x1, P3 ;  /* 0x00000001ff157807 */ /* 0x000fe40001800000 */
[----:B------:R-:W-:Y:S02]  /*73f0*/  SEL R13, R13, RZ, P3 ;  /* 0x000000ff0d0d7207 */ /* 0x000fe40001800000 */
[----:B------:R-:W-:Y:S01]  /*7400*/  LOP3.LUT R16, R16, R21, RZ, 0x3c, !PT ;  /* 0x0000001510107212 */ /* 0x000fe200078e3cff */
[----:B------:R-:W-:Y:S06]  /*7410*/  @!P0 BRA `(.L_x_1521) ;  /* 0x0000000000048947 */ /* 0x000fec0003800000 */
[----:B------:R-:W-:Y:S01]  /*7420*/  BPT.TRAP 0x1 ;  /* 0x000000040000795c */ /* 0x000fe20000300000 */
.L_x_1521:
[----:B------:R-:W-:Y:S02]  /*7430*/  LEA R12, R13, UR36, 0x3 ;  /* 0x000000240d0c7c11 */ /* 0x000fe4000f8e18ff */
[----:B------:R-:W-:-:S04]  /*7440*/  SHF.L.U32 R21, R16, 0x1f, RZ ;  /* 0x0000001f10157819 */ /* 0x000fc800000006ff */
[----:B------:R1:W2:Y:S01]  /*7450*/  SYNCS.PHASECHK.TRANS64.TRYWAIT P3, [R12+URZ+0x38830], R21 ;  /* 0x038830150c0075a7 */ /* 0x0002a2000806017f */
[----:B------:R-:W-:Y:S05]  /*7460*/  @!P0 BRA `(.L_x_1522) ;  /* 0x0000000000048947 */ /* 0x000fea0003800000 */
[----:B------:R-:W-:Y:S01]  /*7470*/  BPT.TRAP 0x1 ;  /* 0x000000040000795c */ /* 0x000fe20000300000 */
.L_x_1522:
[----:B------:R-:W-:Y:S01]  /*7480*/  IMAD R14, R13, 0x200, R4 ;  /* 0x000002000d0e7824 */ /* 0x000fe200078e0204 */
[----:B--2---:R-:W-:Y:S06]  /*7490*/  @P3 BRA `(.L_x_1523) ;  /* 0x0000000000083947 */ /* 0x004fec0003800000 */
[----:B------:R-:W2:Y:S02]  /*74a0*/  SYNCS.PHASECHK.TRANS64.TRYWAIT P3, [R12+URZ+0x38830], R21 ;  /* 0x038830150c0075a7 */ /* 0x000ea4000806017f */
[----:B--2---:R-:W-:Y:S05]  /*74b0*/  @!P3 BRA `(.L_x_1524) ;  /* 0x0000010400ecb947 */ /* 0x004fea0003800000 */
.L_x_1523:
[----:B------:R-:W-:Y:S01]  /*74c0*/  R2UR UR10, R14 ;  /* 0x000000000e0a72ca */ /* 0x000fe200000e0000 */
[----:B------:R-:W-:Y:S01]  /*74d0*/  WARPGROUP.ARRIVE ;  /* 0x00000000000079c5 */ /* 0x000fe20000000000 */
[----:B------:R-:W-:Y:S01]  /*74e0*/  UMOV UR11, 0x40000040 ;  /* 0x40000040000b7882 */ /* 0x000fe20000000000 */
[----:B------:R-:W-:Y:S01]  /*74f0*/  UMOV UR15, 0x40000040 ;  /* 0x40000040000f7882 */ /* 0x000fe20000000000 */
[----:B------:R-:W-:Y:S01]  /*7500*/  UMOV UR19, 0x40000040 ;  /* 0x4000004000137882 */ /* 0x000fe20000000000 */
[----:B------:R-:W-:-:S08]  /*7510*/  UMOV UR23, 0x40000040 ;  /* 0x4000004000177882 */ /* 0x000fd00000000000 */
[----:B------:R-:W-:Y:S01]  /*7520*/  HGMMA.64x64x16.F32.BF16 R152, gdesc[UR8], RZ, !UPT, gsb0 ;  /* 0x00e00000089879f0 */ /* 0x000fe2000c0018ff */
[----:B------:R-:W-:Y:S02]  /*7530*/  UIADD3 UR14, UR10, 0x2, URZ ;  /* 0x000000020a0e7890 */ /* 0x000fe4000fffe03f */
[----:B------:R-:W-:Y:S02]  /*7540*/  UIADD3 UR18, UR10, 0x4, URZ ;  /* 0x000000040a127890 */ /* 0x000fe4000fffe03f */
[----:B------:R-:W-:Y:S01]  /*7550*/  UIADD3 UR22, UR10, 0x6, URZ ;  /* 0x000000060a167890 */ /* 0x000fe2000fffe03f */
        /* <DEDUP_REMOVED lines=10> */
[----:B------:R-:W-:Y:S05]  /*7600*/  @!P0 BRA `(.L_x_1525) ;  /* 0x0000000000048947 */ /* 0x000fea0003800000 */
[----:B------:R-:W-:Y:S01]  /*7610*/  BPT.TRAP 0x1 ;  /* 0x000000040000795c */ /* 0x000fe20000300000 */
.L_x_1525:
[----:B------:R3:W4:Y:S01]  /*7620*/  SYNCS.PHASECHK.TRANS64.TRYWAIT P3, [R12+URZ+0x38850], R21 ;  /* 0x038850150c0075a7 */ /* 0x000722000806017f */
[----:B------:R-:W-:Y:S05]  /*7630*/  @!P0 BRA `(.L_x_1526) ;  /* 0x0000000000048947 */ /* 0x000fea0003800000 */
[----:B------:R-:W-:Y:S01]  /*7640*/  BPT.TRAP 0x1 ;  /* 0x000000040000795c */ /* 0x000fe20000300000 */
.L_x_1526:
[----:B------:R-:W-:Y:S01]  /*7650*/  IMAD R14, R13, 0x1000, R3 ;  /* 0x000010000d0e7824 */ /* 0x000fe200078e0203 */
[----:B----4-:R-:W-:Y:S06]  /*7660*/  @P3 BRA `(.L_x_1527) ;  /* 0x0000000000083947 */ /* 0x010fec0003800000 */
[----:B------:R-:W4:Y:S02]  /*7670*/  SYNCS.PHASECHK.TRANS64.TRYWAIT P3, [R12+URZ+0x38850], R21 ;  /* 0x038850150c0075a7 */ /* 0x000f24000806017f */
[----:B----4-:R-:W-:Y:S05]  /*7680*/  @!P3 BRA `(.L_x_1528) ;  /* 0x00000104008cb947 */ /* 0x010fea0003800000 */
.L_x_1527:
[----:B------:R-:W-:Y:S01]  /*7690*/  R2UR UR26, R14 ;  /* 0x000000000e1a72ca */ /* 0x000fe200000e0000 */
[----:B------:R-:W-:Y:S01]  /*76a0*/  WARPGROUP.ARRIVE ;  /* 0x00000000000079c5 */ /* 0x000fe20000000000 */
[----:B------:R-:W-:Y:S01]  /*76b0*/  UMOV UR27, 0x40000040 ;  /* 0x40000040001b7882 */ /* 0x000fe20000000000 */
[----:B-1234-:R-:W-:Y:S01]  /*76c0*/  VIADD R21, R0, 0x2 ;  /* 0x0000000200157836 */ /* 0x01efe20000000000 */
[----:B------:R-:W-:Y:S01]  /*76d0*/  IADD3 R20, R14, 0x2, RZ ;  /* 0x000000020e147810 */ /* 0x000fe20007ffe0ff */
[----:B------:R-:W-:Y:S01]  /*76e0*/  UMOV UR29, 0x40000040 ;  /* 0x40000040001d7882 */ /* 0x000fe20000000000 */
[----:B------:R-:W-:Y:S01]  /*76f0*/  UMOV UR31, 0x40000040 ;  /* 0x40000040001f7882 */ /* 0x000fe20000000000 */
[----:B------:R-:W1:Y:S01]  /*7700*/  S2R R195, SR_TID.X ;  /* 0x0000000000c37919 */ /* 0x000e620000002100 */
[----:B------:R-:W-:Y:S01]  /*7710*/  R2UR UR28, R21 ;  /* 0x00000000151c72ca */ /* 0x000fe200000e0000 */
[----:B------:R-:W-:Y:S01]  /*7720*/  VIADD R21, R0, 0x4 ;  /* 0x0000000400157836 */ /* 0x000fe20000000000 */
[----:B------:R-:W-:Y:S01]  /*7730*/  R2UR UR30, R20 ;  /* 0x00000000141e72ca */ /* 0x000fe200000e0000 */
[----:B------:R-:W-:Y:S01]  /*7740*/  VIADD R20, R14, 0x4 ;  /* 0x000000040e147836 */ /* 0x000fe20000000000 */
[----:B------:R-:W-:Y:S01]  /*7750*/  ULDC UR5, c[0x0][0xad0] ;  /* 0x0002b40000057ab9 */ /* 0x000fe20000000800 */
[----:B------:R-:W-:Y:S01]  /*7760*/  HGMMA.64x64x16.F32.BF16 R152, gdesc[UR24], R152, gsb0 ;  /* 0x00e00000189879f0 */ /* 0x000fe20008001898 */
[----:B------:R-:W-:Y:S01]  /*7770*/  VIADD R198, R0, 0x800 ;  /* 0x0000080000c67836 */ /* 0x000fe20000000000 */
[----:B------:R-:W-:Y:S01]  /*7780*/  ULDC UR6, c[0x0][0xadc] ;  /* 0x0002b70000067ab9 */ /* 0x000fe20000000800 */
[----:B------:R-:W-:Y:S01]  /*7790*/  VIADD R196, R14, 0x800 ;  /* 0x000008000ec47836 */ /* 0x000fe20000000000 */
[----:B-1----:R-:W-:Y:S01]  /*77a0*/  SHF.R.U32.HI R195, RZ, 0x7, R195 ;  /* 0x00000007ffc37819 */ /* 0x002fe200000116c3 */
[----:B------:R-:W-:-:S02]  /*77b0*/  WARPGROUP.DEPBAR.LE gsb0, 0x0 ;  /* 0x00008000000079c5 */ /* 0x000fc40000010000 */
        /* <DEDUP_REMOVED lines=123> */
[----:B------:R-:W1:Y:S02]  /*7f70*/  SHFL.IDX PT, R20, R195, RZ, 0x1f ;  /* 0x00001fffc3147589 */ /* 0x000e6400000e0000 */
[----:B-1----:R-:W-:-:S04]  /*7f80*/  ISETP.GT.AND P3, PT, R20, 0x7f, PT ;  /* 0x0000007f1400780c */ /* 0x002fc80003f64270 */
[----:B------:R-:W-:-:S04]  /*7f90*/  SEL R20, RZ, 0x2, !P3 ;  /* 0x00000002ff147807 */ /* 0x000fc80005800000 */
        /* <DEDUP_REMOVED lines=47> */
[----:B------:R-:W-:Y:S02]  /*8290*/  IMAD.IADD R197, R198, 0x1, R20 ;  /* 0x00000001c6c57824 */ /* 0x000fe400078e0214 */
        /* <DEDUP_REMOVED lines=8> */
[----:B------:R-:W-:Y:S02]  /*8320*/  IMAD.IADD R197, R198, 0x1, R21 ;  /* 0x00000001c6c57824 */ /* 0x000fe400078e0215 */
        /* <DEDUP_REMOVED lines=88> */
[----:B------:R-:W-:Y:S01]  /*88b0*/  IMAD.IADD R21, R21, 0x1, R196 ;  /* 0x0000000115157824 */ /* 0x000fe200078e02c4 */
[----:B------:R-:W-:Y:S02]  /*88c0*/  WARPGROUP.DEPBAR.LE gsb0, 0x0 ;  /* 0x00008000000079c5 */ /* 0x000fe40000010000 */
[----:B------:R-:W-:-:S07]  /*88d0*/  WARPGROUP.ARRIVE ;  /* 0x00000000000079c5 */ /* 0x000fce0000000000 */
        /* <DEDUP_REMOVED lines=21> */
[----:B------:R-:W-:Y:S02]  /*8a30*/  IADD3 R14, R21, R195, R14 ;  /* 0x000000c3150e7210 */ /* 0x000fe40007ffe00e */
[----:B------:R-:W1:Y:S01]  /*8a40*/  LDC R21, c[0x0][0x2e0] ;  /* 0x0000b800ff157b82 */ /* 0x000e620000000800 */
[----:B------:R-:W-:Y:S02]  /*8a50*/  WARPGROUP.DEPBAR.LE gsb0, 0x0 ;  /* 0x00008000000079c5 */ /* 0x000fe40000010000 */
[----:B------:R-:W-:-:S06]  /*8a60*/  WARPGROUP.ARRIVE ;  /* 0x00000000000079c5 */ /* 0x000fcc0000000000 */
[----:B------:R-:W-:Y:S01]  /*8a70*/  HGMMA.64x64x16.F32.BF16 R152, gdesc[UR28], R152, gsb0 ;  /* 0x00e000001c9879f0 */ /* 0x000fe20008001898 */
[----:B------:R-:W-:Y:S01]  /*8a80*/  R2UR UR28, R20 ;  /* 0x00000000141c72ca */ /* 0x000fe200000e0000 */
[----:B------:R-:W-:Y:S01]  /*8a90*/  UMOV UR29, 0x40000040 ;  /* 0x40000040001d7882 */ /* 0x000fe20000000000 */
[----:B------:R-:W-:Y:S01]  /*8aa0*/  R2UR UR30, R14 ;  /* 0x000000000e1e72ca */ /* 0x000fe200000e0000 */
[----:B------:R-:W-:Y:S01]  /*8ab0*/  UMOV UR31, 0x40000040 ;  /* 0x40000040001f7882 */ /* 0x000fe20000000000 */
[----:B------:R-:W-:-:S05]  /*8ac0*/  @!P1 VIADD R20, R12, 0x38840 ;  /* 0x000388400c149836 */ /* 0x000fca0000000000 */
[----:B------:R-:W-:Y:S01]  /*8ad0*/  @!P1 PRMT R20, RZ, 0x654, R20 ;  /* 0x00000654ff149816 */ /* 0x000fe20000000014 */
        /* <DEDUP_REMOVED lines=39> */
[----:B------:R-:W-:Y:S01]  /*8d50*/  ULDC UR5, c[0x0][0x288] ;  /* 0x0000a20000057ab9 */ /* 0x000fe20000000800 */
[----:B--2---:R-:W-:-:S06]  /*8d60*/  IADD3 R20, -R173, 0x1, RZ ;  /* 0x00000001ad147810 */ /* 0x004fcc0007ffe1ff */
[----:B------:R-:W2:Y:S01]  /*8d70*/  MUFU.TANH R196, R196 ;  /* 0x000000c400c47308 */ /* 0x000ea20000002400 */
[----:B-1----:R-:W-:-:S07]  /*8d80*/  IMAD R20, R21, UR38, R20 ;  /* 0x0000002615147c24 */ /* 0x002fce000f8e0214 */
[----:B------:R-:W1:Y:S01]  /*8d90*/  MUFU.TANH R14, R14 ;  /* 0x0000000e000e7308 */ /* 0x000e620000002400 */
[----:B------:R-:W-:Y:S01]  /*8da0*/  IADD3 R174, R20, -UR5, -R17 ;  /* 0x8000000514ae7c10 */ /* 0x000fe2000fffe811 */
[----:B------:R-:W-:-:S03]  /*8db0*/  ULDC UR5, c[0x0][0xad8] ;  /* 0x0002b60000057ab9 */ /* 0x000fc60000000800 */
[C-C-:B------:R-:W-:Y:S02]  /*8dc0*/  IADD3 R179, R5.reuse, UR5, R174.reuse ;  /* 0x0000000505b37c10 */ /* 0x140fe4000fffe0ae */
[----:B------:R-:W-:Y:S01]  /*8dd0*/  IADD3 R182, R5, UR4, R174 ;  /* 0x0000000405b67c10 */ /* 0x000fe2000fffe0ae */
        /* <DEDUP_REMOVED lines=42> */
.L_x_1531:
[----:B------:R-:W-:-:S05]  /*9080*/  IMAD.U32 R177, RZ, RZ, UR6 ;  /* 0x00000006ffb17e24 */ /* 0x000fca000f8e00ff */
[----:B------:R-:W-:-:S13]  /*9090*/  ISETP.NE.AND P3, PT, R177, 0x1, PT ;  /* 0x00000001b100780c */ /* 0x000fda0003f65270 */
[----:B------:R-:W2:Y:S02]  /*90a0*/  @P3 LDC.64 R20, c[0x0][0xae0] ;  /* 0x0002b800ff143b82 */ /* 0x000ea40000000a00 */
[----:B--2---:R-:W-:-:S05]  /*90b0*/  @P3 IMAD.HI.U32 R20, R176, R20, RZ ;  /* 0x00000014b0143227 */ /* 0x004fca00078e00ff */
[----:B------:R-:W-:-:S07]  /*90c0*/  @P3 SHF.R.U32.HI R176, RZ, R21, R20 ;  /* 0x00000015ffb03219 */ /* 0x000fce0000011614 */
.L_x_1532:
[----:B------:R-:W-:Y:S05]  /*90d0*/  BSYNC B0 ;  /* 0x0000000000007941 */ /* 0x000fea0003800000 */
.L_x_1530:
[----:B------:R-:W-:-:S04]  /*90e0*/  IMAD R176, R176, R177, -R173 ;  /* 0x000000b1b0b07224 */ /* 0x000fc800078e0aad */
[----:B------:R-:W-:-:S05]  /*90f0*/  IMAD.IADD R176, R176, 0x1, -R17 ;  /* 0x00000001b0b07824 */ /* 0x000fca00078e0a11 */
[----:B------:R-:W-:Y:S02]  /*9100*/  VIADDMNMX R179, R176, R177, R179, PT ;  /* 0x000000b1b0b37246 */ /* 0x000fe400038001b3 */
[----:B------:R-:W-:-:S07]  /*9110*/  VIMNMX R182, R182, R176, !PT ;  /* 0x000000b0b6b67248 */ /* 0x000fce0007fe0100 */
.L_x_1529:
[----:B------:R-:W-:Y:S01]  /*9120*/  ISETP.GT.AND P3, PT, R8, -0x1, PT ;  /* 0xffffffff0800780c */ /* 0x000fe20003f64270 */
[----:B------:R-:W-:-:S03]  /*9130*/  VIADD R20, R174, UR5 ;  /* 0x00000005ae147c36 */ /* 0x000fc60008000000 */
        /* <DEDUP_REMOVED lines=29> */
[----:B------:R-:W-:Y:S01]  /*9310*/  FSEL R175, R168, -INF , !P5 ;  /* 0xff800000a8af7808 */ /* 0x000fe20006800000 */
[----:B------:R-:W-:Y:S01]  /*9320*/  VIADD R168, R174, UR4 ;  /* 0x00000004aea87c36 */ /* 0x000fe20008000000 */
        /* <DEDUP_REMOVED lines=15> */
[--C-:B------:R-:W-:Y:S02]  /*9420*/  IADD3 R169, R20, 0x8, R5.reuse ;  /* 0x0000000814a97810 */ /* 0x100fe40007ffe005 */
[----:B------:R-:W-:Y:S02]  /*9430*/  IADD3 R168, R168, 0x8, R5 ;  /* 0x00000008a8a87810 */ /* 0x000fe40007ffe005 */
[----:B------:R-:W-:Y:S02]  /*9440*/  FSEL R179, R171, -INF , !P6 ;  /* 0xff800000abb37808 */ /* 0x000fe40007000000 */
[----:B------:R-:W-:-:S02]  /*9450*/  FSEL R180, R180, -INF , !P4 ;  /* 0xff800000b4b47808 */ /* 0x000fc40006000000 */
        /* <DEDUP_REMOVED lines=15> */
.L_x_1535:
[----:B------:R-:W-:-:S05]  /*9550*/  IMAD.U32 R170, RZ, RZ, UR6 ;  /* 0x00000006ffaa7e24 */ /* 0x000fca000f8e00ff */
[----:B------:R-:W-:-:S13]  /*9560*/  ISETP.NE.AND P4, PT, R170, 0x1, PT ;  /* 0x00000001aa00780c */ /* 0x000fda0003f85270 */
[----:B------:R-:W1:Y:S02]  /*9570*/  @P4 LDC.64 R20, c[0x0][0xae0] ;  /* 0x0002b800ff144b82 */ /* 0x000e640000000a00 */
[----:B-1----:R-:W-:-:S05]  /*9580*/  @P4 IMAD.HI.U32 R20, R171, R20, RZ ;  /* 0x00000014ab144227 */ /* 0x002fca00078e00ff */
[----:B------:R-:W-:-:S07]  /*9590*/  @P4 SHF.R.U32.HI R171, RZ, R21, R20 ;  /* 0x00000015ffab4219 */ /* 0x000fce0000011614 */
.L_x_1536:
[----:B------:R-:W-:Y:S05]  /*95a0*/  BSYNC B0 ;  /* 0x0000000000007941 */ /* 0x000fea0003800000 */
.L_x_1534:
[----:B------:R-:W-:-:S04]  /*95b0*/  IMAD R20, R171, R170, -R173 ;  /* 0x000000aaab147224 */ /* 0x000fc800078e0aad */
[----:B------:R-:W-:-:S05]  /*95c0*/  IMAD.IADD R20, R20, 0x1, -R17 ;  /* 0x0000000114147824 */ /* 0x000fca00078e0a11 */
[----:B------:R-:W-:Y:S02]  /*95d0*/  VIADDMNMX R169, R20, R170, R169, PT ;  /* 0x000000aa14a97246 */ /* 0x000fe400038001a9 */
[----:B------:R-:W-:-:S07]  /*95e0*/  VIMNMX R168, R168, R20, !PT ;  /* 0x00000014a8a87248 */ /* 0x000fce0007fe0100 */
.L_x_1533:
[----:B------:R-:W-:Y:S01]  /*95f0*/  FMNMX.FTZ R21, R195, R10, !PT ;  /* 0x0000000ac3157209 */ /* 0x000fe20007810000 */
[----:B------:R-:W-:Y:S01]  /*9600*/  ULDC UR10, c[0x0][0xa80] ;  /* 0x0002a000000a7ab9 */ /* 0x000fe20000000800 */
[----:B------:R-:W-:Y:S01]  /*9610*/  ISETP.GT.AND P4, PT, R168, 0x1, P3 ;  /* 0x00000001a800780c */ /* 0x000fe20001f84270 */
[----:B------:R-:W-:Y:S01]  /*9620*/  UMOV UR7, 0x40000040 ;  /* 0x4000004000077882 */ /* 0x000fe20000000000 */
[----:B------:R-:W-:Y:S01]  /*9630*/  FMNMX.FTZ R20, R196, R21, !PT ;  /* 0x00000015c4147209 */ /* 0x000fe20007810000 */
[----:B------:R-:W-:Y:S01]  /*9640*/  @!P1 VIADD R12, R12, 0x38860 ;  /* 0x000388600c0c9836 */ /* 0x000fe20000000000 */
        /* <DEDUP_REMOVED lines=35> */
[C---:B------:R-:W-:Y:S02]  /*9880*/  ISETP.GT.AND P6, PT, R168.reuse, 0x20, P3 ;  /* 0x00000020a800780c */ /* 0x040fe40001fc4270 */
[----:B------:R-:W-:Y:S02]  /*9890*/  ISETP.LT.OR P5, PT, R169, 0x1a, P5 ;  /* 0x0000001aa900780c */ /* 0x000fe40002fa1670 */
        /* <DEDUP_REMOVED lines=12> */
[----:B------:R-:W-:Y:S02]  /*9960*/  FMNMX.FTZ R21, R153, R14, !PT ;  /* 0x0000000e99157209 */ /* 0x000fe40007810000 */
[----:B------:R-:W-:Y:S02]  /*9970*/  FSEL R160, R160, -INF , !P4 ;  /* 0xff800000a0a07808 */ /* 0x000fe40006000000 */
[----:B------:R-:W-:Y:S02]  /*9980*/  FMNMX.FTZ R14, R154, R21, !PT ;  /* 0x000000159a0e7209 */ /* 0x000fe40007810000 */
[----:B------:R-:W-:Y:S02]  /*9990*/  ISETP.GT.AND P4, PT, R168, 0x29, P3 ;  /* 0x00000029a800780c */ /* 0x000fe40001f84270 */
[----:B------:R-:W-:-:S02]  /*99a0*/  FMNMX.FTZ R21, R155, R14, !PT ;  /* 0x0000000e9b157209 */ /* 0x000fc40007810000 */
[----:B------:R-:W-:Y:S02]  /*99b0*/  FSEL R161, R161, -INF , !P5 ;  /* 0xff800000a1a17808 */ /* 0x000fe40006800000 */
[----:B------:R-:W-:Y:S02]  /*99c0*/  FMNMX.FTZ R14, R156, R21, !PT ;  /* 0x000000159c0e7209 */ /* 0x000fe40007810000 */
[----:B------:R-:W-:Y:S02]  /*99d0*/  ISETP.GT.AND P5, PT, R168, 0x30, P3 ;  /* 0x00000030a800780c */ /* 0x000fe40001fa4270 */
[----:B------:R-:W-:Y:S02]  /*99e0*/  FMNMX.FTZ R21, R157, R14, !PT ;  /* 0x0000000e9d157209 */ /* 0x000fe40007810000 */
[----:B------:R-:W-:Y:S02]  /*99f0*/  ISETP.LT.OR P4, PT, R169, 0x2a, P4 ;  /* 0x0000002aa900780c */ /* 0x000fe40002781670 */
[----:B------:R-:W-:-:S02]  /*9a00*/  FMNMX.FTZ R14, R158, R21, !PT ;  /* 0x000000159e0e7209 */ /* 0x000fc40007810000 */
[----:B-1----:R-:W-:Y:S02]  /*9a10*/  FMNMX.FTZ R20, R170, R171, !PT ;  /* 0x000000abaa147209 */ /* 0x002fe40007810000 */
[----:B------:R-:W-:Y:S02]  /*9a20*/  FMNMX.FTZ R171, R159, R14, !PT ;  /* 0x0000000e9fab7209 */ /* 0x000fe40007810000 */
[----:B------:R-:W-:Y:S01]  /*9a30*/  ISETP.LT.OR P5, PT, R169, 0x31, P5 ;  /* 0x00000031a900780c */ /* 0x000fe20002fa1670 */
[----:B------:R-:W-:Y:S01]  /*9a40*/  FMUL.FTZ R204, R20, UR10 ;  /* 0x0000000a14cc7c20 */ /* 0x000fe20008410000 */
[----:B------:R-:W-:Y:S02]  /*9a50*/  FMNMX.FTZ R170, R160, R171, !PT ;  /* 0x000000aba0aa7209 */ /* 0x000fe40007810000 */
[----:B------:R-:W-:Y:S02]  /*9a60*/  FSEL R162, R162, -INF , !P4 ;  /* 0xff800000a2a27808 */ /* 0x000fe40006000000 */
[----:B------:R-:W-:-:S02]  /*9a70*/  ISETP.GT.AND P4, PT, R168, 0x31, P3 ;  /* 0x00000031a800780c */ /* 0x000fc40001f84270 */
[----:B------:R-:W-:Y:S02]  /*9a80*/  FMNMX.FTZ R171, R161, R170, !PT ;  /* 0x000000aaa1ab7209 */ /* 0x000fe40007810000 */
[----:B------:R-:W-:Y:S02]  /*9a90*/  FSEL R163, R163, -INF , !P5 ;  /* 0xff800000a3a37808 */ /* 0x000fe40006800000 */
[----:B------:R-:W-:Y:S02]  /*9aa0*/  ISETP.GT.AND P5, PT, R168, 0x38, P3 ;  /* 0x00000038a800780c */ /* 0x000fe40001fa4270 */
[----:B------:R-:W-:Y:S02]  /*9ab0*/  ISETP.LT.OR P4, PT, R169, 0x32, P4 ;  /* 0x00000032a900780c */ /* 0x000fe40002781670 */
[----:B------:R-:W-:Y:S02]  /*9ac0*/  FMNMX.FTZ R170, R162, R171, !PT ;  /* 0x000000aba2aa7209 */ /* 0x000fe40007810000 */
[----:B------:R-:W-:-:S02]  /*9ad0*/  ISETP.GT.AND P3, PT, R168, 0x39, P3 ;  /* 0x00000039a800780c */ /* 0x000fc40001f64270 */
[----:B------:R-:W-:Y:S02]  /*9ae0*/  ISETP.LT.OR P5, PT, R169, 0x39, P5 ;  /* 0x00000039a900780c */ /* 0x000fe40002fa1670 */
[----:B------:R-:W-:Y:S02]  /*9af0*/  FSEL R164, R164, -INF , !P4 ;  /* 0xff800000a4a47808 */ /* 0x000fe40006000000 */
[----:B------:R-:W-:Y:S02]  /*9b00*/  FMNMX.FTZ R171, R163, R170, !PT ;  /* 0x000000aaa3ab7209 */ /* 0x000fe40007810000 */
[----:B------:R-:W-:Y:S02]  /*9b10*/  ISETP.LT.OR P3, PT, R169, 0x3a, P3 ;  /* 0x0000003aa900780c */ /* 0x000fe40001f61670 */
[----:B------:R-:W-:Y:S02]  /*9b20*/  FSEL R165, R165, -INF , !P5 ;  /* 0xff800000a5a57808 */ /* 0x000fe40006800000 */
[----:B------:R-:W-:-:S02]  /*9b30*/  FMNMX.FTZ R170, R164, R171, !PT ;  /* 0x000000aba4aa7209 */ /* 0x000fc40007810000 */
[----:B------:R-:W-:Y:S02]  /*9b40*/  FSETP.NEU.FTZ.AND P6, PT, R20, -INF , PT ;  /* 0xff8000001400780b */ /* 0x000fe40003fdd000 */
[----:B------:R-:W-:Y:S02]  /*9b50*/  FSEL R166, R166, -INF , !P3 ;  /* 0xff800000a6a67808 */ /* 0x000fe40005800000 */
[----:B------:R-:W-:Y:S02]  /*9b60*/  FMNMX.FTZ R171, R165, R170, !PT ;  /* 0x000000aaa5ab7209 */ /* 0x000fe40007810000 */
[----:B------:R-:W-:Y:S02]  /*9b70*/  FSEL R204, R204, RZ, P6 ;  /* 0x000000ffcccc7208 */ /* 0x000fe40003000000 */
[----:B------:R-:W-:Y:S02]  /*9b80*/  FMNMX.FTZ R183, R166, R171, !PT ;  /* 0x000000aba6b77209 */ /* 0x000fe40007810000 */
[----:B------:R-:W-:Y:S01]  /*9b90*/  @!P1 PRMT R12, RZ, 0x654, R12 ;  /* 0x00000654ff0c9816 */ /* 0x000fe2000000000c */
[--C-:B------:R-:W-:Y:S01]  /*9ba0*/  FFMA.FTZ R14, R196, UR10, -R204.reuse ;  /* 0x0000000ac40e7c23 */ /* 0x100fe200080108cc */
[--C-:B------:R-:W-:Y:S01]  /*9bb0*/  FFMA.FTZ R174, R167, UR10, -R204.reuse ;  /* 0x0000000aa7ae7c23 */ /* 0x100fe200080108cc */
[----:B------:R-:W1:Y:S01]  /*9bc0*/  SHFL.BFLY PT, R196, R183, 0x2, 0x1f ;  /* 0x0c401f00b7c47f89 */ /* 0x000e6200000e0000 */
        /* <DEDUP_REMOVED lines=15> */
[----:B------:R-:W-:-:S07]  /*9cc0*/  IMAD.MOV R198, RZ, RZ, -R22 ;  /* 0x000000ffffc67224 */ /* 0x000fce00078e0a16 */
[----:B------:R-:W-:Y:S01]  /*9cd0*/  MUFU.EX2 R14, R14 ;  /* 0x0000000e000e7308 */ /* 0x000fe20000000800 */
[----:B-1----:R-:W-:Y:S02]  /*9ce0*/  FMNMX.FTZ R196, R183, R196, !PT ;  /* 0x000000c4b7c47209 */ /* 0x002fe40007810000 */
[----:B------:R-:W-:-:S03]  /*9cf0*/  FSEL R183, R20, RZ, P6 ;  /* 0x000000ff14b77208 */ /* 0x000fc60003000000 */
[----:B------:R-:W1:Y:S02]  /*9d00*/  SHFL.BFLY PT, R167, R196, 0x1, 0x1f ;  /* 0x0c201f00c4a77f89 */ /* 0x000e6400000e0000 */
[----:B------:R-:W-:Y:S01]  /*9d10*/  FADD.FTZ R10, -R183, R10 ;  /* 0x0000000ab70a7221 */ /* 0x000fe20000010100 */
[----:B------:R-:W-:Y:S03]  /*9d20*/  MUFU.EX2 R168, R168 ;  /* 0x000000a800a87308 */ /* 0x000fe60000000800 */
[----:B------:R-:W-:-:S05]  /*9d30*/  FMUL.FTZ R10, R10, UR10 ;  /* 0x0000000a0a0a7c20 */ /* 0x000fca0008410000 */
[----:B------:R-:W-:Y:S08]  /*9d40*/  MUFU.EX2 R183, R204 ;  /* 0x000000cc00b77308 */ /* 0x000ff00000000800 */
[----:B------:R-:W2:Y:S01]  /*9d50*/  MUFU.EX2 R10, R10 ;  /* 0x0000000a000a7308 */ /* 0x000ea20000000800 */
[----:B-1----:R-:W-:-:S07]  /*9d60*/  FMNMX.FTZ R181, R196, R167, !PT ;  /* 0x000000a7c4b57209 */ /* 0x002fce0007810000 */
[----:B------:R-:W-:Y:S01]  /*9d70*/  MUFU.EX2 R169, R169 ;  /* 0x000000a900a97308 */ /* 0x000fe20000000800 */
[C---:B------:R-:W-:Y:S01]  /*9d80*/  FSETP.NEU.FTZ.AND P3, PT, R181.reuse, -INF , PT ;  /* 0xff800000b500780b */ /* 0x040fe20003f7d000 */
[----:B------:R-:W-:-:S05]  /*9d90*/  FMUL.FTZ R167, R181, UR10 ;  /* 0x0000000ab5a77c20 */ /* 0x000fca0008410000 */
[----:B------:R-:W-:Y:S01]  /*9da0*/  FSEL R167, R167, RZ, P3 ;  /* 0x000000ffa7a77208 */ /* 0x000fe20001800000 */
[----:B------:R-:W-:Y:S01]  /*9db0*/  MUFU.EX2 R170, R170 ;  /* 0x000000aa00aa7308 */ /* 0x000fe20000000800 */
[-C--:B--2---:R-:W-:Y:S01]  /*9dc0*/  FMUL.FTZ R24, R24, R10.reuse ;  /* 0x0000000a18187220 */ /* 0x084fe20000410000 */
[-C--:B------:R-:W-:Y:S01]  /*9dd0*/  FMUL.FTZ R25, R25, R10.reuse ;  /* 0x0000000a19197220 */ /* 0x080fe20000410000 */
[----:B------:R-:W-:Y:S01]  /*9de0*/  FMUL.FTZ R28, R28, R10 ;  /* 0x0000000a1c1c7220 */ /* 0x000fe20000410000 */
[--C-:B------:R-:W-:Y:S01]  /*9df0*/  FFMA.FTZ R195, R152, UR10, -R167.reuse ;  /* 0x0000000a98c37c23 */ /* 0x100fe200080108a7 */
[----:B------:R-:W-:Y:S01]  /*9e00*/  FSEL R152, R181, RZ, P3 ;  /* 0x000000ffb5987208 */ /* 0x000fe20001800000 */
[--C-:B------:R-:W-:Y:S01]  /*9e10*/  FFMA.FTZ R196, R153, UR10, -R167.reuse ;  /* 0x0000000a99c47c23 */ /* 0x100fe200080108a7 */
[----:B------:R-:W-:Y:S01]  /*9e20*/  ISETP.NE.AND P3, PT, R17, R198, PT ;  /* 0x000000c61100720c */ /* 0x000fe20003f65270 */
[--C-:B------:R-:W-:Y:S01]  /*9e30*/  FFMA.FTZ R182, R182, UR10, -R167.reuse ;  /* 0x0000000ab6b67c23 */ /* 0x100fe200080108a7 */
[----:B------:R-:W-:Y:S01]  /*9e40*/  FFMA.FTZ R199, R156, UR10, -R167 ;  /* 0x0000000a9cc77c23 */ /* 0x000fe200080108a7 */
[----:B------:R-:W-:Y:S01]  /*9e50*/  FADD.FTZ R152, -R152, R11 ;  /* 0x0000000b98987221 */ /* 0x000fe20000010100 */
[--C-:B------:R-:W-:Y:S01]  /*9e60*/  FFMA.FTZ R209, R157, UR10, -R167.reuse ;  /* 0x0000000a9dd17c23 */ /* 0x100fe200080108a7 */
[--C-:B------:R-:W-:Y:S01]  /*9e70*/  FFMA.FTZ R208, R158, UR10, -R167.reuse ;  /* 0x0000000a9ed07c23 */ /* 0x100fe200080108a7 */
[--C-:B------:R-:W-:Y:S01]  /*9e80*/  FFMA.FTZ R154, R154, UR10, -R167.reuse ;  /* 0x0000000a9a9a7c23 */ /* 0x100fe200080108a7 */
[----:B------:R-:W-:Y:S01]  /*9e90*/  FMUL.FTZ R152, R152, UR10 ;  /* 0x0000000a98987c20 */ /* 0x000fe20008410000 */
[--C-:B------:R-:W-:Y:S01]  /*9ea0*/  FFMA.FTZ R206, R159, UR10, -R167.reuse ;  /* 0x0000000a9fce7c23 */ /* 0x100fe200080108a7 */
[--C-:B------:R-:W-:Y:S01]  /*9eb0*/  FFMA.FTZ R201, R160, UR10, -R167.reuse ;  /* 0x0000000aa0c97c23 */ /* 0x100fe200080108a7 */
[--C-:B------:R-:W-:Y:S01]  /*9ec0*/  FFMA.FTZ R200, R161, UR10, -R167.reuse ;  /* 0x0000000aa1c87c23 */ /* 0x100fe200080108a7 */
[----:B------:R1:W2:Y:S01]  /*9ed0*/  MUFU.EX2 R197, R152 ;  /* 0x0000009800c57308 */ /* 0x0002a20000000800 */
[----:B------:R-:W-:Y:S01]  /*9ee0*/  FFMA.FTZ R203, R162, UR10, -R167 ;  /* 0x0000000aa2cb7c23 */ /* 0x000fe200080108a7 */
[----:B------:R-:W-:-:S02]  /*9ef0*/  @!P3 IMAD R2, R2, 0x40, R19 ;  /* 0x000000400202b824 */ /* 0x000fc400078e0213 */
[--C-:B------:R-:W-:Y:S01]  /*9f00*/  FFMA.FTZ R155, R155, UR10, -R167.reuse ;  /* 0x0000000a9b9b7c23 */ /* 0x100fe200080108a7 */
[--C-:B------:R-:W-:Y:S01]  /*9f10*/  FFMA.FTZ R202, R163, UR10, -R167.reuse ;  /* 0x0000000aa3ca7c23 */ /* 0x100fe200080108a7 */
[--C-:B------:R-:W-:Y:S01]  /*9f20*/  FFMA.FTZ R205, R164, UR10, -R167.reuse ;  /* 0x0000000aa4cd7c23 */ /* 0x100fe200080108a7 */
[--C-:B------:R-:W-:Y:S01]  /*9f30*/  FFMA.FTZ R204, R165, UR10, -R167.reuse ;  /* 0x0000000aa5cc7c23 */ /* 0x100fe200080108a7 */
[----:B------:R-:W-:Y:S01]  /*9f40*/  @!P3 LEA R153, R2, UR36, 0x2 ;  /* 0x000000240299bc11 */ /* 0x000fe2000f8e10ff */
[----:B------:R-:W-:Y:S01]  /*9f50*/  FFMA.FTZ R207, R166, UR10, -R167 ;  /* 0x0000000aa6cf7c23 */ /* 0x000fe200080108a7 */
[----:B------:R-:W-:Y:S01]  /*9f60*/  MUFU.EX2 R182, R182 ;  /* 0x000000b600b67308 */ /* 0x000fe20000000800 */
[----:B------:R-:W-:Y:S01]  /*9f70*/  IMAD R198, R13, 0x1000, R18 ;  /* 0x000010000dc67824 */ /* 0x000fe200078e0212 */
[----:B-1----:R-:W-:Y:S01]  /*9f80*/  F2FP.BF16.F32.PACK_AB R152, R14, R21 ;  /* 0x000000150e98723e */ /* 0x002fe200000010ff */
[----:B------:R-:W-:Y:S01]  /*9f90*/  @!P3 STS [R153+0x38400], R10 ;  /* 0x0384000a9900b388 */ /* 0x000fe20000000800 */
[-C--:B------:R-:W-:Y:S01]  /*9fa0*/  FMUL.FTZ R29, R29, R10.reuse ;  /* 0x0000000a1d1d7220 */ /* 0x080fe20000410000 */
[-C--:B------:R-:W-:Y:S01]  /*9fb0*/  FMUL.FTZ R32, R32, R10.reuse ;  /* 0x0000000a20207220 */ /* 0x080fe20000410000 */
[----:B------:R-:W-:Y:S01]  /*9fc0*/  R2UR UR6, R198 ;  /* 0x00000000c60672ca */ /* 0x000fe200000e0000 */
[-C--:B------:R-:W-:Y:S01]  /*9fd0*/  FMUL.FTZ R33, R33, R10.reuse ;  /* 0x0000000a21217220 */ /* 0x080fe20000410000 */
[----:B--2---:R1:W-:Y:S01]  /*9fe0*/  @!P3 STS [R153+0x38420], R197 ;  /* 0x038420c59900b388 */ /* 0x0043e20000000800 */
        /* <DEDUP_REMOVED lines=16> */
[----:B------:R2:W-:Y:S01]  /*a0f0*/  MUFU.EX2 R11, R154 ;  /* 0x0000009a000b7308 */ /* 0x0005e20000000800 */
[----:B-1----:R-:W-:Y:S01]  /*a100*/  F2FP.BF16.F32.PACK_AB R153, R195, R182 ;  /* 0x000000b6c399723e */ /* 0x002fe200000010ff */
[-C--:B------:R-:W-:Y:S01]  /*a110*/  FMUL.FTZ R64, R64, R10.reuse ;  /* 0x0000000a40407220 */ /* 0x080fe20000410000 */
[-C--:B------:R-:W-:Y:S01]  /*a120*/  FMUL.FTZ R65, R65, R10.reuse ;  /* 0x0000000a41417220 */ /* 0x080fe20000410000 */
[-C--:B------:R-:W-:Y:S01]  /*a130*/  FMUL.FTZ R68, R68, R10.reuse ;  /* 0x0000000a44447220 */ /* 0x080fe20000410000 */
[-C--:B------:R-:W-:Y:S01]  /*a140*/  FMUL.FTZ R69, R69, R10.reuse ;  /* 0x0000000a45457220 */ /* 0x080fe20000410000 */
[-C--:B------:R-:W-:Y:S01]  /*a150*/  FMUL.FTZ R72, R72, R10.reuse ;  /* 0x0000000a48487220 */ /* 0x080fe20000410000 */
[----:B------:R-:W-:Y:S01]  /*a160*/  FMUL.FTZ R73, R73, R10 ;  /* 0x0000000a49497220 */ /* 0x000fe20000410000 */
        /* <DEDUP_REMOVED lines=18> */
[-C--:B------:R-:W-:Y:S01]  /*a290*/  FMUL.FTZ R101, R101, R10.reuse ;  /* 0x0000000a65657220 */ /* 0x080fe20000410000 */
[-C--:B------:R-:W-:Y:S01]  /*a2a0*/  FMUL.FTZ R104, R104, R10.reuse ;  /* 0x0000000a68687220 */ /* 0x080fe20000410000 */
[-C--:B------:R-:W-:Y:S01]  /*a2b0*/  FMUL.FTZ R105, R105, R10.reuse ;  /* 0x0000000a69697220 */ /* 0x080fe20000410000 */
[-C--:B------:R-:W-:Y:S01]  /*a2c0*/  FMUL.FTZ R108, R108, R10.reuse ;  /* 0x0000000a6c6c7220 */ /* 0x080fe20000410000 */
[-C--:B------:R-:W-:Y:S01]  /*a2d0*/  FMUL.FTZ R109, R109, R10.reuse ;  /* 0x0000000a6d6d7220 */ /* 0x080fe20000410000 */
[-C--:B------:R-:W-:Y:S01]  /*a2e0*/  FMUL.FTZ R112, R112, R10.reuse ;  /* 0x0000000a70707220 */ /* 0x080fe20000410000 */
[----:B------:R1:W-:Y:S01]  /*a2f0*/  MUFU.EX2 R2, R155 ;  /* 0x0000009b00027308 */ /* 0x0003e20000000800 */
        /* <DEDUP_REMOVED lines=8> */
[----:B-1----:R-:W-:Y:S01]  /*a380*/  F2FP.BF16.F32.PACK_AB R155, R11, R196 ;  /* 0x000000c40b9b723e */ /* 0x002fe200000010ff */
[----:B------:R-:W-:Y:S01]  /*a390*/  BAR.SYNC.DEFER_BLOCKING 0xf, 0x100 ;  /* 0x03c4000000007b1d */ /* 0x000fe20000010000 */
[----:B--2---:R-:W-:Y:S01]  /*a3a0*/  F2FP.BF16.F32.PACK_AB R158, R173, R172 ;  /* 0x000000acad9e723e */ /* 0x004fe200000010ff */
        /* <DEDUP_REMOVED lines=12> */
[----:B------:R-:W1:Y:S01]  /*a470*/  MUFU.EX2 R208, R208 ;  /* 0x000000d000d07308 */ /* 0x000e620000000800 */
[----:B---3--:R-:W-:Y:S01]  /*a480*/  F2FP.BF16.F32.PACK_AB R157, R199, R2 ;  /* 0x00000002c79d723e */ /* 0x008fe200000010ff */
[----:B------:R-:W-:Y:S01]  /*a490*/  FMUL.FTZ R149, R149, R10 ;  /* 0x0000000a95957220 */ /* 0x000fe20000410000 */
        /* <DEDUP_REMOVED lines=79> */
[----:B------:R1:W-:Y:S01]  /*a990*/  STSM.16.M88.4 [R23+0x36400], R152 ;  /* 0x0364009817007844 */ /* 0x0003e20000000200 */
[----:B------:R-:W-:-:S02]  /*a9a0*/  VIADD R210, R198, 0x80 ;  /* 0x00000080c6d27836 */ /* 0x000fc40000000000 */
[----:B------:R-:W-:Y:S01]  /*a9b0*/  FFMA.FTZ R21, R10, R6, R21 ;  /* 0x000000060a157223 */ /* 0x000fe20000010015 */
[----:B------:R-:W-:Y:S01]  /*a9c0*/  FFMA.FTZ R182, R197, R7, R182 ;  /* 0x00000007c5b67223 */ /* 0x000fe200000100b6 */
[----:B------:R1:W-:Y:S01]  /*a9d0*/  STSM.16.M88.4 [R184], R156 ;  /* 0x0000009cb8007844 */ /* 0x0003e20000000200 */
[----:B------:R-:W-:Y:S01]  /*a9e0*/  ISETP.GT.AND P3, PT, R8, R15, PT ;  /* 0x0000000f0800720c */ /* 0x000fe20003f64270 */
[----:B------:R-:W3:Y:S01]  /*a9f0*/  MUFU.EX2 R180, R180 ;  /* 0x000000b400b47308 */ /* 0x000ee20000000800 */
[----:B------:R-:W-:Y:S01]  /*aa00*/  FADD.FTZ R21, R14, R21 ;  /* 0x000000150e157221 */ /* 0x000fe20000010000 */
[----:B------:R1:W-:Y:S01]  /*aa10*/  STSM.16.M88.4 [R186], R160 ;  /* 0x000000a0ba007844 */ /* 0x0003e20000000200 */
[----:B------:R-:W-:Y:S01]  /*aa20*/  FADD.FTZ R195, R195, R182 ;  /* 0x000000b6c3c37221 */ /* 0x000fe20000010000 */
[----:B------:R-:W-:Y:S02]  /*aa30*/  IMAD.MOV.U32 R10, RZ, RZ, R20 ;  /* 0x000000ffff0a7224 */ /* 0x000fe400078e0014 */
[----:B------:R-:W-:Y:S01]  /*aa40*/  FADD.FTZ R168, R168, R21 ;  /* 0x00000015a8a87221 */ /* 0x000fe20000010000 */
[----:B------:R-:W-:Y:S01]  /*aa50*/  FADD.FTZ R196, R196, R195 ;  /* 0x000000c3c4c47221 */ /* 0x000fe20000010000 */
[----:B------:R-:W-:Y:S01]  /*aa60*/  MUFU.EX2 R202, R202 ;  /* 0x000000ca00ca7308 */ /* 0x000fe20000000800 */
[----:B--2---:R-:W-:Y:S01]  /*aa70*/  F2FP.BF16.F32.PACK_AB R164, R179, R178 ;  /* 0x000000b2b3a4723e */ /* 0x004fe200000010ff */
[----:B------:R-:W-:Y:S01]  /*aa80*/  FADD.FTZ R169, R169, R168 ;  /* 0x000000a8a9a97221 */ /* 0x000fe20000010000 */
[----:B------:R-:W-:-:S03]  /*aa90*/  FADD.FTZ R11, R11, R196 ;  /* 0x000000c40b0b7221 */ /* 0x000fc60000010000 */
[----:B------:R-:W-:Y:S01]  /*aaa0*/  FADD.FTZ R170, R170, R169 ;  /* 0x000000a9aaaa7221 */ /* 0x000fe20000010000 */
[----:B------:R-:W-:Y:S01]  /*aab0*/  FADD.FTZ R2, R2, R11 ;  /* 0x0000000b02027221 */ /* 0x000fe20000010000 */
[----:B------:R-:W2:Y:S01]  /*aac0*/  MUFU.EX2 R205, R205 ;  /* 0x000000cd00cd7308 */ /* 0x000ea20000000800 */
[----:B---3--:R-:W-:Y:S01]  /*aad0*/  F2FP.BF16.F32.PACK_AB R166, R183, R180 ;  /* 0x000000b4b7a6723e */ /* 0x008fe200000010ff */
[----:B------:R-:W-:Y:S01]  /*aae0*/  FADD.FTZ R171, R171, R170 ;  /* 0x000000aaabab7221 */ /* 0x000fe20000010000 */
[----:B------:R-:W-:Y:S01]  /*aaf0*/  FADD.FTZ R2, R199, R2 ;  /* 0x00000002c7027221 */ /* 0x000fe20000010000 */
[----:B------:R-:W-:Y:S02]  /*ab00*/  IMAD.MOV.U32 R11, RZ, RZ, R181 ;  /* 0x000000ffff0b7224 */ /* 0x000fe400078e00b5 */
[----:B------:R-:W-:Y:S01]  /*ab10*/  FADD.FTZ R172, R172, R171 ;  /* 0x000000abacac7221 */ /* 0x000fe20000010000 */
[----:B------:R-:W-:Y:S01]  /*ab20*/  FADD.FTZ R209, R209, R2 ;  /* 0x00000002d1d17221 */ /* 0x000fe20000010000 */
[----:B------:R-:W-:Y:S01]  /*ab30*/  MUFU.EX2 R204, R204 ;  /* 0x000000cc00cc7308 */ /* 0x000fe20000000800 */
[----:B------:R-:W-:-:S02]  /*ab40*/  IMAD.MOV.U32 R2, RZ, RZ, R13 ;  /* 0x000000ffff027224 */ /* 0x000fc400078e000d */
[----:B------:R-:W-:Y:S01]  /*ab50*/  FADD.FTZ R173, R173, R172 ;  /* 0x000000acadad7221 */ /* 0x000fe20000010000 */
[----:B------:R-:W-:-:S03]  /*ab60*/  FADD.FTZ R209, R208, R209 ;  /* 0x000000d1d0d17221 */ /* 0x000fc60000010000 */
[----:B------:R-:W-:Y:S01]  /*ab70*/  FADD.FTZ R174, R174, R173 ;  /* 0x000000adaeae7221 */ /* 0x000fe20000010000 */
[----:B------:R-:W-:Y:S01]  /*ab80*/  FADD.FTZ R206, R206, R209 ;  /* 0x000000d1cece7221 */ /* 0x000fe20000010000 */
[----:B------:R-:W3:Y:S01]  /*ab90*/  MUFU.EX2 R207, R207 ;  /* 0x000000cf00cf7308 */ /* 0x000ee20000000800 */
[----:B--2---:R-:W-:Y:S01]  /*aba0*/  F2FP.BF16.F32.PACK_AB R165, R205, R202 ;  /* 0x000000cacda5723e */ /* 0x004fe200000010ff */
[----:B------:R-:W-:Y:S01]  /*abb0*/  FADD.FTZ R175, R175, R174 ;  /* 0x000000aeafaf7221 */ /* 0x000fe20000010000 */
[----:B------:R-:W-:-:S03]  /*abc0*/  FADD.FTZ R201, R201, R206 ;  /* 0x000000cec9c97221 */ /* 0x000fc60000010000 */
[----:B------:R-:W-:Y:S01]  /*abd0*/  FADD.FTZ R176, R176, R175 ;  /* 0x000000afb0b07221 */ /* 0x000fe20000010000 */
[----:B------:R-:W-:-:S03]  /*abe0*/  FADD.FTZ R200, R200, R201 ;  /* 0x000000c9c8c87221 */ /* 0x000fc60000010000 */
[----:B------:R-:W-:Y:S01]  /*abf0*/  FADD.FTZ R177, R177, R176 ;  /* 0x000000b0b1b17221 */ /* 0x000fe20000010000 */
[----:B------:R-:W-:-:S03]  /*ac00*/  FADD.FTZ R203, R203, R200 ;  /* 0x000000c8cbcb7221 */ /* 0x000fc60000010000 */
[----:B------:R-:W-:Y:S01]  /*ac10*/  FADD.FTZ R178, R178, R177 ;  /* 0x000000b1b2b27221 */ /* 0x000fe20000010000 */
[----:B------:R-:W-:Y:S01]  /*ac20*/  FADD.FTZ R202, R202, R203 ;  /* 0x000000cbcaca7221 */ /* 0x000fe20000010000 */
[----:B---3--:R-:W-:Y:S02]  /*ac30*/  F2FP.BF16.F32.PACK_AB R167, R207, R204 ;  /* 0x000000cccfa7723e */ /* 0x008fe400000010ff */
[----:B------:R-:W-:Y:S01]  /*ac40*/  FADD.FTZ R179, R179, R178 ;  /* 0x000000b2b3b37221 */ /* 0x000fe20000010000 */
[----:B------:R-:W-:Y:S02]  /*ac50*/  FADD.FTZ R205, R205, R202 ;  /* 0x000000cacdcd7221 */ /* 0x000fe40000010000 */
[----:B------:R1:W-:Y:S01]  /*ac60*/  STSM.16.M88.4 [R185], R164 ;  /* 0x000000a4b9007844 */ /* 0x0003e20000000200 */
[----:B------:R-:W-:Y:S01]  /*ac70*/  WARPGROUP.ARRIVE ;  /* 0x00000000000079c5 */ /* 0x000fe20000000000 */
[----:B------:R-:W-:Y:S01]  /*ac80*/  FADD.FTZ R6, R180, R179 ;  /* 0x000000b3b4067221 */ /* 0x000fe20000010000 */
[----:B------:R-:W-:-:S03]  /*ac90*/  FADD.FTZ R204, R204, R205 ;  /* 0x000000cdcccc7221 */ /* 0x000fc60000010000 */
[----:B------:R-:W-:Y:S01]  /*aca0*/  FADD.FTZ R6, R183, R6 ;  /* 0x00000006b7067221 */ /* 0x000fe20000010000 */
[----:B------:R-:W-:Y:S01]  /*acb0*/  HGMMA.64x256x16.F32.BF16 R24, R152, gdesc[UR4].tnspB, R24, gsb0 ;  /* 0x43e0000498187df0 */ /* 0x000fe20008001818 */
[----:B------:R-:W-:Y:S01]  /*acc0*/  R2UR UR6, R210 ;  /* 0x00000000d20672ca */ /* 0x000fe200000e0000 */
[----:B------:R-:W-:Y:S01]  /*acd0*/  UMOV UR7, 0x40000040 ;  /* 0x4000004000077882 */ /* 0x000fe20000000000 */
[C---:B------:R-:W-:Y:S01]  /*ace0*/  VIADD R210, R198.reuse, 0x100 ;  /* 0x00000100c6d27836 */ /* 0x040fe20000000000 */
[----:B------:R-:W-:Y:S01]  /*acf0*/  IADD3 R198, R198, 0x180, RZ ;  /* 0x00000180c6c67810 */ /* 0x000fe20007ffe0ff */
[----:B------:R-:W-:Y:S01]  /*ad00*/  FADD.FTZ R7, R207, R204 ;  /* 0x000000cccf077221 */ /* 0x000fe20000010000 */
        /* <DEDUP_REMOVED lines=25> */
[----:B------:R2:W-:Y:S02]  /*aea0*/  @!P1 SYNCS.ARRIVE.TRANS64.RED.A1T0 RZ, [R12+URZ], RZ ;  /* 0x000000ff0cff99a7 */ /* 0x0005e4000810043f */
[----:B--2---:R-:W-:-:S04]  /*aeb0*/  VIADD R12, R8, 0xffffffff ;  /* 0xffffffff080c7836 */ /* 0x004fc80000000000 */
[----:B------:R-:W-:Y:S01]  /*aec0*/  IMAD.MOV.U32 R8, RZ, RZ, R12 ;  /* 0x000000ffff087224 */ /* 0x000fe200078e000c */
[----:B-1----:R-:W-:Y:S06]  /*aed0*/  @P3 BRA `(.L_x_1537) ;  /* 0xffffffc400383947 */ /* 0x002fec000383ffff */
[----:B------:R-:W-:Y:S01]  /*aee0*/  IMAD.MOV.U32 R11, RZ, RZ, R181 ;  /* 0x000000ffff0b7224 */ /* 0x000fe200078e00b5 */
[----:B------:R-:W-:Y:S01]  /*aef0*/  MOV R10, R20 ;  /* 0x00000014000a7202 */ /* 0x000fe20000000f00 */
[----:B------:R-:W-:Y:S02]  /*af00*/  IMAD.MOV.U32 R2, RZ, RZ, R13 ;  /* 0x000000ffff027224 */ /* 0x000fe400078e000d */
[----:B------:R-:W-:-:S07]  /*af10*/  IMAD.MOV.U32 R8, RZ, RZ, R12 ;  /* 0x000000ffff087224 */ /* 0x000fce00078e000c */
.L_x_1520:
        /* <DEDUP_REMOVED lines=16> */
.L_x_1539:
[----:B------:R-:W-:-:S11]  /*b020*/  UISETP.NE.AND UP0, UPT, UR11, 0x1, UPT ;  /* 0x000000010b00788c */ /* 0x000fd6000bf05270 */
[----:B------:R-:W-:Y:S02]  /*b030*/  @UP0 ULDC.64 UR14, c[0x0][0xae0] ;  /* 0x0002b800000e0ab9 */ /* 0x000fe40000000a00 */
[----:B------:R-:W-:-:S04]  /*b040*/  UIMAD.WIDE.U32 UR6, UR39, UR14, URZ ;  /* 0x0000000e270672a5 */ /* 0x000fc8000f8e003f */
[----:B------:R-:W-:-:S12]  /*b050*/  @UP0 USHF.R.U32.HI UR39, URZ, UR15, UR7 ;  /* 0x0000000f3f270299 */ /* 0x000fd80008011607 */
.L_x_1540:
[----:B------:R-:W-:-:S04]  /*b060*/  UIMAD UR39, UR39, UR11, URZ ;  /* 0x0000000b272772a4 */ /* 0x000fc8000f8e023f */
[----:B------:R-:W-:-:S04]  /*b070*/  UISETP.LT.AND UP0, UPT, UR5, UR39, UPT ;  /* 0x000000270500728c */ /* 0x000fc8000bf01270 */
[----:B------:R-:W-:-:S12]  /*b080*/  USEL UR5, UR5, UR39, !UP0 ;  /* 0x0000002705057287 */ /* 0x000fd8000c000000 */
.L_x_1538:
        /* <DEDUP_REMOVED lines=8> */
[----:B------:R-:W-:Y:S02]  /*b110*/  IMAD.MOV.U32 R14, RZ, RZ, R11 ;  /* 0x000000ffff0e7224 */ /* 0x000fe400078e000b */
[----:B------:R-:W-:Y:S02]  /*b120*/  IMAD.MOV.U32 R195, RZ, RZ, R10 ;  /* 0x000000ffffc37224 */ /* 0x000fe400078e000a */
[----:B------:R-:W-:Y:S02]  /*b130*/  IMAD.MOV.U32 R12, RZ, RZ, R8 ;  /* 0x000000ffff0c7224 */ /* 0x000fe400078e0008 */
[----:B------:R-:W-:-:S07]  /*b140*/  IMAD.MOV.U32 R20, RZ, RZ, R2 ;  /* 0x000000ffff147224 */ /* 0x000fce00078e0002 */
.L_x_1550:
[----:B------:R-:W-:Y:S01]  /*b150*/  VIADD R2, R20, 0x1 ;  /* 0x0000000114027836 */ /* 0x000fe20000000000 */
[C---:B------:R-:W-:Y:S02]  /*b160*/  ISETP.GT.AND P2, PT, R12.reuse, UR5, PT ;  /* 0x000000050c007c0c */ /* 0x040fe4000bf44270 */
[----:B------:R-:W-:Y:S02]  /*b170*/  IADD3 R12, R12, -0x1, RZ ;  /* 0xffffffff0c0c7810 */ /* 0x000fe40007ffe0ff */
[----:B------:R-:W-:-:S04]  /*b180*/  ISETP.NE.AND P3, PT, R2, 0x2, PT ;  /* 0x000000020200780c */ /* 0x000fc80003f65270 */
[----:B------:R-:W-:Y:S02]  /*b190*/  SEL R11, RZ, 0x1, P3 ;  /* 0x00000001ff0b7807 */ /* 0x000fe40001800000 */
[----:B------:R-:W-:Y:S02]  /*b1a0*/  SEL R2, R2, RZ, P3 ;  /* 0x000000ff02027207 */ /* 0x000fe40001800000 */
[----:B------:R-:W-:Y:S01]  /*b1b0*/  LOP3.LUT R16, R16, R11, RZ, 0x3c, !PT ;  /* 0x0000000b10107212 */ /* 0x000fe200078e3cff */
[----:B-1----:R-:W-:Y:S06]  /*b1c0*/  @!P0 BRA `(.L_x_1542) ;  /* 0x0000000000048947 */ /* 0x002fec0003800000 */
[----:B------:R-:W-:Y:S01]  /*b1d0*/  BPT.TRAP 0x1 ;  /* 0x000000040000795c */ /* 0x000fe20000300000 */
.L_x_1542:
[----:B------:R-:W-:Y:S02]  /*b1e0*/  LEA R8, R2, UR36, 0x3 ;  /* 0x0000002402087c11 */ /* 0x000fe4000f8e18ff */
[----:B------:R-:W-:-:S04]  /*b1f0*/  SHF.L.U32 R11, R16, 0x1f, RZ ;  /* 0x0000001f100b7819 */ /* 0x000fc800000006ff */
[----:B------:R1:W2:Y:S01]  /*b200*/  SYNCS.PHASECHK.TRANS64.TRYWAIT P3, [R8+URZ+0x38830], R11 ;  /* 0x0388300b080075a7 */ /* 0x0002a2000806017f */
[----:B------:R-:W-:Y:S05]  /*b210*/  @!P0 BRA `(.L_x_1543) ;  /* 0x0000000000048947 */ /* 0x000fea0003800000 */
[----:B------:R-:W-:Y:S01]  /*b220*/  BPT.TRAP 0x1 ;  /* 0x000000040000795c */ /* 0x000fe20000300000 */
.L_x_1543:
[----:B------:R-:W-:Y:S01]  /*b230*/  IMAD R10, R2, 0x200, R4 ;  /* 0x00000200020a7824 */ /* 0x000fe200078e0204 */
[----:B--2---:R-:W-:Y:S06]  /*b240*/  @P3 BRA `(.L_x_1544) ;  /* 0x0000000000083947 */ /* 0x004fec0003800000 */
[----:B------:R-:W2:Y:S02]  /*b250*/  SYNCS.PHASECHK.TRANS64.TRYWAIT P3, [R8+URZ+0x38830], R11 ;  /* 0x0388300b080075a7 */ /* 0x000ea4000806017f */
[----:B--2---:R-:W-:Y:S05]  /*b260*/  @!P3 BRA `(.L_x_1545) ;  /* 0x000000c800a8b947 */ /* 0x004fea0003800000 */
.L_x_1544:
        /* <DEDUP_REMOVED lines=22> */
.L_x_1546:
[----:B------:R3:W4:Y:S01]  /*b3d0*/  SYNCS.PHASECHK.TRANS64.TRYWAIT P3, [R8+URZ+0x38850], R11 ;  /* 0x0388500b080075a7 */ /* 0x000722000806017f */
[----:B------:R-:W-:Y:S05]  /*b3e0*/  @!P0 BRA `(.L_x_1547) ;  /* 0x0000000000048947 */ /* 0x000fea0003800000 */
[----:B------:R-:W-:Y:S01]  /*b3f0*/  BPT.TRAP 0x1 ;  /* 0x000000040000795c */ /* 0x000fe20000300000 */
.L_x_1547:
[----:B----4-:R-:W-:Y:S05]  /*b400*/  @P3 BRA `(.L_x_1548) ;  /* 0x0000000000083947 */ /* 0x010fea0003800000 */
[----:B------:R-:W4:Y:S02]  /*b410*/  SYNCS.PHASECHK.TRANS64.TRYWAIT P3, [R8+URZ+0x38850], R11 ;  /* 0x0388500b080075a7 */ /* 0x000f24000806017f */
[----:B----4-:R-:W-:Y:S05]  /*b420*/  @!P3 BRA `(.L_x_1549) ;  /* 0x000000c8004cb947 */ /* 0x010fea0003800000 */
.L_x_1548:
[----:B------:R-:W-:Y:S01]  /*b430*/  IMAD R10, R2, 0x1000, R3 ;  /* 0x00001000020a7824 */ /* 0x000fe200078e0203 */
[----:B------:R-:W-:Y:S01]  /*b440*/  WARPGROUP.ARRIVE ;  /* 0x00000000000079c5 */ /* 0x000fe20000000000 */
[----:B------:R-:W-:Y:S01]  /*b450*/  UMOV UR27, 0x40000040 ;  /* 0x40000040001b7882 */ /* 0x000fe20000000000 */
[----:B-1234-:R-:W-:Y:S01]  /*b460*/  VIADD R11, R0, 0x2 ;  /* 0x00000002000b7836 */ /* 0x01efe20000000000 */
[----:B------:R-:W-:Y:S01]  /*b470*/  UMOV UR29, 0x40000040 ;  /* 0x40000040001d7882 */ /* 0x000fe20000000000 */
[C---:B------:R-:W-:Y:S01]  /*b480*/  R2UR UR26, R10.reuse ;  /* 0x000000000a1a72ca */ /* 0x040fe200000e0000 */
[----:B------:R-:W-:Y:S01]  /*b490*/  VIADD R13, R10, 0x2 ;  /* 0x000000020a0d7836 */ /* 0x000fe20000000000 */
[----:B------:R-:W-:Y:S01]  /*b4a0*/  UMOV UR31, 0x40000040 ;  /* 0x40000040001f7882 */ /* 0x000fe20000000000 */
[----:B------:R-:W-:Y:S01]  /*b4b0*/  R2UR UR28, R11 ;  /* 0x000000000b1c72ca */ /* 0x000fe200000e0000 */
[----:B------:R-:W-:Y:S01]  /*b4c0*/  VIADD R11, R0, 0x4 ;  /* 0x00000004000b7836 */ /* 0x000fe20000000000 */
[----:B------:R-:W1:Y:S01]  /*b4d0*/  S2R R15, SR_TID.X ;  /* 0x00000000000f7919 */ /* 0x000e620000002100 */
[----:B------:R-:W-:Y:S01]  /*b4e0*/  R2UR UR30, R13 ;  /* 0x000000000d1e72ca */ /* 0x000fe200000e0000 */
[----:B------:R-:W-:Y:S01]  /*b4f0*/  VIADD R13, R10, 0x4 ;  /* 0x000000040a0d7836 */ /* 0x000fe20000000000 */
[----:B------:R-:W-:Y:S01]  /*b500*/  ULDC UR6, c[0x0][0xad0] ;  /* 0x0002b40000067ab9 */ /* 0x000fe20000000800 */
[----:B------:R-:W-:Y:S01]  /*b510*/  VIADD R196, R0, 0x800 ;  /* 0x0000080000c47836 */ /* 0x000fe20000000000 */
[----:B------:R-:W-:Y:S01]  /*b520*/  ULDC UR10, c[0x0][0xa80] ;  /* 0x0002a000000a7ab9 */ /* 0x000fe20000000800 */
[----:B------:R-:W-:Y:S01]  /*b530*/  VIADD R198, R10, 0x800 ;  /* 0x000008000ac67836 */ /* 0x000fe20000000000 */
[----:B------:R-:W-:Y:S01]  /*b540*/  UMOV UR7, 0x40000040 ;  /* 0x4000004000077882 */ /* 0x000fe20000000000 */
[----:B------:R-:W-:Y:S01]  /*b550*/  HGMMA.64x64x16.F32.BF16 R152, gdesc[UR24], R152, gsb0 ;  /* 0x00e00000189879f0 */ /* 0x000fe20008001898 */
[----:B------:R-:W-:Y:S01]  /*b560*/  IMAD R209, R2, 0x1000, R18 ;  /* 0x0000100002d17824 */ /* 0x000fe200078e0212 */
        /* <DEDUP_REMOVED lines=150> */
[----:B------:R-:W-:Y:S02]  /*bed0*/  IMAD.IADD R196, R198, 0x1, R15 ;  /* 0x00000001c6c47824 */ /* 0x000fe400078e020f */
        /* <DEDUP_REMOVED lines=42> */
[--C-:B------:R-:W-:Y:S02]  /*c180*/  IMAD.IADD R21, R196, 0x1, R15.reuse ;  /* 0x00000001c4157824 */ /* 0x100fe400078e020f */
[----:B------:R-:W-:Y:S02]  /*c190*/  IMAD.IADD R196, R198, 0x1, R15 ;  /* 0x00000001c6c47824 */ /* 0x000fe400078e020f */
[----:B------:R-:W-:Y:S01]  /*c1a0*/  VIADD R198, R10, 0xc00 ;  /* 0x00000c000ac67836 */ /* 0x000fe20000000000 */
[----:B------:R-:W-:-:S02]  /*c1b0*/  WARPGROUP.DEPBAR.LE gsb0, 0x0 ;  /* 0x00008000000079c5 */ /* 0x000fc40000010000 */
        /* <DEDUP_REMOVED lines=159> */
[----:B-1----:R-:W-:Y:S01]  /*cbb0*/  FMNMX.FTZ R10, R164, R157, !PT ;  /* 0x0000009da40a7209 */ /* 0x002fe20007810000 */
[----:B------:R-:W-:Y:S01]  /*cbc0*/  FMUL.FTZ R157, R162, UR6 ;  /* 0x00000006a29d7c20 */ /* 0x000fe20008410000 */
[----:B------:R-:W-:Y:S01]  /*cbd0*/  FMUL.FTZ R162, R166, UR6 ;  /* 0x00000006a6a27c20 */ /* 0x000fe20008410000 */
[----:B------:R-:W-:-:S04]  /*cbe0*/  FMUL.FTZ R166, R170, UR6 ;  /* 0x00000006aaa67c20 */ /* 0x000fc80008410000 */
[----:B------:R-:W1:Y:S01]  /*cbf0*/  MUFU.TANH R198, R198 ;  /* 0x000000c600c67308 */ /* 0x000e620000002400 */
[----:B--2---:R-:W-:-:S07]  /*cc00*/  FMNMX.FTZ R10, R165, R10, !PT ;  /* 0x0000000aa50a7209 */ /* 0x004fce0007810000 */
[----:B------:R-:W2:Y:S01]  /*cc10*/  MUFU.TANH R199, R199 ;  /* 0x000000c700c77308 */ /* 0x000ea20000002400 */
[----:B---3--:R-:W-:-:S07]  /*cc20*/  FMNMX.FTZ R161, R197, R10, !PT ;  /* 0x0000000ac5a17209 */ /* 0x008fce0007810000 */
[----:B------:R-:W3:Y:S01]  /*cc30*/  MUFU.TANH R200, R200 ;  /* 0x000000c800c87308 */ /* 0x000ee20000002400 */
[----:B-1----:R-:W-:Y:S01]  /*cc40*/  FMNMX.FTZ R10, R198, R161, !PT ;  /* 0x000000a1c60a7209 */ /* 0x002fe20007810000 */
[----:B------:R-:W-:-:S06]  /*cc50*/  FMUL.FTZ R161, R163, UR6 ;  /* 0x00000006a3a17c20 */ /* 0x000fcc0008410000 */
        /* <DEDUP_REMOVED lines=8> */
[----:B------:R-:W-:Y:S02]  /*cce0*/  R2UR UR6, R209 ;  /* 0x00000000d10672ca */ /* 0x000fe400000e0000 */
[----:B------:R-:W1:Y:S02]  /*ccf0*/  SHFL.BFLY PT, R169, R10, 0x2, 0x1f ;  /* 0x0c401f000aa97f89 */ /* 0x000e6400000e0000 */
[----:B------:R-:W4:Y:S08]  /*cd00*/  MUFU.TANH R21, R21 ;  /* 0x0000001500157308 */ /* 0x000f300000002400 */
[----:B------:R-:W5:Y:S08]  /*cd10*/  MUFU.TANH R152, R152 ;  /* 0x0000009800987308 */ /* 0x000f700000002400 */
[----:B------:R-:W5:Y:S01]  /*cd20*/  MUFU.TANH R157, R157 ;  /* 0x0000009d009d7308 */ /* 0x000f620000002400 */
[----:B-1----:R-:W-:-:S02]  /*cd30*/  FMNMX.FTZ R170, R10, R169, !PT ;  /* 0x000000a90aaa7209 */ /* 0x002fc40007810000 */
        /* <DEDUP_REMOVED lines=15> */
[C---:B------:R-:W-:Y:S01]  /*ce30*/  FADD.FTZ R170, -R10.reuse, R195 ;  /* 0x000000c30aaa7221 */ /* 0x040fe20000010100 */
[----:B------:R-:W-:-:S03]  /*ce40*/  FMUL.FTZ R205, R10, UR10 ;  /* 0x0000000a0acd7c20 */ /* 0x000fc60008410000 */
[----:B------:R-:W-:Y:S01]  /*ce50*/  FMUL.FTZ R169, R170, UR10 ;  /* 0x0000000aaaa97c20 */ /* 0x000fe20008410000 */
        /* <DEDUP_REMOVED lines=16> */
[----:B------:R-:W-:Y:S01]  /*cf60*/  FFMA.FTZ R178, R165, UR10, -R205 ;  /* 0x0000000aa5b27c23 */ /* 0x000fe200080108cd */
        /* <DEDUP_REMOVED lines=8> */
[----:B------:R3:W-:Y:S01]  /*cff0*/  MUFU.EX2 R168, R196 ;  /* 0x000000c400a87308 */ /* 0x0007e20000000800 */
[----:B-1----:R-:W-:-:S07]  /*d000*/  FMNMX.FTZ R172, R182, R11, !PT ;  /* 0x0000000bb6ac7209 */ /* 0x002fce0007810000 */
[----:B------:R-:W1:Y:S01]  /*d010*/  MUFU.EX2 R169, R169 ;  /* 0x000000a900a97308 */ /* 0x000e620000000800 */
[----:B--2---:R-:W-:Y:S01]  /*d020*/  FMNMX.FTZ R11, R183, R172, !PT ;  /* 0x000000acb70b7209 */ /* 0x004fe20007810000 */
[--C-:B---3--:R-:W-:Y:S01]  /*d030*/  FFMA.FTZ R196, R198, UR10, -R205.reuse ;  /* 0x0000000ac6c47c23 */ /* 0x108fe200080108cd */
[--C-:B------:R-:W-:Y:S01]  /*d040*/  FFMA.FTZ R198, R200, UR10, -R205.reuse ;  /* 0x0000000ac8c67c23 */ /* 0x100fe200080108cd */
[----:B------:R-:W-:Y:S02]  /*d050*/  FFMA.FTZ R172, R155, UR10, -R205 ;  /* 0x0000000a9bac7c23 */ /* 0x000fe400080108cd */
[----:B------:R-:W2:Y:S02]  /*d060*/  SHFL.BFLY PT, R154, R11, 0x2, 0x1f ;  /* 0x0c401f000b9a7f89 */ /* 0x000ea400000e0000 */
[----:B------:R-:W-:Y:S08]  /*d070*/  MUFU.EX2 R170, R153 ;  /* 0x0000009900aa7308 */ /* 0x000ff00000000800 */
[----:B------:R-:W-:Y:S01]  /*d080*/  MUFU.EX2 R171, R171 ;  /* 0x000000ab00ab7308 */ /* 0x000fe20000000800 */
[-C--:B-1----:R-:W-:Y:S01]  /*d090*/  FMUL.FTZ R24, R24, R169.reuse ;  /* 0x000000a918187220 */ /* 0x082fe20000410000 */
        /* <DEDUP_REMOVED lines=39> */
[----:B--2---:R-:W-:Y:S01]  /*d310*/  F2FP.BF16.F32.PACK_AB R156, R175, R172 ;  /* 0x000000acaf9c723e */ /* 0x004fe200000010ff */
[----:B------:R-:W-:Y:S01]  /*d320*/  FMUL.FTZ R89, R89, R169 ;  /* 0x000000a959597220 */ /* 0x000fe20000410000 */
        /* <DEDUP_REMOVED lines=16> */
[----:B------:R-:W-:Y:S01]  /*d430*/  @!P1 VIADD R152, R8, 0x38840 ;  /* 0x0003884008989836 */ /* 0x000fe20000000000 */
[----:B------:R-:W1:Y:S01]  /*d440*/  MUFU.EX2 R14, R14 ;  /* 0x0000000e000e7308 */ /* 0x000e620000000800 */
        /* <DEDUP_REMOVED lines=8> */
[--C-:B------:R-:W-:Y:S01]  /*d4d0*/  FFMA.FTZ R181, R181, UR10, -R154.reuse ;  /* 0x0000000ab5b57c23 */ /* 0x100fe2000801089a */
[--C-:B------:R-:W-:Y:S01]  /*d4e0*/  FFMA.FTZ R201, R202, UR10, -R154.reuse ;  /* 0x0000000acac97c23 */ /* 0x100fe2000801089a */
[----:B------:R-:W-:Y:S01]  /*d4f0*/  @!P3 IMAD R20, R20, 0x40, R19 ;  /* 0x000000401414b824 */ /* 0x000fe200078e0213 */
[----:B------:R2:W-:Y:S01]  /*d500*/  @!P1 SYNCS.ARRIVE.TRANS64.RED.A1T0 RZ, [R152+URZ], RZ ;  /* 0x000000ff98ff99a7 */ /* 0x0005e2000810043f */
[--C-:B------:R-:W-:Y:S01]  /*d510*/  FFMA.FTZ R202, R203, UR10, -R154.reuse ;  /* 0x0000000acbca7c23 */ /* 0x100fe2000801089a */
[--C-:B------:R-:W-:Y:S01]  /*d520*/  FFMA.FTZ R183, R183, UR10, -R154.reuse ;  /* 0x0000000ab7b77c23 */ /* 0x100fe2000801089a */
[----:B------:R-:W-:Y:S01]  /*d530*/  FFMA.FTZ R182, R182, UR10, -R154 ;  /* 0x0000000ab6b67c23 */ /* 0x000fe2000801089a */
[----:B------:R-:W-:Y:S01]  /*d540*/  @!P3 LEA R153, R20, UR36, 0x2 ;  /* 0x000000241499bc11 */ /* 0x000fe2000f8e10ff */
[----:B------:R-:W-:Y:S01]  /*d550*/  MUFU.EX2 R13, R13 ;  /* 0x0000000d000d7308 */ /* 0x000fe20000000800 */
[----:B------:R-:W-:Y:S01]  /*d560*/  F2FP.BF16.F32.PACK_AB R154, R173, R170 ;  /* 0x000000aaad9a723e */ /* 0x000fe200000010ff */
[----:B-1----:R-:W-:Y:S01]  /*d570*/  FMUL.FTZ R26, R26, R14 ;  /* 0x0000000e1a1a7220 */ /* 0x002fe20000410000 */
[----:B--2---:R-:W-:Y:S01]  /*d580*/  F2FP.BF16.F32.PACK_AB R152, R171, R168 ;  /* 0x000000a8ab98723e */ /* 0x004fe200000010ff */
[----:B------:R-:W-:Y:S01]  /*d590*/  @!P3 STS [R153+0x38400], R169 ;  /* 0x038400a99900b388 */ /* 0x000fe20000000800 */
[----:B------:R-:W-:Y:S01]  /*d5a0*/  F2FP.BF16.F32.PACK_AB R158, R177, R174 ;  /* 0x000000aeb19e723e */ /* 0x000fe200000010ff */
[-C--:B------:R-:W-:Y:S01]  /*d5b0*/  FMUL.FTZ R27, R27, R14.reuse ;  /* 0x0000000e1b1b7220 */ /* 0x080fe20000410000 */
[-C--:B------:R-:W-:Y:S01]  /*d5c0*/  FMUL.FTZ R30, R30, R14.reuse ;  /* 0x0000000e1e1e7220 */ /* 0x080fe20000410000 */
[----:B------:R1:W-:Y:S01]  /*d5d0*/  @!P3 STS [R153+0x38420], R14 ;  /* 0x0384200e9900b388 */ /* 0x0003e20000000800 */
        /* <DEDUP_REMOVED lines=34> */
[----:B------:R-:W-:Y:S01]  /*d800*/  BAR.SYNC.DEFER_BLOCKING 0xf, 0x100 ;  /* 0x03c4000000007b1d */ /* 0x000fe20000010000 */
        /* <DEDUP_REMOVED lines=28> */
[----:B------:R-:W-:Y:S01]  /*d9d0*/  FMUL.FTZ R117, R117, R169 ;  /* 0x000000a975757220 */ /* 0x000fe20000410000 */
[----:B------:R-:W-:Y:S01]  /*d9e0*/  MUFU.EX2 R178, R178 ;  /* 0x000000b200b27308 */ /* 0x000fe20000000800 */
[----:B--2---:R-:W-:Y:S01]  /*d9f0*/  F2FP.BF16.F32.PACK_AB R159, R206, R205 ;  /* 0x000000cdce9f723e */ /* 0x004fe200000010ff */
        /* <DEDUP_REMOVED lines=41> */
[----:B------:R-:W-:Y:S01]  /*dc90*/  FMUL.FTZ R151, R151, R14 ;  /* 0x0000000e97977220 */ /* 0x000fe20000410000 */
[----:B------:R1:W-:Y:S01]  /*dca0*/  STSM.16.M88.4 [R23+0x36400], R152 ;  /* 0x0364009817007844 */ /* 0x0003e20000000200 */
[----:B------:R-:W-:Y:S01]  /*dcb0*/  FFMA.FTZ R7, R14, R7, R13 ;  /* 0x000000070e077223 */ /* 0x000fe2000001000d */
[----:B------:R-:W-:Y:S01]  /*dcc0*/  FFMA.FTZ R6, R169, R6, R168 ;  /* 0x00000006a9067223 */ /* 0x000fe200000100a8 */
[----:B------:R-:W-:Y:S01]  /*dcd0*/  @!P1 VIADD R8, R8, 0x38860 ;  /* 0x0003886008089836 */ /* 0x000fe20000000000 */
[----:B------:R-:W-:Y:S01]  /*dce0*/  MUFU.EX2 R196, R196 ;  /* 0x000000c400c47308 */ /* 0x000fe20000000800 */
[----:B------:R1:W-:Y:S01]  /*dcf0*/  STSM.16.M88.4 [R184], R156 ;  /* 0x0000009cb8007844 */ /* 0x0003e20000000200 */
[----:B------:R-:W-:Y:S01]  /*dd00*/  FADD.FTZ R180, R180, R7 ;  /* 0x00000007b4b47221 */ /* 0x000fe20000010000 */
[----:B------:R-:W-:Y:S01]  /*dd10*/  FADD.FTZ R171, R171, R6 ;  /* 0x00000006abab7221 */ /* 0x000fe20000010000 */
[----:B------:R-:W-:Y:S01]  /*dd20*/  @!P1 PRMT R8, RZ, 0x654, R8 ;  /* 0x00000654ff089816 */ /* 0x000fe20000000008 */
[----:B------:R-:W-:-:S02]  /*dd30*/  IMAD.MOV.U32 R14, RZ, RZ, R11 ;  /* 0x000000ffff0e7224 */ /* 0x000fc400078e000b */
[----:B------:R-:W-:Y:S01]  /*dd40*/  FADD.FTZ R15, R15, R180 ;  /* 0x000000b40f0f7221 */ /* 0x000fe20000010000 */
[----:B------:R-:W-:Y:S01]  /*dd50*/  FADD.FTZ R170, R170, R171 ;  /* 0x000000abaaaa7221 */ /* 0x000fe20000010000 */
[----:B------:R-:W3:Y:S01]  /*dd60*/  MUFU.EX2 R197, R197 ;  /* 0x000000c500c57308 */ /* 0x000ee20000000800 */
[----:B--2---:R-:W-:Y:S01]  /*dd70*/  F2FP.BF16.F32.PACK_AB R163, R210, R181 ;  /* 0x000000b5d2a3723e */ /* 0x004fe200000010ff */
[----:B------:R-:W-:Y:S01]  /*dd80*/  FADD.FTZ R200, R200, R15 ;  /* 0x0000000fc8c87221 */ /* 0x000fe20000010000 */
[----:B------:R-:W-:-:S03]  /*dd90*/  FADD.FTZ R173, R173, R170 ;  /* 0x000000aaadad7221 */ /* 0x000fc60000010000 */
[----:B------:R1:W-:Y:S01]  /*dda0*/  STSM.16.M88.4 [R186], R160 ;  /* 0x000000a0ba007844 */ /* 0x0003e20000000200 */
[----:B------:R-:W-:Y:S01]  /*ddb0*/  FADD.FTZ R21, R21, R200 ;  /* 0x000000c815157221 */ /* 0x000fe20000010000 */
[----:B------:R-:W-:Y:S01]  /*ddc0*/  MUFU.EX2 R198, R198 ;  /* 0x000000c600c67308 */ /* 0x000fe20000000800 */
[----:B------:R-:W-:Y:S02]  /*ddd0*/  FADD.FTZ R172, R172, R173 ;  /* 0x000000adacac7221 */ /* 0x000fe40000010000 */
[----:B------:R-:W-:Y:S02]  /*dde0*/  FADD.FTZ R204, R204, R21 ;  /* 0x00000015cccc7221 */ /* 0x000fe40000010000 */
[----:B------:R-:W-:Y:S02]  /*ddf0*/  FADD.FTZ R175, R175, R172 ;  /* 0x000000acafaf7221 */ /* 0x000fe40000010000 */
[----:B------:R-:W-:Y:S01]  /*de00*/  FADD.FTZ R205, R205, R204 ;  /* 0x000000cccdcd7221 */ /* 0x000fe20000010000 */
[----:B------:R-:W2:Y:S01]  /*de10*/  MUFU.EX2 R199, R199 ;  /* 0x000000c700c77308 */ /* 0x000ea20000000800 */
        /* <DEDUP_REMOVED lines=14> */
[----:B------:R-:W-:Y:S02]  /*df00*/  FADD.FTZ R195, R195, R178 ;  /* 0x000000b2c3c37221 */ /* 0x000fe40000010000 */
[----:B------:R2:W-:Y:S02]  /*df10*/  MUFU.EX2 R20, R182 ;  /* 0x000000b600147308 */ /* 0x0005e40000000800 */
[----:B------:R-:W-:Y:S01]  /*df20*/  FADD.FTZ R196, R196, R195 ;  /* 0x000000c3c4c47221 */ /* 0x000fe20000010000 */
[----:B------:R-:W-:-:S03]  /*df30*/  IMAD.MOV.U32 R195, RZ, RZ, R10 ;  /* 0x000000ffffc37224 */ /* 0x000fc600078e000a */
[----:B------:R-:W-:Y:S02]  /*df40*/  FADD.FTZ R197, R197, R196 ;  /* 0x000000c4c5c57221 */ /* 0x000fe40000010000 */
[----:B------:R-:W4:Y:S01]  /*df50*/  MUFU.EX2 R183, R183 ;  /* 0x000000b700b77308 */ /* 0x000f220000000800 */
[----:B---3--:R-:W-:Y:S01]  /*df60*/  F2FP.BF16.F32.PACK_AB R165, R202, R201 ;  /* 0x000000c9caa5723e */ /* 0x008fe200000010ff */
[----:B--2---:R-:W-:Y:S02]  /*df70*/  VIADD R182, R209, 0x80 ;  /* 0x00000080d1b67836 */ /* 0x004fe40000000000 */
[----:B------:R-:W-:Y:S01]  /*df80*/  FADD.FTZ R201, R201, R210 ;  /* 0x000000d2c9c97221 */ /* 0x000fe20000010000 */
[----:B------:R-:W-:-:S03]  /*df90*/  FADD.FTZ R6, R198, R197 ;  /* 0x000000c5c6067221 */ /* 0x000fc60000010000 */
[----:B------:R-:W-:Y:S01]  /*dfa0*/  FADD.FTZ R201, R202, R201 ;  /* 0x000000c9cac97221 */ /* 0x000fe20000010000 */
[----:B------:R-:W-:Y:S01]  /*dfb0*/  FADD.FTZ R6, R199, R6 ;  /* 0x00000006c7067221 */ /* 0x000fe20000010000 */
[----:B----4-:R-:W-:Y:S02]  /*dfc0*/  F2FP.BF16.F32.PACK_AB R167, R183, R20 ;  /* 0x00000014b7a7723e */ /* 0x010fe400000010ff */
[----:B------:R-:W-:-:S03]  /*dfd0*/  FADD.FTZ R20, R20, R201 ;  /* 0x000000c914147221 */ /* 0x000fc60000010000 */
[----:B------:R1:W-:Y:S01]  /*dfe0*/  STSM.16.M88.4 [R185], R164 ;  /* 0x000000a4b9007844 */ /* 0x0003e20000000200 */
[----:B------:R-:W-:Y:S01]  /*dff0*/  WARPGROUP.ARRIVE ;  /* 0x00000000000079c5 */ /* 0x000fe20000000000 */
[----:B------:R-:W-:Y:S01]  /*e000*/  FADD.FTZ R7, R183, R20 ;  /* 0x00000014b7077221 */ /* 0x000fe20000010000 */
[----:B------:R-:W-:-:S04]  /*e010*/  IMAD.MOV.U32 R20, RZ, RZ, R2 ;  /* 0x000000ffff147224 */ /* 0x000fc800078e0002 */
[----:B------:R-:W-:Y:S01]  /*e020*/  HGMMA.64x256x16.F32.BF16 R24, R152, gdesc[UR4].tnspB, R24, gsb0 ;  /* 0x43e0000498187df0 */ /* 0x000fe20008001818 */
[----:B------:R-:W-:Y:S01]  /*e030*/  R2UR UR6, R182 ;  /* 0x00000000b60672ca */ /* 0x000fe200000e0000 */
[----:B------:R-:W-:Y:S01]  /*e040*/  UMOV UR7, 0x40000040 ;  /* 0x4000004000077882 */ /* 0x000fe20000000000 */
[C---:B------:R-:W-:Y:S01]  /*e050*/  VIADD R182, R209.reuse, 0x100 ;  /* 0x00000100d1b67836 */ /* 0x040fe20000000000 */
[----:B------:R-:W-:Y:S01]  /*e060*/  IADD3 R209, R209, 0x180, RZ ;  /* 0x00000180d1d17810 */ /* 0x000fe20007ffe0ff */
        /* <DEDUP_REMOVED lines=26> */
[----:B------:R-:W-:Y:S05]  /*e210*/  @P2 BRA `(.L_x_1550) ;  /* 0xffffffcc00cc2947 */ /* 0x000fea000383ffff */
[----:B-1----:R-:W-:-:S07]  /*e220*/  IMAD.MOV.U32 R8, RZ, RZ, R12 ;  /* 0x000000ffff087224 */ /* 0x002fce00078e000c */
.L_x_1541:
[----:B------:R-:W-:-:S13]  /*e230*/  ISETP.GE.AND P2, PT, R8, UR37, PT ;  /* 0x0000002508007c0c */ /* 0x000fda000bf46270 */
[----:B------:R-:W-:Y:S05]  /*e240*/  @!P2 BRA `(.L_x_1551) ;  /* 0x0000003800d0a947 */ /* 0x000fea0003800000 */
[----:B------:R-:W-:Y:S01]  /*e250*/  IMAD.MOV.U32 R15, RZ, RZ, R11 ;  /* 0x000000ffff0f7224 */ /* 0x000fe200078e000b */
[----:B------:R-:W-:Y:S01]  /*e260*/  MOV R14, R2 ;  /* 0x00000002000e7202 */ /* 0x000fe20000000f00 */
[----:B------:R-:W-:-:S07]  /*e270*/  IMAD.MOV.U32 R13, RZ, RZ, R10 ;  /* 0x000000ffff0d7224 */ /* 0x000fce00078e000a */
.L_x_1568:
[----:B------:R-:W-:-:S05]  /*e280*/  VIADD R2, R14, 0x1 ;  /* 0x000000010e027836 */ /* 0x000fca0000000000 */
[----:B------:R-:W-:-:S04]  /*e290*/  ISETP.NE.AND P2, PT, R2, 0x2, PT ;  /* 0x000000020200780c */ /* 0x000fc80003f45270 */
[----:B------:R-:W-:Y:S02]  /*e2a0*/  SEL R11, RZ, 0x1, P2 ;  /* 0x00000001ff0b7807 */ /* 0x000fe40001000000 */
[----:B------:R-:W-:Y:S02]  /*e2b0*/  SEL R2, R2, RZ, P2 ;  /* 0x000000ff02027207 */ /* 0x000fe40001000000 */
[----:B------:R-:W-:Y:S01]  /*e2c0*/  LOP3.LUT R16, R16, R11, RZ, 0x3c, !PT ;  /* 0x0000000b10107212 */ /* 0x000fe200078e3cff */
[----:B------:R-:W-:Y:S06]  /*e2d0*/  @!P0 BRA `(.L_x_1552) ;  /* 0x0000000000048947 */ /* 0x000fec0003800000 */
[----:B------:R-:W-:Y:S01]  /*e2e0*/  BPT.TRAP 0x1 ;  /* 0x000000040000795c */ /* 0x000fe20000300000 */
.L_x_1552:
[----:B------:R-:W-:Y:S02]  /*e2f0*/  LEA R12, R2, UR36, 0x3 ;  /* 0x00000024020c7c11 */ /* 0x000fe4000f8e18ff */
[----:B------:R-:W-:-:S04]  /*e300*/  SHF.L.U32 R11, R16, 0x1f, RZ ;  /* 0x0000001f100b7819 */ /* 0x000fc800000006ff */
[----:B------:R1:W2:Y:S01]  /*e310*/  SYNCS.PHASECHK.TRANS64.TRYWAIT P2, [R12+URZ+0x38830], R11 ;  /* 0x0388300b0c0075a7 */ /* 0x0002a2000804017f */
[----:B------:R-:W-:Y:S05]  /*e320*/  @!P0 BRA `(.L_x_1553) ;  /* 0x0000000000048947 */ /* 0x000fea0003800000 */
[----:B------:R-:W-:Y:S01]  /*e330*/  BPT.TRAP 0x1 ;  /* 0x000000040000795c */ /* 0x000fe20000300000 */
.L_x_1553:
[----:B------:R-:W-:Y:S01]  /*e340*/  IMAD R10, R2, 0x200, R4 ;  /* 0x00000200020a7824 */ /* 0x000fe200078e0204 */
[----:B--2---:R-:W-:Y:S06]  /*e350*/  @P2 BRA `(.L_x_1554) ;  /* 0x0000000000082947 */ /* 0x004fec0003800000 */
[----:B------:R-:W2:Y:S02]  /*e360*/  SYNCS.PHASECHK.TRANS64.TRYWAIT P2, [R12+URZ+0x38830], R11 ;  /* 0x0388300b0c0075a7 */ /* 0x000ea4000804017f */
[----:B--2---:R-:W-:Y:S05]  /*e370*/  @!P2 BRA `(.L_x_1555) ;  /* 0x00000098008ca947 */ /* 0x004fea0003800000 */
.L_x_1554:
        /* <DEDUP_REMOVED lines=22> */
.L_x_1556:
[----:B------:R3:W4:Y:S01]  /*e4e0*/  SYNCS.PHASECHK.TRANS64.TRYWAIT P2, [R12+URZ+0x38850], R11 ;  /* 0x0388500b0c0075a7 */ /* 0x000722000804017f */
[----:B------:R-:W-:Y:S05]  /*e4f0*/  @!P0 BRA `(.L_x_1557) ;  /* 0x0000000000048947 */ /* 0x000fea0003800000 */
[----:B------:R-:W-:Y:S01]  /*e500*/  BPT.TRAP 0x1 ;  /* 0x000000040000795c */ /* 0x000fe20000300000 */
.L_x_1557:
[----:B------:R-:W-:Y:S01]  /*e510*/  IMAD R10, R2, 0x1000, R3 ;  /* 0x00001000020a7824 */ /* 0x000fe200078e0203 */
[----:B----4-:R-:W-:Y:S06]  /*e520*/  @P2 BRA `(.L_x_1558) ;  /* 0x0000000000082947 */ /* 0x010fec0003800000 */
[----:B------:R-:W4:Y:S02]  /*e530*/  SYNCS.PHASECHK.TRANS64.TRYWAIT P2, [R12+URZ+0x38850], R11 ;  /* 0x0388500b0c0075a7 */ /* 0x000f24000804017f */
[----:B----4-:R-:W-:Y:S05]  /*e540*/  @!P2 BRA `(.L_x_1559) ;  /* 0x00000098002ca947 */ /* 0x010fea0003800000 */
.L_x_1558:
[----:B------:R-:W-:Y:S01]  /*e550*/  R2UR UR26, R10 ;  /* 0x000000000a1a72ca */ /* 0x000fe200000e0000 */
[----:B------:R-:W-:Y:S01]  /*e560*/  WARPGROUP.ARRIVE ;  /* 0x00000000000079c5 */ /* 0x000fe20000000000 */
[----:B------:R-:W-:Y:S01]  /*e570*/  UMOV UR27, 0x40000040 ;  /* 0x40000040001b7882 */ /* 0x000fe20000000000 */
[----:B-1234-:R-:W-:Y:S01]  /*e580*/  VIADD R11, R0, 0x2 ;  /* 0x00000002000b7836 */ /* 0x01efe20000000000 */
[----:B------:R-:W-:Y:S01]  /*e590*/  UMOV UR29, 0x40000040 ;  /* 0x40000040001d7882 */ /* 0x000fe20000000000 */
[----:B------:R-:W-:Y:S01]  /*e5a0*/  VIADD R20, R10, 0x2 ;  /* 0x000000020a147836 */ /* 0x000fe20000000000 */
        /* <DEDUP_REMOVED lines=409> */
.L_x_1562:
[----:B------:R-:W-:-:S05]  /*ff40*/  IMAD.U32 R174, RZ, RZ, UR6 ;  /* 0x00000006ffae7e24 */ /* 0x000fca000f8e00ff */
[----:B------:R-:W-:-:S13]  /*ff50*/  ISETP.NE.AND P2, PT, R174, 0x1, PT ;  /* 0x00000001ae00780c */ /* 0x000fda0003f45270 */
[----:B------:R-:W2:Y:S02]  /*ff60*/  @P2 LDC.64 R10, c[0x0][0xae0] ;  /* 0x0002b800ff0a2b82 */ /* 0x000ea40000000a00 */
[----:B--2---:R-:W-:-:S05]  /*ff70*/  @P2 IMAD.HI.U32 R10, R175, R10, RZ ;  /* 0x0000000aaf0a2227 */ /* 0x004fca00078e00ff */
[----:B------:R-:W-:-:S07]  /*ff80*/  @P2 SHF.R.U32.HI R175, RZ, R11, R10 ;  /* 0x0000000bffaf2219 */ /* 0x000fce000001160a */
.L_x_1563:
[----:B------:R-:W-:Y:S05]  /*ff90*/  BSYNC B0 ;  /* 0x0000000000007941 */ /* 0x000fea0003800000 */
.L_x_1561:
[----:B------:R-:W-:-:S05]  /*ffa0*/  IMAD R10, R175, R174, -R172 ;  /* 0x000000aeaf0a7224 */ /* 0x000fca00078e0aac */
[----:B------:R-:W-:-:S04]  /*ffb0*/  IADD3 R10, -R17, R10, RZ ;  /* 0x0000000a110a7210 */ /* 0x000fc80007ffe1ff */
[----:B------:R-:W-:Y:S02]  /*ffc0*/  VIADDMNMX R173, R10, R174, R173, PT ;  /* 0x000000ae0aad7246 */ /* 0x000fe400038001ad */
[----:B------:R-:W-:-:S07]  /*ffd0*/  VIMNMX R181, R181, R10, !PT ;  /* 0x0000000ab5b57248 */ /* 0x000fce0007fe0100 */
.L_x_1560:
[----:B------:R-:W-:Y:S01]  /*ffe0*/  ISETP.GT.AND P2, PT, R8, -0x1, PT ;  /* 0xffffffff0800780c */ /* 0x000fe20003f44270 */
[----:B------:R-:W-:-:S03]  /*fff0*/  VIADD R10, R178, UR5 ;  /* 0x00000005b20a7c36 */ /* 0x000fc60008000000 */
[C---:B------:R-:W-:Y:S02]  /*10000*/  ISETP.GT.AND P3, PT, R181.reuse, RZ, P2 ;  /* 0x000000ffb500720c */ /* 0x040fe40001764270 */
[----:B------:R-:W-:Y:S02]  /*10010*/  ISETP.GT.AND P5, PT, R181, 0x1, P2 ;  /* 0x00000001b500780c */ /* 0x000fe400017a4270 */
[----:B------:R-:W-:Y:S02]  /*10020*/  ISETP.LT.OR P4, PT, R173, 0x1, P3 ;  /* 0x00000001ad00780c */ /* 0x000fe40001f81670 */
[----:B------:R-:W-:Y:S02]  /*10030*/  ISETP.GT.AND P3, PT, R181, 0x8, P2 ;  /* 0x00000008b500780c */ /* 0x000fe40001764270 */
        /* <DEDUP_REMOVED lines=32> */
[----:B------:R-:W-:Y:S01]  /*10240*/  FSEL R175, R168, -INF , !P5 ;  /* 0xff800000a8af7808 */ /* 0x000fe20006800000 */
[----:B------:R-:W-:Y:S01]  /*10250*/  VIADD R168, R178, UR4 ;  /* 0x00000004b2a87c36 */ /* 0x000fe20008000000 */
        /* <DEDUP_REMOVED lines=8> */
[--C-:B------:R-:W-:Y:S02]  /*102e0*/  IADD3 R169, R10, 0x8, R5.reuse ;  /* 0x000000080aa97810 */ /* 0x100fe40007ffe005 */
[----:B------:R-:W-:Y:S02]  /*102f0*/  IADD3 R168, R168, 0x8, R5 ;  /* 0x00000008a8a87810 */ /* 0x000fe40007ffe005 */
[----:B------:R-:W-:-:S02]  /*10300*/  FSEL R178, R170, -INF , !P5 ;  /* 0xff800000aab27808 */ /* 0x000fc40006800000 */
        /* <DEDUP_REMOVED lines=8> */
[----:B------:R-:W-:Y:S01]  /*10390*/  IMAD.U32 R170, RZ, RZ, UR6 ;  /* 0x00000006ffaa7e24 */ /* 0x000fe2000f8e00ff */
[----:B------:R-:W-:-:S04]  /*103a0*/  LOP3.LUT R171, RZ, R171, RZ, 0x33, !PT ;  /* 0x000000abffab7212 */ /* 0x000fc800078e33ff */
[----:B------:R-:W-:-:S13]  /*103b0*/  ISETP.NE.AND P3, PT, R170, 0x1, PT ;  /* 0x00000001aa00780c */ /* 0x000fda0003f65270 */
[----:B------:R-:W1:Y:S02]  /*103c0*/  @P3 LDC.64 R10, c[0x0][0xae0] ;  /* 0x0002b800ff0a3b82 */ /* 0x000e640000000a00 */
[----:B-1----:R-:W-:-:S05]  /*103d0*/  @P3 IMAD.HI.U32 R10, R171, R10, RZ ;  /* 0x0000000aab0a3227 */ /* 0x002fca00078e00ff */
[----:B------:R-:W-:-:S04]  /*103e0*/  @P3 SHF.R.U32.HI R171, RZ, R11, R10 ;  /* 0x0000000bffab3219 */ /* 0x000fc8000001160a */
[----:B------:R-:W-:Y:S01]  /*103f0*/  LOP3.LUT R171, RZ, R171, RZ, 0x33, !PT ;  /* 0x000000abffab7212 */ /* 0x000fe200078e33ff */
[----:B------:R-:W-:Y:S06]  /*10400*/  BRA `(.L_x_1567) ;  /* 0x0000000000147947 */ /* 0x000fec0003800000 */
.L_x_1566:
[----:B------:R-:W-:-:S05]  /*10410*/  IMAD.U32 R170, RZ, RZ, UR6 ;  /* 0x00000006ffaa7e24 */ /* 0x000fca000f8e00ff */
[----:B------:R-:W-:-:S13]  /*10420*/  ISETP.NE.AND P3, PT, R170, 0x1, PT ;  /* 0x00000001aa00780c */ /* 0x000fda0003f65270 */
[----:B------:R-:W1:Y:S02]  /*10430*/  @P3 LDC.64 R10, c[0x0][0xae0] ;  /* 0x0002b800ff0a3b82 */ /* 0x000e640000000a00 */
[----:B-1----:R-:W-:-:S05]  /*10440*/  @P3 IMAD.HI.U32 R10, R171, R10, RZ ;  /* 0x0000000aab0a3227 */ /* 0x002fca00078e00ff */
[----:B------:R-:W-:-:S07]  /*10450*/  @P3 SHF.R.U32.HI R171, RZ, R11, R10 ;  /* 0x0000000bffab3219 */ /* 0x000fce000001160a */
.L_x_1567:
[----:B------:R-:W-:Y:S05]  /*10460*/  BSYNC B0 ;  /* 0x0000000000007941 */ /* 0x000fea0003800000 */
.L_x_1565:
[----:B------:R-:W-:-:S04]  /*10470*/  IMAD R172, R171, R170, -R172 ;  /* 0x000000aaabac7224 */ /* 0x000fc800078e0aac */
[----:B------:R-:W-:-:S05]  /*10480*/  IMAD.IADD R172, R172, 0x1, -R17 ;  /* 0x00000001acac7824 */ /* 0x000fca00078e0a11 */
[----:B------:R-:W-:Y:S02]  /*10490*/  VIADDMNMX R169, R172, R170, R169, PT ;  /* 0x000000aaaca97246 */ /* 0x000fe400038001a9 */
[----:B------:R-:W-:-:S07]  /*104a0*/  VIMNMX R168, R168, R172, !PT ;  /* 0x000000aca8a87248 */ /* 0x000fce0007fe0100 */
.L_x_1564:
        /* <DEDUP_REMOVED lines=22> */
[----:B------:R-:W-:Y:S02]  /*10610*/  FMNMX.FTZ R20, R182, R15, !PT ;  /* 0x0000000fb6147209 */ /* 0x000fe40007810000 */
[----:B------:R-:W-:Y:S02]  /*10620*/  FMNMX.FTZ R11, R175, R10, !PT ;  /* 0x0000000aaf0b7209 */ /* 0x000fe40007810000 */
[----:B------:R-:W-:Y:S02]  /*10630*/  FSEL R152, R152, -INF , !P4 ;  /* 0xff80000098987808 */ /* 0x000fe40006000000 */
[----:B------:R-:W-:Y:S02]  /*10640*/  FMNMX.FTZ R10, R176, R11, !PT ;  /* 0x0000000bb00a7209 */ /* 0x000fe40007810000 */
[----:B------:R-:W-:-:S02]  /*10650*/  ISETP.LT.OR P5, PT, R169, 0xa, P5 ;  /* 0x0000000aa900780c */ /* 0x000fc40002fa1670 */
[----:B------:R-:W-:Y:S02]  /*10660*/  FMNMX.FTZ R11, R177, R10, !PT ;  /* 0x0000000ab10b7209 */ /* 0x000fe40007810000 */
[----:B------:R-:W-:Y:S02]  /*10670*/  ISETP.GT.AND P4, PT, R168, 0x10, P2 ;  /* 0x00000010a800780c */ /* 0x000fe40001784270 */
[----:B------:R-:W-:Y:S02]  /*10680*/  FMNMX.FTZ R10, R178, R11, !PT ;  /* 0x0000000bb20a7209 */ /* 0x000fe40007810000 */
[----:B------:R-:W-:Y:S02]  /*10690*/  FSEL R153, R153, -INF , !P5 ;  /* 0xff80000099997808 */ /* 0x000fe40006800000 */
[----:B------:R-:W-:Y:S02]  /*106a0*/  FMNMX.FTZ R11, R179, R10, !PT ;  /* 0x0000000ab30b7209 */ /* 0x000fe40007810000 */
[----:B------:R-:W-:-:S02]  /*106b0*/  ISETP.LT.OR P4, PT, R169, 0x11, P4 ;  /* 0x00000011a900780c */ /* 0x000fc40002781670 */
[----:B------:R-:W-:Y:S02]  /*106c0*/  FMNMX.FTZ R11, R180, R11, !PT ;  /* 0x0000000bb40b7209 */ /* 0x000fe40007810000 */
[----:B------:R-:W-:Y:S02]  /*106d0*/  ISETP.GT.AND P5, PT, R168, 0x11, P2 ;  /* 0x00000011a800780c */ /* 0x000fe400017a4270 */
[----:B------:R-:W-:Y:S01]  /*106e0*/  FSEL R154, R154, -INF , !P4 ;  /* 0xff8000009a9a7808 */ /* 0x000fe20006000000 */
[----:B------:R-:W1:Y:S01]  /*106f0*/  SHFL.BFLY PT, R10, R11, 0x2, 0x1f ;  /* 0x0c401f000b0a7f89 */ /* 0x000e6200000e0000 */
[C---:B------:R-:W-:Y:S02]  /*10700*/  ISETP.GT.AND P3, PT, R168.reuse, 0x18, P2 ;  /* 0x00000018a800780c */ /* 0x040fe40001764270 */
[----:B------:R-:W-:Y:S02]  /*10710*/  ISETP.LT.OR P5, PT, R169, 0x12, P5 ;  /* 0x00000012a900780c */ /* 0x000fe40002fa1670 */
[----:B------:R-:W-:-:S02]  /*10720*/  ISETP.GT.AND P4, PT, R168, 0x19, P2 ;  /* 0x00000019a800780c */ /* 0x000fc40001784270 */
[----:B------:R-:W-:Y:S02]  /*10730*/  ISETP.LT.OR P3, PT, R169, 0x19, P3 ;  /* 0x00000019a900780c */ /* 0x000fe40001f61670 */
[----:B------:R-:W-:Y:S02]  /*10740*/  FSEL R155, R155, -INF , !P5 ;  /* 0xff8000009b9b7808 */ /* 0x000fe40006800000 */
[----:B------:R-:W-:Y:S02]  /*10750*/  ISETP.GT.AND P5, PT, R168, 0x20, P2 ;  /* 0x00000020a800780c */ /* 0x000fe400017a4270 */
[----:B------:R-:W-:Y:S02]  /*10760*/  ISETP.LT.OR P4, PT, R169, 0x1a, P4 ;  /* 0x0000001aa900780c */ /* 0x000fe40002781670 */
[----:B------:R-:W-:Y:S02]  /*10770*/  FSEL R156, R156, -INF , !P3 ;  /* 0xff8000009c9c7808 */ /* 0x000fe40005800000 */
[----:B------:R-:W-:-:S02]  /*10780*/  ISETP.GT.AND P3, PT, R168, 0x21, P2 ;  /* 0x00000021a800780c */ /* 0x000fc40001764270 */
[----:B------:R-:W-:Y:S02]  /*10790*/  ISETP.LT.OR P5, PT, R169, 0x21, P5 ;  /* 0x00000021a900780c */ /* 0x000fe40002fa1670 */
[----:B------:R-:W-:Y:S02]  /*107a0*/  FSEL R157, R157, -INF , !P4 ;  /* 0xff8000009d9d7808 */ /* 0x000fe40006000000 */
[----:B------:R-:W-:Y:S02]  /*107b0*/  ISETP.GT.AND P4, PT, R168, 0x28, P2 ;  /* 0x00000028a800780c */ /* 0x000fe40001784270 */
[----:B-1----:R-:W-:Y:S02]  /*107c0*/  FMNMX.FTZ R170, R11, R10, !PT ;  /* 0x0000000a0baa7209 */ /* 0x002fe40007810000 */
[----:B------:R-:W-:Y:S02]  /*107d0*/  FMNMX.FTZ R11, R181, R20, !PT ;  /* 0x00000014b50b7209 */ /* 0x000fe40007810000 */
[----:B------:R-:W-:Y:S01]  /*107e0*/  ISETP.LT.OR P3, PT, R169, 0x22, P3 ;  /* 0x00000022a900780c */ /* 0x000fe20001f61670 */
[----:B------:R-:W1:Y:S01]  /*107f0*/  SHFL.BFLY PT, R171, R170, 0x1, 0x1f ;  /* 0x0c201f00aaab7f89 */ /* 0x000e6200000e0000 */
[----:B------:R-:W-:-:S02]  /*10800*/  FMNMX.FTZ R20, R152, R11, !PT ;  /* 0x0000000b98147209 */ /* 0x000fc40007810000 */
[----:B------:R-:W-:Y:S02]  /*10810*/  FSEL R158, R158, -INF , !P5 ;  /* 0xff8000009e9e7808 */ /* 0x000fe40006800000 */
[----:B------:R-:W-:Y:S02]  /*10820*/  FMNMX.FTZ R11, R153, R20, !PT ;  /* 0x00000014990b7209 */ /* 0x000fe40007810000 */
[----:B------:R-:W-:Y:S02]  /*10830*/  ISETP.LT.OR P4, PT, R169, 0x29, P4 ;  /* 0x00000029a900780c */ /* 0x000fe40002781670 */
[----:B------:R-:W-:Y:S02]  /*10840*/  FMNMX.FTZ R20, R154, R11, !PT ;  /* 0x0000000b9a147209 */ /* 0x000fe40007810000 */
[----:B------:R-:W-:Y:S02]  /*10850*/  FSEL R159, R159, -INF , !P3 ;  /* 0xff8000009f9f7808 */ /* 0x000fe40005800000 */
[----:B------:R-:W-:-:S02]  /*10860*/  FMNMX.FTZ R21, R155, R20, !PT ;  /* 0x000000149b157209 */ /* 0x000fc40007810000 */
[----:B------:R-:W-:Y:S02]  /*10870*/  ISETP.GT.AND P3, PT, R168, 0x29, P2 ;  /* 0x00000029a800780c */ /* 0x000fe40001764270 */
[----:B------:R-:W-:Y:S02]  /*10880*/  FMNMX.FTZ R20, R156, R21, !PT ;  /* 0x000000159c147209 */ /* 0x000fe40007810000 */
[----:B------:R-:W-:Y:S02]  /*10890*/  FSEL R160, R160, -INF , !P4 ;  /* 0xff800000a0a07808 */ /* 0x000fe40006000000 */
[----:B------:R-:W-:Y:S02]  /*108a0*/  ISETP.GT.AND P4, PT, R168, 0x30, P2 ;  /* 0x00000030a800780c */ /* 0x000fe40001784270 */
[----:B------:R-:W-:Y:S02]  /*108b0*/  ISETP.LT.OR P3, PT, R169, 0x2a, P3 ;  /* 0x0000002aa900780c */ /* 0x000fe40001f61670 */
[----:B-1----:R-:W-:-:S02]  /*108c0*/  FMNMX.FTZ R10, R170, R171, !PT ;  /* 0x000000abaa0a7209 */ /* 0x002fc40007810000 */
[----:B------:R-:W-:Y:S02]  /*108d0*/  FMNMX.FTZ R171, R157, R20, !PT ;  /* 0x000000149dab7209 */ /* 0x000fe40007810000 */
[----:B------:R-:W-:Y:S01]  /*108e0*/  ISETP.LT.OR P4, PT, R169, 0x31, P4 ;  /* 0x00000031a900780c */ /* 0x000fe20002781670 */
[----:B------:R-:W-:Y:S01]  /*108f0*/  FMUL.FTZ R11, R10, UR10 ;  /* 0x0000000a0a0b7c20 */ /* 0x000fe20008410000 */
[----:B------:R-:W-:Y:S02]  /*10900*/  FMNMX.FTZ R20, R158, R171, !PT ;  /* 0x000000ab9e147209 */ /* 0x000fe40007810000 */
[----:B------:R-:W-:Y:S02]  /*10910*/  FSEL R161, R161, -INF , !P3 ;  /* 0xff800000a1a17808 */ /* 0x000fe40005800000 */
[----:B------:R-:W-:Y:S02]  /*10920*/  FMNMX.FTZ R171, R159, R20, !PT ;  /* 0x000000149fab7209 */ /* 0x000fe40007810000 */
[----:B------:R-:W-:-:S02]  /*10930*/  ISETP.GT.AND P3, PT, R168, 0x31, P2 ;  /* 0x00000031a800780c */ /* 0x000fc40001764270 */
[----:B------:R-:W-:Y:S02]  /*10940*/  FMNMX.FTZ R170, R160, R171, !PT ;  /* 0x000000aba0aa7209 */ /* 0x000fe40007810000 */
[----:B------:R-:W-:Y:S02]  /*10950*/  FSEL R162, R162, -INF , !P4 ;  /* 0xff800000a2a27808 */ /* 0x000fe40006000000 */
[C---:B------:R-:W-:Y:S02]  /*10960*/  ISETP.GT.AND P4, PT, R168.reuse, 0x38, P2 ;  /* 0x00000038a800780c */ /* 0x040fe40001784270 */
[----:B------:R-:W-:Y:S02]  /*10970*/  ISETP.LT.OR P3, PT, R169, 0x32, P3 ;  /* 0x00000032a900780c */ /* 0x000fe40001f61670 */
[----:B------:R-:W-:Y:S02]  /*10980*/  FMNMX.FTZ R171, R161, R170, !PT ;  /* 0x000000aaa1ab7209 */ /* 0x000fe40007810000 */
[----:B------:R-:W-:-:S02]  /*10990*/  ISETP.GT.AND P2, PT, R168, 0x39, P2 ;  /* 0x00000039a800780c */ /* 0x000fc40001744270 */
[----:B------:R-:W-:Y:S02]  /*109a0*/  ISETP.LT.OR P4, PT, R169, 0x39, P4 ;  /* 0x00000039a900780c */ /* 0x000fe40002781670 */
[----:B------:R-:W-:Y:S02]  /*109b0*/  FSEL R163, R163, -INF , !P3 ;  /* 0xff800000a3a37808 */ /* 0x000fe40005800000 */
[----:B------:R-:W-:Y:S02]  /*109c0*/  FMNMX.FTZ R170, R162, R171, !PT ;  /* 0x000000aba2aa7209 */ /* 0x000fe40007810000 */
[----:B------:R-:W-:Y:S02]  /*109d0*/  FSETP.NEU.FTZ.AND P5, PT, R10, -INF , PT ;  /* 0xff8000000a00780b */ /* 0x000fe40003fbd000 */
[----:B------:R-:W-:Y:S02]  /*109e0*/  ISETP.LT.OR P2, PT, R169, 0x3a, P2 ;  /* 0x0000003aa900780c */ /* 0x000fe40001741670 */
[----:B------:R-:W-:-:S02]  /*109f0*/  FSEL R164, R164, -INF , !P4 ;  /* 0xff800000a4a47808 */ /* 0x000fc40006000000 */
[----:B------:R-:W-:Y:S02]  /*10a00*/  FMNMX.FTZ R171, R163, R170, !PT ;  /* 0x000000aaa3ab7209 */ /* 0x000fe40007810000 */
[----:B------:R-:W-:Y:S02]  /*10a10*/  FSEL R11, R11, RZ, P5 ;  /* 0x000000ff0b0b7208 */ /* 0x000fe40002800000 */
[----:B------:R-:W-:Y:S02]  /*10a20*/  FSEL R165, R165, -INF , !P2 ;  /* 0xff800000a5a57808 */ /* 0x000fe40005000000 */
[----:B------:R-:W-:Y:S01]  /*10a30*/  FMNMX.FTZ R170, R164, R171, !PT ;  /* 0x000000aba4aa7209 */ /* 0x000fe20007810000 */
[--C-:B------:R-:W-:Y:S01]  /*10a40*/  FFMA.FTZ R196, R196, UR10, -R11.reuse ;  /* 0x0000000ac4c47c23 */ /* 0x100fe2000801080b */
[--C-:B------:R-:W-:Y:S01]  /*10a50*/  FFMA.FTZ R183, R167, UR10, -R11.reuse ;  /* 0x0000000aa7b77c23 */ /* 0x100fe2000801080b */
[--C-:B------:R-:W-:Y:S01]  /*10a60*/  FFMA.FTZ R21, R174, UR10, -R11.reuse ;  /* 0x0000000aae157c23 */ /* 0x100fe2000801080b */
[----:B------:R-:W-:Y:S01]  /*10a70*/  FMNMX.FTZ R195, R165, R170, !PT ;  /* 0x000000aaa5c37209 */ /* 0x000fe20007810000 */
[----:B------:R1:W-:Y:S01]  /*10a80*/  MUFU.EX2 R20, R196 ;  /* 0x000000c400147308 */ /* 0x0003e20000000800 */
        /* <DEDUP_REMOVED lines=13> */
[----:B------:R-:W-:Y:S01]  /*10b60*/  FFMA.FTZ R180, R180, UR10, -R11 ;  /* 0x0000000ab4b47c23 */ /* 0x000fe2000801080b */
[----:B------:R-:W-:Y:S01]  /*10b70*/  FSEL R166, R10, RZ, P5 ;  /* 0x000000ff0aa67208 */ /* 0x000fe20002800000 */
[----:B------:R2:W-:Y:S01]  /*10b80*/  MUFU.EX2 R170, R199 ;  /* 0x000000c700aa7308 */ /* 0x0005e20000000800 */
[----:B------:R-:W-:-:S02]  /*10b90*/  IADD3 R198, -R22, RZ, RZ ;  /* 0x000000ff16c67210 */ /* 0x000fc40007ffe1ff */
[----:B------:R-:W-:Y:S01]  /*10ba0*/  @!P1 PRMT R12, RZ, 0x654, R12 ;  /* 0x00000654ff0c9816 */ /* 0x000fe2000000000c */
[----:B------:R-:W-:-:S04]  /*10bb0*/  FADD.FTZ R166, -R166, R13 ;  /* 0x0000000da6a67221 */ /* 0x000fc80000010100 */
[----:B------:R-:W-:Y:S01]  /*10bc0*/  FMUL.FTZ R166, R166, UR10 ;  /* 0x0000000aa6a67c20 */ /* 0x000fe20008410000 */
[----:B------:R-:W3:Y:S01]  /*10bd0*/  MUFU.EX2 R21, R21 ;  /* 0x0000001500157308 */ /* 0x000ee20000000800 */
[----:B-1----:R-:W-:-:S07]  /*10be0*/  FMNMX.FTZ R196, R195, R196, !PT ;  /* 0x000000c4c3c47209 */ /* 0x002fce0007810000 */
[----:B------:R-:W-:Y:S01]  /*10bf0*/  MUFU.EX2 R168, R168 ;  /* 0x000000a800a87308 */ /* 0x000fe20000000800 */
[----:B------:R-:W-:Y:S01]  /*10c00*/  IMAD R195, R2, 0x1000, R18 ;  /* 0x0000100002c37824 */ /* 0x000fe200078e0212 */
[----:B------:R-:W1:Y:S03]  /*10c10*/  SHFL.BFLY PT, R167, R196, 0x1, 0x1f ;  /* 0x0c201f00c4a77f89 */ /* 0x000e6600000e0000 */
[C---:B------:R-:W-:Y:S01]  /*10c20*/  VIADD R209, R195.reuse, 0x80 ;  /* 0x00000080c3d17836 */ /* 0x040fe20000000000 */
[----:B------:R-:W-:Y:S02]  /*10c30*/  R2UR UR6, R195 ;  /* 0x00000000c30672ca */ /* 0x000fe400000e0000 */
[----:B------:R-:W-:Y:S08]  /*10c40*/  MUFU.EX2 R169, R169 ;  /* 0x000000a900a97308 */ /* 0x000ff00000000800 */
[----:B------:R-:W-:Y:S08]  /*10c50*/  MUFU.EX2 R171, R171 ;  /* 0x000000ab00ab7308 */ /* 0x000ff00000000800 */
[----:B------:R-:W-:Y:S01]  /*10c60*/  MUFU.EX2 R172, R172 ;  /* 0x000000ac00ac7308 */ /* 0x000fe20000000800 */
[----:B-1----:R-:W-:-:S04]  /*10c70*/  FMNMX.FTZ R11, R196, R167, !PT ;  /* 0x000000a7c40b7209 */ /* 0x002fc80007810000 */
[C---:B------:R-:W-:Y:S01]  /*10c80*/  FSETP.NEU.FTZ.AND P2, PT, R11.reuse, -INF , PT ;  /* 0xff8000000b00780b */ /* 0x040fe20003f5d000 */
[----:B------:R-:W-:Y:S02]  /*10c90*/  FMUL.FTZ R167, R11, UR10 ;  /* 0x0000000a0ba77c20 */ /* 0x000fe40008410000 */
[----:B------:R-:W1:Y:S03]  /*10ca0*/  MUFU.EX2 R196, R166 ;  /* 0x000000a600c47308 */ /* 0x000e660000000800 */
[----:B------:R-:W-:-:S05]  /*10cb0*/  FSEL R167, R167, RZ, P2 ;  /* 0x000000ffa7a77208 */ /* 0x000fca0001000000 */
[----:B------:R-:W4:Y:S01]  /*10cc0*/  MUFU.EX2 R173, R173 ;  /* 0x000000ad00ad7308 */ /* 0x000f220000000800 */
[--C-:B------:R-:W-:Y:S01]  /*10cd0*/  FFMA.FTZ R13, R181, UR10, -R167.reuse ;  /* 0x0000000ab50d7c23 */ /* 0x100fe200080108a7 */
        /* <DEDUP_REMOVED lines=12> */
[--C-:B--2---:R-:W-:Y:S01]  /*10da0*/  FFMA.FTZ R199, R161, UR10, -R167.reuse ;  /* 0x0000000aa1c77c23 */ /* 0x104fe200080108a7 */
[--C-:B------:R-:W-:Y:S01]  /*10db0*/  FFMA.FTZ R154, R154, UR10, -R167.reuse ;  /* 0x0000000a9a9a7c23 */ /* 0x100fe200080108a7 */
[--C-:B------:R-:W-:Y:S01]  /*10dc0*/  FFMA.FTZ R155, R156, UR10, -R167.reuse ;  /* 0x0000000a9c9b7c23 */ /* 0x100fe200080108a7 */
[----:B------:R-:W-:Y:S01]  /*10dd0*/  FFMA.FTZ R201, R162, UR10, -R167 ;  /* 0x0000000aa2c97c23 */ /* 0x000fe200080108a7 */
[----:B------:R-:W2:Y:S01]  /*10de0*/  MUFU.EX2 R15, R15 ;  /* 0x0000000f000f7308 */ /* 0x000ea20000000800 */
[----:B------:R-:W-:-:S02]  /*10df0*/  @!P2 IMAD R14, R14, 0x40, R19 ;  /* 0x000000400e0ea824 */ /* 0x000fc400078e0213 */
[--C-:B------:R-:W-:Y:S01]  /*10e00*/  FFMA.FTZ R202, R163, UR10, -R167.reuse ;  /* 0x0000000aa3ca7c23 */ /* 0x100fe200080108a7 */
[--C-:B------:R-:W-:Y:S01]  /*10e10*/  FFMA.FTZ R203, R164, UR10, -R167.reuse ;  /* 0x0000000aa4cb7c23 */ /* 0x100fe200080108a7 */
[----:B------:R-:W-:Y:S01]  /*10e20*/  FFMA.FTZ R204, R165, UR10, -R167 ;  /* 0x0000000aa5cc7c23 */ /* 0x000fe200080108a7 */
[----:B---3--:R-:W-:Y:S01]  /*10e30*/  F2FP.BF16.F32.PACK_AB R152, R20, R21 ;  /* 0x000000151498723e */ /* 0x008fe200000010ff */
[----:B-1----:R-:W-:Y:S01]  /*10e40*/  FMUL.FTZ R24, R24, R196 ;  /* 0x000000c418187220 */ /* 0x002fe20000410000 */
[----:B------:R-:W-:Y:S01]  /*10e50*/  @!P2 LEA R153, R14, UR36, 0x2 ;  /* 0x000000240e99ac11 */ /* 0x000fe2000f8e10ff */
[----:B------:R-:W-:Y:S01]  /*10e60*/  MUFU.EX2 R182, R182 ;  /* 0x000000b600b67308 */ /* 0x000fe20000000800 */
[----:B------:R-:W-:Y:S01]  /*10e70*/  F2FP.BF16.F32.PACK_AB R156, R171, R170 ;  /* 0x000000aaab9c723e */ /* 0x000fe200000010ff */
[----:B------:R-:W-:Y:S01]  /*10e80*/  FMUL.FTZ R25, R25, R196 ;  /* 0x000000c419197220 */ /* 0x000fe20000410000 */
[----:B----4-:R-:W-:Y:S01]  /*10e90*/  F2FP.BF16.F32.PACK_AB R158, R173, R172 ;  /* 0x000000acad9e723e */ /* 0x010fe200000010ff */
[----:B------:R-:W-:Y:S01]  /*10ea0*/  @!P2 STS [R153+0x38400], R196 ;  /* 0x038400c49900a388 */ /* 0x000fe20000000800 */
[-C--:B------:R-:W-:Y:S01]  /*10eb0*/  FMUL.FTZ R28, R28, R196.reuse ;  /* 0x000000c41c1c7220 */ /* 0x080fe20000410000 */
[-C--:B------:R-:W-:Y:S01]  /*10ec0*/  FMUL.FTZ R29, R29, R196.reuse ;  /* 0x000000c41d1d7220 */ /* 0x080fe20000410000 */
[-C--:B------:R-:W-:Y:S01]  /*10ed0*/  FMUL.FTZ R32, R32, R196.reuse ;  /* 0x000000c420207220 */ /* 0x080fe20000410000 */
[----:B------:R-:W1:Y:S01]  /*10ee0*/  MUFU.EX2 R13, R13 ;  /* 0x0000000d000d7308 */ /* 0x000e620000000800 */
[----:B--2---:R1:W-:Y:S01]  /*10ef0*/  @!P2 STS [R153+0x38420], R15 ;  /* 0x0384200f9900a388 */ /* 0x0043e20000000800 */
        /* <DEDUP_REMOVED lines=48> */
[----:B------:R-:W-:Y:S01]  /*11200*/  BAR.SYNC.DEFER_BLOCKING 0xf, 0x100 ;  /* 0x03c4000000007b1d */ /* 0x000fe20000010000 */
[----:B---3--:R-:W-:Y:S01]  /*11210*/  F2FP.BF16.F32.PACK_AB R157, R197, R14 ;  /* 0x0000000ec59d723e */ /* 0x008fe200000010ff */
        /* <DEDUP_REMOVED lines=23> */
[----:B------:R-:W-:Y:S01]  /*11390*/  FMUL.FTZ R149, R149, R196 ;  /* 0x000000c495957220 */ /* 0x000fe20000410000 */
        /* <DEDUP_REMOVED lines=79> */
[----:B------:R2:W-:Y:S01]  /*11890*/  STSM.16.M88.4 [R23+0x36400], R152 ;  /* 0x0364009817007844 */ /* 0x0005e20000000200 */
[----:B------:R-:W-:Y:S01]  /*118a0*/  FFMA.FTZ R21, R196, R6, R21 ;  /* 0x00000006c4157223 */ /* 0x000fe20000010015 */
[----:B------:R-:W-:Y:S01]  /*118b0*/  FFMA.FTZ R182, R15, R7, R182 ;  /* 0x000000070fb67223 */ /* 0x000fe200000100b6 */
[----:B------:R-:W-:Y:S01]  /*118c0*/  ISETP.GT.AND P2, PT, R8, UR37, PT ;  /* 0x0000002508007c0c */ /* 0x000fe2000bf44270 */
[----:B------:R2:W-:Y:S01]  /*118d0*/  STSM.16.M88.4 [R184], R156 ;  /* 0x0000009cb8007844 */ /* 0x0005e20000000200 */
[----:B------:R-:W3:Y:S01]  /*118e0*/  MUFU.EX2 R202, R202 ;  /* 0x000000ca00ca7308 */ /* 0x000ee20000000800 */
[----:B-1----:R-:W-:Y:S01]  /*118f0*/  F2FP.BF16.F32.PACK_AB R166, R180, R179 ;  /* 0x000000b3b4a6723e */ /* 0x002fe200000010ff */
[----:B------:R-:W-:Y:S01]  /*11900*/  FADD.FTZ R21, R20, R21 ;  /* 0x0000001514157221 */ /* 0x000fe20000010000 */
[----:B------:R2:W-:Y:S01]  /*11910*/  STSM.16.M88.4 [R186], R160 ;  /* 0x000000a0ba007844 */ /* 0x0005e20000000200 */
[----:B------:R-:W-:Y:S01]  /*11920*/  FADD.FTZ R182, R13, R182 ;  /* 0x000000b60db67221 */ /* 0x000fe20000010000 */
[----:B------:R-:W-:-:S02]  /*11930*/  IMAD.MOV.U32 R13, RZ, RZ, R10 ;  /* 0x000000ffff0d7224 */ /* 0x000fc400078e000a */
[----:B------:R-:W-:Y:S01]  /*11940*/  FADD.FTZ R168, R168, R21 ;  /* 0x00000015a8a87221 */ /* 0x000fe20000010000 */
[----:B------:R-:W-:Y:S01]  /*11950*/  IMAD.MOV.U32 R15, RZ, RZ, R11 ;  /* 0x000000ffff0f7224 */ /* 0x000fe200078e000b */
[----:B------:R-:W-:Y:S01]  /*11960*/  MUFU.EX2 R203, R203 ;  /* 0x000000cb00cb7308 */ /* 0x000fe20000000800 */
[----:B------:R-:W-:Y:S01]  /*11970*/  FADD.FTZ R181, R181, R182 ;  /* 0x000000b6b5b57221 */ /* 0x000fe20000010000 */
[----:B------:R-:W-:-:S03]  /*11980*/  FADD.FTZ R169, R169, R168 ;  /* 0x000000a8a9a97221 */ /* 0x000fc60000010000 */
[----:B------:R-:W-:Y:S01]  /*11990*/  FADD.FTZ R181, R198, R181 ;  /* 0x000000b5c6b57221 */ /* 0x000fe20000010000 */
[----:B------:R-:W-:Y:S02]  /*119a0*/  FADD.FTZ R170, R170, R169 ;  /* 0x000000a9aaaa7221 */ /* 0x000fe40000010000 */
[----:B------:R-:W1:Y:S01]  /*119b0*/  MUFU.EX2 R204, R204 ;  /* 0x000000cc00cc7308 */ /* 0x000e620000000800 */
[----:B---3--:R-:W-:Y:S01]  /*119c0*/  F2FP.BF16.F32.PACK_AB R165, R202, R201 ;  /* 0x000000c9caa5723e */ /* 0x008fe200000010ff */
[----:B------:R-:W-:Y:S01]  /*119d0*/  FADD.FTZ R14, R14, R181 ;  /* 0x000000b50e0e7221 */ /* 0x000fe20000010000 */
[----:B------:R-:W-:-:S03]  /*119e0*/  FADD.FTZ R171, R171, R170 ;  /* 0x000000aaabab7221 */ /* 0x000fc60000010000 */
[----:B------:R-:W-:Y:S01]  /*119f0*/  FADD.FTZ R197, R197, R14 ;  /* 0x0000000ec5c57221 */ /* 0x000fe20000010000 */
[----:B------:R-:W-:Y:S01]  /*11a00*/  FADD.FTZ R172, R172, R171 ;  /* 0x000000abacac7221 */ /* 0x000fe20000010000 */
[----:B------:R-:W-:Y:S02]  /*11a10*/  IMAD.MOV.U32 R14, RZ, RZ, R2 ;  /* 0x000000ffff0e7224 */ /* 0x000fe400078e0002 */
[----:B------:R-:W-:Y:S01]  /*11a20*/  FADD.FTZ R208, R208, R197 ;  /* 0x000000c5d0d07221 */ /* 0x000fe20000010000 */
[----:B------:R-:W-:-:S03]  /*11a30*/  FADD.FTZ R173, R173, R172 ;  /* 0x000000acadad7221 */ /* 0x000fc60000010000 */
[----:B------:R-:W-:Y:S01]  /*11a40*/  FADD.FTZ R207, R207, R208 ;  /* 0x000000d0cfcf7221 */ /* 0x000fe20000010000 */
[----:B------:R-:W-:Y:S01]  /*11a50*/  FADD.FTZ R174, R174, R173 ;  /* 0x000000adaeae7221 */ /* 0x000fe20000010000 */
[----:B-1----:R-:W-:Y:S02]  /*11a60*/  F2FP.BF16.F32.PACK_AB R167, R204, R203 ;  /* 0x000000cbcca7723e */ /* 0x002fe400000010ff */
        /* <DEDUP_REMOVED lines=10> */
[C---:B------:R-:W-:Y:S02]  /*11b10*/  VIADD R209, R195.reuse, 0x100 ;  /* 0x00000100c3d17836 */ /* 0x040fe40000000000 */
[----:B------:R-:W-:Y:S01]  /*11b20*/  FADD.FTZ R176, R176, R175 ;  /* 0x000000afb0b07221 */ /* 0x000fe20000010000 */
[----:B------:R-:W-:Y:S02]  /*11b30*/  VIADD R195, R195, 0x180 ;  /* 0x00000180c3c37836 */ /* 0x000fe40000000000 */
[----:B------:R-:W-:Y:S01]  /*11b40*/  FADD.FTZ R200, R199, R200 ;  /* 0x000000c8c7c87221 */ /* 0x000fe20000010000 */
[----:B------:R-:W-:-:S03]  /*11b50*/  FADD.FTZ R177, R177, R176 ;  /* 0x000000b0b1b17221 */ /* 0x000fc60000010000 */
[----:B------:R-:W-:Y:S01]  /*11b60*/  FADD.FTZ R201, R201, R200 ;  /* 0x000000c8c9c97221 */ /* 0x000fe20000010000 */
[----:B------:R-:W-:-:S03]  /*11b70*/  FADD.FTZ R178, R178, R177 ;  /* 0x000000b1b2b27221 */ /* 0x000fc60000010000 */
[----:B------:R-:W-:Y:S01]  /*11b80*/  FADD.FTZ R202, R202, R201 ;  /* 0x000000c9caca7221 */ /* 0x000fe20000010000 */
[----:B------:R-:W-:-:S03]  /*11b90*/  FADD.FTZ R179, R179, R178 ;  /* 0x000000b2b3b37221 */ /* 0x000fc60000010000 */
[----:B------:R-:W-:Y:S01]  /*11ba0*/  FADD.FTZ R7, R203, R202 ;  /* 0x000000cacb077221 */ /* 0x000fe20000010000 */
[----:B------:R-:W-:-:S03]  /*11bb0*/  FADD.FTZ R6, R180, R179 ;  /* 0x000000b3b4067221 */ /* 0x000fc60000010000 */
[----:B------:R-:W-:Y:S01]  /*11bc0*/  FADD.FTZ R7, R204, R7 ;  /* 0x00000007cc077221 */ /* 0x000fe20000010000 */
[----:B------:R-:W-:Y:S02]  /*11bd0*/  WARPGROUP.DEPBAR.LE gsb0, 0x0 ;  /* 0x00008000000079c5 */ /* 0x000fe40000010000 */
[----:B------:R-:W-:-:S06]  /*11be0*/  WARPGROUP.ARRIVE ;  /* 0x00000000000079c5 */ /* 0x000fcc0000000000 */
        /* <DEDUP_REMOVED lines=23> */
[----:B-1----:R-:W-:-:S05]  /*11d60*/  VIADD R12, R8, 0xffffffff ;  /* 0xffffffff080c7836 */ /* 0x002fca0000000000 */
[----:B------:R-:W-:Y:S01]  /*11d70*/  MOV R8, R12 ;  /* 0x0000000c00087202 */ /* 0x000fe20000000f00 */
[----:B--2---:R-:W-:Y:S06]  /*11d80*/  @P2 BRA `(.L_x_1568) ;  /* 0xffffffc4003c2947 */ /* 0x004fec000383ffff */
.L_x_1551:
[----:B------:R-:W1:Y:S01]  /*11d90*/  SHFL.BFLY PT, R3, R6, 0x2, 0x1f ;  /* 0x0c401f0006037f89 */ /* 0x000e6200000e0000 */
[----:B------:R-:W-:Y:S01]  /*11da0*/  IMAD.MOV.U32 R9, RZ, RZ, RZ ;  /* 0x000000ffff097224 */ /* 0x000fe200078e00ff */
[----:B------:R-:W-:Y:S01]  /*11db0*/  UIADD3 UR46, UR46, 0x1, URZ ;  /* 0x000000012e2e7890 */ /* 0x000fe2000fffe03f */
[----:B------:R-:W-:Y:S01]  /*11dc0*/  IMAD.U32 R13, RZ, RZ, UR10 ;  /* 0x0000000aff0d7e24 */ /* 0x000fe2000f8e00ff */
[----:B------:R-:W2:Y:S01]  /*11dd0*/  SHFL.BFLY PT, R4, R7, 0x2, 0x1f ;  /* 0x0c401f0007047f89 */ /* 0x000ea200000e0000 */
[----:B------:R-:W-:Y:S01]  /*11de0*/  IMAD.MOV.U32 R18, RZ, RZ, -0x800000 ;  /* 0xff800000ff127424 */ /* 0x000fe200078e00ff */
[----:B------:R-:W-:Y:S08]  /*11df0*/  BAR.ARV 0x8, 0xa0 ;  /* 0x0202800000007b1d */ /* 0x000ff00000002000 */
[----:B------:R-:W-:Y:S01]  /*11e00*/  BAR.SYNC.DEFER_BLOCKING 0xf, 0x100 ;  /* 0x03c4000000007b1d */ /* 0x000fe20000010000 */
[----:B-1----:R-:W-:Y:S01]  /*11e10*/  FADD.FTZ R3, R3, R6 ;  /* 0x0000000603037221 */ /* 0x002fe20000010000 */
[----:B--2---:R-:W-:-:S04]  /*11e20*/  FADD.FTZ R5, R4, R7 ;  /* 0x0000000704057221 */ /* 0x004fc80000010000 */
[----:B------:R-:W1:Y:S01]  /*11e30*/  SHFL.BFLY PT, R0, R3, 0x1, 0x1f ;  /* 0x0c201f0003007f89 */ /* 0x000e6200000e0000 */
[----:B------:R-:W-:Y:S02]  /*11e40*/  VIADD R4, R2, 0x1 ;  /* 0x0000000102047836 */ /* 0x000fe40000000000 */
[----:B------:R-:W-:Y:S01]  /*11e50*/  IMAD.U32 R7, RZ, RZ, UR10 ;  /* 0x0000000aff077e24 */ /* 0x000fe2000f8e00ff */
[----:B------:R-:W2:Y:S02]  /*11e60*/  SHFL.BFLY PT, R8, R5, 0x1, 0x1f ;  /* 0x0c201f0005087f89 */ /* 0x000ea400000e0000 */
[----:B------:R-:W-:Y:S01]  /*11e70*/  ISETP.NE.AND P1, PT, R4, 0x2, PT ;  /* 0x000000020400780c */ /* 0x000fe20003f25270 */
[----:B-1----:R-:W-:Y:S01]  /*11e80*/  FADD.FTZ R12, R3, R0 ;  /* 0x00000000030c7221 */ /* 0x002fe20000010000 */
[----:B------:R-:W-:Y:S02]  /*11e90*/  IMAD.MOV R0, RZ, RZ, -R22 ;  /* 0x000000ffff007224 */ /* 0x000fe400078e0a16 */
[----:B------:R-:W-:Y:S01]  /*11ea0*/  SEL R3, RZ, 0x1, P1 ;  /* 0x00000001ff037807 */ /* 0x000fe20000800000 */
[----:B--2---:R-:W-:Y:S01]  /*11eb0*/  FADD.FTZ R8, R5, R8 ;  /* 0x0000000805087221 */ /* 0x004fe20000010000 */
[----:B------:R-:W-:-:S02]  /*11ec0*/  FSETP.NE.FTZ.AND P2, PT, R12, RZ, PT ;  /* 0x000000ff0c00720b */ /* 0x000fc40003f55000 */
[----:B------:R-:W-:Y:S01]  /*11ed0*/  ISETP.NE.AND P0, PT, R17, R0, PT ;  /* 0x000000001100720c */ /* 0x000fe20003f05270 */
[----:B------:R-:W-:Y:S01]  /*11ee0*/  IMAD.MOV.U32 R0, RZ, RZ, RZ ;  /* 0x000000ffff007224 */ /* 0x000fe200078e00ff */
[----:B------:R-:W-:Y:S02]  /*11ef0*/  FSETP.NE.FTZ.AND P3, PT, R8, RZ, PT ;  /* 0x000000ff0800720b */ /* 0x000fe40003f75000 */
[----:B------:R-:W-:Y:S01]  /*11f00*/  LOP3.LUT R16, R16, R3, RZ, 0x3c, !PT ;  /* 0x0000000310107212 */ /* 0x000fe200078e3cff */
[----:B------:R-:W-:-:S06]  /*11f10*/  IMAD.MOV.U32 R3, RZ, RZ, -0x800000 ;  /* 0xff800000ff037424 */ /* 0x000fcc00078e00ff */
[----:B------:R-:W1:Y:S01]  /*11f20*/  @P2 MUFU.RCP R9, R12 ;  /* 0x0000000c00092308 */ /* 0x000e620000001000 */
[----:B------:R-:W-:Y:S01]  /*11f30*/  @P2 FMUL.FTZ R13, R13, 0.69314718246459960938 ;  /* 0x3f3172180d0d2820 */ /* 0x000fe20000410000 */
[----:B------:R-:W-:-:S04]  /*11f40*/  @!P0 LEA R2, R2, R19, 0x6 ;  /* 0x0000001302028211 */ /* 0x000fc800078e30ff */
[----:B------:R-:W-:Y:S02]  /*11f50*/  @!P0 LEA R5, R2, UR36, 0x2 ;  /* 0x0000002402058c11 */ /* 0x000fe4000f8e10ff */
        /* <DEDUP_REMOVED lines=69> */
[----:B---3--:R-:W-:Y:S01]  /*123b0*/  @P2 FMUL.FTZ R2, R2, 0.69314718246459960938 ;  /* 0x3f31721802022820 */ /* 0x008fe20000410000 */
[----:B-1----:R-:W-:Y:S01]  /*123c0*/  @P3 FMUL.FTZ R9, R7, 0.69314718246459960938 ;  /* 0x3f31721807093820 */ /* 0x002fe20000410000 */
[----:B----4-:R-:W-:Y:S01]  /*123d0*/  @P3 FMUL.FTZ R8, R8, 0.69314718246459960938 ;  /* 0x3f31721808083820 */ /* 0x010fe20000410000 */
[-C--:B--2---:R-:W-:Y:S01]  /*123e0*/  FMUL.FTZ R5, R26, R0.reuse ;  /* 0x000000001a057220 */ /* 0x084fe20000410000 */
[----:B------:R-:W-:Y:S01]  /*123f0*/  FMUL.FTZ R7, R30, R0 ;  /* 0x000000001e077220 */ /* 0x000fe20000410000 */
[----:B------:R-:W-:Y:S01]  /*12400*/  @P2 FFMA.FTZ R3, R13, R10, R2 ;  /* 0x0000000a0d032223 */ /* 0x000fe20000010002 */
        /* <DEDUP_REMOVED lines=66> */
.L_x_1489:
        /* <DEDUP_REMOVED lines=26> */
[----:B------:R-:W-:Y:S01]  /*129d0*/  F2FP.BF16.F32.PACK_AB R51, R55, R54 ;  /* 0x000000363733723e */ /* 0x000fe200000010ff */
[----:B------:R-:W-:Y:S01]  /*129e0*/  IMAD.U32 R123, RZ, RZ, UR7 ;  /* 0x00000007ff7b7e24 */ /* 0x000fe2000f8e00ff */
[----:B------:R-:W-:-:S02]  /*129f0*/  F2FP.BF16.F32.PACK_AB R57, R59, R58 ;  /* 0x0000003a3b39723e */ /* 0x000fc400000010ff */
[----:B------:R-:W-:Y:S01]  /*12a00*/  F2FP.BF16.F32.PACK_AB R64, R65, R64 ;  /* 0x000000404140723e */ /* 0x000fe200000010ff */
[----:B------:R-:W-:Y:S01]  /*12a10*/  IMAD.WIDE R122, R193, 0x2, R122 ;  /* 0x00000002c17a7825 */ /* 0x000fe200078e027a */
[----:B------:R-:W-:Y:S02]  /*12a20*/  F2FP.BF16.F32.PACK_AB R58, R61, R60 ;  /* 0x0000003c3d3a723e */ /* 0x000fe400000010ff */
[----:B------:R-:W-:Y:S02]  /*12a30*/  F2FP.BF16.F32.PACK_AB R59, R63, R62 ;  /* 0x0000003e3f3b723e */ /* 0x000fe400000010ff */
[C---:B------:R-:W-:Y:S02]  /*12a40*/  IADD3 R175, P3, R122.reuse, 0x40, RZ ;  /* 0x000000407aaf7810 */ /* 0x040fe40007f7e0ff */
[----:B------:R-:W-:Y:S02]  /*12a50*/  IADD3 R173, P2, R122, 0x20, RZ ;  /* 0x000000207aad7810 */ /* 0x000fe40007f5e0ff */
[----:B------:R-:W-:-:S02]  /*12a60*/  LOP3.LUT R4, R175, 0x380, RZ, 0xc0, !PT ;  /* 0x00000380af047812 */ /* 0x000fc400078ec0ff */
[----:B------:R-:W-:Y:S01]  /*12a70*/  IADD3 R183, P1, R122, 0x2040, RZ ;  /* 0x000020407ab77810 */ /* 0x000fe20007f3e0ff */
[--C-:B------:R-:W-:Y:S01]  /*12a80*/  IMAD.X R9, RZ, RZ, R123.reuse, P2 ;  /* 0x000000ffff097224 */ /* 0x100fe200010e067b */
[----:B------:R-:W-:Y:S02]  /*12a90*/  SHF.R.U64 R4, R4, 0x3, RZ ;  /* 0x0000000304047819 */ /* 0x000fe400000012ff */
[----:B------:R-:W-:Y:S01]  /*12aa0*/  LOP3.LUT R0, R173, 0x380, RZ, 0xc0, !PT ;  /* 0x00000380ad007812 */ /* 0x000fe200078ec0ff */
[--C-:B------:R-:W-:Y:S01]  /*12ab0*/  IMAD.X R25, RZ, RZ, R123.reuse, P1 ;  /* 0x000000ffff197224 */ /* 0x100fe200008e067b */
[----:B------:R-:W-:Y:S02]  /*12ac0*/  IADD3 R179, P5, R122, 0x2000, RZ ;  /* 0x000020007ab37810 */ /* 0x000fe40007fbe0ff */
[----:B------:R-:W-:Y:S02]  /*12ad0*/  LOP3.LUT R10, R4, R175, RZ, 0x3c, !PT ;  /* 0x000000af040a7212 */ /* 0x000fe400078e3cff */
[----:B------:R-:W-:Y:S01]  /*12ae0*/  SHF.R.U64 R0, R0, 0x3, RZ ;  /* 0x0000000300007819 */ /* 0x000fe200000012ff */
[----:B------:R-:W-:Y:S01]  /*12af0*/  IMAD.X R15, RZ, RZ, R123, P5 ;  /* 0x000000ffff0f7224 */ /* 0x000fe200028e067b */
[----:B------:R-:W-:-:S02]  /*12b00*/  LOP3.LUT R4, R183, 0x380, RZ, 0xc0, !PT ;  /* 0x00000380b7047812 */ /* 0x000fc400078ec0ff */
[C---:B------:R-:W-:Y:S02]  /*12b10*/  IADD3 R177, P4, R122.reuse, 0x60, RZ ;  /* 0x000000607ab17810 */ /* 0x040fe40007f9e0ff */
[----:B------:R-:W-:Y:S02]  /*12b20*/  IADD3 R181, P6, R122, 0x2020, RZ ;  /* 0x000020207ab57810 */ /* 0x000fe40007fde0ff */
[----:B------:R-:W-:Y:S01]  /*12b30*/  LOP3.LUT R8, R0, R173, RZ, 0x3c, !PT ;  /* 0x000000ad00087212 */ /* 0x000fe200078e3cff */
[--C-:B------:R-:W-:Y:S01]  /*12b40*/  IMAD.X R13, RZ, RZ, R123.reuse, P4 ;  /* 0x000000ffff0d7224 */ /* 0x100fe200020e067b */
[----:B------:R-:W-:Y:S01]  /*12b50*/  SHF.R.U64 R4, R4, 0x3, RZ ;  /* 0x0000000304047819 */ /* 0x000fe200000012ff */
[----:B------:R-:W-:Y:S01]  /*12b60*/  IMAD.X R21, RZ, RZ, R123, P6 ;  /* 0x000000ffff157224 */ /* 0x000fe200030e067b */
[----:B------:R-:W-:Y:S02]  /*12b70*/  IADD3 R201, P5, R122, 0x4040, RZ ;  /* 0x000040407ac97810 */ /* 0x000fe40007fbe0ff */
[----:B------:R-:W-:-:S02]  /*12b80*/  LOP3.LUT R0, R181, 0x380, RZ, 0xc0, !PT ;  /* 0x00000380b5007812 */ /* 0x000fc400078ec0ff */
[C---:B------:R-:W-:Y:S02]  /*12b90*/  LOP3.LUT R107, R122.reuse, 0x380, RZ, 0xc0, !PT ;  /* 0x000003807a6b7812 */ /* 0x040fe400078ec0ff */
[----:B------:R-:W-:Y:S02]  /*12ba0*/  IADD3.X R11, RZ, R123, RZ, P3, !PT ;  /* 0x0000007bff0b7210 */ /* 0x000fe40001ffe4ff */
[C---:B------:R-:W-:Y:S02]  /*12bb0*/  IADD3 R195, P2, R122.reuse, 0x2060, RZ ;  /* 0x000020607ac37810 */ /* 0x040fe40007f5e0ff */
[C---:B------:R-:W-:Y:S02]  /*12bc0*/  IADD3 R197, P3, R122.reuse, 0x4000, RZ ;  /* 0x000040007ac57810 */ /* 0x040fe40007f7e0ff */
[----:B------:R-:W-:Y:S01]  /*12bd0*/  IADD3 R199, P4, R122, 0x4020, RZ ;  /* 0x000040207ac77810 */ /* 0x000fe20007f9e0ff */
[--C-:B------:R-:W-:Y:S01]  /*12be0*/  IMAD.X R29, RZ, RZ, R123.reuse, P2 ;  /* 0x000000ffff1d7224 */ /* 0x100fe200010e067b */
[----:B------:R-:W-:Y:S01]  /*12bf0*/  LOP3.LUT R24, R4, R183, RZ, 0x3c, !PT ;  /* 0x000000b704187212 */ /* 0x000fe200078e3cff */
[--C-:B------:R-:W-:Y:S01]  /*12c00*/  IMAD.X R91, RZ, RZ, R123.reuse, P3 ;  /* 0x000000ffff5b7224 */ /* 0x100fe200018e067b */
[----:B------:R-:W-:Y:S01]  /*12c10*/  SHF.R.U64 R0, R0, 0x3, RZ ;  /* 0x0000000300007819 */ /* 0x000fe200000012ff */
[----:B------:R-:W-:Y:S01]  /*12c20*/  IMAD.X R95, RZ, RZ, R123, P4 ;  /* 0x000000ffff5f7224 */ /* 0x000fe200020e067b */
[----:B------:R-:W-:-:S02]  /*12c30*/  LOP3.LUT R4, R201, 0x380, RZ, 0xc0, !PT ;  /* 0x00000380c9047812 */ /* 0x000fc400078ec0ff */
[----:B------:R-:W-:Y:S02]  /*12c40*/  SHF.R.U64 R107, R107, 0x3, RZ ;  /* 0x000000036b6b7819 */ /* 0x000fe400000012ff */
[C---:B------:R-:W-:Y:S02]  /*12c50*/  IADD3 R203, P6, R122.reuse, 0x4060, RZ ;  /* 0x000040607acb7810 */ /* 0x040fe40007fde0ff */
[C---:B------:R-:W-:Y:S02]  /*12c60*/  IADD3 R205, P1, R122.reuse, 0x6000, RZ ;  /* 0x000060007acd7810 */ /* 0x040fe40007f3e0ff */
[C---:B------:R-:W-:Y:S01]  /*12c70*/  IADD3 R207, P2, R122.reuse, 0x6020, RZ ;  /* 0x000060207acf7810 */ /* 0x040fe20007f5e0ff */
[--C-:B------:R-:W-:Y:S01]  /*12c80*/  IMAD.X R103, RZ, RZ, R123.reuse, P6 ;  /* 0x000000ffff677224 */ /* 0x100fe200030e067b */
[C---:B------:R-:W-:Y:S02]  /*12c90*/  IADD3 R114, P3, R122.reuse, 0x6040, RZ ;  /* 0x000060407a727810 */ /* 0x040fe40007f7e0ff */
[----:B------:R-:W-:Y:S01]  /*12ca0*/  IADD3 R209, P4, R122, 0x6060, RZ ;  /* 0x000060607ad17810 */ /* 0x000fe20007f9e0ff */
[--C-:B------:R-:W-:Y:S01]  /*12cb0*/  IMAD.X R111, RZ, RZ, R123.reuse, P2 ;  /* 0x000000ffff6f7224 */ /* 0x100fe200010e067b */
[----:B------:R-:W-:Y:S01]  /*12cc0*/  LOP3.LUT R20, R0, R181, RZ, 0x3c, !PT ;  /* 0x000000b500147212 */ /* 0x000fe200078e3cff */
[--C-:B------:R-:W-:Y:S01]  /*12cd0*/  IMAD.X R115, RZ, RZ, R123.reuse, P3 ;  /* 0x000000ffff737224 */ /* 0x100fe200018e067b */
[----:B------:R-:W-:Y:S01]  /*12ce0*/  SHF.R.U64 R4, R4, 0x3, RZ ;  /* 0x0000000304047819 */ /* 0x000fe200000012ff */
[--C-:B------:R-:W-:Y:S01]  /*12cf0*/  IMAD.X R119, RZ, RZ, R123.reuse, P4 ;  /* 0x000000ffff777224 */ /* 0x100fe200020e067b */
[----:B------:R-:W-:Y:S01]  /*12d00*/  LOP3.LUT R122, R107, R122, RZ, 0x3c, !PT ;  /* 0x0000007a6b7a7212 */ /* 0x000fe200078e3cff */
[----:B------:R-:W-:Y:S01]  /*12d10*/  IMAD.X R107, RZ, RZ, R123, P1 ;  /* 0x000000ffff6b7224 */ /* 0x000fe200008e067b */
[----:B------:R-:W-:-:S02]  /*12d20*/  LOP3.LUT R12, R177, 0x380, RZ, 0xc0, !PT ;  /* 0x00000380b10c7812 */ /* 0x000fc400078ec0ff */
[----:B------:R-:W-:Y:S02]  /*12d30*/  LOP3.LUT R0, R199, 0x380, RZ, 0xc0, !PT ;  /* 0x00000380c7007812 */ /* 0x000fe400078ec0ff */
[----:B------:R-:W-:Y:S02]  /*12d40*/  LOP3.LUT R14, R179, 0x380, RZ, 0xc0, !PT ;  /* 0x00000380b30e7812 */ /* 0x000fe400078ec0ff */
[----:B------:R-:W-:Y:S02]  /*12d50*/  LOP3.LUT R98, R4, R201, RZ, 0x3c, !PT ;  /* 0x000000c904627212 */ /* 0x000fe400078e3cff */
[----:B------:R-:W-:Y:S02]  /*12d60*/  SHF.R.U64 R12, R12, 0x3, RZ ;  /* 0x000000030c0c7819 */ /* 0x000fe400000012ff */
[----:B------:R-:W-:Y:S02]  /*12d70*/  LOP3.LUT R28, R195, 0x380, RZ, 0xc0, !PT ;  /* 0x00000380c31c7812 */ /* 0x000fe400078ec0ff */
[----:B------:R-:W-:-:S02]  /*12d80*/  LOP3.LUT R90, R197, 0x380, RZ, 0xc0, !PT ;  /* 0x00000380c55a7812 */ /* 0x000fc400078ec0ff */
[----:B------:R-:W-:Y:S02]  /*12d90*/  SHF.R.U64 R0, R0, 0x3, RZ ;  /* 0x0000000300007819 */ /* 0x000fe400000012ff */
[----:B------:R-:W-:Y:S02]  /*12da0*/  MOV R122, R122 ;  /* 0x0000007a007a7202 */ /* 0x000fe40000000f00 */
[----:B------:R-:W-:Y:S02]  /*12db0*/  F2FP.BF16.F32.PACK_AB R4, R158, R166 ;  /* 0x000000a69e04723e */ /* 0x000fe400000010ff */
[----:B------:R-:W-:Y:S02]  /*12dc0*/  SHF.R.U64 R14, R14, 0x3, RZ ;  /* 0x000000030e0e7819 */ /* 0x000fe400000012ff */
[----:B------:R-:W-:Y:S01]  /*12dd0*/  LOP3.LUT R106, R205, 0x380, RZ, 0xc0, !PT ;  /* 0x00000380cd6a7812 */ /* 0x000fe200078ec0ff */
[----:B------:R1:W-:Y:S01]  /*12de0*/  STSM.16.M88.4 [R122], R4 ;  /* 0x000000047a007844 */ /* 0x0003e20000000200 */
[----:B------:R-:W-:-:S02]  /*12df0*/  LOP3.LUT R12, R12, R177, RZ, 0x3c, !PT ;  /* 0x000000b10c0c7212 */ /* 0x000fc400078e3cff */
[----:B------:R-:W-:Y:S02]  /*12e00*/  SHF.R.U64 R28, R28, 0x3, RZ ;  /* 0x000000031c1c7819 */ /* 0x000fe400000012ff */
[----:B------:R-:W-:Y:S02]  /*12e10*/  SHF.R.U64 R90, R90, 0x3, RZ ;  /* 0x000000035a5a7819 */ /* 0x000fe400000012ff */
[----:B------:R-:W-:Y:S02]  /*12e20*/  LOP3.LUT R102, R203, 0x380, RZ, 0xc0, !PT ;  /* 0x00000380cb667812 */ /* 0x000fe400078ec0ff */
[----:B------:R-:W-:Y:S02]  /*12e30*/  LOP3.LUT R94, R0, R199, RZ, 0x3c, !PT ;  /* 0x000000c7005e7212 */ /* 0x000fe400078e3cff */
[----:B------:R-:W-:Y:S02]  /*12e40*/  LOP3.LUT R14, R14, R179, RZ, 0x3c, !PT ;  /* 0x000000b30e0e7212 */ /* 0x000fe400078e3cff */
[----:B------:R-:W-:-:S02]  /*12e50*/  LOP3.LUT R0, R207, 0x380, RZ, 0xc0, !PT ;  /* 0x00000380cf007812 */ /* 0x000fc400078ec0ff */
[----:B------:R-:W-:Y:S02]  /*12e60*/  SHF.R.U64 R106, R106, 0x3, RZ ;  /* 0x000000036a6a7819 */ /* 0x000fe400000012ff */
[----:B------:R-:W-:Y:S02]  /*12e70*/  MOV R9, R8 ;  /* 0x0000000800097202 */ /* 0x000fe40000000f00 */
[----:B-1----:R-:W-:Y:S02]  /*12e80*/  F2FP.BF16.F32.PACK_AB R4, R33, R156 ;  /* 0x0000009c2104723e */ /* 0x002fe400000010ff */
[----:B------:R-:W-:Y:S02]  /*12e90*/  F2FP.BF16.F32.PACK_AB R5, R35, R34 ;  /* 0x000000222305723e */ /* 0x000fe400000010ff */
[----:B------:R-:W-:Y:S02]  /*12ea0*/  F2FP.BF16.F32.PACK_AB R6, R37, R36 ;  /* 0x000000242506723e */ /* 0x000fe400000010ff */
[----:B------:R-:W-:-:S02]  /*12eb0*/  F2FP.BF16.F32.PACK_AB R7, R39, R38 ;  /* 0x000000262707723e */ /* 0x000fc400000010ff */
[----:B------:R-:W-:Y:S02]  /*12ec0*/  LOP3.LUT R27, R114, 0x380, RZ, 0xc0, !PT ;  /* 0x00000380721b7812 */ /* 0x000fe400078ec0ff */
[----:B------:R-:W-:Y:S01]  /*12ed0*/  MOV R10, R10 ;  /* 0x0000000a000a7202 */ /* 0x000fe20000000f00 */
[----:B------:R1:W-:Y:S01]  /*12ee0*/  STSM.16.M88.4 [R9], R4 ;  /* 0x0000000409007844 */ /* 0x0003e20000000200 */
[----:B------:R-:W-:Y:S02]  /*12ef0*/  LOP3.LUT R28, R28, R195, RZ, 0x3c, !PT ;  /* 0x000000c31c1c7212 */ /* 0x000fe400078e3cff */
[----:B------:R-:W-:Y:S01]  /*12f00*/  LOP3.LUT R90, R90, R197, RZ, 0x3c, !PT ;  /* 0x000000c55a5a7212 */ /* 0x000fe200078e3cff */
[----:B------:R1:W-:Y:S01]  /*12f10*/  STSM.16.M88.4 [R10], R40 ;  /* 0x000000280a007844 */ /* 0x0003e20000000200 */
[----:B------:R-:W-:Y:S02]  /*12f20*/  SHF.R.U64 R102, R102, 0x3, RZ ;  /* 0x0000000366667819 */ /* 0x000fe400000012ff */
[----:B------:R-:W-:-:S02]  /*12f30*/  LOP3.LUT R118, R209, 0x380, RZ, 0xc0, !PT ;  /* 0x00000380d1767812 */ /* 0x000fc400078ec0ff */
[----:B------:R-:W-:Y:S02]  /*12f40*/  MOV R12, R12 ;  /* 0x0000000c000c7202 */ /* 0x000fe40000000f00 */
[----:B------:R-:W-:Y:S02]  /*12f50*/  SHF.R.U64 R0, R0, 0x3, RZ ;  /* 0x0000000300007819 */ /* 0x000fe400000012ff */
[----:B------:R-:W-:Y:S01]  /*12f60*/  MOV R14, R14 ;  /* 0x0000000e000e7202 */ /* 0x000fe20000000f00 */
[----:B------:R1:W-:Y:S01]  /*12f70*/  STSM.16.M88.4 [R12], R48 ;  /* 0x000000300c007844 */ /* 0x0003e20000000200 */
[----:B------:R-:W-:Y:S02]  /*12f80*/  F2FP.BF16.F32.PACK_AB R65, R67, R66 ;  /* 0x000000424341723e */ /* 0x000fe400000010ff */
[----:B------:R-:W-:Y:S01]  /*12f90*/  F2FP.BF16.F32.PACK_AB R72, R73, R72 ;  /* 0x000000484948723e */ /* 0x000fe200000010ff */
[----:B------:R1:W-:Y:S01]  /*12fa0*/  STSM.16.M88.4 [R14], R56 ;  /* 0x000000380e007844 */ /* 0x0003e20000000200 */
[----:B------:R-:W-:-:S02]  /*12fb0*/  LOP3.LUT R106, R106, R205, RZ, 0x3c, !PT ;  /* 0x000000cd6a6a7212 */ /* 0x000fc400078e3cff */
[----:B------:R-:W-:Y:S02]  /*12fc0*/  MOV R20, R20 ;  /* 0x0000001400147202 */ /* 0x000fe40000000f00 */
[----:B------:R-:W-:Y:S02]  /*12fd0*/  F2FP.BF16.F32.PACK_AB R66, R69, R68 ;  /* 0x000000444542723e */ /* 0x000fe400000010ff */
[----:B------:R-:W-:Y:S02]  /*12fe0*/  F2FP.BF16.F32.PACK_AB R67, R71, R70 ;  /* 0x000000464743723e */ /* 0x000fe400000010ff */
[----:B------:R-:W-:Y:S02]  /*12ff0*/  F2FP.BF16.F32.PACK_AB R73, R75, R74 ;  /* 0x0000004a4b49723e */ /* 0x000fe400000010ff */
[----:B------:R-:W-:Y:S01]  /*13000*/  F2FP.BF16.F32.PACK_AB R80, R81, R80 ;  /* 0x000000505150723e */ /* 0x000fe200000010ff */
[----:B------:R1:W-:Y:S01]  /*13010*/  STSM.16.M88.4 [R20], R64 ;  /* 0x0000004014007844 */ /* 0x0003e20000000200 */
[----:B------:R-:W-:-:S02]  /*13020*/  IADD3.X R99, RZ, R123, RZ, P5, !PT ;  /* 0x0000007bff637210 */ /* 0x000fc40002ffe4ff */
[----:B------:R-:W-:Y:S02]  /*13030*/  SHF.R.U64 R27, R27, 0x3, RZ ;  /* 0x000000031b1b7819 */ /* 0x000fe400000012ff */
[----:B------:R-:W-:Y:S02]  /*13040*/  MOV R24, R24 ;  /* 0x0000001800187202 */ /* 0x000fe40000000f00 */
[----:B------:R-:W-:Y:S02]  /*13050*/  F2FP.BF16.F32.PACK_AB R74, R77, R76 ;  /* 0x0000004c4d4a723e */ /* 0x000fe400000010ff */
[----:B------:R-:W-:Y:S02]  /*13060*/  F2FP.BF16.F32.PACK_AB R75, R79, R78 ;  /* 0x0000004e4f4b723e */ /* 0x000fe400000010ff */
[----:B------:R-:W-:Y:S02]  /*13070*/  F2FP.BF16.F32.PACK_AB R81, R83, R82 ;  /* 0x000000525351723e */ /* 0x000fe400000010ff */
[----:B------:R-:W-:Y:S01]  /*13080*/  LOP3.LUT R102, R102, R203, RZ, 0x3c, !PT ;  /* 0x000000cb66667212 */ /* 0x000fe200078e3cff */
[----:B------:R1:W-:Y:S01]  /*13090*/  STSM.16.M88.4 [R24], R72 ;  /* 0x0000004818007844 */ /* 0x0003e20000000200 */
[----:B------:R-:W-:-:S02]  /*130a0*/  SHF.R.U64 R118, R118, 0x3, RZ ;  /* 0x0000000376767819 */ /* 0x000fc400000012ff */
[----:B------:R-:W-:Y:S02]  /*130b0*/  MOV R28, R28 ;  /* 0x0000001c001c7202 */ /* 0x000fe40000000f00 */
[----:B------:R-:W-:Y:S02]  /*130c0*/  MOV R8, R90 ;  /* 0x0000005a00087202 */ /* 0x000fe40000000f00 */
[----:B------:R-:W-:Y:S02]  /*130d0*/  F2FP.BF16.F32.PACK_AB R82, R85, R84 ;  /* 0x000000545552723e */ /* 0x000fe400000010ff */
[----:B------:R-:W-:Y:S02]  /*130e0*/  F2FP.BF16.F32.PACK_AB R83, R87, R86 ;  /* 0x000000565753723e */ /* 0x000fe400000010ff */
[----:B------:R-:W-:Y:S02]  /*130f0*/  F2FP.BF16.F32.PACK_AB R88, R89, R88 ;  /* 0x000000585958723e */ /* 0x000fe400000010ff */
[----:B------:R-:W-:Y:S01]  /*13100*/  LOP3.LUT R110, R0, R207, RZ, 0x3c, !PT ;  /* 0x000000cf006e7212 */ /* 0x000fe200078e3cff */
[----:B------:R1:W-:Y:S01]  /*13110*/  STSM.16.M88.4 [R28], R80 ;  /* 0x000000501c007844 */ /* 0x0003e20000000200 */
[----:B------:R-:W-:-:S02]  /*13120*/  F2FP.BF16.F32.PACK_AB R89, R30, R26 ;  /* 0x0000001a1e59723e */ /* 0x000fc400000010ff */
        /* <DEDUP_REMOVED lines=9> */
[----:B------:R-:W-:Y:S02]  /*131c0*/  F2FP.BF16.F32.PACK_AB R104, R105, R104 ;  /* 0x000000686968723e */ /* 0x000fe400000010ff */
[----:B------:R-:W-:Y:S01]  /*131d0*/  LOP3.LUT R114, R27, R114, RZ, 0x3c, !PT ;  /* 0x000000721b727212 */ /* 0x000fe200078e3cff */
[----:B------:R1:W-:Y:S01]  /*131e0*/  STSM.16.M88.4 [R94], R152 ;  /* 0x000000985e007844 */ /* 0x0003e20000000200 */
[----:B------:R-:W-:Y:S02]  /*131f0*/  MOV R98, R98 ;  /* 0x0000006200627202 */ /* 0x000fe40000000f00 */
[----:B------:R-:W-:-:S02]  /*13200*/  F2FP.BF16.F32.PACK_AB R105, R160, R159 ;  /* 0x0000009fa069723e */ /* 0x000fc400000010ff */
[----:B------:R-:W-:Y:S02]  /*13210*/  F2FP.BF16.F32.PACK_AB R106, R109, R108 ;  /* 0x0000006c6d6a723e */ /* 0x000fe400000010ff */
[----:B------:R-:W-:Y:S02]  /*13220*/  F2FP.BF16.F32.PACK_AB R107, R162, R161 ;  /* 0x000000a1a26b723e */ /* 0x000fe400000010ff */
[----:B------:R-:W-:Y:S02]  /*13230*/  LOP3.LUT R118, R118, R209, RZ, 0x3c, !PT ;  /* 0x000000d176767212 */ /* 0x000fe400078e3cff */
[----:B------:R-:W-:Y:S01]  /*13240*/  MOV R102, R102 ;  /* 0x0000006600667202 */ /* 0x000fe20000000f00 */
[----:B------:R1:W-:Y:S01]  /*13250*/  STSM.16.M88.4 [R98], R104 ;  /* 0x0000006862007844 */ /* 0x0003e20000000200 */
[----:B------:R-:W-:Y:S02]  /*13260*/  F2FP.BF16.F32.PACK_AB R164, R113, R112 ;  /* 0x0000007071a4723e */ /* 0x000fe400000010ff */
[----:B------:R-:W-:-:S02]  /*13270*/  F2FP.BF16.F32.PACK_AB R165, R165, R163 ;  /* 0x000000a3a5a5723e */ /* 0x000fc400000010ff */
[----:B------:R-:W-:Y:S02]  /*13280*/  F2FP.BF16.F32.PACK_AB R166, R117, R116 ;  /* 0x0000007475a6723e */ /* 0x000fe400000010ff */
[----:B------:R-:W-:Y:S02]  /*13290*/  F2FP.BF16.F32.PACK_AB R167, R169, R167 ;  /* 0x000000a7a9a7723e */ /* 0x000fe400000010ff */
[----:B------:R-:W-:Y:S02]  /*132a0*/  F2FP.BF16.F32.PACK_AB R120, R121, R120 ;  /* 0x000000787978723e */ /* 0x000fe400000010ff */
[----:B------:R-:W-:Y:S01]  /*132b0*/  F2FP.BF16.F32.PACK_AB R128, R129, R128 ;  /* 0x000000808180723e */ /* 0x000fe200000010ff */
[----:B------:R1:W-:Y:S01]  /*132c0*/  STSM.16.M88.4 [R102], R164 ;  /* 0x000000a466007844 */ /* 0x0003e20000000200 */
[----:B------:R-:W-:Y:S02]  /*132d0*/  F2FP.BF16.F32.PACK_AB R121, R171, R170 ;  /* 0x000000aaab79723e */ /* 0x000fe400000010ff */
        /* <DEDUP_REMOVED lines=9> */
[----:B------:R-:W-:Y:S01]  /*13370*/  F2FP.BF16.F32.PACK_AB R144, R145, R144 ;  /* 0x000000909190723e */ /* 0x000fe200000010ff */
[----:B------:R1:W-:Y:S01]  /*13380*/  STSM.16.M88.4 [R110], R128 ;  /* 0x000000806e007844 */ /* 0x0003e20000000200 */
[----:B------:R-:W-:Y:S02]  /*13390*/  MOV R114, R114 ;  /* 0x0000007200727202 */ /* 0x000fe40000000f00 */
[----:B------:R-:W-:Y:S02]  /*133a0*/  F2FP.BF16.F32.PACK_AB R138, R141, R140 ;  /* 0x0000008c8d8a723e */ /* 0x000fe400000010ff */
[----:B------:R-:W-:Y:S02]  /*133b0*/  F2FP.BF16.F32.PACK_AB R139, R143, R142 ;  /* 0x0000008e8f8b723e */ /* 0x000fe400000010ff */
[----:B------:R-:W-:-:S02]  /*133c0*/  F2FP.BF16.F32.PACK_AB R145, R147, R146 ;  /* 0x000000929391723e */ /* 0x000fc400000010ff */
        /* <DEDUP_REMOVED lines=10> */
[----:B--2---:R-:W2:Y:S02]  /*13470*/  FENCE.VIEW.ASYNC.S ;  /* 0x00000000000073c6 */ /* 0x004ea40000000000 */
[----:B--2---:R-:W-:Y:S06]  /*13480*/  BAR.ARV 0x1, 0x120 ;  /* 0x0044800000007b1d */ /* 0x004fec0000002000 */
[----:B------:R-:W-:Y:S05]  /*13490*/  @P0 BRA `(.L_x_1570) ;  /* 0x0000000000740947 */ /* 0x000fea0003800000 */
[----:B-1----:R-:W1:Y:S01]  /*134a0*/  LDC.64 R6, c[0x0][0xc78] ;  /* 0x00031e00ff067b82 */ /* 0x002e620000000a00 */
[----:B------:R-:W-:Y:S01]  /*134b0*/  USHF.R.S32.HI UR5, URZ, 0x1f, UR43 ;  /* 0x0000001f3f057899 */ /* 0x000fe2000801142b */
[----:B------:R-:W-:Y:S01]  /*134c0*/  IMAD.MOV R0, RZ, RZ, -R22 ;  /* 0x000000ffff007224 */ /* 0x000fe200078e0a16 */
[----:B------:R-:W-:Y:S01]  /*134d0*/  ULDC.64 UR8, c[0x0][0xc70] ;  /* 0x00031c0000087ab9 */ /* 0x000fe20000000a00 */
[----:B------:R-:W-:Y:S01]  /*134e0*/  VIADD R9, R19, UR42 ;  /* 0x0000002a13097c36 */ /* 0x000fe20008000000 */
[----:B------:R-:W-:Y:S02]  /*134f0*/  UIMAD UR5, UR5, UR8, URZ ;  /* 0x00000008050572a4 */ /* 0x000fe4000f8e023f */
[----:B------:R-:W-:Y:S01]  /*13500*/  UIMAD.WIDE.U32 UR6, UR43, UR8, URZ ;  /* 0x000000082b0672a5 */ /* 0x000fe2000f8e003f */
[----:B------:R-:W-:Y:S01]  /*13510*/  ISETP.NE.AND P0, PT, R17, R0, PT ;  /* 0x000000001100720c */ /* 0x000fe20003f05270 */
[----:B------:R-:W-:Y:S01]  /*13520*/  UIMAD UR5, UR43, UR9, UR5 ;  /* 0x000000092b0572a4 */ /* 0x000fe2000f8e0205 */
[----:B------:R-:W-:Y:S01]  /*13530*/  VIADD R8, R9, 0x8 ;  /* 0x0000000809087836 */ /* 0x000fe20000000000 */
[----:B------:R-:W-:-:S02]  /*13540*/  USHF.R.S32.HI UR8, URZ, 0x1f, UR44 ;  /* 0x0000001f3f087899 */ /* 0x000fc4000801142c */
[----:B------:R-:W-:Y:S02]  /*13550*/  UIADD3 UR5, UR7, UR5, URZ ;  /* 0x0000000507057290 */ /* 0x000fe4000fffe03f */
[----:B------:R-:W-:Y:S01]  /*13560*/  MOV R5, UR7 ;  /* 0x0000000700057c02 */ /* 0x000fe20008000f00 */
[----:B------:R-:W-:Y:S01]  /*13570*/  IMAD.U32 R4, RZ, RZ, UR6 ;  /* 0x00000006ff047e24 */ /* 0x000fe2000f8e00ff */
[----:B------:R-:W-:Y:S02]  /*13580*/  ULDC.64 UR6, c[0x0][0xc40] ;  /* 0x0003100000067ab9 */ /* 0x000fe40000000a00 */
        /* <DEDUP_REMOVED lines=14> */
.L_x_1570:
[----:B-1----:R-:W1:Y:S02]  /*13670*/  SHFL.IDX PT, R0, R192, RZ, 0x1f ;  /* 0x00001fffc0007589 */ /* 0x002e6400000e0000 */
[----:B-1----:R-:W-:-:S13]  /*13680*/  ISETP.NE.AND P0, PT, R0, 0x7, PT ;  /* 0x000000070000780c */ /* 0x002fda0003f05270 */
        /* <DEDUP_REMOVED lines=19> */
[----:B-1----:R-:W-:Y:S01]  /*137c0*/  UMOV UR40, UR5 ;  /* 0x0000000500287c82 */ /* 0x002fe20008000000 */
[----:B------:R-:W-:Y:S01]  /*137d0*/  UMOV UR41, UR8 ;  /* 0x0000000800297c82 */ /* 0x000fe20008000000 */
[----:B------:R-:W-:Y:S01]  /*137e0*/  UIADD3 UR5, UR36, 0xa000, URZ ;  /* 0x0000a00024057890 */ /* 0x000fe2000fffe03f */
[----:B------:R1:W-:Y:S01]  /*137f0*/  UTMASTG.5D [UR40], [UR6] ;  /* 0x00000028060073b5 */ /* 0x0003e20008020000 */
[----:B------:R-:W-:Y:S01]  /*13800*/  UMOV UR8, 0x140 ;  /* 0x0000014000087882 */ /* 0x000fe20000000000 */
[----:B-1----:R-:W-:Y:S01]  /*13810*/  UMOV UR40, UR9 ;  /* 0x0000000900287c82 */ /* 0x002fe20008000000 */
[----:B------:R-:W-:Y:S01]  /*13820*/  UMOV UR41, UR10 ;  /* 0x0000000a00297c82 */ /* 0x000fe20008000000 */
[----:B------:R-:W-:Y:S01]  /*13830*/  UIADD3 UR9, UR36, 0xc000, URZ ;  /* 0x0000c00024097890 */ /* 0x000fe2000fffe03f */
[----:B------:R1:W-:Y:S01]  /*13840*/  UTMASTG.5D [UR40], [UR6] ;  /* 0x00000028060073b5 */ /* 0x0003e20008020000 */
[----:B------:R-:W-:Y:S01]  /*13850*/  UIADD3 UR10, UR36, 0xe000, URZ ;  /* 0x0000e000240a7890 */ /* 0x000fe2000fffe03f */
[----:B-1----:R-:W-:Y:S01]  /*13860*/  UMOV UR40, UR11 ;  /* 0x0000000b00287c82 */ /* 0x002fe20008000000 */
[----:B------:R-:W-:-:S02]  /*13870*/  UMOV UR41, UR12 ;  /* 0x0000000c00297c82 */ /* 0x000fc40008000000 */
[----:B------:R1:W-:Y:S02]  /*13880*/  UTMASTG.5D [UR40], [UR6] ;  /* 0x00000028060073b5 */ /* 0x0003e40008020000 */
[----:B-1----:R-:W-:Y:S01]  /*13890*/  UMOV UR40, UR13 ;  /* 0x0000000d00287c82 */ /* 0x002fe20008000000 */
[----:B------:R-:W-:Y:S02]  /*138a0*/  UMOV UR41, UR14 ;  /* 0x0000000e00297c82 */ /* 0x000fe40008000000 */
[----:B------:R1:W-:Y:S02]  /*138b0*/  UTMASTG.5D [UR40], [UR6] ;  /* 0x00000028060073b5 */ /* 0x0003e40008020000 */
[----:B-1----:R-:W-:Y:S01]  /*138c0*/  UMOV UR40, UR5 ;  /* 0x0000000500287c82 */ /* 0x002fe20008000000 */
[----:B------:R-:W-:Y:S01]  /*138d0*/  UMOV UR41, UR8 ;  /* 0x0000000800297c82 */ /* 0x000fe20008000000 */
[----:B------:R-:W-:Y:S01]  /*138e0*/  UMOV UR5, 0x180 ;  /* 0x0000018000057882 */ /* 0x000fe20000000000 */
[----:B------:R1:W-:Y:S02]  /*138f0*/  UTMASTG.5D [UR40], [UR6] ;  /* 0x00000028060073b5 */ /* 0x0003e40008020000 */
[----:B-1----:R-:W-:Y:S01]  /*13900*/  UMOV UR40, UR9 ;  /* 0x0000000900287c82 */ /* 0x002fe20008000000 */
[----:B------:R-:W-:Y:S01]  /*13910*/  UMOV UR41, UR5 ;  /* 0x0000000500297c82 */ /* 0x000fe20008000000 */
[----:B------:R-:W-:Y:S01]  /*13920*/  UMOV UR5, 0x1c0 ;  /* 0x000001c000057882 */ /* 0x000fe20000000000 */
[----:B------:R1:W-:Y:S02]  /*13930*/  UTMASTG.5D [UR40], [UR6] ;  /* 0x00000028060073b5 */ /* 0x0003e40008020000 */
[----:B-1----:R-:W-:Y:S01]  /*13940*/  UMOV UR40, UR10 ;  /* 0x0000000a00287c82 */ /* 0x002fe20008000000 */
[----:B------:R-:W-:Y:S01]  /*13950*/  UMOV UR41, UR5 ;  /* 0x0000000500297c82 */ /* 0x000fe20008000000 */
[----:B------:R-:W-:Y:S01]  /*13960*/  UIADD3 UR5, UR36, 0x38820, URZ ;  /* 0x0003882024057890 */ /* 0x000fe2000fffe03f */
[----:B------:R1:W-:Y:S03]  /*13970*/  UTMASTG.5D [UR40], [UR6] ;  /* 0x00000028060073b5 */ /* 0x0003e60008020000 */
[----:B------:R-:W-:Y:S01]  /*13980*/  UPRMT UR5, URZ, 0x654, UR5 ;  /* 0x000006543f057896 */ /* 0x000fe20008000005 */
[----:B------:R0:W-:Y:S01]  /*13990*/  UTMACMDFLUSH ;  /* 0x00000000000079b7 */ /* 0x0001e20000000000 */
[----:B------:R-:W-:-:S07]  /*139a0*/  DEPBAR.LE SB0, 0x0 ;  /* 0x000080000000791a */ /* 0x000fce0000000000 */
[----:B-1----:R-:W-:Y:S03]  /*139b0*/  SYNCS.ARRIVE.TRANS64.RED.A1T0 RZ, [UR5], RZ ;  /* 0x000000ffffff79a7 */ /* 0x002fe60008100405 */
.L_x_1573:
[----:B------:R-:W-:Y:S05]  /*139c0*/  BSYNC B0 ;  /* 0x0000000000007941 */ /* 0x000fea0003800000 */
.L_x_1572:
[----:B------:R-:W-:Y:S05]  /*139d0*/  BRA `(.L_x_1571) ;  /* 0x0000000800287947 */ /* 0x000fea0003800000 */
.L_x_1569:
[----:B------:R-:W1:Y:S01]  /*139e0*/  LDC.64 R8, c[0x0][0xbe0] ;  /* 0x0002f800ff087b82 */ /* 0x000e620000000a00 */
[----:B------:R-:W-:Y:S01]  /*139f0*/  ISETP.GT.AND P0, PT, R194, 0x3f, PT ;  /* 0x0000003fc200780c */ /* 0x000fe20003f04270 */
[----:B------:R-:W-:Y:S01]  /*13a00*/  USHF.R.S32.HI UR5, URZ, 0x1f, UR43 ;  /* 0x0000001f3f057899 */ /* 0x000fe2000801142b */
[----:B------:R-:W-:Y:S01]  /*13a10*/  BSSY B0, `(.L_x_1574) ;  /* 0x000001a000007945 */ /* 0x000fe20003800000 */
[----:B------:R-:W-:Y:S01]  /*13a20*/  USHF.R.S32.HI UR8, URZ, 0x1f, UR44 ;  /* 0x0000001f3f087899 */ /* 0x000fe2000801142c */
[----:B------:R-:W-:-:S09]  /*13a30*/  VIADD R12, R188, 0x40 ;  /* 0x00000040bc0c7836 */ /* 0x000fd20000000000 */
        /* <DEDUP_REMOVED lines=14> */
[C---:B---3--:R-:W-:Y:S02]  /*13b20*/  IMAD R0, R10.reuse, UR8, RZ ;  /* 0x000000080a007c24 */ /* 0x048fe4000f8e02ff */
[----:B------:R-:W-:Y:S02]  /*13b30*/  IMAD.IADD R5, R5, 0x1, R3 ;  /* 0x0000000105057824 */ /* 0x000fe400078e0203 */
[----:B------:R-:W-:Y:S02]  /*13b40*/  IMAD R3, R11, UR44, R0 ;  /* 0x0000002c0b037c24 */ /* 0x000fe4000f8e0200 */
[----:B------:R-:W-:-:S04]  /*13b50*/  IMAD.WIDE.U32 R4, R10, UR44, R4 ;  /* 0x0000002c0a047c25 */ /* 0x000fc8000f8e0004 */
[----:B------:R-:W-:Y:S01]  /*13b60*/  IMAD.IADD R3, R5, 0x1, R3 ;  /* 0x0000000105037824 */ /* 0x000fe200078e0203 */
[----:B------:R-:W-:-:S04]  /*13b70*/  LEA R6, P0, R4, UR6, 0x2 ;  /* 0x0000000604067c11 */ /* 0x000fc8000f8010ff */
[----:B------:R-:W-:Y:S02]  /*13b80*/  LEA.HI.X R7, R4, UR7, R3, 0x2, P0 ;  /* 0x0000000704077c11 */ /* 0x000fe400080f1403 */
[----:B------:R-:W-:-:S05]  /*13b90*/  MOV R3, 0xff800000 ;  /* 0xff80000000037802 */ /* 0x000fca0000000f00 */
[----:B------:R2:W-:Y:S02]  /*13ba0*/  STG.E desc[UR54][R6.64], R3 ;  /* 0x0000000306007986 */ /* 0x0005e4000c101936 */
.L_x_1575:
[----:B------:R-:W-:Y:S05]  /*13bb0*/  BSYNC B0 ;  /* 0x0000000000007941 */ /* 0x000fea0003800000 */
.L_x_1574:
[----:B------:R-:W-:Y:S01]  /*13bc0*/  ULDC.64 UR6, c[0x0][0xb88] ;  /* 0x0002e20000067ab9 */ /* 0x000fe20000000a00 */
[----:B-12---:R-:W-:Y:S01]  /*13bd0*/  IMAD R6, R8, UR5, RZ ;  /* 0x0000000508067c24 */ /* 0x006fe2000f8e02ff */
[----:B------:R-:W-:Y:S01]  /*13be0*/  ISETP.GE.AND P1, PT, R12, UR7, PT ;  /* 0x000000070c007c0c */ /* 0x000fe2000bf26270 */
[----:B------:R-:W1:Y:S01]  /*13bf0*/  LDC.64 R10, c[0x0][0xbe8] ;  /* 0x0002fa00ff0a7b82 */ /* 0x000e620000000a00 */
[C---:B------:R-:W-:Y:S01]  /*13c00*/  ISETP.GE.AND P0, PT, R188.reuse, UR7, PT ;  /* 0x00000007bc007c0c */ /* 0x040fe2000bf06270 */
[C---:B------:R-:W-:Y:S01]  /*13c10*/  VIADD R14, R188.reuse, 0x80 ;  /* 0x00000080bc0e7836 */ /* 0x040fe20000000000 */
[----:B------:R-:W-:Y:S01]  /*13c20*/  SEL R3, RZ, 0xffffffff, P1 ;  /* 0xffffffffff037807 */ /* 0x000fe20000800000 */
[----:B------:R-:W-:Y:S01]  /*13c30*/  VIADD R15, R188, 0xc0 ;  /* 0x000000c0bc0f7836 */ /* 0x000fe20000000000 */
[----:B------:R-:W-:Y:S01]  /*13c40*/  SEL R0, RZ, 0x1, P0 ;  /* 0x00000001ff007807 */ /* 0x000fe20000000000 */
[----:B------:R-:W-:Y:S01]  /*13c50*/  IMAD R7, R9, UR43, R6 ;  /* 0x0000002b09077c24 */ /* 0x000fe2000f8e0206 */
[----:B------:R-:W-:Y:S01]  /*13c60*/  ISETP.GE.AND P0, PT, R14, UR7, PT ;  /* 0x000000070e007c0c */ /* 0x000fe2000bf06270 */
[----:B------:R-:W2:Y:S01]  /*13c70*/  LDC R9, c[0x0][0xeac] ;  /* 0x0003ab00ff097b82 */ /* 0x000ea20000000800 */
[----:B------:R-:W-:Y:S01]  /*13c80*/  IMAD.SHL.U32 R3, R3, 0x2, RZ ;  /* 0x0000000203037824 */ /* 0x000fe200078e00ff */
[----:B------:R-:W-:Y:S01]  /*13c90*/  ISETP.GE.AND P2, PT, R15, UR7, PT ;  /* 0x000000070f007c0c */ /* 0x000fe2000bf46270 */
[C---:B------:R-:W-:Y:S01]  /*13ca0*/  VIADD R20, R188.reuse, 0x140 ;  /* 0x00000140bc147836 */ /* 0x040fe20000000000 */
[----:B------:R-:W-:Y:S01]  /*13cb0*/  UIADD3 UR42, -UR42, UR6, URZ ;  /* 0x000000062a2a7290 */ /* 0x000fe2000fffe13f */
[C---:B------:R-:W-:Y:S01]  /*13cc0*/  VIADD R18, R188.reuse, 0x100 ;  /* 0x00000100bc127836 */ /* 0x040fe20000000000 */
[----:B------:R-:W-:Y:S01]  /*13cd0*/  LOP3.LUT R0, R3, 0x2, R0, 0xe2, !PT ;  /* 0x0000000203007812 */ /* 0x000fe200078ee200 */
[C---:B------:R-:W-:Y:S01]  /*13ce0*/  VIADD R4, R188.reuse, 0x180 ;  /* 0x00000180bc047836 */ /* 0x040fe20000000000 */
[----:B------:R-:W-:Y:S01]  /*13cf0*/  SEL R3, RZ, 0x4, P0 ;  /* 0x00000004ff037807 */ /* 0x000fe20000000000 */
[----:B------:R-:W-:Y:S01]  /*13d00*/  VIADD R5, R188, 0x1c0 ;  /* 0x000001c0bc057836 */ /* 0x000fe20000000000 */
[----:B------:R-:W-:Y:S01]  /*13d10*/  SEL R6, RZ, 0x8, P2 ;  /* 0x00000008ff067807 */ /* 0x000fe20001000000 */
[----:B------:R-:W-:Y:S01]  /*13d20*/  ULOP3.LUT UR40, URZ, UR40, URZ, 0x33, !UPT ;  /* 0x000000283f287292 */ /* 0x000fe2000f8e333f */
[----:B------:R-:W-:Y:S01]  /*13d30*/  SHF.R.S32.HI R189, RZ, 0x1f, R188 ;  /* 0x0000001fffbd7819 */ /* 0x000fe200000114bc */
[----:B------:R-:W-:Y:S01]  /*13d40*/  BSSY B0, `(.L_x_1576) ;  /* 0x0000034000007945 */ /* 0x000fe20003800000 */
[----:B------:R-:W-:-:S02]  /*13d50*/  ISETP.GE.AND P2, PT, R20, UR7, PT ;  /* 0x0000000714007c0c */ /* 0x000fc4000bf46270 */
[----:B------:R-:W-:Y:S02]  /*13d60*/  ISETP.GE.AND P0, PT, R18, UR7, PT ;  /* 0x0000000712007c0c */ /* 0x000fe4000bf06270 */
[----:B------:R-:W-:Y:S02]  /*13d70*/  LOP3.LUT R0, R6, R0, R3, 0xfe, !PT ;  /* 0x0000000006007212 */ /* 0x000fe400078efe03 */
[----:B------:R-:W-:Y:S02]  /*13d80*/  ISETP.GE.AND P3, PT, R4, UR7, PT ;  /* 0x0000000704007c0c */ /* 0x000fe4000bf66270 */
[----:B------:R-:W-:Y:S01]  /*13d90*/  ISETP.GE.AND P1, PT, R5, UR7, PT ;  /* 0x0000000705007c0c */ /* 0x000fe2000bf26270 */
[----:B------:R-:W-:Y:S01]  /*13da0*/  IMAD.WIDE.U32 R4, R8, UR43, R188 ;  /* 0x0000002b08047c25 */ /* 0x000fe2000f8e00bc */
[----:B------:R-:W-:Y:S02]  /*13db0*/  SEL R6, RZ, 0x20, P2 ;  /* 0x00000020ff067807 */ /* 0x000fe40001000000 */
[C---:B------:R-:W-:Y:S01]  /*13dc0*/  ISETP.GE.AND P2, PT, R190.reuse, UR42, PT ;  /* 0x0000002abe007c0c */ /* 0x040fe2000bf46270 */
[----:B------:R-:W-:Y:S01]  /*13dd0*/  IMAD.IADD R5, R5, 0x1, R7 ;  /* 0x0000000105057824 */ /* 0x000fe200078e0207 */
[----:B------:R-:W-:Y:S01]  /*13de0*/  IADD3 R8, R190, 0x20, RZ ;  /* 0x00000020be087810 */ /* 0x000fe20007ffe0ff */
[----:B--2---:R-:W-:Y:S01]  /*13df0*/  VIADD R7, R9, UR40 ;  /* 0x0000002809077c36 */ /* 0x004fe20008000000 */
[----:B------:R-:W-:-:S02]  /*13e00*/  SEL R3, RZ, 0x10, P0 ;  /* 0x00000010ff037807 */ /* 0x000fc40000000000 */
[----:B------:R-:W-:Y:S01]  /*13e10*/  ISETP.GE.AND P0, PT, R8, UR42, PT ;  /* 0x0000002a08007c0c */ /* 0x000fe2000bf06270 */
[----:B-1----:R-:W-:Y:S01]  /*13e20*/  IMAD R8, R10, UR8, RZ ;  /* 0x000000080a087c24 */ /* 0x002fe2000f8e02ff */
[----:B------:R-:W-:Y:S02]  /*13e30*/  LOP3.LUT R3, R6, R0, R3, 0xfe, !PT ;  /* 0x0000000006037212 */ /* 0x000fe400078efe03 */
[----:B------:R-:W-:Y:S01]  /*13e40*/  SEL R0, RZ, 0x40, P3 ;  /* 0x00000040ff007807 */ /* 0x000fe20001800000 */
[----:B------:R-:W-:Y:S01]  /*13e50*/  IMAD R11, R11, UR44, R8 ;  /* 0x0000002c0b0b7c24 */ /* 0x000fe2000f8e0208 */
[----:B------:R-:W-:Y:S01]  /*13e60*/  SHF.R.S32.HI R191, RZ, 0x1f, R190 ;  /* 0x0000001fffbf7819 */ /* 0x000fe200000114be */
[----:B------:R-:W-:Y:S01]  /*13e70*/  IMAD.WIDE.U32 R8, R10, UR44, R4 ;  /* 0x0000002c0a087c25 */ /* 0x000fe2000f8e0004 */
[----:B------:R-:W-:Y:S02]  /*13e80*/  LOP3.LUT R3, R3, R0, RZ, 0xfc, !PT ;  /* 0x0000000003037212 */ /* 0x000fe400078efcff */
[----:B------:R-:W-:Y:S01]  /*13e90*/  SEL R0, RZ, 0x80, P1 ;  /* 0x00000080ff007807 */ /* 0x000fe20000800000 */
[----:B------:R-:W-:-:S03]  /*13ea0*/  IMAD.WIDE R6, R7, 0x40, R190 ;  /* 0x0000004007067825 */ /* 0x000fc600078e02be */
[----:B------:R-:W-:Y:S01]  /*13eb0*/  LOP3.LUT R0, R3, R0, RZ, 0xfc, !PT ;  /* 0x0000000003007212 */ /* 0x000fe200078efcff */
[----:B------:R-:W-:Y:S01]  /*13ec0*/  IMAD.IADD R13, R9, 0x1, R11 ;  /* 0x00000001090d7824 */ /* 0x000fe200078e020b */
        /* <DEDUP_REMOVED lines=27> */
.L_x_1577:
[----:B------:R-:W-:Y:S05]  /*14080*/  BSYNC B0 ;  /* 0x0000000000007941 */ /* 0x000fea0003800000 */
.L_x_1576:
        /* <DEDUP_REMOVED lines=30> */
.L_x_1578:
[----:B------:R-:W-:Y:S05]  /*14270*/  BSYNC B0 ;  /* 0x0000000000007941 */ /* 0x000fea0003800000 */
.L_x_1571:
[----:B------:R-:W3:Y:S02]  /*14280*/  LDC R0, c[0x0][0xea8] ;  /* 0x0003aa00ff007b82 */ /* 0x000ee40000000800 */
[----:B---3--:R-:W-:-:S13]  /*14290*/  ISETP.LE.AND P0, PT, R0, UR4, PT ;  /* 0x0000000400007c0c */ /* 0x008fda000bf03270 */
[----:B------:R-:W-:Y:S05]  /*142a0*/  @!P0 BRA `(.L_x_1579) ;  /* 0xfffffecc00308947 */ /* 0x000fea000383ffff */
[----:B------:R-:W-:Y:S05]  /*142b0*/  EXIT ;  /* 0x000000000000794d */ /* 0x000fea0003800000 */
.L_x_1478:
[----:B------:R-:W-:-:S08]  /*142c0*/  NOP ;  /* 0x0000000000007918 */ /* 0x000fd00000000000 */
[----:B-1----:R-:W1:-:S00]  /*142d0*/  USETMAXREG.DEALLOC.CTAPOOL 0x18 ;  /* 0x00000018000079c8 */ /* 0x002e4000080e0500 */
[----:B-1----:R-:W-:-:S06]  /*142e0*/  LOP3.LUT R0, R0, 0x3, RZ, 0xc0, !PT ;  /* 0x0000000300007812 */ /* 0x002fcc00078ec0ff */
[----:B------:R-:W1:Y:S02]  /*142f0*/  SHFL.IDX PT, R0, R0, RZ, 0x1f ;  /* 0x00001fff00007589 */ /* 0x000e6400000e0000 */
[----:B-1----:R-:W-:-:S13]  /*14300*/  ISETP.NE.AND P0, PT, R0, RZ, PT ;  /* 0x000000ff0000720c */ /* 0x002fda0003f05270 */
[----:B------:R-:W-:Y:S05]  /*14310*/  @P0 EXIT ;  /* 0x000000000000094d */ /* 0x000fea0003800000 */
[----:B------:R-:W1:Y:S01]  /*14320*/  S2UR UR4, SR_CTAID.X ;  /* 0x00000000000479c3 */ /* 0x000e620000002500 */
[----:B------:R-:W-:Y:S01]  /*14330*/  UMOV UR61, URZ ;  /* 0x0000003f003d7c82 */ /* 0x000fe20008000000 */
[----:B------:R-:W-:Y:S02]  /*14340*/  IMAD.MOV.U32 R16, RZ, RZ, RZ ;  /* 0x000000ffff107224 */ /* 0x000fe400078e00ff */
[----:B------:R-:W-:-:S04]  /*14350*/  IMAD.MOV.U32 R17, RZ, RZ, 0x1 ;  /* 0x00000001ff117424 */ /* 0x000fc800078e00ff */
[----:B------:R-:W1:Y:S02]  /*14360*/  LDC R0, c[0x0][0xea8] ;  /* 0x0003aa00ff007b82 */ /* 0x000e640000000800 */
[----:B-1----:R-:W-:-:S13]  /*14370*/  ISETP.LE.AND P0, PT, R0, UR4, PT ;  /* 0x0000000400007c0c */ /* 0x002fda000bf03270 */
[----:B------:R-:W-:Y:S05]  /*14380*/  @P0 BRA `(.L_x_1580) ;  /* 0x0000003400080947 */ /* 0x000fea0003800000 */
[----:B------:R-:W-:Y:S01]  /*14390*/  ULDC UR5, c[0x0][0xc] ;  /* 0x0000030000057ab9 */ /* 0x000fe20000000800 */
[----:B------:R-:W-:Y:S01]  /*143a0*/  LOP3.LUT R19, R19, 0x1f, RZ, 0xc0, !PT ;  /* 0x0000001f13137812 */ /* 0x000fe200078ec0ff */
[----:B------:R-:W-:Y:S01]  /*143b0*/  IMAD.U32 R0, RZ, RZ, UR5 ;  /* 0x00000005ff007e24 */ /* 0x000fe2000f8e00ff */
[----:B------:R-:W-:Y:S01]  /*143c0*/  MOV R16, RZ ;  /* 0x000000ff00107202 */ /* 0x000fe20000000f00 */
[----:B------:R-:W-:Y:S01]  /*143d0*/  IMAD.U32 R18, RZ, RZ, UR4 ;  /* 0x00000004ff127e24 */ /* 0x000fe2000f8e00ff */
[----:B------:R-:W-:Y:S01]  /*143e0*/  ULDC.64 UR46, c[0x0][0x198] ;  /* 0x00006600002e7ab9 */ /* 0x000fe20000000a00 */
[----:B------:R-:W-:Y:S01]  /*143f0*/  IMAD.MOV.U32 R17, RZ, RZ, 0x1 ;  /* 0x00000001ff117424 */ /* 0x000fe200078e00ff */
[----:B------:R1:W-:Y:S01]  /*14400*/  STL [R1], R0 ;  /* 0x0000000001007387 */ /* 0x0003e20000100800 */
[----:B------:R-:W-:-:S05]  /*14410*/  UMOV UR61, URZ ;  /* 0x0000003f003d7c82 */ /* 0x000fca0008000000 */
.L_x_1636:
[----:B------:R-:W-:Y:S01]  /*14420*/  ULDC UR10, c[0x0][0xed0] ;  /* 0x0003b400000a7ab9 */ /* 0x000fe20000000800 */
[----:B-1----:R-:W1:Y:S01]  /*14430*/  LDC R0, c[0x0][0xee8] ;  /* 0x0003ba00ff007b82 */ /* 0x002e620000000800 */
        /* <DEDUP_REMOVED lines=19> */
.L_x_1581:
[----:B------:R-:W-:Y:S01]  /*14570*/  ULDC UR11, c[0x0][0xec4] ;  /* 0x0003b100000b7ab9 */ /* 0x000fe20000000800 */
[----:B------:R-:W-:Y:S01]  /*14580*/  UMOV UR9, UR10 ;  /* 0x0000000a00097c82 */ /* 0x000fe20008000000 */
[----:B------:R-:W-:-:S11]  /*14590*/  UISETP.NE.AND UP0, UPT, UR11, 0x1, UPT ;  /* 0x000000010b00788c */ /* 0x000fd6000bf05270 */
[----:B------:R-:W-:Y:S02]  /*145a0*/  @UP0 ULDC.64 UR12, c[0x0][0xec8] ;  /* 0x0003b200000c0ab9 */ /* 0x000fe40000000a00 */
[----:B------:R-:W-:-:S04]  /*145b0*/  UIMAD.WIDE.U32 UR6, UR10, UR12, URZ ;  /* 0x0000000c0a0672a5 */ /* 0x000fc8000f8e003f */
[----:B------:R-:W-:-:S04]  /*145c0*/  @UP0 USHF.R.U32.HI UR9, URZ, UR13, UR7 ;  /* 0x0000000d3f090299 */ /* 0x000fc80008011607 */
[----:B------:R-:W-:-:S12]  /*145d0*/  UIMAD UR6, UR9, UR11, URZ ;  /* 0x0000000b090672a4 */ /* 0x000fd8000f8e023f */
.L_x_1582:
        /* <DEDUP_REMOVED lines=40> */
.L_x_1584:
[----:B------:R-:W-:-:S11]  /*14860*/  UISETP.NE.AND UP0, UPT, UR7, 0x1, UPT ;  /* 0x000000010700788c */ /* 0x000fd6000bf05270 */
[----:B------:R-:W-:Y:S02]  /*14870*/  @UP0 ULDC.64 UR16, c[0x0][0xae0] ;  /* 0x0002b80000100ab9 */ /* 0x000fe40000000a00 */
[----:B------:R-:W-:-:S04]  /*14880*/  UIMAD.WIDE.U32 UR8, UR10, UR16, URZ ;  /* 0x000000100a0872a5 */ /* 0x000fc8000f8e003f */
[----:B------:R-:W-:-:S12]  /*14890*/  @UP0 USHF.R.U32.HI UR10, URZ, UR17, UR9 ;  /* 0x000000113f0a0299 */ /* 0x000fd80008011609 */
.L_x_1585:
[----:B------:R-:W-:-:S04]  /*148a0*/  UIMAD UR10, UR10, UR7, UR7 ;  /* 0x000000070a0a72a4 */ /* 0x000fc8000f8e0207 */
[----:B------:R-:W-:-:S04]  /*148b0*/  UISETP.LT.AND UP0, UPT, UR6, UR10, UPT ;  /* 0x0000000a0600728c */ /* 0x000fc8000bf01270 */
[----:B------:R-:W-:-:S12]  /*148c0*/  USEL UR6, UR6, UR10, UP0 ;  /* 0x0000000a06067287 */ /* 0x000fd80008000000 */
.L_x_1583:
        /* <DEDUP_REMOVED lines=25> */
.L_x_1587:
[----:B------:R-:W-:-:S11]  /*14a60*/  UISETP.NE.AND UP0, UPT, UR7, 0x1, UPT ;  /* 0x000000010700788c */ /* 0x000fd6000bf05270 */
[----:B------:R-:W-:Y:S02]  /*14a70*/  @UP0 ULDC.64 UR12, c[0x0][0xae0] ;  /* 0x0002b800000c0ab9 */ /* 0x000fe40000000a00 */
[----:B------:R-:W-:-:S04]  /*14a80*/  UIMAD.WIDE.U32 UR8, UR6, UR12, URZ ;  /* 0x0000000c060872a5 */ /* 0x000fc8000f8e003f */
[----:B------:R-:W-:-:S12]  /*14a90*/  @UP0 USHF.R.U32.HI UR6, URZ, UR13, UR9 ;  /* 0x0000000d3f060299 */ /* 0x000fd80008011609 */
.L_x_1588:
[----:B------:R-:W-:-:S04]  /*14aa0*/  UIMAD UR6, UR6, UR7, URZ ;  /* 0x00000007060672a4 */ /* 0x000fc8000f8e023f */
[----:B------:R-:W-:-:S04]  /*14ab0*/  UISETP.LT.AND UP0, UPT, UR10, UR6, UPT ;  /* 0x000000060a00728c */ /* 0x000fc8000bf01270 */
[----:B------:R-:W-:-:S12]  /*14ac0*/  USEL UR10, UR10, UR6, !UP0 ;  /* 0x000000060a0a7287 */ /* 0x000fd8000c000000 */
.L_x_1586:
        /* <DEDUP_REMOVED lines=9> */
[----:B------:R-:W-:Y:S01]  /*14b60*/  ISETP.NE.AND P0, PT, R19, RZ, PT ;  /* 0x000000ff1300720c */ /* 0x000fe20003f05270 */
[----:B------:R-:W-:-:S12]  /*14b70*/  IMAD.MOV.U32 R13, RZ, RZ, R18 ;  /* 0x000000ffff0d7224 */ /* 0x000fd800078e0012 */
[----:B------:R-:W-:Y:S05]  /*14b80*/  @P0 BRA `(.L_x_1591) ;  /* 0x0000002800c80947 */ /* 0x000fea0003800000 */
[----:B------:R-:W2:Y:S01]  /*14b90*/  LDL R0, [R1] ;  /* 0x0000000001007983 */ /* 0x000ea20000100800 */
[----:B------:R-:W-:Y:S01]  /*14ba0*/  VOTEU.ANY UR6, UPT, PT ;  /* 0x0000000000067886 */ /* 0x000fe200038e0100 */
[----:B------:R-:W1:Y:S01]  /*14bb0*/  LDC.64 R2, c[0x0][0xef0] ;  /* 0x0003bc00ff027b82 */ /* 0x000e620000000a00 */
[----:B------:R-:W3:Y:S01]  /*14bc0*/  S2R R5, SR_LANEID ;  /* 0x0000000000057919 */ /* 0x000ee20000000000 */
[----:B--2---:R-:W-:Y:S02]  /*14bd0*/  R2UR UR7, R0 ;  /* 0x00000000000772ca */ /* 0x004fe400000e0000 */
[----:B------:R-:W3:Y:S02]  /*14be0*/  FLO.U32 R0, UR6 ;  /* 0x0000000600007d00 */ /* 0x000ee400080e0000 */
[----:B---3--:R-:W-:-:S06]  /*14bf0*/  ISETP.EQ.U32.AND P0, PT, R0, R5, PT ;  /* 0x000000050000720c */ /* 0x008fcc0003f02070 */
[----:B------:R-:W1:Y:S07]  /*14c00*/  POPC R5, UR6 ;  /* 0x0000000600057d09 */ /* 0x000e6e0008000000 */
[----:B-1----:R-:W2:Y:S01]  /*14c10*/  @P0 ATOMG.E.ADD.STRONG.GPU PT, R3, desc[UR54][R2.64], R5 ;  /* 0x00000005020309a8 */ /* 0x002ea200081ee1f6 */
[----:B------:R-:W1:Y:S02]  /*14c20*/  S2R R4, SR_LTMASK ;  /* 0x0000000000047919 */ /* 0x000e640000003900 */
[----:B-1----:R-:W-:-:S04]  /*14c30*/  LOP3.LUT R4, R4, UR6, RZ, 0xc0, !PT ;  /* 0x0000000604047c12 */ /* 0x002fc8000f8ec0ff */
[----:B------:R-:W1:Y:S01]  /*14c40*/  POPC R13, R4 ;  /* 0x00000004000d7309 */ /* 0x000e620000000000 */
[----:B--2---:R-:W1:Y:S02]  /*14c50*/  SHFL.IDX PT, R0, R3, R0, 0x1f ;  /* 0x00001f0003007589 */ /* 0x004e6400000e0000 */
[----:B-1----:R-:W-:Y:S01]  /*14c60*/  IADD3 R13, R0, UR7, R13 ;  /* 0x00000007000d7c10 */ /* 0x002fe2000fffe00d */
[----:B------:R-:W-:Y:S06]  /*14c70*/  BRA `(.L_x_1591) ;  /* 0x00000028008c7947 */ /* 0x000fec0003800000 */
.L_x_1590:
        /* <DEDUP_REMOVED lines=12> */
[----:B------:R-:W-:Y:S01]  /*14d40*/  MOV R8, 0x70 ;  /* 0x0000007000087802 */ /* 0x000fe20000000f00 */
[----:B------:R-:W1:Y:S01]  /*14d50*/  LDC.64 R2, c[0x4][R2] ;  /* 0x0100000002027b82 */ /* 0x000e620000000a00 */
        /* <DEDUP_REMOVED lines=8> */
[----:B-1----:R-:W-:Y:S05]  /*14de0*/  CALL.ABS.NOINC R2 ;  /* 0x0000000002007343 */ /* 0x002fea0003c00000 */
.L_x_1592:
        /* <DEDUP_REMOVED lines=17> */
[----:B-1----:R-:W-:-:S07]  /*14f00*/  IMAD.MOV.U32 R13, RZ, RZ, RZ ;  /* 0x000000ffff0d7224 */ /* 0x002fce00078e00ff */
[----:B------:R-:W-:-:S07]  /*14f10*/  LEPC R20, `(.L_x_1594) ;  /* 0x000000001014794e */ /* 0x000fce0000000000 */
[----:B--2---:R-:W-:Y:S05]  /*14f20*/  CALL.ABS.NOINC R2 ;  /* 0x0000000002007343 */ /* 0x004fea0003c00000 */
.L_x_1594:
[----:B------:R-:W-:Y:S01]  /*14f30*/  MOV R2, 0x0 ;  /* 0x0000000000027802 */ /* 0x000fe20000000f00 */
[----:B------:R-:W-:Y:S01]  /*14f40*/  ULDC.64 UR6, c[0x4][0x88] ;  /* 0x0100220000067ab9 */ /* 0x000fe20000000a00 */
[----:B------:R-:W-:Y:S01]  /*14f50*/  ULDC.64 UR8, c[0x4][0x90] ;  /* 0x0100240000087ab9 */ /* 0x000fe20000000a00 */
[----:B------:R-:W-:Y:S01]  /*14f60*/  ULDC.64 UR4, c[0x4][0x18] ;  /* 0x0100060000047ab9 */ /* 0x000fe20000000a00 */
[----:B------:R-:W-:Y:S01]  /*14f70*/  IMAD.U32 R4, RZ, RZ, UR6 ;  /* 0x00000006ff047e24 */ /* 0x000fe2000f8e00ff */
[----:B------:R-:W-:Y:S01]  /*14f80*/  MOV R7, UR9 ;  /* 0x0000000900077c02 */ /* 0x000fe20008000f00 */
[----:B------:R-:W1:Y:S01]  /*14f90*/  LDC.64 R2, c[0x4][R2] ;  /* 0x0100000002027b82 */ /* 0x000e620000000a00 */
        /* <DEDUP_REMOVED lines=8> */
[----:B-1----:R-:W-:Y:S05]  /*15020*/  CALL.ABS.NOINC R2 ;  /* 0x0000000002007343 */ /* 0x002fea0003c00000 */
.L_x_1593:
[----:B------:R-:W-:Y:S01]  /*15030*/  ULDC.64 UR4, c[0x0][0xaf0] ;  /* 0x0002bc0000047ab9 */ /* 0x000fe20000000a00 */
[----:B------:R-:W-:Y:S01]  /*15040*/  IMAD.U32 R5, RZ, RZ, UR59 ;  /* 0x0000003bff057e24 */ /* 0x000fe2000f8e00ff */
[----:B------:R-:W-:Y:S01]  /*15050*/  ISETP.NE.U32.AND P0, PT, RZ, UR4, PT ;  /* 0x00000004ff007c0c */ /* 0x000fe2000bf05070 */
[----:B------:R-:W1:Y:S01]  /*15060*/  LDC R0, c[0x0][0x428] ;  /* 0x00010a00ff007b82 */ /* 0x000e620000000800 */
[----:B------:R-:W-:Y:S02]  /*15070*/  MOV R6, UR59 ;  /* 0x0000003b00067c02 */ /* 0x000fe40008000f00 */
[----:B------:R-:W-:-:S13]  /*15080*/  ISETP.NE.AND.EX P0, PT, RZ, UR5, PT, P0 ;  /* 0x00000005ff007c0c */ /* 0x000fda000bf05300 */
[----:B------:R-:W2:Y:S02]  /*15090*/  @P0 LDC.64 R2, c[0x0][0xaf0] ;  /* 0x0002bc00ff020b82 */ /* 0x000ea40000000a00 */
[----:B--2---:R-:W-:-:S05]  /*150a0*/  @P0 IMAD.WIDE R2, R5, 0x4, R2 ;  /* 0x0000000405020825 */ /* 0x004fca00078e0202 */
[----:B------:R2:W3:Y:S01]  /*150b0*/  @P0 LDG.E R6, desc[UR54][R2.64] ;  /* 0x0000003602060981 */ /* 0x0004e2000c1e1900 */
[----:B-1----:R-:W-:Y:S01]  /*150c0*/  ISETP.NE.AND P0, PT, R0, 0x1, PT ;  /* 0x000000010000780c */ /* 0x002fe20003f05270 */
[----:B------:R-:W-:Y:S01]  /*150d0*/  IMAD.U32 R0, RZ, RZ, UR58 ;  /* 0x0000003aff007e24 */ /* 0x000fe2000f8e00ff */
[----:B------:R-:W-:Y:S01]  /*150e0*/  ISETP.NE.AND P1, PT, R19, RZ, PT ;  /* 0x000000ff1300720c */ /* 0x000fe20003f25270 */
[----:B------:R-:W-:Y:S01]  /*150f0*/  UMOV UR56, URZ ;  /* 0x0000003f00387c82 */ /* 0x000fe20008000000 */
[----:B------:R-:W-:Y:S01]  /*15100*/  UMOV UR6, 0xffffffff ;  /* 0xffffffff00067882 */ /* 0x000fe20000000000 */
[----:B------:R-:W-:Y:S01]  /*15110*/  IMAD.U32 R10, RZ, RZ, UR60 ;  /* 0x0000003cff0a7e24 */ /* 0x000fe2000f8e00ff */
[----:B--2---:R-:W1:Y:S03]  /*15120*/  LDC.64 R2, c[0x0][0x3f8] ;  /* 0x0000fe00ff027b82 */ /* 0x004e660000000a00 */
[----:B------:R-:W-:-:S06]  /*15130*/  VIADD R10, R10, 0xffffffff ;  /* 0xffffffff0a0a7836 */ /* 0x000fcc0000000000 */
[----:B------:R-:W-:Y:S01]  /*15140*/  VOTEU.ALL UP1, P1 ;  /* 0x00000000003f7886 */ /* 0x000fe20000820000 */
[----:B------:R-:W2:Y:S04]  /*15150*/  @P0 LDC R4, c[0x0][0x42c] ;  /* 0x00010b00ff040b82 */ /* 0x000ea80000000800 */
        /* <DEDUP_REMOVED lines=10> */
.L_x_1649:
[----:B------:R-:W-:Y:S01]  /*15200*/  UMOV UR4, 0xffffffff ;  /* 0xffffffff00047882 */ /* 0x000fe20000000000 */
[----:B------:R-:W-:Y:S02]  /*15210*/  SHF.R.S32.HI R7, RZ, 0x1f, R6 ;  /* 0x0000001fff077819 */ /* 0x000fe40000011406 */
[----:B------:R-:W-:Y:S05]  /*15220*/  BRA.DIV UR4, `(.L_x_1596) ;  /* 0x0000002e04347947 */ /* 0x000fea000b800000 */
[----:B------:R-:W-:-:S13]  /*15230*/  ELECT P6, URZ, PT ;  /* 0x00000000003f782f */ /* 0x000fda00038c0000 */
.L_x_1652:
[----:B------:R-:W-:Y:S05]  /*15240*/  @!P6 BRA `(.L_x_1597) ;  /* 0x0000000000c4e947 */ /* 0x000fea0003800000 */
[----:B------:R-:W-:Y:S01]  /*15250*/  IMAD.MOV.U32 R4, RZ, RZ, R6 ;  /* 0x000000ffff047224 */ /* 0x000fe200078e0006 */
[----:B------:R-:W-:Y:S06]  /*15260*/  @!P0 BRA `(.L_x_1598) ;  /* 0x0000000000488947 */ /* 0x000fec0003800000 */
[----:B------:R-:W1:Y:S01]  /*15270*/  LDC R12, c[0x0][0x41c] ;  /* 0x00010700ff0c7b82 */ /* 0x000e620000000800 */
[----:B------:R-:W-:Y:S01]  /*15280*/  IMAD.MOV.U32 R11, RZ, RZ, R10 ;  /* 0x000000ffff0b7224 */ /* 0x000fe200078e000a */
        /* <DEDUP_REMOVED lines=16> */
.L_x_1598:
[----:B-1----:R-:W-:Y:S01]  /*15390*/  LEA R8, R16, UR38, 0x3 ;  /* 0x0000002610087c11 */ /* 0x002fe2000f8e18ff */
[----:B------:R-:W1:Y:S01]  /*153a0*/  S2R R9, SR_TID.X ;  /* 0x0000000000097919 */ /* 0x000e620000002100 */
[----:B------:R-:W-:-:S04]  /*153b0*/  SHF.L.U32 R5, R17, 0x1f, RZ ;  /* 0x0000001f11057819 */ /* 0x000fc800000006ff */
[----:B------:R-:W2:Y:S01]  /*153c0*/  SYNCS.PHASECHK.TRANS64.TRYWAIT P2, [R8+URZ+0x38840], R5 ;  /* 0x03884005080075a7 */ /* 0x000ea2000804017f */
[----:B-1----:R-:W-:-:S04]  /*153d0*/  LOP3.LUT R9, R9, 0x7f, RZ, 0xc0, !PT ;  /* 0x0000007f09097812 */ /* 0x002fc800078ec0ff */
[----:B------:R-:W-:Y:S01]  /*153e0*/  ISETP.NE.AND P3, PT, R9, RZ, PT ;  /* 0x000000ff0900720c */ /* 0x000fe20003f65270 */
[----:B--2---:R-:W-:-:S12]  /*153f0*/  @!P2 BRA `(.L_x_1599) ;  /* 0x0000002800e0a947 */ /* 0x004fd80003800000 */
.L_x_1653:
[----:B------:R-:W-:Y:S05]  /*15400*/  @P3 BRA `(.L_x_1600) ;  /* 0x0000000000143947 */ /* 0x000fea0003800000 */
[----:B------:R-:W-:Y:S01]  /*15410*/  ISETP.NE.AND P2, PT, R19, RZ, PT ;  /* 0x000000ff1300720c */ /* 0x000fe20003f45270 */
[----:B-1----:R-:W-:-:S04]  /*15420*/  IMAD.MOV.U32 R5, RZ, RZ, 0x2000 ;  /* 0x00002000ff057424 */ /* 0x002fc800078e00ff */
[----:B------:R2:W-:Y:S08]  /*15430*/  SYNCS.ARRIVE.TRANS64 RZ, [R8+URZ+0x38830], R5 ;  /* 0x0388300508ff79a7 */ /* 0x0005f0000800003f */
[----:B------:R-:W-:Y:S05]  /*15440*/  @!P2 BRA `(.L_x_1600) ;  /* 0x000000000004a947 */ /* 0x000fea0003800000 */
[----:B------:R-:W-:Y:S01]  /*15450*/  BPT.TRAP 0x1 ;  /* 0x000000040000795c */ /* 0x000fe20000300000 */
.L_x_1600:
        /* <DEDUP_REMOVED lines=16> */
.L_x_1597:
[----:B------:R-:W-:Y:S05]  /*15560*/  WARPSYNC.ALL ;  /* 0x0000000000007948 */ /* 0x000fea0003800000 */
[----:B------:R-:W-:Y:S01]  /*15570*/  BAR.SYNC.DEFER_BLOCKING 0x8, 0xa0 ;  /* 0x0202800000007b1d */ /* 0x000fe20000010000 */
[----:B------:R-:W-:-:S05]  /*15580*/  ELECT P2, URZ, PT ;  /* 0x00000000003f782f */ /* 0x000fca0003840000 */
[----:B------:R-:W-:Y:S08]  /*15590*/  BSSY B0, `(.L_x_1601) ;  /* 0x0000041000007945 */ /* 0x000ff00003800000 */
[----:B------:R-:W-:Y:S05]  /*155a0*/  @!P2 BRA `(.L_x_1602) ;  /* 0x0000000000fca947 */ /* 0x000fea0003800000 */
[----:B------:R-:W-:Y:S01]  /*155b0*/  UIADD3 UR14, UP0, UR46, 0x270, URZ ;  /* 0x000002702e0e7890 */ /* 0x000fe2000ff1e03f */
[----:B-12---:R-:W-:Y:S01]  /*155c0*/  IMAD.MOV.U32 R5, RZ, RZ, 0x2000 ;  /* 0x00002000ff057424 */ /* 0x006fe200078e00ff */
[----:B------:R-:W-:Y:S02]  /*155d0*/  UIADD3 UR16, UR38, 0x20400, URZ ;  /* 0x0002040026107890 */ /* 0x000fe4000fffe03f */
[----:B------:R-:W-:Y:S01]  /*155e0*/  UIADD3.X UR15, URZ, UR47, URZ, UP0, !UPT ;  /* 0x0000002f3f0f7290 */ /* 0x000fe200087fe43f */
[----:B------:R1:W-:Y:S01]  /*155f0*/  SYNCS.ARRIVE.TRANS64 RZ, [UR38+0x38800], R5 ;  /* 0x03880005ffff79a7 */ /* 0x0003e20008000026 */
[----:B------:R-:W-:Y:S02]  /*15600*/  UIADD3 UR4, UP0, UR46, 0x770, URZ ;  /* 0x000007702e047890 */ /* 0x000fe4000ff1e03f */
[----:B------:R-:W-:Y:S02]  /*15610*/  UIADD3 UR17, UR38, 0x38800, URZ ;  /* 0x0003880026117890 */ /* 0x000fe4000fffe03f */
[----:B------:R-:W-:-:S02]  /*15620*/  UIADD3 UR8, UR38, 0x26400, URZ ;  /* 0x0002640026087890 */ /* 0x000fc4000fffe03f */
[----:B------:R-:W-:Y:S01]  /*15630*/  UIADD3 UR9, UR38, 0x38810, URZ ;  /* 0x0003881026097890 */ /* 0x000fe2000fffe03f */
[----:B-1----:R-:W-:Y:S01]  /*15640*/  IMAD.MOV.U32 R5, RZ, RZ, 0x10000 ;  /* 0x00010000ff057424 */ /* 0x002fe200078e00ff */
[----:B------:R-:W-:Y:S02]  /*15650*/  UIADD3.X UR5, URZ, UR47, URZ, UP0, !UPT ;  /* 0x0000002f3f057290 */ /* 0x000fe400087fe43f */
[----:B------:R-:W-:Y:S01]  /*15660*/  UIADD3 UR24, UR38, 0x28400, URZ ;  /* 0x0002840026187890 */ /* 0x000fe2000fffe03f */
[----:B------:R-:W-:Y:S01]  /*15670*/  UMOV UR6, 0x0 ;  /* 0x0000000000067882 */ /* 0x000fe20000000000 */
[----:B------:R-:W-:Y:S01]  /*15680*/  UMOV UR7, 0x12f00000 ;  /* 0x12f0000000077882 */ /* 0x000fe20000000000 */
[----:B------:R-:W-:Y:S01]  /*15690*/  UMOV UR18, URZ ;  /* 0x0000003f00127c82 */ /* 0x000fe20008000000 */
[----:B------:R-:W-:Y:S01]  /*156a0*/  UMOV UR19, UR57 ;  /* 0x0000003900137c82 */ /* 0x000fe20008000000 */
[----:B------:R-:W-:Y:S01]  /*156b0*/  UMOV UR20, UR58 ;  /* 0x0000003a00147c82 */ /* 0x000fe20008000000 */
[----:B------:R-:W-:Y:S01]  /*156c0*/  UMOV UR21, UR59 ;  /* 0x0000003b00157c82 */ /* 0x000fe20008000000 */
[----:B------:R-:W-:Y:S01]  /*156d0*/  UMOV UR11, UR57 ;  /* 0x00000039000b7c82 */ /* 0x000fe20008000000 */
[----:B------:R1:W-:Y:S01]  /*156e0*/  UTMALDG.4D [UR16], [UR14], desc[UR6] ;  /* 0x000006100e0075b4 */ /* 0x0003e20008019000 */
[----:B------:R-:W-:Y:S01]  /*156f0*/  UMOV UR12, UR58 ;  /* 0x0000003a000c7c82 */ /* 0x000fe20008000000 */
[----:B------:R-:W-:Y:S01]  /*15700*/  UMOV UR13, UR59 ;  /* 0x0000003b000d7c82 */ /* 0x000fe20008000000 */
[----:B------:R-:W-:Y:S01]  /*15710*/  UMOV UR10, UR18 ;  /* 0x00000012000a7c82 */ /* 0x000fe20008000000 */
[----:B------:R3:W-:Y:S01]  /*15720*/  SYNCS.ARRIVE.TRANS64 RZ, [UR38+0x38810], R5 ;  /* 0x03881005ffff79a7 */ /* 0x0007e20008000026 */
[----:B------:R-:W-:Y:S01]  /*15730*/  UMOV UR26, 0x40 ;  /* 0x00000040001a7882 */ /* 0x000fe20000000000 */
[----:B------:R-:W-:Y:S01]  /*15740*/  UMOV UR27, UR57 ;  /* 0x00000039001b7c82 */ /* 0x000fe20008000000 */
[----:B------:R-:W-:Y:S01]  /*15750*/  UMOV UR28, UR58 ;  /* 0x0000003a001c7c82 */ /* 0x000fe20008000000 */
[----:B------:R-:W-:Y:S01]  /*15760*/  UMOV UR29, UR59 ;  /* 0x0000003b001d7c82 */ /* 0x000fe20008000000 */
[----:B------:R-:W-:Y:S01]  /*15770*/  UIADD3 UR48, UR38, 0x2a400, URZ ;  /* 0x0002a40026307890 */ /* 0x000fe2000fffe03f */
[----:B------:R2:W-:Y:S01]  /*15780*/  UTMALDG.4D [UR8], [UR4], desc[UR6] ;  /* 0x00000608040075b4 */ /* 0x0005e20008019000 */
[----:B------:R-:W-:Y:S01]  /*15790*/  UMOV UR25, UR9 ;  /* 0x0000000900197c82 */ /* 0x000fe20008000000 */
[----:B------:R-:W-:-:S02]  /*157a0*/  UIADD3 UR40, UR38, 0x2c400, URZ ;  /* 0x0002c40026287890 */ /* 0x000fc4000fffe03f */
[----:B------:R-:W-:Y:S01]  /*157b0*/  UIADD3 UR32, UR38, 0x2e400, URZ ;  /* 0x0002e40026207890 */ /* 0x000fe2000fffe03f */
[----:B------:R-:W-:Y:S01]  /*157c0*/  UMOV UR50, 0x80 ;  /* 0x0000008000327882 */ /* 0x000fe20000000000 */
[----:B------:R-:W-:Y:S01]  /*157d0*/  UMOV UR51, UR57 ;  /* 0x0000003900337c82 */ /* 0x000fe20008000000 */
[----:B------:R4:W-:Y:S01]  /*157e0*/  UTMALDG.4D [UR24], [UR4], desc[UR6] ;  /* 0x00000618040075b4 */ /* 0x0009e20008019000 */
[----:B------:R-:W-:Y:S01]  /*157f0*/  UMOV UR52, UR58 ;  /* 0x0000003a00347c82 */ /* 0x000fe20008000000 */
[----:B------:R-:W-:Y:S01]  /*15800*/  UMOV UR53, UR59 ;  /* 0x0000003b00357c82 */ /* 0x000fe20008000000 */
[----:B------:R-:W-:Y:S01]  /*15810*/  UMOV UR49, UR9 ;  /* 0x0000000900317c82 */ /* 0x000fe20008000000 */
[----:B------:R-:W-:Y:S01]  /*15820*/  UMOV UR42, 0xc0 ;  /* 0x000000c0002a7882 */ /* 0x000fe20000000000 */
[----:B------:R-:W-:Y:S01]  /*15830*/  UMOV UR43, UR57 ;  /* 0x00000039002b7c82 */ /* 0x000fe20008000000 */
[----:B------:R-:W-:Y:S01]  /*15840*/  UMOV UR44, UR58 ;  /* 0x0000003a002c7c82 */ /* 0x000fe20008000000 */
[----:B------:R-:W-:Y:S01]  /*15850*/  UMOV UR45, UR59 ;  /* 0x0000003b002d7c82 */ /* 0x000fe20008000000 */
[----:B-1----:R-:W-:Y:S01]  /*15860*/  UIADD3 UR16, UR38, 0x32400, URZ ;  /* 0x0003240026107890 */ /* 0x002fe2000fffe03f */
[----:B------:R3:W-:Y:S01]  /*15870*/  UTMALDG.4D [UR48], [UR4], desc[UR6] ;  /* 0x00000630040075b4 */ /* 0x0007e20008019000 */
[----:B------:R-:W-:Y:S01]  /*15880*/  UMOV UR41, UR9 ;  /* 0x0000000900297c82 */ /* 0x000fe20008000000 */
[----:B------:R-:W-:Y:S01]  /*15890*/  UMOV UR34, 0x100 ;  /* 0x0000010000227882 */ /* 0x000fe20000000000 */
[----:B------:R-:W-:Y:S01]  /*158a0*/  UMOV UR35, UR57 ;  /* 0x0000003900237c82 */ /* 0x000fe20008000000 */
[----:B------:R-:W-:Y:S01]  /*158b0*/  UMOV UR36, UR58 ;  /* 0x0000003a00247c82 */ /* 0x000fe20008000000 */
[----:B------:R-:W-:Y:S01]  /*158c0*/  UMOV UR37, UR59 ;  /* 0x0000003b00257c82 */ /* 0x000fe20008000000 */
[----:B------:R-:W-:Y:S01]  /*158d0*/  UMOV UR33, UR9 ;  /* 0x0000000900217c82 */ /* 0x000fe20008000000 */
[----:B------:R-:W-:Y:S01]  /*158e0*/  UMOV UR18, 0x180 ;  /* 0x0000018000127882 */ /* 0x000fe20000000000 */
[----:B------:R3:W-:Y:S01]  /*158f0*/  UTMALDG.4D [UR40], [UR4], desc[UR6] ;  /* 0x00000628040075b4 */ /* 0x0007e20008019000 */
[----:B--2---:R-:W-:Y:S01]  /*15900*/  UIADD3 UR8, UR38, 0x34400, URZ ;  /* 0x0003440026087890 */ /* 0x004fe2000fffe03f */
[----:B------:R-:W-:Y:S01]  /*15910*/  UMOV UR17, UR9 ;  /* 0x0000000900117c82 */ /* 0x000fe20008000000 */
[----:B------:R-:W-:Y:S01]  /*15920*/  UMOV UR10, 0x1c0 ;  /* 0x000001c0000a7882 */ /* 0x000fe20000000000 */
[----:B------:R3:W-:Y:S01]  /*15930*/  UTMALDG.4D [UR32], [UR4], desc[UR6] ;  /* 0x00000620040075b4 */ /* 0x0007e20008019000 */
[----:B----4-:R-:W-:Y:S01]  /*15940*/  UIADD3 UR24, UR38, 0x30400, URZ ;  /* 0x0003040026187890 */ /* 0x010fe2000fffe03f */
[----:B------:R-:W-:-:S08]  /*15950*/  UMOV UR26, 0x140 ;  /* 0x00000140001a7882 */ /* 0x000fd00000000000 */
[----:B------:R3:W-:Y:S01]  /*15960*/  UTMALDG.4D [UR24], [UR4], desc[UR6] ;  /* 0x00000618040075b4 */ /* 0x0007e20008019000 */
[----:B------:R3:W-:Y:S01]  /*15970*/  UTMALDG.4D [UR16], [UR4], desc[UR6] ;  /* 0x00000610040075b4 */ /* 0x0007e20008019000 */
[----:B------:R3:W-:Y:S02]  /*15980*/  UTMALDG.4D [UR8], [UR4], desc[UR6] ;  /* 0x00000608040075b4 */ /* 0x0007e40008019000 */
[----:B---3--:R-:W-:Y:S01]  /*15990*/  NOP ;  /* 0x0000000000007918 */ /* 0x008fe20000000000 */
.L_x_1602:
[----:B------:R-:W-:Y:S05]  /*159a0*/  BSYNC B0 ;  /* 0x0000000000007941 */ /* 0x000fea0003800000 */
.L_x_1601:
[----:B------:R-:W-:-:S04]  /*159b0*/  UIADD3 UR61, UR61, 0x1, URZ ;  /* 0x000000013d3d7890 */ /* 0x000fc8000fffe03f */
[----:B------:R-:W-:-:S04]  /*159c0*/  ULEA.HI UR4, UR61, UR61, URZ, 0x1 ;  /* 0x0000003d3d047291 */ /* 0x000fc8000f8f083f */
[----:B------:R-:W-:-:S04]  /*159d0*/  ULOP3.LUT UR4, UR4, 0xfffffffe, URZ, 0xc0, !UPT ;  /* 0xfffffffe04047892 */ /* 0x000fc8000f8ec03f */
[----:B------:R-:W-:-:S06]  /*159e0*/  UIADD3 UR4, UR61, -UR4, URZ ;  /* 0x800000043d047290 */ /* 0x000fcc000fffe03f */
[----:B-12---:R-:W-:-:S05]  /*159f0*/  IMAD.U32 R5, RZ, RZ, UR4 ;  /* 0x00000004ff057e24 */ /* 0x006fca000f8e00ff */
[----:B------:R-:W-:-:S04]  /*15a00*/  SHF.L.U32 R5, R5, 0x1f, RZ ;  /* 0x0000001f05057819 */ /* 0x000fc800000006ff */
[----:B------:R-:W1:Y:S02]  /*15a10*/  SYNCS.PHASECHK.TRANS64.TRYWAIT P2, [UR38+0x38820], R5 ;  /* 0x03882005ff0075a7 */ /* 0x000e640008040166 */
[----:B-1----:R-:W-:Y:S05]  /*15a20*/  @!P2 BRA `(.L_x_1603) ;  /* 0x000000240068a947 */ /* 0x002fea0003800000 */
.L_x_1654:
        /* <DEDUP_REMOVED lines=10> */
.L_x_1655:
[----:B------:R-:W-:Y:S05]  /*15ad0*/  @P3 BRA `(.L_x_1607) ;  /* 0x0000000000143947 */ /* 0x000fea0003800000 */
[----:B------:R-:W-:Y:S01]  /*15ae0*/  ISETP.NE.AND P2, PT, R19, RZ, PT ;  /* 0x000000ff1300720c */ /* 0x000fe20003f45270 */
[----:B-1----:R-:W-:-:S04]  /*15af0*/  IMAD.MOV.U32 R8, RZ, RZ, 0x10000 ;  /* 0x00010000ff087424 */ /* 0x002fc800078e00ff */
[----:B------:R2:W-:Y:S08]  /*15b00*/  SYNCS.ARRIVE.TRANS64 RZ, [R5+URZ+0x38850], R8 ;  /* 0x0388500805ff79a7 */ /* 0x0005f0000800003f */
[----:B------:R-:W-:Y:S05]  /*15b10*/  @!P2 BRA `(.L_x_1607) ;  /* 0x000000000004a947 */ /* 0x000fea0003800000 */
[----:B------:R-:W-:Y:S01]  /*15b20*/  BPT.TRAP 0x1 ;  /* 0x000000040000795c */ /* 0x000fe20000300000 */
.L_x_1607:
        /* <DEDUP_REMOVED lines=26> */
[----:B------:R3:W-:Y:S02]  /*15cd0*/  UTMALDG.4D [UR8], [UR14], desc[UR6] ;  /* 0x000006080e0075b4 */ /* 0x0007e40008019000 */
[----:B---3--:R-:W-:Y:S01]  /*15ce0*/  UMOV UR8, UR18 ;  /* 0x0000001200087c82 */ /* 0x008fe20008000000 */
[----:B------:R-:W-:Y:S01]  /*15cf0*/  UMOV UR10, UR21 ;  /* 0x00000015000a7c82 */ /* 0x000fe20008000000 */
[----:B------:R-:W-:Y:S01]  /*15d00*/  UIADD3 UR18, UR16, 0xa400, URZ ;  /* 0x0000a40010127890 */ /* 0x000fe2000fffe03f */
[----:B------:R3:W-:Y:S02]  /*15d10*/  UTMALDG.4D [UR8], [UR14], desc[UR6] ;  /* 0x000006080e0075b4 */ /* 0x0007e40008019000 */
[----:B---3--:R-:W-:Y:S01]  /*15d20*/  UMOV UR8, UR19 ;  /* 0x0000001300087c82 */ /* 0x008fe20008000000 */
[----:B------:R-:W-:Y:S01]  /*15d30*/  UMOV UR10, UR22 ;  /* 0x00000016000a7c82 */ /* 0x000fe20008000000 */
[----:B------:R-:W-:Y:S01]  /*15d40*/  UIADD3 UR19, UR16, 0xc400, URZ ;  /* 0x0000c40010137890 */ /* 0x000fe2000fffe03f */
[----:B------:R3:W-:Y:S01]  /*15d50*/  UTMALDG.4D [UR8], [UR14], desc[UR6] ;  /* 0x000006080e0075b4 */ /* 0x0007e20008019000 */
[----:B------:R-:W-:Y:S01]  /*15d60*/  UIADD3 UR16, UR16, 0xe400, URZ ;  /* 0x0000e40010107890 */ /* 0x000fe2000fffe03f */
[----:B---3--:R-:W-:Y:S01]  /*15d70*/  UMOV UR8, UR17 ;  /* 0x0000001100087c82 */ /* 0x008fe20008000000 */
[----:B------:R-:W-:Y:S01]  /*15d80*/  UMOV UR10, UR23 ;  /* 0x00000017000a7c82 */ /* 0x000fe20008000000 */
[----:B------:R-:W-:Y:S01]  /*15d90*/  UMOV UR17, 0x180 ;  /* 0x0000018000117882 */ /* 0x000fe20000000000 */
[----:B------:R3:W-:Y:S02]  /*15da0*/  UTMALDG.4D [UR8], [UR14], desc[UR6] ;  /* 0x000006080e0075b4 */ /* 0x0007e40008019000 */
[----:B---3--:R-:W-:Y:S01]  /*15db0*/  UMOV UR8, UR18 ;  /* 0x0000001200087c82 */ /* 0x008fe20008000000 */
[----:B------:R-:W-:-:S02]  /*15dc0*/  UMOV UR10, UR24 ;  /* 0x00000018000a7c82 */ /* 0x000fc40008000000 */
[----:B------:R3:W-:Y:S02]  /*15dd0*/  UTMALDG.4D [UR8], [UR14], desc[UR6] ;  /* 0x000006080e0075b4 */ /* 0x0007e40008019000 */
[----:B---3--:R-:W-:Y:S01]  /*15de0*/  UMOV UR8, UR19 ;  /* 0x0000001300087c82 */ /* 0x008fe20008000000 */
[----:B------:R-:W-:Y:S01]  /*15df0*/  UMOV UR10, UR17 ;  /* 0x00000011000a7c82 */ /* 0x000fe20008000000 */
[----:B------:R-:W-:Y:S01]  /*15e00*/  UMOV UR17, 0x1c0 ;  /* 0x000001c000117882 */ /* 0x000fe20000000000 */
[----:B------:R3:W-:Y:S02]  /*15e10*/  UTMALDG.4D [UR8], [UR14], desc[UR6] ;  /* 0x000006080e0075b4 */ /* 0x0007e40008019000 */
[----:B---3--:R-:W-:Y:S01]  /*15e20*/  UMOV UR8, UR16 ;  /* 0x0000001000087c82 */ /* 0x008fe20008000000 */
[----:B------:R-:W-:Y:S02]  /*15e30*/  UMOV UR10, UR17 ;  /* 0x00000011000a7c82 */ /* 0x000fe40008000000 */
[----:B------:R3:W-:Y:S02]  /*15e40*/  UTMALDG.4D [UR8], [UR14], desc[UR6] ;  /* 0x000006080e0075b4 */ /* 0x0007e40008019000 */
[----:B---3--:R-:W-:Y:S01]  /*15e50*/  NOP ;  /* 0x0000000000007918 */ /* 0x008fe20000000000 */
.L_x_1605:
[----:B------:R-:W-:Y:S05]  /*15e60*/  BSYNC B0 ;  /* 0x0000000000007941 */ /* 0x000fea0003800000 */
.L_x_1604:
[----:B------:R-:W-:-:S04]  /*15e70*/  UIADD3 UR6, UR60, -0x2, URZ ;  /* 0xfffffffe3c067890 */ /* 0x000fc8000fffe03f */
[----:B------:R-:W-:-:S06]  /*15e80*/  UISETP.GE.AND UP0, UPT, UR6, UR39, UPT ;  /* 0x000000270600728c */ /* 0x000fcc000bf06270 */
[----:B------:R-:W-:-:S13]  /*15e90*/  PLOP3.LUT P2, PT, PT, PT, UP0, 0x80, 0x0 ;  /* 0x000000000000781c */ /* 0x000fda0003f4f008 */
[----:B------:R-:W-:Y:S05]  /*15ea0*/  @!P2 BRA `(.L_x_1608) ;  /* 0x0000001400a4a947 */ /* 0x000fea0003800000 */
[----:B------:R-:W-:Y:S02]  /*15eb0*/  LOP3.LUT R9, RZ, UR39, RZ, 0x33, !PT ;  /* 0x00000027ff097c12 */ /* 0x000fe4000f8e33ff */
[----:B-12---:R-:W-:-:S04]  /*15ec0*/  IADD3 R8, RZ, -UR60, RZ ;  /* 0x8000003cff087c10 */ /* 0x006fc8000fffe0ff */
[----:B------:R-:W-:Y:S01]  /*15ed0*/  VIADDMNMX R9, R8, 0x1, R9, !PT ;  /* 0x0000000108097846 */ /* 0x000fe20007800109 */
[----:B------:R-:W-:-:S04]  /*15ee0*/  IMAD.U32 R8, RZ, RZ, UR6 ;  /* 0x00000006ff087e24 */ /* 0x000fc8000f8e00ff */
        /* <DEDUP_REMOVED lines=25> */
[----:B------:R-:W-:-:S04]  /*16080*/  LEA R2, P2, R4, R2, 0x2 ;  /* 0x0000000204027211 */ /* 0x000fc800078410ff */
[----:B------:R-:W-:-:S05]  /*16090*/  LEA.HI.X R3, R4, R3, R12, 0x2, P2 ;  /* 0x0000000304037211 */ /* 0x000fca00010f140c */
[----:B------:R1:W5:Y:S01]  /*160a0*/  LDG.E R4, desc[UR54][R2.64] ;  /* 0x0000003602047981 */ /* 0x000362000c1e1900 */
[----:B------:R-:W-:-:S05]  /*160b0*/  IADD3 R5, -R10, RZ, RZ ;  /* 0x000000ff0a057210 */ /* 0x000fca0007ffe1ff */
[----:B------:R-:W-:-:S07]  /*160c0*/  IMAD R8, R11, R5, R8 ;  /* 0x000000050b087224 */ /* 0x000fce00078e0208 */
.L_x_1612:
[----:B-1----:R-:W-:Y:S01]  /*160d0*/  LEA R2, R16, UR38, 0x3 ;  /* 0x0000002610027c11 */ /* 0x002fe2000f8e18ff */
[----:B------:R-:W1:Y:S01]  /*160e0*/  S2R R5, SR_TID.X ;  /* 0x0000000000057919 */ /* 0x000e620000002100 */
[----:B------:R-:W-:-:S04]  /*160f0*/  SHF.L.U32 R3, R17, 0x1f, RZ ;  /* 0x0000001f11037819 */ /* 0x000fc800000006ff */
[----:B------:R-:W2:Y:S01]  /*16100*/  SYNCS.PHASECHK.TRANS64.TRYWAIT P3, [R2+URZ+0x38840], R3 ;  /* 0x03884003020075a7 */ /* 0x000ea2000806017f */
[----:B-1----:R-:W-:-:S04]  /*16110*/  LOP3.LUT R5, R5, 0x7f, RZ, 0xc0, !PT ;  /* 0x0000007f05057812 */ /* 0x002fc800078ec0ff */
[----:B------:R-:W-:Y:S01]  /*16120*/  ISETP.NE.AND P2, PT, R5, RZ, PT ;  /* 0x000000ff0500720c */ /* 0x000fe20003f45270 */
[----:B--2---:R-:W-:-:S12]  /*16130*/  @!P3 BRA `(.L_x_1613) ;  /* 0x0000001c00d0b947 */ /* 0x004fd80003800000 */
.L_x_1656:
[----:B------:R-:W-:Y:S05]  /*16140*/  @P2 BRA `(.L_x_1614) ;  /* 0x0000000000142947 */ /* 0x000fea0003800000 */
[----:B------:R-:W-:Y:S01]  /*16150*/  ISETP.NE.AND P3, PT, R19, RZ, PT ;  /* 0x000000ff1300720c */ /* 0x000fe20003f65270 */
[----:B------:R-:W-:-:S04]  /*16160*/  IMAD.MOV.U32 R5, RZ, RZ, 0x2000 ;  /* 0x00002000ff057424 */ /* 0x000fc800078e00ff */
[----:B------:R2:W-:Y:S08]  /*16170*/  SYNCS.ARRIVE.TRANS64 RZ, [R2+URZ+0x38830], R5 ;  /* 0x0388300502ff79a7 */ /* 0x0005f0000800003f */
[----:B------:R-:W-:Y:S05]  /*16180*/  @!P3 BRA `(.L_x_1614) ;  /* 0x000000000004b947 */ /* 0x000fea0003800000 */
[----:B------:R-:W-:Y:S01]  /*16190*/  BPT.TRAP 0x1 ;  /* 0x000000040000795c */ /* 0x000fe20000300000 */
.L_x_1614:
        /* <DEDUP_REMOVED lines=17> */
.L_x_1657:
[----:B------:R-:W-:Y:S05]  /*162b0*/  @P2 BRA `(.L_x_1616) ;  /* 0x0000000000142947 */ /* 0x000fea0003800000 */
[----:B------:R-:W-:Y:S01]  /*162c0*/  ISETP.NE.AND P2, PT, R19, RZ, PT ;  /* 0x000000ff1300720c */ /* 0x000fe20003f45270 */
[----:B-1-3--:R-:W-:-:S04]  /*162d0*/  IMAD.MOV.U32 R3, RZ, RZ, 0x10000 ;  /* 0x00010000ff037424 */ /* 0x00afc800078e00ff */
[----:B------:R4:W-:Y:S08]  /*162e0*/  SYNCS.ARRIVE.TRANS64 RZ, [R2+URZ+0x38850], R3 ;  /* 0x0388500302ff79a7 */ /* 0x0009f0000800003f */
[----:B------:R-:W-:Y:S05]  /*162f0*/  @!P2 BRA `(.L_x_1616) ;  /* 0x000000000004a947 */ /* 0x000fea0003800000 */
[----:B------:R-:W-:Y:S01]  /*16300*/  BPT.TRAP 0x1 ;  /* 0x000000040000795c */ /* 0x000fe20000300000 */
.L_x_1616:
        /* <DEDUP_REMOVED lines=50> */
.L_x_1611:
[----:B------:R-:W-:Y:S05]  /*16630*/  BSYNC B0 ;  /* 0x0000000000007941 */ /* 0x000fea0003800000 */
.L_x_1610:
[----:B------:R-:W-:-:S06]  /*16640*/  UIADD3 UR6, UR60, -0x3, URZ ;  /* 0xfffffffd3c067890 */ /* 0x000fcc000fffe03f */
[----:B------:R-:W-:-:S07]  /*16650*/  IMAD.U32 R8, RZ, RZ, UR6 ;  /* 0x00000006ff087e24 */ /* 0x000fce000f8e00ff */
.L_x_1609:
[----:B------:R-:W-:Y:S01]  /*16660*/  ULOP3.LUT UR6, URZ, UR60, URZ, 0x33, !UPT ;  /* 0x0000003c3f067292 */ /* 0x000fe2000f8e333f */
[----:B------:R-:W-:Y:S01]  /*16670*/  VIADD R9, R9, 0xfffffffe ;  /* 0xfffffffe09097836 */ /* 0x000fe20000000000 */
[----:B------:R-:W-:Y:S04]  /*16680*/  BSSY B0, `(.L_x_1608) ;  /* 0x00000eb000007945 */ /* 0x000fe80003800000 */
[----:B------:R-:W-:-:S13]  /*16690*/  ISETP.NE.AND P2, PT, R9, UR6, PT ;  /* 0x0000000609007c0c */ /* 0x000fda000bf45270 */
[----:B------:R-:W-:Y:S05]  /*166a0*/  @!P2 BRA `(.L_x_1617) ;  /* 0x0000000c00a0a947 */ /* 0x000fea0003800000 */
.L_x_1632:
        /* <DEDUP_REMOVED lines=23> */
[----:B--2---:R-:W-:-:S04]  /*16820*/  LEA R4, P2, R2, R4, 0x2 ;  /* 0x0000000402047211 */ /* 0x004fc800078410ff */
[----:B------:R-:W-:-:S05]  /*16830*/  LEA.HI.X R5, R2, R5, R3, 0x2, P2 ;  /* 0x0000000502057211 */ /* 0x000fca00010f1403 */
[----:B------:R1:W5:Y:S01]  /*16840*/  LDG.E R4, desc[UR54][R4.64] ;  /* 0x0000003604047981 */ /* 0x000362000c1e1900 */
[----:B------:R-:W-:-:S04]  /*16850*/  IMAD.MOV R3, RZ, RZ, -R11 ;  /* 0x000000ffff037224 */ /* 0x000fc800078e0a0b */
[----:B------:R-:W-:-:S07]  /*16860*/  IMAD R10, R10, R3, R8 ;  /* 0x000000030a0a7224 */ /* 0x000fce00078e0208 */
.L_x_1620:
[----:B------:R-:W-:Y:S01]  /*16870*/  LEA R3, R9, UR38, 0x3 ;  /* 0x0000002609037c11 */ /* 0x000fe2000f8e18ff */
[----:B-1----:R-:W1:Y:S01]  /*16880*/  S2R R5, SR_TID.X ;  /* 0x0000000000057919 */ /* 0x002e620000002100 */
[----:B------:R-:W-:-:S04]  /*16890*/  SHF.L.U32 R2, R17, 0x1f, RZ ;  /* 0x0000001f11027819 */ /* 0x000fc800000006ff */
[----:B------:R-:W2:Y:S01]  /*168a0*/  SYNCS.PHASECHK.TRANS64.TRYWAIT P3, [R3+URZ+0x38840], R2 ;  /* 0x03884002030075a7 */ /* 0x000ea2000806017f */
[----:B-1----:R-:W-:-:S04]  /*168b0*/  LOP3.LUT R5, R5, 0x7f, RZ, 0xc0, !PT ;  /* 0x0000007f05057812 */ /* 0x002fc800078ec0ff */
[----:B------:R-:W-:Y:S01]  /*168c0*/  ISETP.NE.AND P2, PT, R5, RZ, PT ;  /* 0x000000ff0500720c */ /* 0x000fe20003f45270 */
[----:B--2---:R-:W-:-:S12]  /*168d0*/  @!P3 BRA `(.L_x_1621) ;  /* 0x000000180010b947 */ /* 0x004fd80003800000 */
.L_x_1658:
[----:B------:R-:W-:Y:S05]  /*168e0*/  @P2 BRA `(.L_x_1622) ;  /* 0x0000000000142947 */ /* 0x000fea0003800000 */
[----:B------:R-:W-:Y:S01]  /*168f0*/  ISETP.NE.AND P3, PT, R19, RZ, PT ;  /* 0x000000ff1300720c */ /* 0x000fe20003f65270 */
[----:B------:R-:W-:-:S04]  /*16900*/  IMAD.MOV.U32 R12, RZ, RZ, 0x2000 ;  /* 0x00002000ff0c7424 */ /* 0x000fc800078e00ff */
[----:B------:R2:W-:Y:S08]  /*16910*/  SYNCS.ARRIVE.TRANS64 RZ, [R3+URZ+0x38830], R12 ;  /* 0x0388300c03ff79a7 */ /* 0x0005f0000800003f */
[----:B------:R-:W-:Y:S05]  /*16920*/  @!P3 BRA `(.L_x_1622) ;  /* 0x000000000004b947 */ /* 0x000fea0003800000 */
[----:B------:R-:W-:Y:S01]  /*16930*/  BPT.TRAP 0x1 ;  /* 0x000000040000795c */ /* 0x000fe20000300000 */
.L_x_1622:
        /* <DEDUP_REMOVED lines=17> */
.L_x_1659:
[----:B------:R-:W-:Y:S05]  /*16a50*/  @P2 BRA `(.L_x_1624) ;  /* 0x0000000000142947 */ /* 0x000fea0003800000 */
[----:B------:R-:W-:Y:S02]  /*16a60*/  ISETP.NE.AND P2, PT, R19, RZ, PT ;  /* 0x000000ff1300720c */ /* 0x000fe40003f45270 */
[----:B-1-3--:R-:W-:-:S04]  /*16a70*/  MOV R2, 0x10000 ;  /* 0x0001000000027802 */ /* 0x00afc80000000f00 */
[----:B------:R4:W-:Y:S07]  /*16a80*/  SYNCS.ARRIVE.TRANS64 RZ, [R3+URZ+0x38850], R2 ;  /* 0x0388500203ff79a7 */ /* 0x0009ee000800003f */
[----:B------:R-:W-:Y:S05]  /*16a90*/  @!P2 BRA `(.L_x_1624) ;  /* 0x000000000004a947 */ /* 0x000fea0003800000 */
[----:B------:R-:W-:Y:S01]  /*16aa0*/  BPT.TRAP 0x1 ;  /* 0x000000040000795c */ /* 0x000fe20000300000 */
.L_x_1624:
        /* <DEDUP_REMOVED lines=50> */
.L_x_1619:
[----:B------:R-:W-:Y:S05]  /*16dd0*/  BSYNC B1 ;  /* 0x0000000000017941 */ /* 0x000fea0003800000 */
.L_x_1618:
[----:B------:R-:W-:Y:S01]  /*16de0*/  VIADD R9, R9, 0x1 ;  /* 0x0000000109097836 */ /* 0x000fe20000000000 */
[----:B------:R-:W-:Y:S04]  /*16df0*/  BSSY B1, `(.L_x_1625) ;  /* 0x0000070000017945 */ /* 0x000fe80003800000 */
[----:B------:R-:W-:-:S04]  /*16e00*/  ISETP.NE.AND P2, PT, R9, 0x2, PT ;  /* 0x000000020900780c */ /* 0x000fc80003f45270 */
[----:B---34-:R-:W-:Y:S02]  /*16e10*/  SEL R2, RZ, 0x1, P2 ;  /* 0x00000001ff027807 */ /* 0x018fe40001000000 */
[----:B------:R-:W-:Y:S01]  /*16e20*/  SEL R16, R9, RZ, P2 ;  /* 0x000000ff09107207 */ /* 0x000fe20001000000 */
[----:B------:R-:W-:Y:S01]  /*16e30*/  VIADD R9, R8, 0xffffffff ;  /* 0xffffffff08097836 */ /* 0x000fe20000000000 */
[----:B------:R-:W-:Y:S01]  /*16e40*/  LOP3.LUT R17, R17, R2, RZ, 0x3c, !PT ;  /* 0x0000000211117212 */ /* 0x000fe200078e3cff */
[----:B------:R-:W-:Y:S06]  /*16e50*/  @!P6 BRA `(.L_x_1626) ;  /* 0x0000000400a4e947 */ /* 0x000fec0003800000 */
[----:B------:R-:W-:Y:S01]  /*16e60*/  IMAD.MOV.U32 R10, RZ, RZ, R9 ;  /* 0x000000ffff0a7224 */ /* 0x000fe200078e0009 */
[----:B------:R-:W-:Y:S06]  /*16e70*/  @!P0 BRA `(.L_x_1627) ;  /* 0x0000000000448947 */ /* 0x000fec0003800000 */
[----:B------:R-:W1:Y:S02]  /*16e80*/  LDC R11, c[0x0][0x41c] ;  /* 0x00010700ff0b7b82 */ /* 0x000e640000000800 */
[----:B-1----:R-:W-:-:S13]  /*16e90*/  ISETP.NE.AND P2, PT, R11, 0x1, PT ;  /* 0x000000010b00780c */ /* 0x002fda0003f45270 */
[----:B--2---:R-:W1:Y:S02]  /*16ea0*/  @P2 LDC.64 R2, c[0x0][0x420] ;  /* 0x00010800ff022b82 */ /* 0x004e640000000a00 */
[----:B-1----:R-:W-:-:S04]  /*16eb0*/  @P2 IMAD.HI.U32 R4, R10, R2, RZ ;  /* 0x000000020a042227 */ /* 0x002fc800078e00ff */
[----:B------:R-:W-:Y:S01]  /*16ec0*/  IMAD.MOV.U32 R2, RZ, RZ, R10 ;  /* 0x000000ffff027224 */ /* 0x000fe200078e000a */
[----:B------:R-:W-:Y:S02]  /*16ed0*/  @P2 SHF.R.U32.HI R2, RZ, R3, R4 ;  /* 0x00000003ff022219 */ /* 0x000fe40000011604 */
[----:B------:R-:W1:Y:S03]  /*16ee0*/  LDC.64 R4, c[0x0][0x3f8] ;  /* 0x0000fe00ff047b82 */ /* 0x000e660000000a00 */
[----:B------:R-:W-:-:S04]  /*16ef0*/  IMAD.MOV R3, RZ, RZ, -R2 ;  /* 0x000000ffff037224 */ /* 0x000fc800078e0a02 */
        /* <DEDUP_REMOVED lines=9> */
.L_x_1627:
[----:B------:R-:W-:Y:S01]  /*16f90*/  LEA R2, R16, UR38, 0x3 ;  /* 0x0000002610027c11 */ /* 0x000fe2000f8e18ff */
[----:B-1----:R-:W1:Y:S01]  /*16fa0*/  S2R R5, SR_TID.X ;  /* 0x0000000000057919 */ /* 0x002e620000002100 */
[----:B--2---:R-:W-:-:S04]  /*16fb0*/  SHF.L.U32 R3, R17, 0x1f, RZ ;  /* 0x0000001f11037819 */ /* 0x004fc800000006ff */
[----:B------:R-:W2:Y:S01]  /*16fc0*/  SYNCS.PHASECHK.TRANS64.TRYWAIT P3, [R2+URZ+0x38840], R3 ;  /* 0x03884003020075a7 */ /* 0x000ea2000806017f */
[----:B-1----:R-:W-:-:S04]  /*16fd0*/  LOP3.LUT R5, R5, 0x7f, RZ, 0xc0, !PT ;  /* 0x0000007f05057812 */ /* 0x002fc800078ec0ff */
[----:B------:R-:W-:Y:S01]  /*16fe0*/  ISETP.NE.AND P2, PT, R5, RZ, PT ;  /* 0x000000ff0500720c */ /* 0x000fe20003f45270 */
[----:B--2---:R-:W-:-:S12]  /*16ff0*/  @!P3 BRA `(.L_x_1628) ;  /* 0x000000100070b947 */ /* 0x004fd80003800000 */
.L_x_1660:
[----:B------:R-:W-:Y:S05]  /*17000*/  @P2 BRA `(.L_x_1629) ;  /* 0x0000000000142947 */ /* 0x000fea0003800000 */
[----:B------:R-:W-:Y:S02]  /*17010*/  ISETP.NE.AND P3, PT, R19, RZ, PT ;  /* 0x000000ff1300720c */ /* 0x000fe40003f65270 */
[----:B------:R-:W-:-:S04]  /*17020*/  MOV R5, 0x2000 ;  /* 0x0000200000057802 */ /* 0x000fc80000000f00 */
[----:B------:R2:W-:Y:S07]  /*17030*/  SYNCS.ARRIVE.TRANS64 RZ, [R2+URZ+0x38830], R5 ;  /* 0x0388300502ff79a7 */ /* 0x0005ee000800003f */
[----:B------:R-:W-:Y:S05]  /*17040*/  @!P3 BRA `(.L_x_1629) ;  /* 0x000000000004b947 */ /* 0x000fea0003800000 */
[----:B------:R-:W-:Y:S01]  /*17050*/  BPT.TRAP 0x1 ;  /* 0x000000040000795c */ /* 0x000fe20000300000 */
.L_x_1629:
        /* <DEDUP_REMOVED lines=17> */
.L_x_1661:
[----:B------:R-:W-:Y:S05]  /*17170*/  @P2 BRA `(.L_x_1631) ;  /* 0x0000000000142947 */ /* 0x000fea0003800000 */
[----:B------:R-:W-:Y:S01]  /*17180*/  ISETP.NE.AND P2, PT, R19, RZ, PT ;  /* 0x000000ff1300720c */ /* 0x000fe20003f45270 */
[----:B-12---:R-:W-:-:S04]  /*17190*/  IMAD.MOV.U32 R3, RZ, RZ, 0x10000 ;  /* 0x00010000ff037424 */ /* 0x006fc800078e00ff */
[----:B------:R3:W-:Y:S08]  /*171a0*/  SYNCS.ARRIVE.TRANS64 RZ, [R2+URZ+0x38850], R3 ;  /* 0x0388500302ff79a7 */ /* 0x0007f0000800003f */
[----:B------:R-:W-:Y:S05]  /*171b0*/  @!P2 BRA `(.L_x_1631) ;  /* 0x000000000004a947 */ /* 0x000fea0003800000 */
[----:B------:R-:W-:Y:S01]  /*171c0*/  BPT.TRAP 0x1 ;  /* 0x000000040000795c */ /* 0x000fe20000300000 */
.L_x_1631:
        /* <DEDUP_REMOVED lines=50> */
.L_x_1626:
[----:B------:R-:W-:Y:S05]  /*174f0*/  BSYNC B1 ;  /* 0x0000000000017941 */ /* 0x000fea0003800000 */
.L_x_1625:
[----:B------:R-:W-:Y:S01]  /*17500*/  ISETP.GT.AND P2, PT, R9, UR39, PT ;  /* 0x0000002709007c0c */ /* 0x000fe2000bf44270 */
[----:B------:R-:W-:-:S12]  /*17510*/  VIADD R8, R8, 0xfffffffe ;  /* 0xfffffffe08087836 */ /* 0x000fd80000000000 */
[----:B------:R-:W-:Y:S05]  /*17520*/  @P2 BRA `(.L_x_1632) ;  /* 0xfffffff000602947 */ /* 0x000fea000383ffff */
.L_x_1617:
[----:B------:R-:W-:Y:S05]  /*17530*/  BSYNC B0 ;  /* 0x0000000000007941 */ /* 0x000fea0003800000 */
.L_x_1608:
[----:B------:R-:W-:Y:S01]  /*17540*/  VIADD R16, R16, 0x1 ;  /* 0x0000000110107836 */ /* 0x000fe20000000000 */
[----:B------:R-:W-:Y:S04]  /*17550*/  BSSY B0, `(.L_x_1633) ;  /* 0x0000013000007945 */ /* 0x000fe80003800000 */
[----:B------:R-:W-:-:S04]  /*17560*/  ISETP.NE.AND P0, PT, R16, 0x2, PT ;  /* 0x000000021000780c */ /* 0x000fc80003f05270 */
[----:B------:R-:W-:-:S04]  /*17570*/  SEL R0, RZ, 0x1, P0 ;  /* 0x00000001ff007807 */ /* 0x000fc80000000000 */
[----:B------:R-:W-:Y:S01]  /*17580*/  LOP3.LUT R17, R17, R0, RZ, 0x3c, !PT ;  /* 0x0000000011117212 */ /* 0x000fe200078e3cff */
[----:B------:R-:W-:Y:S06]  /*17590*/  @P1 BRA `(.L_x_1634) ;  /* 0x0000000000381947 */ /* 0x000fec0003800000 */
[----:B-1234-:R-:W2:Y:S01]  /*175a0*/  LDL R2, [R1] ;  /* 0x0000000001027983 */ /* 0x01eea20000100800 */
[----:B------:R-:W-:Y:S02]  /*175b0*/  VOTEU.ANY UR6, UPT, PT ;  /* 0x0000000000067886 */ /* 0x000fe400038e0100 */
[----:B------:R-:W1:Y:S01]  /*175c0*/  FLO.U32 R0, UR6 ;  /* 0x0000000600007d00 */ /* 0x000e6200080e0000 */
[----:B------:R-:W1:Y:S02]  /*175d0*/  S2R R5, SR_LANEID ;  /* 0x0000000000057919 */ /* 0x000e640000000000 */
[----:B-1----:R-:W-:-:S05]  /*175e0*/  ISETP.EQ.U32.AND P1, PT, R0, R5, PT ;  /* 0x000000050000720c */ /* 0x002fca0003f22070 */
[----:B------:R-:W1:Y:S01]  /*175f0*/  POPC R5, UR6 ;  /* 0x0000000600057d09 */ /* 0x000e620008000000 */
[----:B--2---:R-:W-:Y:S02]  /*17600*/  R2UR UR7, R2 ;  /* 0x00000000020772ca */ /* 0x004fe400000e0000 */
[----:B------:R-:W1:Y:S05]  /*17610*/  LDC.64 R2, c[0x0][0xef0] ;  /* 0x0003bc00ff027b82 */ /* 0x000e6a0000000a00 */
[----:B-1----:R-:W2:Y:S01]  /*17620*/  @P1 ATOMG.E.ADD.STRONG.GPU PT, R3, desc[UR54][R2.64], R5 ;  /* 0x00000005020319a8 */ /* 0x002ea200081ee1f6 */
[----:B------:R-:W1:Y:S02]  /*17630*/  S2R R4, SR_LTMASK ;  /* 0x0000000000047919 */ /* 0x000e640000003900 */
[----:B-1----:R-:W-:-:S04]  /*17640*/  LOP3.LUT R4, R4, UR6, RZ, 0xc0, !PT ;  /* 0x0000000604047c12 */ /* 0x002fc8000f8ec0ff */
[----:B------:R-:W1:Y:S01]  /*17650*/  POPC R7, R4 ;  /* 0x0000000400077309 */ /* 0x000e620000000000 */
[----:B--2---:R-:W1:Y:S02]  /*17660*/  SHFL.IDX PT, R0, R3, R0, 0x1f ;  /* 0x00001f0003007589 */ /* 0x004e6400000e0000 */
[----:B-1----:R-:W-:-:S07]  /*17670*/  IADD3 R18, R0, UR7, R7 ;  /* 0x0000000700127c10 */ /* 0x002fce000fffe007 */
.L_x_1634:
[----:B------:R-:W-:Y:S05]  /*17680*/  BSYNC B0 ;  /* 0x0000000000007941 */ /* 0x000fea0003800000 */
.L_x_1633:
[----:B------:R-:W-:Y:S01]  /*17690*/  SEL R16, R16, RZ, P0 ;  /* 0x000000ff10107207 */ /* 0x000fe20000000000 */
[----:B------:R-:W-:-:S07]  /*176a0*/  IMAD.MOV.U32 R13, RZ, RZ, R18 ;  /* 0x000000ffff0d7224 */ /* 0x000fce00078e0012 */
.L_x_1591:
[----:B------:R-:W-:Y:S05]  /*176b0*/  BSYNC B6 ;  /* 0x0000000000067941 */ /* 0x000fea0003800000 */
.L_x_1589:
[----:B------:R-:W-:-:S03]  /*176c0*/  UMOV UR6, 0xffffffff ;  /* 0xffffffff00067882 */ /* 0x000fc60000000000 */
[----:B------:R-:W-:Y:S05]  /*176d0*/  BRA.DIV UR6, `(.L_x_1635) ;  /* 0x0000000a06e07947 */ /* 0x000fea000b800000 */
[----:B------:R1:W1:Y:S02]  /*176e0*/  SHFL.IDX PT, R14, R13, RZ, 0x1f ;  /* 0x00001fff0d0e7589 */ /* 0x00026400000e0000 */
.L_x_1664:
[----:B------:R-:W-:Y:S01]  /*176f0*/  ISETP.NE.AND P0, PT, R19, RZ, PT ;  /* 0x000000ff1300720c */ /* 0x000fe20003f05270 */
[----:B------:R-:W-:Y:S05]  /*17700*/  WARPSYNC.ALL ;  /* 0x0000000000007948 */ /* 0x000fea0003800000 */
[----:B------:R-:W-:Y:S01]  /*17710*/  BAR.SYNC.DEFER_BLOCKING 0x4, 0x120 ;  /* 0x0104800000007b1d */ /* 0x000fe20000010000 */
[----:B-1----:R-:W-:-:S05]  /*17720*/  IMAD.MOV.U32 R18, RZ, RZ, R14 ;  /* 0x000000ffff127224 */ /* 0x002fca00078e000e */
[----:B------:R-:W-:Y:S01]  /*17730*/  ULDC UR6, c[0x0][0xea8] ;  /* 0x0003aa0000067ab9 */ /* 0x000fe20000000800 */
[----:B------:R-:W-:Y:S01]  /*17740*/  @!P0 MOV R0, 0x400 ;  /* 0x0000040000008802 */ /* 0x000fe20000000f00 */
[----:B--234-:R-:W1:Y:S03]  /*17750*/  @!P0 S2R R3, SR_CgaCtaId ;  /* 0x0000000000038919 */ /* 0x01ce660000008800 */
[----:B-1----:R-:W-:-:S05]  /*17760*/  @!P0 LEA R0, R3, R0, 0x18 ;  /* 0x0000000003008211 */ /* 0x002fca00078ec0ff */
[----:B------:R2:W-:Y:S01]  /*17770*/  @!P0 STS [R0+0x388d0], R13 ;  /* 0x0388d00d00008388 */ /* 0x0005e20000000800 */
[----:B------:R-:W-:Y:S06]  /*17780*/  BAR.ARV 0x5, 0x120 ;  /* 0x0144800000007b1d */ /* 0x000fec0000002000 */
[----:B------:R-:W-:-:S13]  /*17790*/  ISETP.GE.AND P0, PT, R18, UR6, PT ;  /* 0x0000000612007c0c */ /* 0x000fda000bf06270 */
[----:B--2---:R-:W-:Y:S05]  /*177a0*/  @!P0 BRA `(.L_x_1636) ;  /* 0xffffffcc001c8947 */ /* 0x004fea000383ffff */
.L_x_1580:
[----:B------:R-:W1:Y:S01]  /*177b0*/  S2R R3, SR_CgaCtaId ;  /* 0x0000000000037919 */ /* 0x000e620000008800 */
[----:B------:R-:W-:Y:S01]  /*177c0*/  UIADD3 UR61, UR61, 0x1, URZ ;  /* 0x000000013d3d7890 */ /* 0x000fe2000fffe03f */
[----:B------:R-:W-:-:S03]  /*177d0*/  MOV R0, 0x400 ;  /* 0x0000040000007802 */ /* 0x000fc60000000f00 */
[----:B------:R-:W-:-:S04]  /*177e0*/  ULEA.HI UR4, UR61, UR61, URZ, 0x1 ;  /* 0x0000003d3d047291 */ /* 0x000fc8000f8f083f */
[----:B------:R-:W-:-:S04]  /*177f0*/  ULOP3.LUT UR4, UR4, 0xfffffffe, URZ, 0xc0, !UPT ;  /* 0xfffffffe04047892 */ /* 0x000fc8000f8ec03f */
[----:B------:R-:W-:Y:S01]  /*17800*/  UIADD3 UR4, UR61, -UR4, URZ ;  /* 0x800000043d047290 */ /* 0x000fe2000fffe03f */
[----:B-1----:R-:W-:-:S05]  /*17810*/  LEA R7, R3, R0, 0x18 ;  /* 0x0000000003077211 */ /* 0x002fca00078ec0ff */
[----:B------:R-:W-:-:S04]  /*17820*/  MOV R0, UR4 ;  /* 0x0000000400007c02 */ /* 0x000fc80008000f00 */
[----:B------:R-:W-:-:S04]  /*17830*/  SHF.L.U32 R0, R0, 0x1f, RZ ;  /* 0x0000001f00007819 */ /* 0x000fc800000006ff */
[----:B------:R-:W1:Y:S02]  /*17840*/  SYNCS.PHASECHK.TRANS64.TRYWAIT P0, [R7+URZ+0x38820], R0 ;  /* 0x03882000070075a7 */ /* 0x000e64000800017f */
[----:B-1----:R-:W-:Y:S05]  /*17850*/  @!P0 BRA `(.L_x_1637) ;  /* 0x0000000800a48947 */ /* 0x002fea0003800000 */
.L_x_1665:
        /* <DEDUP_REMOVED lines=9> */
[----:B------:R-:W2:Y:S02]  /*178f0*/  LDL R2, [R1+0x4] ;  /* 0x0000040001027983 */ /* 0x000ea40000100800 */
[----:B--2---:R-:W-:-:S13]  /*17900*/  R2UR UR4, R2 ;  /* 0x00000000020472ca */ /* 0x004fda00000e0000 */
[----:B------:R-:W-:-:S06]  /*17910*/  ULOP3.LUT UR4, UR4, 0x2, URZ, 0xfc, !UPT ;  /* 0x0000000204047892 */ /* 0x000fcc000f8efc3f */
[----:B------:R-:W-:-:S05]  /*17920*/  IMAD.U32 R0, RZ, RZ, UR4 ;  /* 0x00000004ff007e24 */ /* 0x000fca000f8e00ff */
[----:B------:R-:W-:-:S13]  /*17930*/  ISETP.NE.AND P2, PT, R0, 0x3, PT ;  /* 0x000000030000780c */ /* 0x000fda0003f45270 */
[----:B------:R-:W-:Y:S05]  /*17940*/  @!P2 BRA `(.L_x_1640) ;  /* 0x000000000004a947 */ /* 0x000fea0003800000 */
[----:B------:R-:W-:Y:S01]  /*17950*/  BPT.TRAP 0x1 ;  /* 0x000000040000795c */ /* 0x000fe20000300000 */
.L_x_1640:
[----:B------:R-:W-:Y:S01]  /*17960*/  VIADD R3, R7, 0x38840 ;  /* 0x0003884007037836 */ /* 0x000fe20000000000 */
[----:B------:R-:W-:Y:S01]  /*17970*/  SHF.L.U32 R4, R17, 0x1f, RZ ;  /* 0x0000001f11047819 */ /* 0x000fe200000006ff */
[C---:B------:R-:W-:Y:S02]  /*17980*/  VIADD R0, R16.reuse, 0x1 ;  /* 0x0000000110007836 */ /* 0x040fe40000000000 */
[----:B------:R-:W-:-:S03]  /*17990*/  IMAD R5, R16, 0x8, R3 ;  /* 0x0000000810057824 */ /* 0x000fc600078e0203 */
[----:B------:R-:W-:Y:S01]  /*179a0*/  ISETP.NE.AND P1, PT, R0, 0x2, PT ;  /* 0x000000020000780c */ /* 0x000fe20003f25270 */
[----:B------:R-:W1:Y:S03]  /*179b0*/  SYNCS.PHASECHK.TRANS64.TRYWAIT P0, [R5+URZ], R4 ;  /* 0x00000004050075a7 */ /* 0x000e66000800017f */
[----:B------:R-:W-:-:S04]  /*179c0*/  SEL R2, RZ, 0x1, P1 ;  /* 0x00000001ff027807 */ /* 0x000fc80000800000 */
[----:B------:R-:W-:Y:S02]  /*179d0*/  LOP3.LUT R17, R17, R2, RZ, 0x3c, !PT ;  /* 0x0000000211117212 */ /* 0x000fe400078e3cff */
[----:B------:R-:W-:Y:S02]  /*179e0*/  SEL R2, R0, RZ, P1 ;  /* 0x000000ff00027207 */ /* 0x000fe40000800000 */
[----:B------:R-:W-:-:S03]  /*179f0*/  SHF.L.U32 R0, R17, 0x1f, RZ ;  /* 0x0000001f11007819 */ /* 0x000fc600000006ff */
[----:B------:R-:W-:Y:S01]  /*17a00*/  IMAD R3, R2, 0x8, R3 ;  /* 0x0000000802037824 */ /* 0x000fe200078e0203 */
[----:B-1----:R-:W-:Y:S06]  /*17a10*/  @!P0 BRA `(.L_x_1641) ;  /* 0x0000000800488947 */ /* 0x002fec0003800000 */
.L_x_1666:
[----:B------:R-:W2:Y:S02]  /*17a20*/  SYNCS.PHASECHK.TRANS64.TRYWAIT P0, [R3+URZ], R0 ;  /* 0x00000000030075a7 */ /* 0x000ea4000800017f */
[----:B--2---:R-:W-:Y:S05]  /*17a30*/  @!P0 BRA `(.L_x_1642) ;  /* 0x0000000800548947 */ /* 0x004fea0003800000 */
.L_x_1667:
[----:B------:R-:W-:Y:S05]  /*17a40*/  @!P2 BRA `(.L_x_1643) ;  /* 0x000000000004a947 */ /* 0x000fea0003800000 */
[----:B------:R-:W-:Y:S01]  /*17a50*/  BPT.TRAP 0x1 ;  /* 0x000000040000795c */ /* 0x000fe20000300000 */
.L_x_1643:
[----:B--2---:R-:W-:-:S05]  /*17a60*/  VIADD R3, R7, 0x38860 ;  /* 0x0003886007037836 */ /* 0x004fca0000000000 */
[----:B-1----:R-:W-:-:S04]  /*17a70*/  LEA R5, R16, R3, 0x3 ;  /* 0x0000000310057211 */ /* 0x002fc800078e18ff */
[----:B------:R-:W1:Y:S02]  /*17a80*/  SYNCS.PHASECHK.TRANS64.TRYWAIT P0, [R5+URZ], R4 ;  /* 0x00000004050075a7 */ /* 0x000e64000800017f */
[----:B-1----:R-:W-:Y:S05]  /*17a90*/  @!P0 BRA `(.L_x_1644) ;  /* 0x0000000800508947 */ /* 0x002fea0003800000 */
.L_x_1668:
[----:B------:R-:W-:-:S07]  /*17aa0*/  IMAD R3, R2, 0x8, R3 ;  /* 0x0000000802037824 */ /* 0x000fce00078e0203 */
.L_x_1645:
[----:B--2---:R2:W3:Y:S02]  /*17ab0*/  SYNCS.PHASECHK.TRANS64.TRYWAIT P0, [R3+URZ], R0 ;  /* 0x00000000030075a7 */ /* 0x0044e4000800017f */
[----:B---3--:R-:W-:Y:S05]  /*17ac0*/  @!P0 NANOSLEEP.SYNCS 0x989680 ;  /* 0x009896800000895d */ /* 0x008fea0003900000 */
[----:B------:R-:W3:Y:S02]  /*17ad0*/  @!P0 SYNCS.PHASECHK.TRANS64 P0, [R3+URZ], R0 ;  /* 0x00000000030085a7 */ /* 0x000ee4000800007f */
[----:B---3--:R-:W-:Y:S05]  /*17ae0*/  @!P0 BRA `(.L_x_1645) ;  /* 0xfffffffc00f08947 */ /* 0x008fea000383ffff */
.L_x_1639:
[----:B------:R-:W-:Y:S05]  /*17af0*/  BSYNC B0 ;  /* 0x0000000000007941 */ /* 0x000fea0003800000 */
.L_x_1638:
[----:B------:R-:W-:Y:S05]  /*17b00*/  EXIT ;  /* 0x000000000000794d */ /* 0x000fea0003800000 */
.L_x_1499:
[----:B-1----:R-:W-:-:S04]  /*17b10*/  IMAD.U32 R3, RZ, RZ, UR36 ;  /* 0x00000024ff037e24 */ /* 0x002fc8000f8e00ff */
[----:B------:R1:W2:Y:S03]  /*17b20*/  SYNCS.PHASECHK.TRANS64.TRYWAIT P1, [R3+URZ+0x38800], R0 ;  /* 0x03880000030075a7 */ /* 0x0002a6000802017f */
[----:B--2---:R-:W-:Y:S05]  /*17b30*/  @!P1 NANOSLEEP.SYNCS 0x989680 ;  /* 0x009896800000995d */ /* 0x004fea0003900000 */
[----:B------:R-:W2:Y:S02]  /*17b40*/  @!P1 SYNCS.PHASECHK.TRANS64 P1, [R3+URZ+0x38800], R0 ;  /* 0x03880000030095a7 */ /* 0x000ea4000802007f */
[----:B--2---:R-:W-:Y:S05]  /*17b50*/  @!P1 BRA `(.L_x_1499) ;  /* 0xfffffffc00ec9947 */ /* 0x004fea000383ffff */
[----:B------:R-:W-:Y:S05]  /*17b60*/  BRA `(.L_x_1646) ;  /* 0xfffffec000307947 */ /* 0x000fea000383ffff */
.L_x_1503:
[----:B---3--:R3:W4:Y:S02]  /*17b70*/  SYNCS.PHASECHK.TRANS64.TRYWAIT P1, [R6+URZ+0x38830], R7 ;  /* 0x03883007060075a7 */ /* 0x008724000802017f */
[----:B----4-:R-:W-:Y:S05]  /*17b80*/  @!P1 NANOSLEEP.SYNCS 0x989680 ;  /* 0x009896800000995d */ /* 0x010fea0003900000 */
[----:B------:R-:W4:Y:S02]  /*17b90*/  @!P1 SYNCS.PHASECHK.TRANS64 P1, [R6+URZ+0x38830], R7 ;  /* 0x03883007060095a7 */ /* 0x000f24000802007f */
[----:B----4-:R-:W-:Y:S05]  /*17ba0*/  @!P1 BRA `(.L_x_1503) ;  /* 0xfffffffc00f09947 */ /* 0x010fea000383ffff */
[----:B------:R-:W-:Y:S05]  /*17bb0*/  BRA `(.L_x_1502) ;  /* 0xfffffec000447947 */ /* 0x000fea000383ffff */
.L_x_1504:
[----:B-1----:R-:W-:-:S04]  /*17bc0*/  IMAD.U32 R3, RZ, RZ, UR36 ;  /* 0x00000024ff037e24 */ /* 0x002fc8000f8e00ff */
[----:B------:R1:W4:Y:S03]  /*17bd0*/  SYNCS.PHASECHK.TRANS64.TRYWAIT P1, [R3+URZ+0x38810], R0 ;  /* 0x03881000030075a7 */ /* 0x000326000802017f */
[----:B----4-:R-:W-:Y:S05]  /*17be0*/  @!P1 NANOSLEEP.SYNCS 0x989680 ;  /* 0x009896800000995d */ /* 0x010fea0003900000 */
[----:B------:R-:W4:Y:S02]  /*17bf0*/  @!P1 SYNCS.PHASECHK.TRANS64 P1, [R3+URZ+0x38810], R0 ;  /* 0x03881000030095a7 */ /* 0x000f24000802007f */
[----:B----4-:R-:W-:Y:S05]  /*17c00*/  @!P1 BRA `(.L_x_1504) ;  /* 0xfffffffc00ec9947 */ /* 0x010fea000383ffff */
[----:B------:R-:W-:Y:S05]  /*17c10*/  BRA `(.L_x_1647) ;  /* 0xfffffec000cc7947 */ /* 0x000fea000383ffff */
.L_x_1508:
[----:B------:R1:W1:Y:S02]  /*17c20*/  SYNCS.PHASECHK.TRANS64.TRYWAIT P1, [R6+URZ+0x38850], R7 ;  /* 0x03885007060075a7 */ /* 0x000264000802017f */
[----:B-1----:R-:W-:Y:S05]  /*17c30*/  @!P1 NANOSLEEP.SYNCS 0x989680 ;  /* 0x009896800000995d */ /* 0x002fea0003900000 */
[----:B------:R-:W1:Y:S02]  /*17c40*/  @!P1 SYNCS.PHASECHK.TRANS64 P1, [R6+URZ+0x38850], R7 ;  /* 0x03885007060095a7 */ /* 0x000e64000802007f */
[----:B-1----:R-:W-:Y:S05]  /*17c50*/  @!P1 BRA `(.L_x_1508) ;  /* 0xfffffffc00f09947 */ /* 0x002fea000383ffff */
[----:B------:R-:W-:Y:S05]  /*17c60*/  BRA `(.L_x_1507) ;  /* 0xfffffec400007947 */ /* 0x000fea000383ffff */
.L_x_1524:
[----:B--2---:R2:W3:Y:S02]  /*17c70*/  SYNCS.PHASECHK.TRANS64.TRYWAIT P3, [R12+URZ+0x38830], R21 ;  /* 0x038830150c0075a7 */ /* 0x0044e4000806017f */
[----:B---3--:R-:W-:Y:S05]  /*17c80*/  @!P3 NANOSLEEP.SYNCS 0x989680 ;  /* 0x009896800000b95d */ /* 0x008fea0003900000 */
[----:B------:R-:W3:Y:S02]  /*17c90*/  @!P3 SYNCS.PHASECHK.TRANS64 P3, [R12+URZ+0x38830], R21 ;  /* 0x038830150c00b5a7 */ /* 0x000ee4000806007f */
[----:B---3--:R-:W-:Y:S05]  /*17ca0*/  @!P3 BRA `(.L_x_1524) ;  /* 0xfffffffc00f0b947 */ /* 0x008fea000383ffff */
[----:B------:R-:W-:Y:S05]  /*17cb0*/  BRA `(.L_x_1523) ;  /* 0xfffffef800007947 */ /* 0x000fea000383ffff */
.L_x_1528:
[----:B----4-:R4:W1:Y:S02]  /*17cc0*/  SYNCS.PHASECHK.TRANS64.TRYWAIT P3, [R12+URZ+0x38850], R21 ;  /* 0x038850150c0075a7 */ /* 0x010864000806017f */
[----:B-1----:R-:W-:Y:S05]  /*17cd0*/  @!P3 NANOSLEEP.SYNCS 0x989680 ;  /* 0x009896800000b95d */ /* 0x002fea0003900000 */
[----:B------:R-:W1:Y:S02]  /*17ce0*/  @!P3 SYNCS.PHASECHK.TRANS64 P3, [R12+URZ+0x38850], R21 ;  /* 0x038850150c00b5a7 */ /* 0x000e64000806007f */
[----:B-1----:R-:W-:Y:S05]  /*17cf0*/  @!P3 BRA `(.L_x_1528) ;  /* 0xfffffffc00f0b947 */ /* 0x002fea000383ffff */
[----:B------:R-:W-:Y:S05]  /*17d00*/  BRA `(.L_x_1527) ;  /* 0xfffffef800607947 */ /* 0x000fea000383ffff */
.L_x_1545:
[----:B--2---:R2:W3:Y:S02]  /*17d10*/  SYNCS.PHASECHK.TRANS64.TRYWAIT P3, [R8+URZ+0x38830], R11 ;  /* 0x0388300b080075a7 */ /* 0x0044e4000806017f */
[----:B---3--:R-:W-:Y:S05]  /*17d20*/  @!P3 NANOSLEEP.SYNCS 0x989680 ;  /* 0x009896800000b95d */ /* 0x008fea0003900000 */
[----:B------:R-:W3:Y:S02]  /*17d30*/  @!P3 SYNCS.PHASECHK.TRANS64 P3, [R8+URZ+0x38830], R11 ;  /* 0x0388300b0800b5a7 */ /* 0x000ee4000806007f */
[----:B---3--:R-:W-:Y:S05]  /*17d40*/  @!P3 BRA `(.L_x_1545) ;  /* 0xfffffffc00f0b947 */ /* 0x008fea000383ffff */
[----:B------:R-:W-:Y:S05]  /*17d50*/  BRA `(.L_x_1544) ;  /* 0xffffff3400447947 */ /* 0x000fea000383ffff */
.L_x_1549:
[----:B----4-:R4:W1:Y:S02]  /*17d60*/  SYNCS.PHASECHK.TRANS64.TRYWAIT P3, [R8+URZ+0x38850], R11 ;  /* 0x0388500b080075a7 */ /* 0x010864000806017f */
[----:B-1----:R-:W-:Y:S05]  /*17d70*/  @!P3 NANOSLEEP.SYNCS 0x989680 ;  /* 0x009896800000b95d */ /* 0x002fea0003900000 */
[----:B------:R-:W1:Y:S02]  /*17d80*/  @!P3 SYNCS.PHASECHK.TRANS64 P3, [R8+URZ+0x38850], R11 ;  /* 0x0388500b0800b5a7 */ /* 0x000e64000806007f */
[----:B-1----:R-:W-:Y:S05]  /*17d90*/  @!P3 BRA `(.L_x_1549) ;  /* 0xfffffffc00f0b947 */ /* 0x002fea000383ffff */
[----:B------:R-:W-:Y:S05]  /*17da0*/  BRA `(.L_x_1548) ;  /* 0xffffff3400a07947 */ /* 0x000fea000383ffff */
.L_x_1555:
[----:B--2---:R2:W3:Y:S02]  /*17db0*/  SYNCS.PHASECHK.TRANS64.TRYWAIT P2, [R12+URZ+0x38830], R11 ;  /* 0x0388300b0c0075a7 */ /* 0x0044e4000804017f */
[----:B---3--:R-:W-:Y:S05]  /*17dc0*/  @!P2 NANOSLEEP.SYNCS 0x989680 ;  /* 0x009896800000a95d */ /* 0x008fea0003900000 */
[----:B------:R-:W3:Y:S02]  /*17dd0*/  @!P2 SYNCS.PHASECHK.TRANS64 P2, [R12+URZ+0x38830], R11 ;  /* 0x0388300b0c00a5a7 */ /* 0x000ee4000804007f */
[----:B---3--:R-:W-:Y:S05]  /*17de0*/  @!P2 BRA `(.L_x_1555) ;  /* 0xfffffffc00f0a947 */ /* 0x008fea000383ffff */
[----:B------:R-:W-:Y:S05]  /*17df0*/  BRA `(.L_x_1554) ;  /* 0xffffff6400607947 */ /* 0x000fea000383ffff */
.L_x_1559:
[----:B----4-:R4:W1:Y:S02]  /*17e00*/  SYNCS.PHASECHK.TRANS64.TRYWAIT P2, [R12+URZ+0x38850], R11 ;  /* 0x0388500b0c0075a7 */ /* 0x010864000804017f */
[----:B-1----:R-:W-:Y:S05]  /*17e10*/  @!P2 NANOSLEEP.SYNCS 0x989680 ;  /* 0x009896800000a95d */ /* 0x002fea0003900000 */
[----:B------:R-:W1:Y:S02]  /*17e20*/  @!P2 SYNCS.PHASECHK.TRANS64 P2, [R12+URZ+0x38850], R11 ;  /* 0x0388500b0c00a5a7 */ /* 0x000e64000804007f */
[----:B-1----:R-:W-:Y:S05]  /*17e30*/  @!P2 BRA `(.L_x_1559) ;  /* 0xfffffffc00f0a947 */ /* 0x002fea000383ffff */
[----:B------:R-:W-:Y:S05]  /*17e40*/  BRA `(.L_x_1558) ;  /* 0xffffff6400c07947 */ /* 0x000fea000383ffff */
.L_x_1595:
[----:B------:R-:W1:Y:S01]  /*17e50*/  S2R R7, SR_TID.X ;  /* 0x0000000000077919 */ /* 0x000e620000002100 */
[----:B------:R-:W-:Y:S01]  /*17e60*/  IMAD.MOV.U32 R12, RZ, RZ, RZ ;  /* 0x000000ffff0c7224 */ /* 0x000fe200078e00ff */
[----:B------:R-:W-:Y:S01]  /*17e70*/  MOV R15, 0xffffffff ;  /* 0xffffffff000f7802 */ /* 0x000fe20000000f00 */
[----:B------:R-:W-:Y:S01]  /*17e80*/  IMAD.MOV.U32 R11, RZ, RZ, 0x1f ;  /* 0x0000001fff0b7424 */ /* 0x000fe200078e00ff */
[----:B-1----:R-:W-:-:S04]  /*17e90*/  SHF.R.U32.HI R7, RZ, 0x5, R7 ;  /* 0x00000005ff077819 */ /* 0x002fc80000011607 */
[----:B------:R-:W-:-:S05]  /*17ea0*/  LOP3.LUT R7, R7, 0x3, RZ, 0xc0, !PT ;  /* 0x0000000307077812 */ /* 0x000fca00078ec0ff */
[----:B------:R-:W-:-:S07]  /*17eb0*/  IMAD.MOV.U32 R13, RZ, RZ, R7 ;  /* 0x000000ffff0d7224 */ /* 0x000fce00078e0007 */
[----:B------:R-:W-:Y:S05]  /*17ec0*/  WARPSYNC.COLLECTIVE R15, `(.L_x_1648) ;  /* 0x000000000f087348 */ /* 0x000fea0003c00000 */
[----:B------:R1:W2:Y:S02]  /*17ed0*/  SHFL.IDX P6, R14, R13, R12, R11 ;  /* 0x0000000c0d0e7389 */ /* 0x0002a400000c000b */
[----:B-12---:R-:W-:Y:S01]  /*17ee0*/  ENDCOLLECTIVE ;  /* 0x000000000000791b */ /* 0x006fe20003800000 */
.L_x_1648:
[----:B------:R-:W-:Y:S05]  /*17ef0*/  BRA `(.L_x_1649) ;  /* 0xffffffd000c07947 */ /* 0x000fea000383ffff */
.L_x_1596:
[----:B------:R-:W-:Y:S01]  /*17f00*/  BSSY B0, `(.L_x_1650) ;  /* 0x0000006000007945 */ /* 0x000fe20003800000 */
[----:B------:R-:W-:-:S07]  /*17f10*/  IMAD.MOV.U32 R15, RZ, RZ, -0x1 ;  /* 0xffffffffff0f7424 */ /* 0x000fce00078e00ff */
[----:B------:R-:W-:Y:S05]  /*17f20*/  WARPSYNC.COLLECTIVE R15, `(.L_x_1651) ;  /* 0x000000000f0c7348 */ /* 0x000fea0003c00000 */
[----:B------:R-:W-:Y:S02]  /*17f30*/  ELECT P6, UR62, PT ;  /* 0x00000000003e782f */ /* 0x000fe400038c0000 */
[----:B------:R-:W-:Y:S01]  /*17f40*/  MOV R14, UR62 ;  /* 0x0000003e000e7c02 */ /* 0x000fe20008000f00 */
[----:B------:R-:W-:Y:S10]  /*17f50*/  ENDCOLLECTIVE ;  /* 0x000000000000791b */ /* 0x000ff40003800000 */
.L_x_1651:
[----:B------:R-:W-:Y:S05]  /*17f60*/  BSYNC B0 ;  /* 0x0000000000007941 */ /* 0x000fea0003800000 */
.L_x_1650:
[----:B------:R-:W-:Y:S05]  /*17f70*/  BRA `(.L_x_1652) ;  /* 0xffffffd000b07947 */ /* 0x000fea000383ffff */
.L_x_1599:
[----:B-1----:R1:W2:Y:S02]  /*17f80*/  SYNCS.PHASECHK.TRANS64.TRYWAIT P2, [R8+URZ+0x38840], R5 ;  /* 0x03884005080075a7 */ /* 0x0022a4000804017f */
[----:B--2---:R-:W-:Y:S05]  /*17f90*/  @!P2 NANOSLEEP.SYNCS 0x989680 ;  /* 0x009896800000a95d */ /* 0x004fea0003900000 */
[----:B------:R-:W2:Y:S02]  /*17fa0*/  @!P2 SYNCS.PHASECHK.TRANS64 P2, [R8+URZ+0x38840], R5 ;  /* 0x038840050800a5a7 */ /* 0x000ea4000804007f */
[----:B--2---:R-:W-:Y:S05]  /*17fb0*/  @!P2 BRA `(.L_x_1599) ;  /* 0xfffffffc00f0a947 */ /* 0x004fea000383ffff */
[----:B------:R-:W-:Y:S05]  /*17fc0*/  BRA `(.L_x_1653) ;  /* 0xffffffd4000c7947 */ /* 0x000fea000383ffff */
.L_x_1603:
[----:B-1----:R-:W-:-:S04]  /*17fd0*/  IMAD.U32 R8, RZ, RZ, UR38 ;  /* 0x00000026ff087e24 */ /* 0x002fc8000f8e00ff */
[----:B------:R1:W2:Y:S03]  /*17fe0*/  SYNCS.PHASECHK.TRANS64.TRYWAIT P2, [R8+URZ+0x38820], R5 ;  /* 0x03882005080075a7 */ /* 0x0002a6000804017f */
[----:B--2---:R-:W-:Y:S05]  /*17ff0*/  @!P2 NANOSLEEP.SYNCS 0x989680 ;  /* 0x009896800000a95d */ /* 0x004fea0003900000 */
[----:B------:R-:W2:Y:S02]  /*18000*/  @!P2 SYNCS.PHASECHK.TRANS64 P2, [R8+URZ+0x38820], R5 ;  /* 0x038820050800a5a7 */ /* 0x000ea4000804007f */
[----:B--2---:R-:W-:Y:S05]  /*18010*/  @!P2 BRA `(.L_x_1603) ;  /* 0xfffffffc00eca947 */ /* 0x004fea000383ffff */
[----:B------:R-:W-:Y:S05]  /*18020*/  BRA `(.L_x_1654) ;  /* 0xffffffd800807947 */ /* 0x000fea000383ffff */
.L_x_1606:
[----:B-1----:R1:W2:Y:S02]  /*18030*/  SYNCS.PHASECHK.TRANS64.TRYWAIT P2, [R5+URZ+0x38860], R8 ;  /* 0x03886008050075a7 */ /* 0x0022a4000804017f */
[----:B--2---:R-:W-:Y:S05]  /*18040*/  @!P2 NANOSLEEP.SYNCS 0x989680 ;  /* 0x009896800000a95d */ /* 0x004fea0003900000 */
[----:B------:R-:W2:Y:S02]  /*18050*/  @!P2 SYNCS.PHASECHK.TRANS64 P2, [R5+URZ+0x38860], R8 ;  /* 0x038860080500a5a7 */ /* 0x000ea4000804007f */
[----:B--2---:R-:W-:Y:S05]  /*18060*/  @!P2 BRA `(.L_x_1606) ;  /* 0xfffffffc00f0a947 */ /* 0x004fea000383ffff */
[----:B------:R-:W-:Y:S05]  /*18070*/  BRA `(.L_x_1655) ;  /* 0xffffffd800947947 */ /* 0x000fea000383ffff */
.L_x_1613:
[----:B-1----:R1:W2:Y:S02]  /*18080*/  SYNCS.PHASECHK.TRANS64.TRYWAIT P3, [R2+URZ+0x38840], R3 ;  /* 0x03884003020075a7 */ /* 0x0022a4000806017f */
[----:B--2---:R-:W-:Y:S05]  /*18090*/  @!P3 NANOSLEEP.SYNCS 0x989680 ;  /* 0x009896800000b95d */ /* 0x004fea0003900000 */
[----:B------:R-:W2:Y:S02]  /*180a0*/  @!P3 SYNCS.PHASECHK.TRANS64 P3, [R2+URZ+0x38840], R3 ;  /* 0x038840030200b5a7 */ /* 0x000ea4000806007f */
[----:B--2---:R-:W-:Y:S05]  /*180b0*/  @!P3 BRA `(.L_x_1613) ;  /* 0xfffffffc00f0b947 */ /* 0x004fea000383ffff */
[----:B------:R-:W-:Y:S05]  /*180c0*/  BRA `(.L_x_1656) ;  /* 0xffffffe0001c7947 */ /* 0x000fea000383ffff */
.L_x_1615:
[----:B---3--:R3:W4:Y:S02]  /*180d0*/  SYNCS.PHASECHK.TRANS64.TRYWAIT P3, [R2+URZ+0x38860], R3 ;  /* 0x03886003020075a7 */ /* 0x008724000806017f */
[----:B----4-:R-:W-:Y:S05]  /*180e0*/  @!P3 NANOSLEEP.SYNCS 0x989680 ;  /* 0x009896800000b95d */ /* 0x010fea0003900000 */
[----:B------:R-:W4:Y:S02]  /*180f0*/  @!P3 SYNCS.PHASECHK.TRANS64 P3, [R2+URZ+0x38860], R3 ;  /* 0x038860030200b5a7 */ /* 0x000f24000806007f */
[----:B----4-:R-:W-:Y:S05]  /*18100*/  @!P3 BRA `(.L_x_1615) ;  /* 0xfffffffc00f0b947 */ /* 0x010fea000383ffff */
[----:B------:R-:W-:Y:S05]  /*18110*/  BRA `(.L_x_1657) ;  /* 0xffffffe000647947 */ /* 0x000fea000383ffff */
.L_x_1621:
[----:B-1----:R1:W2:Y:S02]  /*18120*/  SYNCS.PHASECHK.TRANS64.TRYWAIT P3, [R3+URZ+0x38840], R2 ;  /* 0x03884002030075a7 */ /* 0x0022a4000806017f */
[----:B--2---:R-:W-:Y:S05]  /*18130*/  @!P3 NANOSLEEP.SYNCS 0x989680 ;  /* 0x009896800000b95d */ /* 0x004fea0003900000 */
[----:B------:R-:W2:Y:S02]  /*18140*/  @!P3 SYNCS.PHASECHK.TRANS64 P3, [R3+URZ+0x38840], R2 ;  /* 0x038840020300b5a7 */ /* 0x000ea4000806007f */
[----:B--2---:R-:W-:Y:S05]  /*18150*/  @!P3 BRA `(.L_x_1621) ;  /* 0xfffffffc00f0b947 */ /* 0x004fea000383ffff */
[----:B------:R-:W-:Y:S05]  /*18160*/  BRA `(.L_x_1658) ;  /* 0xffffffe400dc7947 */ /* 0x000fea000383ffff */
.L_x_1623:
[----:B---3--:R3:W4:Y:S02]  /*18170*/  SYNCS.PHASECHK.TRANS64.TRYWAIT P3, [R3+URZ+0x38860], R2 ;  /* 0x03886002030075a7 */ /* 0x008724000806017f */
[----:B----4-:R-:W-:Y:S05]  /*18180*/  @!P3 NANOSLEEP.SYNCS 0x989680 ;  /* 0x009896800000b95d */ /* 0x010fea0003900000 */
[----:B------:R-:W4:Y:S02]  /*18190*/  @!P3 SYNCS.PHASECHK.TRANS64 P3, [R3+URZ+0x38860], R2 ;  /* 0x038860020300b5a7 */ /* 0x000f24000806007f */
[----:B----4-:R-:W-:Y:S05]  /*181a0*/  @!P3 BRA `(.L_x_1623) ;  /* 0xfffffffc00f0b947 */ /* 0x010fea000383ffff */
[----:B------:R-:W-:Y:S05]  /*181b0*/  BRA `(.L_x_1659) ;  /* 0xffffffe800247947 */ /* 0x000fea000383ffff */
.L_x_1628:
[----:B-1----:R1:W2:Y:S02]  /*181c0*/  SYNCS.PHASECHK.TRANS64.TRYWAIT P3, [R2+URZ+0x38840], R3 ;  /* 0x03884003020075a7 */ /* 0x0022a4000806017f */
[----:B--2---:R-:W-:Y:S05]  /*181d0*/  @!P3 NANOSLEEP.SYNCS 0x989680 ;  /* 0x009896800000b95d */ /* 0x004fea0003900000 */
[----:B------:R-:W2:Y:S02]  /*181e0*/  @!P3 SYNCS.PHASECHK.TRANS64 P3, [R2+URZ+0x38840], R3 ;  /* 0x038840030200b5a7 */ /* 0x000ea4000806007f */
[----:B--2---:R-:W-:Y:S05]  /*181f0*/  @!P3 BRA `(.L_x_1628) ;  /* 0xfffffffc00f0b947 */ /* 0x004fea000383ffff */
[----:B------:R-:W-:Y:S05]  /*18200*/  BRA `(.L_x_1660) ;  /* 0xffffffec007c7947 */ /* 0x000fea000383ffff */
.L_x_1630:
[----:B--2---:R2:W3:Y:S02]  /*18210*/  SYNCS.PHASECHK.TRANS64.TRYWAIT P3, [R2+URZ+0x38860], R3 ;  /* 0x03886003020075a7 */ /* 0x0044e4000806017f */
[----:B---3--:R-:W-:Y:S05]  /*18220*/  @!P3 NANOSLEEP.SYNCS 0x989680 ;  /* 0x009896800000b95d */ /* 0x008fea0003900000 */
[----:B------:R-:W3:Y:S02]  /*18230*/  @!P3 SYNCS.PHASECHK.TRANS64 P3, [R2+URZ+0x38860], R3 ;  /* 0x038860030200b5a7 */ /* 0x000ee4000806007f */
[----:B---3--:R-:W-:Y:S05]  /*18240*/  @!P3 BRA `(.L_x_1630) ;  /* 0xfffffffc00f0b947 */ /* 0x008fea000383ffff */
[----:B------:R-:W-:Y:S05]  /*18250*/  BRA `(.L_x_1661) ;  /* 0xffffffec00c47947 */ /* 0x000fea000383ffff */
.L_x_1635:
[----:B------:R-:W-:Y:S01]  /*18260*/  BSSY B0, `(.L_x_1662) ;  /* 0x0000007000007945 */ /* 0x000fe20003800000 */
[----:B--2---:R-:W-:Y:S02]  /*18270*/  IMAD.MOV.U32 R12, RZ, RZ, RZ ;  /* 0x000000ffff0c7224 */ /* 0x004fe400078e00ff */
[----:B------:R-:W-:Y:S02]  /*18280*/  IMAD.MOV.U32 R11, RZ, RZ, 0x1f ;  /* 0x0000001fff0b7424 */ /* 0x000fe400078e00ff */
[----:B------:R-:W-:-:S07]  /*18290*/  IMAD.MOV.U32 R15, RZ, RZ, -0x1 ;  /* 0xffffffffff0f7424 */ /* 0x000fce00078e00ff */
[----:B-1-34-:R-:W-:Y:S05]  /*182a0*/  WARPSYNC.COLLECTIVE R15, `(.L_x_1663) ;  /* 0x000000000f087348 */ /* 0x01afea0003c00000 */
[----:B------:R2:W1:Y:S02]  /*182b0*/  SHFL.IDX P6, R14, R13, R12, R11 ;  /* 0x0000000c0d0e7389 */ /* 0x00046400000c000b */
[----:B-1234-:R-:W-:Y:S01]  /*182c0*/  ENDCOLLECTIVE ;  /* 0x000000000000791b */ /* 0x01efe20003800000 */
.L_x_1663:
[----:B------:R-:W-:Y:S05]  /*182d0*/  BSYNC B0 ;  /* 0x0000000000007941 */ /* 0x000fea0003800000 */
.L_x_1662:
[----:B------:R-:W-:Y:S05]  /*182e0*/  BRA `(.L_x_1664) ;  /* 0xfffffff400007947 */ /* 0x000fea000383ffff */
.L_x_1637:
[----:B-1----:R1:W2:Y:S02]  /*182f0*/  SYNCS.PHASECHK.TRANS64.TRYWAIT P0, [R7+URZ+0x38820], R0 ;  /* 0x03882000070075a7 */ /* 0x0022a4000800017f */
[----:B--2---:R-:W-:Y:S05]  /*18300*/  @!P0 NANOSLEEP.SYNCS 0x989680 ;  /* 0x009896800000895d */ /* 0x004fea0003900000 */
[----:B------:R-:W2:Y:S02]  /*18310*/  @!P0 SYNCS.PHASECHK.TRANS64 P0, [R7+URZ+0x38820], R0 ;  /* 0x03882000070085a7 */ /* 0x000ea4000800007f */
[----:B--2---:R-:W-:Y:S05]  /*18320*/  @!P0 BRA `(.L_x_1637) ;  /* 0xfffffffc00f08947 */ /* 0x004fea000383ffff */
[----:B------:R-:W-:Y:S05]  /*18330*/  BRA `(.L_x_1665) ;  /* 0xfffffff400487947 */ /* 0x000fea000383ffff */
.L_x_1641:
[----:B-1----:R1:W2:Y:S02]  /*18340*/  SYNCS.PHASECHK.TRANS64.TRYWAIT P0, [R5+URZ], R4 ;  /* 0x00000004050075a7 */ /* 0x0022a4000800017f */
[----:B--2---:R-:W-:Y:S05]  /*18350*/  @!P0 NANOSLEEP.SYNCS 0x989680 ;  /* 0x009896800000895d */ /* 0x004fea0003900000 */
[----:B------:R-:W2:Y:S02]  /*18360*/  @!P0 SYNCS.PHASECHK.TRANS64 P0, [R5+URZ], R4 ;  /* 0x00000004050085a7 */ /* 0x000ea4000800007f */
[----:B--2---:R-:W-:Y:S05]  /*18370*/  @!P0 BRA `(.L_x_1641) ;  /* 0xfffffffc00f08947 */ /* 0x004fea000383ffff */
[----:B------:R-:W-:Y:S05]  /*18380*/  BRA `(.L_x_1666) ;  /* 0xfffffff400a47947 */ /* 0x000fea000383ffff */
.L_x_1642:
[----:B--2---:R2:W3:Y:S02]  /*18390*/  SYNCS.PHASECHK.TRANS64.TRYWAIT P0, [R3+URZ], R0 ;  /* 0x00000000030075a7 */ /* 0x0044e4000800017f */
[----:B---3--:R-:W-:Y:S05]  /*183a0*/  @!P0 NANOSLEEP.SYNCS 0x989680 ;  /* 0x009896800000895d */ /* 0x008fea0003900000 */
[----:B------:R-:W3:Y:S02]  /*183b0*/  @!P0 SYNCS.PHASECHK.TRANS64 P0, [R3+URZ], R0 ;  /* 0x00000000030085a7 */ /* 0x000ee4000800007f */
[----:B---3--:R-:W-:Y:S05]  /*183c0*/  @!P0 BRA `(.L_x_1642) ;  /* 0xfffffffc00f08947 */ /* 0x008fea000383ffff */
[----:B------:R-:W-:Y:S05]  /*183d0*/  BRA `(.L_x_1667) ;  /* 0xfffffff400987947 */ /* 0x000fea000383ffff */
.L_x_1644:
[----:B-1----:R1:W2:Y:S02]  /*183e0*/  SYNCS.PHASECHK.TRANS64.TRYWAIT P0, [R5+URZ], R4 ;  /* 0x00000004050075a7 */ /* 0x0022a4000800017f */
[----:B--2---:R-:W-:Y:S05]  /*183f0*/  @!P0 NANOSLEEP.SYNCS 0x989680 ;  /* 0x009896800000895d */ /* 0x004fea0003900000 */
[----:B------:R-:W2:Y:S02]  /*18400*/  @!P0 SYNCS.PHASECHK.TRANS64 P0, [R5+URZ], R4 ;  /* 0x00000004050085a7 */ /* 0x000ea4000800007f */
[----:B--2---:R-:W-:Y:S05]  /*18410*/  @!P0 BRA `(.L_x_1644) ;  /* 0xfffffffc00f08947 */ /* 0x004fea000383ffff */
[----:B------:R-:W-:Y:S05]  /*18420*/  BRA `(.L_x_1668) ;  /* 0xfffffff4009c7947 */ /* 0x000fea000383ffff */
.L_x_1669:
        /* <DEDUP_REMOVED lines=13> */
.L_x_4556:


//--------------------- .text._ZN7cutlass13device_kernelIN5flash11enable_sm90INS1_16FlashAttnFwdSm90INS1_25CollectiveMainloopFwdSm90ILi2EN4cute5tupleIJNS5_1CILi1EEES8_S8_EEENS6_IJNS7_ILi64EEESA_SA_EEELi512ENS_10bfloat16_tEfNS_4arch4Sm90ELb0ELb1ELb1ELb1ELb0ELb0ELb0ELb0ELb0ELb0ELb0ELb0EEENS1_21CollectiveEpilogueFwdINS6_IJSA_NS7_ILi512EEESA_EEES9_SC_SE_Li256ELb1ELb0ELb0ELb0EEENS1_36VarlenDynamicPersistentTileSchedulerILi64ELi64ELi256ELi32ELb0ELb0ELb1ELb1ELb0ELb1EEEEEEEEEvNT_6ParamsE --------------------------
	.section	.text._ZN7cutlass13device_kernelIN5flash11enable_sm90INS1_16FlashAttnFwdSm90INS1_25CollectiveMainloopFwdSm90ILi2EN4cute5tupleIJNS5_1CILi1EEES8_S8_EEENS6_IJNS7_ILi64EEESA_SA_EEELi512ENS_10bfloat16_tEfNS_4arch4Sm90ELb0ELb1ELb1ELb1ELb0ELb0ELb0ELb0ELb0ELb0ELb0ELb0EEENS1_21CollectiveEpilogueFwdINS6_IJSA_NS7_ILi512EEESA_EEES9_SC_SE_Li256ELb1ELb0ELb0ELb0EEENS1_36VarlenDynamicPersistentTileSchedulerILi64ELi64ELi256ELi32ELb0ELb0ELb1ELb1ELb0ELb1EEEEEEEEEvNT_6ParamsE,"ax",@progbits
	.align	128
.text._ZN7cutlass13device_kernelIN5flash11enable_sm90INS1_16FlashAttnFwdSm90INS1_25CollectiveMainloopFwdSm90ILi2EN4cute5tupleIJNS5_1CILi1EEES8_S8_EEENS6_IJNS7_ILi64EEESA_SA_EEELi512ENS_10bfloat16_tEfNS_4arch4Sm90ELb0ELb1ELb1ELb1ELb0ELb0ELb0ELb0ELb0ELb0ELb0ELb0EEENS1_21CollectiveEpilogueFwdINS6_IJSA_NS7_ILi512EEESA_EEES9_SC_SE_Li256ELb1ELb0ELb0ELb0EEENS1_36VarlenDynamicPersistentTileSchedulerILi64ELi64ELi256ELi32ELb0ELb0ELb1ELb1ELb0ELb1EEEEEEEEEvNT_6ParamsE:
        .type           _ZN7cutlass13device_kernelIN5flash11enable_sm90INS1_16FlashAttnFwdSm90INS1_25CollectiveMainloopFwdSm90ILi2EN4cute5tupleIJNS5_1CILi1EEES8_S8_EEENS6_IJNS7_ILi64EEESA_SA_EEELi512ENS_10bfloat16_tEfNS_4arch4Sm90ELb0ELb1ELb1ELb1ELb0ELb0ELb0ELb0ELb0ELb0ELb0ELb0EEENS1_21CollectiveEpilogueFwdINS6_IJSA_NS7_ILi512EEESA_EEES9_SC_SE_Li256ELb1ELb0ELb0ELb0EEENS1_36VarlenDynamicPersistentTileSchedulerILi64ELi64ELi256ELi32ELb0ELb0ELb1ELb1ELb0ELb1EEEEEEEEEvNT_6ParamsE,@function
        .size           _ZN7cutlass13device_kernelIN5flash11enable_sm90INS1_16FlashAttnFwdSm90INS1_25CollectiveMainloopFwdSm90ILi2EN4cute5tupleIJNS5_1CILi1EEES8_S8_EEENS6_IJNS7_ILi64EEESA_SA_EEELi512ENS_10bfloat16_tEfNS_4arch4Sm90ELb0ELb1ELb1ELb1ELb0ELb0ELb0ELb0ELb0ELb0ELb0ELb0EEENS1_21CollectiveEpilogueFwdINS6_IJSA_NS7_ILi512EEESA_EEES9_SC_SE_Li256ELb1ELb0ELb0ELb0EEENS1_36VarlenDynamicPersistentTileSchedulerILi64ELi64ELi256ELi32ELb0ELb0ELb1ELb1ELb0ELb1EEEEEEEEEvNT_6ParamsE,(.L_x_4557 - _ZN7cutlass13device_kernelIN5flash11enable_sm90INS1_16FlashAttnFwdSm90INS1_25CollectiveMainloopFwdSm90ILi2EN4cute5tupleIJNS5_1CILi1EEES8_S8_EEENS6_IJNS7_ILi64EEESA_SA_EEELi512ENS_10bfloat16_tEfNS_4arch4Sm90ELb0ELb1ELb1ELb1ELb0ELb0ELb0ELb0ELb0ELb0ELb0ELb0EEENS1_21CollectiveEpilogueFwdINS6_IJSA_NS7_ILi512EEESA_EEES9_SC_SE_Li256ELb1ELb0ELb0ELb0EEENS1_36VarlenDynamicPersistentTileSchedulerILi64ELi64ELi256ELi32ELb0ELb0ELb1ELb1ELb0ELb1EEEEEEEEEvNT_6ParamsE)
        .other          _ZN7cutlass13device_kernelIN5flash11enable_sm90INS1_16FlashAttnFwdSm90INS1_25CollectiveMainloopFwdSm90ILi2EN4cute5tupleIJNS5_1CILi1EEES8_S8_EEENS6_IJNS7_ILi64EEESA_SA_EEELi512ENS_10bfloat16_tEfNS_4arch4Sm90ELb0ELb1ELb1ELb1ELb0ELb0ELb0ELb0ELb0ELb0ELb0ELb0EEENS1_21CollectiveEpilogueFwdINS6_IJSA_NS7_ILi512EEESA_EEES9_SC_SE_Li256ELb1ELb0ELb0ELb0EEENS1_36VarlenDynamicPersistentTileSchedulerILi64ELi64ELi256ELi32ELb0ELb0ELb1ELb1ELb0ELb1EEEEEEEEEvNT_6ParamsE,@"STO_CUDA_ENTRY STV_DEFAULT"
_ZN7cutlass13device_kernelIN5flash11enable_sm90INS1_16FlashAttnFwdSm90INS1_25CollectiveMainloopFwdSm90ILi2EN4cute5tupleIJNS5_1CILi1EEES8_S8_EEENS6_IJNS7_ILi64EEESA_SA_EEELi512ENS_10bfloat16_tEfNS_4arch4Sm90ELb0ELb1ELb1ELb1ELb0ELb0ELb0ELb0ELb0ELb0ELb0ELb0EEENS1_21CollectiveEpilogueFwdINS6_IJSA_NS7_ILi512EEESA_EEES9_SC_SE_Li256ELb1ELb0ELb0ELb0EEENS1_36VarlenDynamicPersistentTileSchedulerILi64ELi64ELi256ELi32ELb0ELb0ELb1ELb1ELb0ELb1EEEEEEEEEvNT_6ParamsE:
        /* <DEDUP_REMOVED lines=21> */
.L_x_1671:
[----:B------:R-:W-:Y:S05]  /*0150*/  BSYNC B0 ;  /* 0x0000000000007941 */ /* 0x000fea0003800000 */
.L_x_1670:
        /* <DEDUP_REMOVED lines=37> */
.L_x_1672:
        /* <DEDUP_REMOVED lines=22> */
.L_x_1673:
        /* <DEDUP_REMOVED lines=18> */
.L_x_1674:
        /* <DEDUP_REMOVED lines=22> */
.L_x_1675:
        /* <DEDUP_REMOVED lines=22> */
.L_x_1676:
[----:B------:R-:W-:Y:S01]  /*08f0*/  PLOP3.LUT P0, PT, PT, PT, UP0, 0x80, 0x0 ;  /* 0x000000000000781c */ /* 0x000fe20003f0f008 */
[----:B------:R-:W-:Y:S01]  /*0900*/  UMOV UR36, 0x1 ;  /* 0x0000000100247882 */ /* 0x000fe20000000000 */
[----:B------:R-:W-:Y:S01]  /*0910*/  NOP ;  /* 0x0000000000007918 */ /* 0x000fe20000000000 */
[----:B------:R-:W-:Y:S01]  /*0920*/  USEL UR36, UR36, 0x2, !UP0 ;  /* 0x0000000224247887 */ /* 0x000fe2000c000000 */
[----:B------:R-:W-:Y:S01]  /*0930*/  ULDC.64 UR48, c[0x0][0x208] ;  /* 0x0000820000307ab9 */ /* 0x000fe20000000a00 */
[----:B012-4-:R-:W-:Y:S08]  /*0940*/  BAR.SYNC.DEFER_BLOCKING 0x0 ;  /* 0x0000000000007b1d */ /* 0x017ff00000010000 */
[----:B------:R-:W-:Y:S05]  /*0950*/  @!P0 BRA `(.L_x_1677) ;  /* 0x000000f800c08947 */ /* 0x000fea0003800000 */
.L_x_1678:
[----:B------:R-:W-:-:S08]  /*0960*/  NOP ;  /* 0x0000000000007918 */ /* 0x000fd00000000000 */
[----:B------:R-:W0:Y:S02]  /*0970*/  USETMAXREG.TRY_ALLOC.CTAPOOL UP0, 0xf0 ;  /* 0x000000f0000079c8 */ /* 0x000e240008000600 */
[----:B0-----:R-:W-:-:S13]  /*0980*/  PLOP3.LUT P0, PT, PT, PT, UP0, 0x80, 0x0 ;  /* 0x000000000000781c */ /* 0x001fda0003f0f008 */
[----:B------:R-:W-:Y:S05]  /*0990*/  @!P0 BRA `(.L_x_1678) ;  /* 0xfffffffc00f08947 */ /* 0x000fea000383ffff */
[----:B------:R-:W-:Y:S01]  /*09a0*/  LOP3.LUT R0, R4, 0xffffff80, RZ, 0xc0, !PT ;  /* 0xffffff8004007812 */ /* 0x000fe200078ec0ff */
[----:B------:R-:W0:Y:S01]  /*09b0*/  S2UR UR4, SR_CgaCtaId ;  /* 0x00000000000479c3 */ /* 0x000e220000008800 */
[----:B------:R-:W-:Y:S02]  /*09c0*/  UMOV UR38, 0x400 ;  /* 0x0000040000267882 */ /* 0x000fe40000000000 */
[----:B------:R-:W-:-:S13]  /*09d0*/  ISETP.NE.AND P0, PT, R0, 0x80, PT ;  /* 0x000000800000780c */ /* 0x000fda0003f05270 */
[----:B------:R-:W-:Y:S06]  /*09e0*/  @!P0 BAR.ARV 0x8, 0xa0 ;  /* 0x0202800000008b1d */ /* 0x000fec0000002000 */
[----:B------:R-:W-:Y:S01]  /*09f0*/  ISETP.GE.U32.AND P0, PT, R4, 0x100, PT ;  /* 0x000001000400780c */ /* 0x000fe20003f06070 */
[----:B0-----:R-:W-:-:S03]  /*0a00*/  ULEA UR38, UR4, UR38, 0x18 ;  /* 0x0000002604267291 */ /* 0x001fc6000f8ec03f */
[----:B------:R-:W-:-:S09]  /*0a10*/  ULDC UR4, c[0x0][0xc14] ;  /* 0x0003050000047ab9 */ /* 0x000fd20000000800 */
        /* <DEDUP_REMOVED lines=9> */
[----:B------:R-:W-:Y:S01]  /*0ab0*/  R2UR UR6, R14 ;  /* 0x000000000e0672ca */ /* 0x000fe200000e0000 */
[----:B------:R-:W-:Y:S01]  /*0ac0*/  IMAD.MOV.U32 R187, RZ, RZ, RZ ;  /* 0x000000ffffbb7224 */ /* 0x000fe200078e00ff */
[----:B------:R-:W-:Y:S01]  /*0ad0*/  SHF.R.S32.HI R3, RZ, 0x1f, R192 ;  /* 0x0000001fff037819 */ /* 0x000fe200000114c0 */
[----:B------:R-:W-:Y:S01]  /*0ae0*/  ULOP3.LUT UR39, UR36, 0x1, URZ, 0xfc, !UPT ;  /* 0x0000000124277892 */ /* 0x000fe2000f8efc3f */
[----:B------:R-:W-:Y:S01]  /*0af0*/  R2UR UR5, R15 ;  /* 0x000000000f0572ca */ /* 0x000fe200000e0000 */
[----:B------:R-:W-:Y:S01]  /*0b00*/  UMOV UR37, URZ ;  /* 0x0000003f00257c82 */ /* 0x000fe20008000000 */
[CC--:B------:R-:W-:Y:S02]  /*0b10*/  LEA.HI R0, R3.reuse, R192.reuse, RZ, 0x4 ;  /* 0x000000c003007211 */ /* 0x0c0fe400078f20ff */
[----:B------:R-:W-:-:S02]  /*0b20*/  LEA.HI R2, R3, R192, RZ, 0x5 ;  /* 0x000000c003027211 */ /* 0x000fc400078f28ff */
[----:B------:R-:W-:Y:S02]  /*0b30*/  SHF.R.S32.HI R9, RZ, 0x4, R0 ;  /* 0x00000004ff097819 */ /* 0x000fe40000011400 */
[C---:B------:R-:W-:Y:S02]  /*0b40*/  LOP3.LUT R7, R0.reuse, 0xfffffff0, RZ, 0xc0, !PT ;  /* 0xfffffff000077812 */ /* 0x040fe400078ec0ff */
[----:B------:R-:W-:Y:S02]  /*0b50*/  LEA.HI R4, R0, R9, RZ, 0x1 ;  /* 0x0000000900047211 */ /* 0x000fe400078f08ff */
[--C-:B------:R-:W-:Y:S01]  /*0b60*/  SHF.R.S32.HI R0, RZ, 0x5, R2.reuse ;  /* 0x00000005ff007819 */ /* 0x100fe20000011402 */
[----:B------:R-:W-:Y:S01]  /*0b70*/  IMAD.IADD R7, R192, 0x1, -R7 ;  /* 0x00000001c0077824 */ /* 0x000fe200078e0a07 */
[----:B------:R-:W-:Y:S02]  /*0b80*/  SHF.R.S32.HI R11, RZ, 0x1f, R2 ;  /* 0x0000001fff0b7819 */ /* 0x000fe40000011402 */
[----:B------:R-:W-:-:S02]  /*0b90*/  LEA.HI R5, R3, R192, RZ, 0x7 ;  /* 0x000000c003057211 */ /* 0x000fc400078f38ff */
[----:B------:R-:W-:Y:S02]  /*0ba0*/  LEA.HI R11, R11, R0, RZ, 0x2 ;  /* 0x000000000b0b7211 */ /* 0x000fe400078f10ff */
[----:B------:R-:W-:Y:S02]  /*0bb0*/  SHF.R.S32.HI R2, RZ, 0x1f, R7 ;  /* 0x0000001fff027819 */ /* 0x000fe40000011407 */
[----:B------:R-:W-:Y:S02]  /*0bc0*/  SHF.R.S32.HI R190, RZ, 0x7, R5 ;  /* 0x00000007ffbe7819 */ /* 0x000fe40000011405 */
[----:B------:R-:W-:Y:S02]  /*0bd0*/  LOP3.LUT R11, R11, 0x3ffffc, RZ, 0xc0, !PT ;  /* 0x003ffffc0b0b7812 */ /* 0x000fe400078ec0ff */
[-C--:B------:R-:W-:Y:S02]  /*0be0*/  LEA.HI R6, R2, R7.reuse, RZ, 0x3 ;  /* 0x0000000702067211 */ /* 0x080fe400078f18ff */
[----:B------:R-:W-:Y:S01]  /*0bf0*/  LOP3.LUT R4, R4, 0x1ffffffe, RZ, 0xc0, !PT ;  /* 0x1ffffffe04047812 */ /* 0x000fe200078ec0ff */
[----:B------:R-:W-:Y:S01]  /*0c00*/  IMAD.IADD R11, R0, 0x1, -R11 ;  /* 0x00000001000b7824 */ /* 0x000fe200078e0a0b */
[----:B------:R-:W-:Y:S01]  /*0c10*/  LEA R10, R190, R7, 0x8 ;  /* 0x00000007be0a7211 */ /* 0x000fe200078e40ff */
[C---:B------:R-:W-:Y:S01]  /*0c20*/  IMAD.SHL.U32 R12, R6.reuse, 0x40, RZ ;  /* 0x00000040060c7824 */ /* 0x040fe200078e00ff */
[----:B------:R-:W-:Y:S01]  /*0c30*/  LOP3.LUT R8, R6, 0xfffffff8, RZ, 0xc0, !PT ;  /* 0xfffffff806087812 */ /* 0x000fe200078ec0ff */
[----:B------:R-:W-:Y:S01]  /*0c40*/  IMAD.IADD R4, R9, 0x1, -R4 ;  /* 0x0000000109047824 */ /* 0x000fe200078e0a04 */
[----:B------:R-:W-:Y:S01]  /*0c50*/  LOP3.LUT R9, R5, 0xffffff80, RZ, 0xc0, !PT ;  /* 0xffffff8005097812 */ /* 0x000fe200078ec0ff */
[----:B------:R-:W-:Y:S01]  /*0c60*/  IMAD R191, R11, 0x10, R10 ;  /* 0x000000100bbf7824 */ /* 0x000fe200078e020a */
[----:B------:R-:W-:Y:S01]  /*0c70*/  LOP3.LUT R13, R12, 0x7ffffe00, RZ, 0xc0, !PT ;  /* 0x7ffffe000c0d7812 */ /* 0x000fe200078ec0ff */
[----:B------:R-:W-:Y:S01]  /*0c80*/  IMAD.IADD R10, R7, 0x1, -R8 ;  /* 0x00000001070a7824 */ /* 0x000fe200078e0a08 */
[----:B------:R-:W-:Y:S01]  /*0c90*/  LEA.HI R3, R3, R192, RZ, 0x3 ;  /* 0x000000c003037211 */ /* 0x000fe200078f18ff */
[----:B------:R-:W-:Y:S01]  /*0ca0*/  IMAD.IADD R9, R192, 0x1, -R9 ;  /* 0x00000001c0097824 */ /* 0x000fe200078e0a09 */
[----:B------:R-:W-:Y:S01]  /*0cb0*/  LEA R13, R0, R13, 0xa ;  /* 0x0000000d000d7211 */ /* 0x000fe200078e50ff */
[C---:B------:R-:W-:Y:S01]  /*0cc0*/  IMAD.SHL.U32 R11, R10.reuse, 0x40, RZ ;  /* 0x000000400a0b7824 */ /* 0x040fe200078e00ff */
[----:B------:R-:W-:Y:S01]  /*0cd0*/  R2P PR, R10, 0x6 ;  /* 0x000000060a007804 */ /* 0x000fe20000000000 */
[----:B------:R-:W-:Y:S01]  /*0ce0*/  IMAD.SHL.U32 R4, R4, 0x8, RZ ;  /* 0x0000000804047824 */ /* 0x000fe200078e00ff */
[----:B------:R-:W-:-:S02]  /*0cf0*/  SHF.R.S32.HI R2, RZ, 0x1f, R9 ;  /* 0x0000001fff027819 */ /* 0x000fc40000011409 */
[----:B------:R-:W-:Y:S01]  /*0d00*/  LOP3.LUT R11, R11, 0x1c0, RZ, 0xc0, !PT ;  /* 0x000001c00b0b7812 */ /* 0x000fe200078ec0ff */
[--C-:B------:R-:W-:Y:S01]  /*0d10*/  IMAD.U32 R191, R191, 0x40, R4.reuse ;  /* 0x00000040bfbf7824 */ /* 0x100fe200078e0004 */
[----:B------:R-:W-:Y:S02]  /*0d20*/  LEA.HI R6, R2, R9, RZ, 0x2 ;  /* 0x0000000902067211 */ /* 0x000fe400078f10ff */
[----:B------:R-:W-:Y:S02]  /*0d30*/  LOP3.LUT R4, R11, 0x8, R4, 0xf8, !PT ;  /* 0x000000080b047812 */ /* 0x000fe400078ef804 */
[----:B------:R-:W-:Y:S02]  /*0d40*/  SHF.R.U32.HI R11, RZ, 0x3, R11 ;  /* 0x00000003ff0b7819 */ /* 0x000fe4000001160b */
[--C-:B------:R-:W-:Y:S02]  /*0d50*/  SHF.R.S32.HI R7, RZ, 0x2, R6.reuse ;  /* 0x00000002ff077819 */ /* 0x100fe40000011406 */
[----:B------:R-:W-:-:S02]  /*0d60*/  SHF.R.S32.HI R8, RZ, 0x1f, R6 ;  /* 0x0000001fff087819 */ /* 0x000fc40000011406 */
[----:B------:R-:W-:Y:S02]  /*0d70*/  LOP3.LUT R4, R4, R11, RZ, 0x3c, !PT ;  /* 0x0000000b04047212 */ /* 0x000fe400078e3cff */
[----:B------:R-:W-:Y:S02]  /*0d80*/  LEA.HI R8, R8, R7, RZ, 0x3 ;  /* 0x0000000708087211 */ /* 0x000fe400078f18ff */
[----:B------:R-:W-:Y:S02]  /*0d90*/  IADD3 R4, R13, R4, RZ ;  /* 0x000000040d047210 */ /* 0x000fe40007ffe0ff */
[----:B------:R-:W-:Y:S02]  /*0da0*/  LOP3.LUT R8, R8, 0xfffffff8, RZ, 0xc0, !PT ;  /* 0xfffffff808087812 */ /* 0x000fe400078ec0ff */
[----:B------:R-:W-:Y:S02]  /*0db0*/  LEA.HI R5, R5, R190, RZ, 0x1 ;  /* 0x000000be05057211 */ /* 0x000fe400078f08ff */
[----:B------:R-:W-:Y:S01]  /*0dc0*/  LEA R19, R4, UR38, 0x1 ;  /* 0x0000002604137c11 */ /* 0x000fe2000f8e08ff */
[----:B------:R-:W-:Y:S01]  /*0dd0*/  IMAD.IADD R17, R7, 0x1, -R8 ;  /* 0x0000000107117824 */ /* 0x000fe200078e0a08 */
[----:B------:R-:W-:-:S02]  /*0de0*/  LEA.HI R2, R2, R9, RZ, 0x5 ;  /* 0x0000000902027211 */ /* 0x000fc400078f28ff */
[----:B------:R-:W-:Y:S01]  /*0df0*/  LOP3.LUT R6, R6, 0x7ffffffc, RZ, 0xc0, !PT ;  /* 0x7ffffffc06067812 */ /* 0x000fe200078ec0ff */
[----:B------:R-:W-:Y:S01]  /*0e00*/  VIADD R184, R19, 0x26800 ;  /* 0x0002680013b87836 */ /* 0x000fe20000000000 */
[----:B------:R-:W-:Y:S02]  /*0e10*/  LOP3.LUT R7, R3, 0x1ffffff8, RZ, 0xc0, !PT ;  /* 0x1ffffff803077812 */ /* 0x000fe400078ec0ff */
[----:B------:R-:W-:Y:S01]  /*0e20*/  LOP3.LUT R5, R5, 0xfffffe, RZ, 0xc0, !PT ;  /* 0x00fffffe05057812 */ /* 0x000fe200078ec0ff */
[----:B------:R-:W-:Y:S01]  /*0e30*/  IMAD.IADD R6, R9, 0x1, -R6 ;  /* 0x0000000109067824 */ /* 0x000fe200078e0a06 */
[----:B------:R-:W-:Y:S01]  /*0e40*/  SHF.R.S32.HI R2, RZ, 0x5, R2 ;  /* 0x00000005ff027819 */ /* 0x000fe20000011402 */
[----:B------:R-:W-:Y:S01]  /*0e50*/  IMAD.IADD R7, R192, 0x1, -R7 ;  /* 0x00000001c0077824 */ /* 0x000fe200078e0a07 */
[----:B------:R-:W-:Y:S01]  /*0e60*/  IADD3 R22, R19, 0x26820, RZ ;  /* 0x0002682013167810 */ /* 0x000fe20007ffe0ff */
[----:B------:R-:W-:Y:S01]  /*0e70*/  IMAD.IADD R5, R190, 0x1, -R5 ;  /* 0x00000001be057824 */ /* 0x000fe200078e0a05 */
[----:B------:R-:W-:Y:S01]  /*0e80*/  SEL R23, R23, 0xffffffc0, !P2 ;  /* 0xffffffc017177807 */ /* 0x000fe20005000000 */
[----:B------:R-:W-:Y:S01]  /*0e90*/  @P1 VIADD R22, R184, 0xffffffe0 ;  /* 0xffffffe0b8161836 */ /* 0x000fe20000000000 */
[----:B------:R-:W-:Y:S01]  /*0ea0*/  SHF.R.S32.HI R188, RZ, 0x3, R3 ;  /* 0x00000003ffbc7819 */ /* 0x000fe20000011403 */
[----:B------:R-:W-:Y:S01]  /*0eb0*/  IMAD R17, R2, 0x10, R17 ;  /* 0x0000001002117824 */ /* 0x000fe200078e0211 */
[----:B------:R-:W-:Y:S01]  /*0ec0*/  IADD3 R184, R184, R23, RZ ;  /* 0x00000017b8b87210 */ /* 0x000fe20007ffe0ff */
[----:B------:R-:W-:-:S02]  /*0ed0*/  IMAD.MOV.U32 R2, RZ, RZ, RZ ;  /* 0x000000ffff027224 */ /* 0x000fc400078e00ff */
[----:B------:R-:W-:Y:S02]  /*0ee0*/  IMAD.SHL.U32 R185, R7, 0x8, RZ ;  /* 0x0000000807b97824 */ /* 0x000fe400078e00ff */
[----:B------:R-:W-:Y:S02]  /*0ef0*/  IMAD.SHL.U32 R18, R5, 0x100, RZ ;  /* 0x0000010005127824 */ /* 0x000fe400078e00ff */
[----:B------:R-:W-:Y:S02]  /*0f00*/  IMAD.SHL.U32 R16, R6, 0x2, RZ ;  /* 0x0000000206107824 */ /* 0x000fe400078e00ff */
[----:B------:R-:W-:-:S07]  /*0f10*/  IMAD.IADD R23, R23, 0x1, R22 ;  /* 0x0000000117177824 */ /* 0x000fce00078e0216 */
.L_x_1786:
[----:B------:R-:W-:Y:S01]  /*0f20*/  ULDC.64 UR8, c[0x0][0xa28] ;  /* 0x00028a0000087ab9 */ /* 0x000fe20000000a00 */
[----:B------:R-:W-:Y:S01]  /*0f30*/  ULDC UR4, c[0x0][0x404] ;  /* 0x0001010000047ab9 */ /* 0x000fe20000000800 */
[----:B------:R-:W-:Y:S01]  /*0f40*/  UISETP.NE.U32.AND UP0, UPT, UR8, URZ, UPT ;  /* 0x0000003f0800728c */ /* 0x000fe2000bf05070 */
[----:B------:R-:W-:-:S03]  /*0f50*/  ULDC UR7, c[0x0][0x2e0] ;  /* 0x0000b80000077ab9 */ /* 0x000fc60000000800 */
[----:B------:R-:W-:-:S03]  /*0f60*/  UISETP.NE.AND.EX UP0, UPT, UR9, URZ, UPT, UP0 ;  /* 0x0000003f0900728c */ /* 0x000fc6000bf05300 */
[----:B------:R-:W-:Y:S02]  /*0f70*/  ULDC.64 UR8, c[0x0][0xa18] ;  /* 0x0002860000087ab9 */ /* 0x000fe40000000a00 */
[----:B------:R-:W-:Y:S01]  /*0f80*/  UISETP.NE.U32.AND UP1, UPT, UR8, URZ, UPT ;  /* 0x0000003f0800728c */ /* 0x000fe2000bf25070 */
[----:B------:R-:W-:-:S03]  /*0f90*/  PLOP3.LUT P0, PT, PT, PT, UP0, 0x80, 0x0 ;  /* 0x000000000000781c */ /* 0x000fc60003f0f008 */
[----:B------:R-:W-:-:S03]  /*0fa0*/  UISETP.NE.AND.EX UP1, UPT, UR9, URZ, UPT, UP1 ;  /* 0x0000003f0900728c */ /* 0x000fc6000bf25310 */
[----:B------:R-:W-:Y:S02]  /*0fb0*/  @UP0 ULDC.64 UR8, c[0x0][0xa28] ;  /* 0x00028a0000080ab9 */ /* 0x000fe40000000a00 */
[----:B------:R-:W-:Y:S01]  /*0fc0*/  @UP0 UIMAD.WIDE UR8, UR5, 0x4, UR8 ;  /* 0x00000004050808a5 */ /* 0x000fe2000f8e0208 */
[----:B------:R-:W-:-:S05]  /*0fd0*/  PLOP3.LUT P2, PT, PT, PT, UP1, 0x80, 0x0 ;  /* 0x000000000000781c */ /* 0x000fca0003f4f018 */
[----:B------:R-:W-:Y:S01]  /*0fe0*/  @UP1 ULDC.64 UR10, c[0x0][0xa18] ;  /* 0x00028600000a1ab9 */ /* 0x000fe20000000a00 */
[----:B-1---5:R-:W-:Y:S02]  /*0ff0*/  IMAD.U32 R4, RZ, RZ, UR8 ;  /* 0x00000008ff047e24 */ /* 0x022fe4000f8e00ff */
[----:B------:R-:W-:Y:S01]  /*1000*/  IMAD.U32 R5, RZ, RZ, UR9 ;  /* 0x00000009ff057e24 */ /* 0x000fe2000f8e00ff */
[----:B------:R-:W-:-:S04]  /*1010*/  @UP1 UIMAD.WIDE UR8, UR5, 0x4, UR10 ;  /* 0x00000004050818a5 */ /* 0x000fc8000f8e020a */
[----:B--2---:R-:W2:Y:S02]  /*1020*/  @P0 LDG.E R4, desc[UR48][R4.64] ;  /* 0x0000003004040981 */ /* 0x004ea4000c1e1900 */
[----:B---3--:R-:W-:Y:S02]  /*1030*/  IMAD.U32 R6, RZ, RZ, UR8 ;  /* 0x00000008ff067e24 */ /* 0x008fe4000f8e00ff */
[----:B------:R-:W-:Y:S01]  /*1040*/  IMAD.U32 R7, RZ, RZ, UR9 ;  /* 0x00000009ff077e24 */ /* 0x000fe2000f8e00ff */
[----:B------:R-:W-:-:S04]  /*1050*/  ULDC.64 UR8, c[0x0][0x3f8] ;  /* 0x0000fe0000087ab9 */ /* 0x000fc80000000a00 */
[----:B------:R-:W3:Y:S01]  /*1060*/  @P2 LDG.E R6, desc[UR48][R6.64] ;  /* 0x0000003006062981 */ /* 0x000ee2000c1e1900 */
[----:B------:R-:W-:Y:S01]  /*1070*/  UISETP.NE.U32.AND UP0, UPT, UR8, URZ, UPT ;  /* 0x0000003f0800728c */ /* 0x000fe2000bf05070 */
[----:B------:R-:W-:Y:S01]  /*1080*/  UMOV UR44, URZ ;  /* 0x0000003f002c7c82 */ /* 0x000fe20008000000 */
[----:B------:R-:W-:Y:S02]  /*1090*/  ULDC UR40, c[0x0][0x288] ;  /* 0x0000a20000287ab9 */ /* 0x000fe40000000800 */
[----:B------:R-:W-:Y:S01]  /*10a0*/  UISETP.NE.AND.EX UP0, UPT, UR9, URZ, UPT, UP0 ;  /* 0x0000003f0900728c */ /* 0x000fe2000bf05300 */
[----:B------:R-:W-:Y:S02]  /*10b0*/  UMOV UR41, UR6 ;  /* 0x0000000600297c82 */ /* 0x000fe40008000000 */
[----:B------:R-:W-:Y:S01]  /*10c0*/  ULDC.64 UR8, c[0x0][0xa20] ;  /* 0x0002880000087ab9 */ /* 0x000fe20000000a00 */
[----:B------:R-:W-:Y:S01]  /*10d0*/  USEL UR4, UR4, 0x1, UP0 ;  /* 0x0000000104047887 */ /* 0x000fe20008000000 */
[----:B------:R-:W-:-:S03]  /*10e0*/  ISETP.NE.U32.AND P1, PT, RZ, UR8, PT ;  /* 0x00000008ff007c0c */ /* 0x000fc6000bf25070 */
[----:B------:R-:W-:Y:S01]  /*10f0*/  UIMAD UR4, UR4, UR7, URZ ;  /* 0x00000007040472a4 */ /* 0x000fe2000f8e023f */
[----:B------:R-:W-:Y:S02]  /*1100*/  ISETP.NE.AND.EX P1, PT, RZ, UR9, PT, P1 ;  /* 0x00000009ff007c0c */ /* 0x000fe4000bf25310 */
[----:B--2---:R-:W-:Y:S02]  /*1110*/  @P0 R2UR UR44, R4 ;  /* 0x00000000042c02ca */ /* 0x004fe400000e0000 */
[----:B---3--:R-:W-:Y:S01]  /*1120*/  @P2 R2UR UR40, R6 ;  /* 0x00000000062822ca */ /* 0x008fe200000e0000 */
[----:B0-----:R-:W-:-:S14]  /*1130*/  @P2 BRA `(.L_x_1679) ;  /* 0x0000000000342947 */ /* 0x001fdc0003800000 */
[----:B------:R-:W-:Y:S02]  /*1140*/  ULDC.64 UR6, c[0x0][0xa00] ;  /* 0x0002800000067ab9 */ /* 0x000fe40000000a00 */
[----:B------:R-:W-:-:S04]  /*1150*/  ISETP.NE.U32.AND P0, PT, RZ, UR6, PT ;  /* 0x00000006ff007c0c */ /* 0x000fc8000bf05070 */
[----:B------:R-:W-:-:S13]  /*1160*/  ISETP.NE.AND.EX P0, PT, RZ, UR7, PT, P0 ;  /* 0x00000007ff007c0c */ /* 0x000fda000bf05300 */
[----:B------:R-:W-:Y:S05]  /*1170*/  @!P0 BRA `(.L_x_1679) ;  /* 0x0000000000248947 */ /* 0x000fea0003800000 */
[----:B------:R-:W-:Y:S02]  /*1180*/  ULDC.64 UR6, c[0x0][0xa00] ;  /* 0x0002800000067ab9 */ /* 0x000fe40000000a00 */
[----:B------:R-:W-:-:S06]  /*1190*/  UIMAD.WIDE UR6, UR5, 0x4, UR6 ;  /* 0x00000004050678a5 */ /* 0x000fcc000f8e0206 */
[----:B------:R-:W-:Y:S01]  /*11a0*/  MOV R4, UR6 ;  /* 0x0000000600047c02 */ /* 0x000fe20008000f00 */
[----:B------:R-:W-:-:S05]  /*11b0*/  IMAD.U32 R5, RZ, RZ, UR7 ;  /* 0x00000007ff057e24 */ /* 0x000fca000f8e00ff */
[----:B------:R-:W2:Y:S04]  /*11c0*/  LDG.E R3, desc[UR48][R4.64] ;  /* 0x0000003004037981 */ /* 0x000ea8000c1e1900 */
[----:B------:R-:W3:Y:S01]  /*11d0*/  LDG.E R0, desc[UR48][R4.64+0x4] ;  /* 0x0000043004007981 */ /* 0x000ee2000c1e1900 */
[----:B--2---:R-:W-:Y:S02]  /*11e0*/  R2UR UR40, R3 ;  /* 0x00000000032872ca */ /* 0x004fe400000e0000 */
[----:B---3--:R-:W-:-:S13]  /*11f0*/  R2UR UR6, R0 ;  /* 0x00000000000672ca */ /* 0x008fda00000e0000 */
[----:B------:R-:W-:-:S12]  /*1200*/  UIADD3 UR40, -UR40, UR6, URZ ;  /* 0x0000000628287290 */ /* 0x000fd8000fffe13f */
.L_x_1679:
[----:B------:R-:W-:Y:S01]  /*1210*/  UMOV UR42, UR47 ;  /* 0x0000002f002a7c82 */ /* 0x000fe20008000000 */
[----:B------:R-:W-:Y:S01]  /*1220*/  UMOV UR43, UR5 ;  /* 0x00000005002b7c82 */ /* 0x000fe20008000000 */
[----:B------:R-:W-:Y:S05]  /*1230*/  @!P1 BRA `(.L_x_1680) ;  /* 0x00000000001c9947 */ /* 0x000fea0003800000 */
[----:B------:R-:W-:Y:S02]  /*1240*/  ULDC.64 UR6, c[0x0][0xa20] ;  /* 0x0002880000067ab9 */ /* 0x000fe40000000a00 */
[----:B------:R-:W-:-:S06]  /*1250*/  UIMAD.WIDE UR4, UR5, 0x4, UR6 ;  /* 0x00000004050478a5 */ /* 0x000fcc000f8e0206 */
[----:B------:R-:W-:Y:S02]  /*1260*/  IMAD.U32 R4, RZ, RZ, UR4 ;  /* 0x00000004ff047e24 */ /* 0x000fe4000f8e00ff */
[----:B------:R-:W-:-:S05]  /*1270*/  IMAD.U32 R5, RZ, RZ, UR5 ;  /* 0x00000005ff057e24 */ /* 0x000fca000f8e00ff */
[----:B------:R-:W2:Y:S02]  /*1280*/  LDG.E R4, desc[UR48][R4.64] ;  /* 0x0000003004047981 */ /* 0x000ea4000c1e1900 */
[----:B--2---:R-:W-:Y:S01]  /*1290*/  R2UR UR4, R4 ;  /* 0x00000000040472ca */ /* 0x004fe200000e0000 */
[----:B------:R-:W-:-:S14]  /*12a0*/  BRA `(.L_x_1681) ;  /* 0x0000000000347947 */ /* 0x000fdc0003800000 */
.L_x_1680:
[----:B------:R-:W-:Y:S02]  /*12b0*/  ULDC.64 UR6, c[0x0][0xa08] ;  /* 0x0002820000067ab9 */ /* 0x000fe40000000a00 */
[----:B------:R-:W-:-:S04]  /*12c0*/  ISETP.NE.U32.AND P0, PT, RZ, UR6, PT ;  /* 0x00000006ff007c0c */ /* 0x000fc8000bf05070 */
[----:B------:R-:W-:-:S13]  /*12d0*/  ISETP.NE.AND.EX P0, PT, RZ, UR7, PT, P0 ;  /* 0x00000007ff007c0c */ /* 0x000fda000bf05300 */
[----:B------:R-:W-:Y:S05]  /*12e0*/  @!P0 BRA `(.L_x_1681) ;  /* 0x0000000000248947 */ /* 0x000fea0003800000 */
[----:B------:R-:W-:Y:S02]  /*12f0*/  ULDC.64 UR6, c[0x0][0xa08] ;  /* 0x0002820000067ab9 */ /* 0x000fe40000000a00 */
[----:B------:R-:W-:-:S06]  /*1300*/  UIMAD.WIDE UR4, UR5, 0x4, UR6 ;  /* 0x00000004050478a5 */ /* 0x000fcc000f8e0206 */
[----:B------:R-:W-:Y:S02]  /*1310*/  IMAD.U32 R4, RZ, RZ, UR4 ;  /* 0x00000004ff047e24 */ /* 0x000fe4000f8e00ff */
[----:B------:R-:W-:-:S05]  /*1320*/  IMAD.U32 R5, RZ, RZ, UR5 ;  /* 0x00000005ff057e24 */ /* 0x000fca000f8e00ff */
[----:B------:R-:W2:Y:S04]  /*1330*/  LDG.E R3, desc[UR48][R4.64] ;  /* 0x0000003004037981 */ /* 0x000ea8000c1e1900 */
[----:B------:R-:W3:Y:S01]  /*1340*/  LDG.E R0, desc[UR48][R4.64+0x4] ;  /* 0x0000043004007981 */ /* 0x000ee2000c1e1900 */
[----:B--2---:R-:W-:Y:S02]  /*1350*/  R2UR UR4, R3 ;  /* 0x00000000030472ca */ /* 0x004fe400000e0000 */
[----:B---3--:R-:W-:-:S13]  /*1360*/  R2UR UR5, R0 ;  /* 0x00000000000572ca */ /* 0x008fda00000e0000 */
[----:B------:R-:W-:-:S12]  /*1370*/  UIADD3 UR4, -UR4, UR5, URZ ;  /* 0x0000000504047290 */ /* 0x000fd8000fffe13f */
.L_x_1681:
[----:B------:R-:W-:Y:S02]  /*1380*/  UISETP.NE.AND UP0, UPT, UR46, 0x1, UPT ;  /* 0x000000012e00788c */ /* 0x000fe4000bf05270 */
[----:B------:R-:W-:Y:S02]  /*1390*/  UIADD3 UR44, -UR44, UR4, URZ ;  /* 0x000000042c2c7290 */ /* 0x000fe4000fffe13f */
[----:B------:R-:W-:Y:S02]  /*13a0*/  ULEA UR6, UR47, 0x40, 0x6 ;  /* 0x000000402f067891 */ /* 0x000fe4000f8e303f */
[----:B------:R-:W-:Y:S01]  /*13b0*/  UIADD3 UR4, UR44, 0x3f, URZ ;  /* 0x0000003f2c047890 */ /* 0x000fe2000fffe03f */
[----:B------:R-:W-:Y:S01]  /*13c0*/  PLOP3.LUT P0, PT, PT, PT, UP0, 0x80, 0x0 ;  /* 0x000000000000781c */ /* 0x000fe20003f0f008 */
[----:B------:R-:W-:Y:S02]  /*13d0*/  UIADD3 UR9, UR44, UR6, -UR40 ;  /* 0x000000062c097290 */ /* 0x000fe4000fffe828 */
[----:B------:R-:W-:Y:S01]  /*13e0*/  USHF.R.S32.HI UR5, URZ, 0x1f, UR4 ;  /* 0x0000001f3f057899 */ /* 0x000fe20008011404 */
[----:B------:R-:W-:-:S03]  /*13f0*/  ULDC UR7, c[0x0][0x9e0] ;  /* 0x0002780000077ab9 */ /* 0x000fc60000000800 */
[----:B------:R-:W-:Y:S02]  /*1400*/  ULEA.HI UR5, UR5, UR4, URZ, 0x6 ;  /* 0x0000000405057291 */ /* 0x000fe4000f8f303f */
[----:B------:R-:W-:Y:S02]  /*1410*/  UIADD3 UR6, UR9, UR7, URZ ;  /* 0x0000000709067290 */ /* 0x000fe4000fffe03f */
[----:B------:R-:W-:Y:S02]  /*1420*/  USHF.R.S32.HI UR20, URZ, 0x6, UR5 ;  /* 0x000000063f147899 */ /* 0x000fe40008011405 */
[----:B------:R-:W-:Y:S10]  /*1430*/  @!P0 BRA `(.L_x_1682) ;  /* 0x0000001c00fc8947 */ /* 0x000ff40003800000 */
        /* <DEDUP_REMOVED lines=14> */
.L_x_1684:
[----:B------:R-:W-:-:S11]  /*1520*/  UISETP.NE.AND UP0, UPT, UR8, 0x1, UPT ;  /* 0x000000010800788c */ /* 0x000fd6000bf05270 */
[----:B------:R-:W-:Y:S02]  /*1530*/  @UP0 ULDC.64 UR10, c[0x0][0x9e8] ;  /* 0x00027a00000a0ab9 */ /* 0x000fe40000000a00 */
[----:B------:R-:W-:-:S04]  /*1540*/  UIMAD.WIDE.U32 UR4, UR7, UR10, URZ ;  /* 0x0000000a070472a5 */ /* 0x000fc8000f8e003f */
[----:B------:R-:W-:-:S12]  /*1550*/  @UP0 USHF.R.U32.HI UR7, URZ, UR11, UR5 ;  /* 0x0000000b3f070299 */ /* 0x000fd80008011605 */
.L_x_1685:
[----:B------:R-:W-:-:S04]  /*1560*/  UIMAD UR7, UR7, UR8, UR8 ;  /* 0x00000008070772a4 */ /* 0x000fc8000f8e0208 */
[----:B------:R-:W-:-:S04]  /*1570*/  UISETP.LT.AND UP0, UPT, UR6, UR7, UPT ;  /* 0x000000070600728c */ /* 0x000fc8000bf01270 */
[----:B------:R-:W-:-:S12]  /*1580*/  USEL UR6, UR6, UR7, UP0 ;  /* 0x0000000706067287 */ /* 0x000fd80008000000 */
.L_x_1683:
[----:B------:R-:W-:Y:S02]  /*1590*/  UIADD3 UR6, UR6, 0x3f, URZ ;  /* 0x0000003f06067890 */ /* 0x000fe4000fffe03f */
[----:B------:R-:W-:Y:S02]  /*15a0*/  ULEA UR40, UR47, -UR40, 0x6 ;  /* 0x800000282f287291 */ /* 0x000fe4000f8e303f */
[----:B------:R-:W-:Y:S02]  /*15b0*/  USHF.R.S32.HI UR4, URZ, 0x1f, UR6 ;  /* 0x0000001f3f047899 */ /* 0x000fe40008011406 */
[----:B------:R-:W-:Y:S02]  /*15c0*/  UIADD3 UR40, UR44, UR40, URZ ;  /* 0x000000282c287290 */ /* 0x000fe4000fffe03f */
[----:B------:R-:W-:Y:S01]  /*15d0*/  ULEA.HI UR4, UR4, UR6, URZ, 0x6 ;  /* 0x0000000604047291 */ /* 0x000fe2000f8f303f */
[----:B------:R-:W-:-:S03]  /*15e0*/  ULDC UR5, c[0x0][0x9dc] ;  /* 0x0002770000057ab9 */ /* 0x000fc60000000800 */
[----:B------:R-:W-:Y:S02]  /*15f0*/  USHF.R.S32.HI UR4, URZ, 0x6, UR4 ;  /* 0x000000063f047899 */ /* 0x000fe40008011404 */
[----:B------:R-:W-:Y:S02]  /*1600*/  UIADD3 UR5, UR40, -UR5, URZ ;  /* 0x8000000528057290 */ /* 0x000fe4000fffe03f */
[----:B------:R-:W-:-:S04]  /*1610*/  UISETP.LT.AND UP0, UPT, UR20, UR4, UPT ;  /* 0x000000041400728c */ /* 0x000fc8000bf01270 */
[----:B------:R-:W-:Y:S01]  /*1620*/  USEL UR20, UR20, UR4, UP0 ;  /* 0x0000000414147287 */ /* 0x000fe20008000000 */
[----:B------:R-:W-:Y:S01]  /*1630*/  MOV R0, UR5 ;  /* 0x0000000500007c02 */ /* 0x000fe20008000f00 */
[----:B------:R-:W-:Y:S10]  /*1640*/  @!P1 BRA `(.L_x_1686) ;  /* 0x0000000000409947 */ /* 0x000ff40003800000 */
        /* <DEDUP_REMOVED lines=10> */
.L_x_1687:
[----:B------:R-:W-:-:S11]  /*16f0*/  UISETP.NE.AND UP0, UPT, UR8, 0x1, UPT ;  /* 0x000000010800788c */ /* 0x000fd6000bf05270 */
[----:B------:R-:W-:Y:S02]  /*1700*/  @UP0 ULDC.64 UR6, c[0x0][0x9e8] ;  /* 0x00027a0000060ab9 */ /* 0x000fe40000000a00 */
[----:B------:R-:W-:-:S04]  /*1710*/  UIMAD.WIDE.U32 UR4, UR40, UR6, URZ ;  /* 0x00000006280472a5 */ /* 0x000fc8000f8e003f */
[----:B------:R-:W-:-:S12]  /*1720*/  @UP0 USHF.R.U32.HI UR40, URZ, UR7, UR5 ;  /* 0x000000073f280299 */ /* 0x000fd80008011605 */
.L_x_1688:
[----:B------:R-:W-:-:S06]  /*1730*/  UIMAD UR40, UR40, UR8, URZ ;  /* 0x00000008282872a4 */ /* 0x000fcc000f8e023f */
[----:B------:R-:W-:-:S07]  /*1740*/  VIMNMX R0, R0, UR40, !PT ;  /* 0x0000002800007c48 */ /* 0x000fce000ffe0100 */
.L_x_1686:
[----:B------:R-:W-:Y:S01]  /*1750*/  SHF.R.S32.HI R5, RZ, 0x1f, R0 ;  /* 0x0000001fff057819 */ /* 0x000fe20000011400 */
[----:B------:R-:W-:Y:S01]  /*1760*/  IMAD.MOV.U32 R3, RZ, RZ, RZ ;  /* 0x000000ffff037224 */ /* 0x000fe200078e00ff */
[----:B------:R-:W-:Y:S02]  /*1770*/  PLOP3.LUT P0, PT, PT, PT, PT, 0x80, 0x0 ;  /* 0x000000000000781c */ /* 0x000fe40003f0f070 */
[----:B------:R-:W-:Y:S02]  /*1780*/  CS2R R150, SRZ ;  /* 0x0000000000967805 */ /* 0x000fe4000001ff00 */
[----:B------:R-:W-:Y:S01]  /*1790*/  LEA.HI R5, R5, R0, RZ, 0x6 ;  /* 0x0000000005057211 */ /* 0x000fe200078f30ff */
[----:B------:R-:W-:Y:S01]  /*17a0*/  IMAD.MOV.U32 R0, RZ, RZ, RZ ;  /* 0x000000ffff007224 */ /* 0x000fe200078e00ff */
[----:B------:R-:W-:Y:S02]  /*17b0*/  CS2R R148, SRZ ;  /* 0x0000000000947805 */ /* 0x000fe4000001ff00 */
[----:B------:R-:W-:-:S02]  /*17c0*/  CS2R R146, SRZ ;  /* 0x0000000000927805 */ /* 0x000fc4000001ff00 */
[----:B------:R-:W-:Y:S02]  /*17d0*/  SHF.R.S32.HI R4, RZ, 0x6, R5 ;  /* 0x00000006ff047819 */ /* 0x000fe40000011405 */
[----:B------:R-:W-:Y:S02]  /*17e0*/  CS2R R144, SRZ ;  /* 0x0000000000907805 */ /* 0x000fe4000001ff00 */
[----:B------:R-:W-:Y:S02]  /*17f0*/  CS2R R142, SRZ ;  /* 0x00000000008e7805 */ /* 0x000fe4000001ff00 */
[----:B------:R-:W-:Y:S02]  /*1800*/  CS2R R140, SRZ ;  /* 0x00000000008c7805 */ /* 0x000fe4000001ff00 */
[----:B------:R-:W-:Y:S02]  /*1810*/  VIMNMX R4, RZ, R4, !PT ;  /* 0x00000004ff047248 */ /* 0x000fe40007fe0100 */
[----:B------:R-:W-:-:S02]  /*1820*/  CS2R R138, SRZ ;  /* 0x00000000008a7805 */ /* 0x000fc4000001ff00 */
[----:B------:R-:W-:Y:S01]  /*1830*/  CS2R R136, SRZ ;  /* 0x0000000000887805 */ /* 0x000fe2000001ff00 */
[----:B------:R-:W-:Y:S01]  /*1840*/  IMAD.MOV.U32 R172, RZ, RZ, RZ ;  /* 0x000000ffffac7224 */ /* 0x000fe200078e00ff */
[----:B------:R-:W-:Y:S02]  /*1850*/  ISETP.LT.AND P1, PT, R4, UR20, PT ;  /* 0x0000001404007c0c */ /* 0x000fe4000bf21270 */
        /* <DEDUP_REMOVED lines=53> */
[----:B------:R-:W-:Y:S01]  /*1bb0*/  CS2R R30, SRZ ;  /* 0x00000000001e7805 */ /* 0x000fe2000001ff00 */
[----:B------:R-:W-:Y:S01]  /*1bc0*/  IMAD.MOV.U32 R8, RZ, RZ, RZ ;  /* 0x000000ffff087224 */ /* 0x000fe200078e00ff */
[----:B------:R-:W-:Y:S01]  /*1bd0*/  CS2R R26, SRZ ;  /* 0x00000000001a7805 */ /* 0x000fe2000001ff00 */
[----:B------:R-:W-:Y:S06]  /*1be0*/  @!P1 BRA `(.L_x_1689) ;  /* 0x000000bc00b89947 */ /* 0x000fec0003800000 */
        /* <DEDUP_REMOVED lines=14> */
.L_x_1690:
[----:B------:R-:W-:Y:S01]  /*1cd0*/  ULEA UR22, UR37, UR38, 0x3 ;  /* 0x0000002625167291 */ /* 0x000fe2000f8e183f */
[----:B------:R-:W-:-:S08]  /*1ce0*/  SHF.L.U32 R0, R2, 0x1f, RZ ;  /* 0x0000001f02007819 */ /* 0x000fd000000006ff */
[----:B------:R-:W0:Y:S02]  /*1cf0*/  SYNCS.PHASECHK.TRANS64.TRYWAIT P1, [UR22+0x28c50], R0 ;  /* 0x028c5000ff0075a7 */ /* 0x000e240008020156 */
[----:B0-----:R-:W-:Y:S05]  /*1d00*/  @!P1 BRA `(.L_x_1691) ;  /* 0x0000013800b89947 */ /* 0x001fea0003800000 */
.L_x_1880:
        /* <DEDUP_REMOVED lines=24> */
[----:B------:R-:W-:-:S06]  /*1e90*/  UIADD3 UR20, UR20, -0x2, URZ ;  /* 0xfffffffe14147890 */ /* 0x000fcc000fffe03f */
[----:B------:R-:W-:Y:S02]  /*1ea0*/  ISETP.LE.AND P1, PT, R4, UR20, PT ;  /* 0x0000001404007c0c */ /* 0x000fe4000bf23270 */
[----:B0-----:R-:W-:-:S04]  /*1eb0*/  LOP3.LUT R3, R3, 0x7f, RZ, 0xc0, !PT ;  /* 0x0000007f03037812 */ /* 0x001fc800078ec0ff */
        /* <DEDUP_REMOVED lines=18> */
[----:B0-----:R-:W-:-:S07]  /*1fe0*/  IMAD.U32 R0, RZ, RZ, UR20 ;  /* 0x00000014ff007e24 */ /* 0x001fce000f8e00ff */
.L_x_1697:
[----:B------:R-:W-:Y:S01]  /*1ff0*/  BAR.SYNC.DEFER_BLOCKING 0xe, 0x100 ;  /* 0x0384000000007b1d */ /* 0x000fe20000010000 */
[----:B------:R-:W-:Y:S01]  /*2000*/  IMAD.U32 R6, RZ, RZ, UR37 ;  /* 0x00000025ff067e24 */ /* 0x000fe2000f8e00ff */
[----:B------:R-:W-:Y:S01]  /*2010*/  UIADD3 UR37, UR37, 0x1, URZ ;  /* 0x0000000125257890 */ /* 0x000fe2000fffe03f */
[C---:B------:R-:W-:Y:S01]  /*2020*/  ISETP.GT.AND P3, PT, R0.reuse, R4, PT ;  /* 0x000000040000720c */ /* 0x040fe20003f64270 */
[----:B------:R-:W-:Y:S02]  /*2030*/  VIADD R0, R0, 0xffffffff ;  /* 0xffffffff00007836 */ /* 0x000fe40000000000 */
[----:B-1----:R-:W-:Y:S01]  /*2040*/  IMAD R3, R6, 0x40, R17 ;  /* 0x0000004006037824 */ /* 0x002fe200078e0211 */
[----:B------:R-:W-:-:S04]  /*2050*/  UISETP.NE.AND UP0, UPT, UR37, 0x2, UPT ;  /* 0x000000022500788c */ /* 0x000fc8000bf05270 */
        /* <DEDUP_REMOVED lines=136> */
.L_x_1693:
[----:B------:R-:W-:Y:S01]  /*28e0*/  ULEA UR20, UR37, UR38, 0x3 ;  /* 0x0000002625147291 */ /* 0x000fe2000f8e183f */
[----:B------:R-:W-:-:S08]  /*28f0*/  SHF.L.U32 R3, R2, 0x1f, RZ ;  /* 0x0000001f02037819 */ /* 0x000fd000000006ff */
[----:B------:R0:W1:Y:S01]  /*2900*/  SYNCS.PHASECHK.TRANS64.TRYWAIT P1, [UR20+0x28c50], R3 ;  /* 0x028c5003ff0075a7 */ /* 0x0000620008020154 */
[----:B------:R-:W-:Y:S05]  /*2910*/  @!P0 BRA `(.L_x_1694) ;  /* 0x0000000000048947 */ /* 0x000fea0003800000 */
[----:B------:R-:W-:Y:S01]  /*2920*/  BPT.TRAP 0x1 ;  /* 0x000000040000795c */ /* 0x000fe20000300000 */
.L_x_1694:
[----:B-1----:R-:W-:Y:S05]  /*2930*/  @P1 BRA `(.L_x_1695) ;  /* 0x0000000000081947 */ /* 0x002fea0003800000 */
[----:B------:R-:W1:Y:S02]  /*2940*/  SYNCS.PHASECHK.TRANS64.TRYWAIT P1, [UR20+0x28c50], R3 ;  /* 0x028c5003ff0075a7 */ /* 0x000e640008020154 */
[----:B-1----:R-:W-:Y:S05]  /*2950*/  @!P1 BRA `(.L_x_1696) ;  /* 0x0000012c00bc9947 */ /* 0x002fea0003800000 */
.L_x_1695:
[----:B------:R-:W-:Y:S01]  /*2960*/  ULEA UR18, UR37, UR21, 0xc ;  /* 0x0000001525127291 */ /* 0x000fe2000f8e603f */
[----:B------:R-:W-:Y:S01]  /*2970*/  WARPGROUP.ARRIVE ;  /* 0x00000000000079c5 */ /* 0x000fe20000000000 */
[----:B------:R-:W-:Y:S01]  /*2980*/  UMOV UR19, 0x40000040 ;  /* 0x4000004000137882 */ /* 0x000fe20000000000 */
[----:B------:R-:W-:Y:S01]  /*2990*/  UMOV UR7, 0x40000040 ;  /* 0x4000004000077882 */ /* 0x000fe20000000000 */
[----:B------:R-:W-:Y:S01]  /*29a0*/  UIADD3 UR6, UR18, 0x80, URZ ;  /* 0x0000008012067890 */ /* 0x000fe2000fffe03f */
[----:B01----:R-:W-:Y:S01]  /*29b0*/  IMAD.U32 R3, RZ, RZ, UR20 ;  /* 0x00000014ff037e24 */ /* 0x003fe2000f8e00ff */
        /* <DEDUP_REMOVED lines=23> */
.L_x_1692:
[----:B------:R-:W-:Y:S01]  /*2b30*/  BAR.SYNC.DEFER_BLOCKING 0xe, 0x100 ;  /* 0x0384000000007b1d */ /* 0x000fe20000010000 */
[----:B0-----:R-:W-:Y:S01]  /*2b40*/  IMAD.U32 R0, RZ, RZ, UR37 ;  /* 0x00000025ff007e24 */ /* 0x001fe2000f8e00ff */
[----:B------:R-:W-:Y:S01]  /*2b50*/  UIADD3 UR37, UR37, 0x1, URZ ;  /* 0x0000000125257890 */ /* 0x000fe2000fffe03f */
[----:B------:R-:W-:Y:S02]  /*2b60*/  PLOP3.LUT P0, PT, PT, PT, PT, 0x8, 0x0 ;  /* 0x000000000000781c */ /* 0x000fe40003f0e170 */
[----:B------:R-:W-:Y:S01]  /*2b70*/  IMAD R0, R0, 0x40, R17 ;  /* 0x0000004000007824 */ /* 0x000fe200078e0211 */
[----:B------:R-:W-:-:S04]  /*2b80*/  UISETP.NE.AND UP0, UPT, UR37, 0x2, UPT ;  /* 0x000000022500788c */ /* 0x000fc8000bf05270 */
[----:B------:R-:W-:Y:S01]  /*2b90*/  LEA R4, R0, UR38, 0x2 ;  /* 0x0000002600047c11 */ /* 0x000fe2000f8e10ff */
[----:B------:R-:W-:Y:S02]  /*2ba0*/  USEL UR4, URZ, 0x1, UP0 ;  /* 0x000000013f047887 */ /* 0x000fe40008000000 */
[----:B------:R-:W-:-:S04]  /*2bb0*/  USEL UR37, UR37, URZ, UP0 ;  /* 0x0000003f25257287 */ /* 0x000fc80008000000 */
[----:B------:R-:W-:Y:S01]  /*2bc0*/  LOP3.LUT R2, R2, UR4, RZ, 0x3c, !PT ;  /* 0x0000000402027c12 */ /* 0x000fe2000f8e3cff */
        /* <DEDUP_REMOVED lines=130> */
[----:B------:R-:W-:-:S02]  /*33f0*/  IMAD.MOV.U32 R3, RZ, RZ, RZ ;  /* 0x000000ffff037224 */ /* 0x000fc400078e00ff */
[----:B------:R-:W-:Y:S01]  /*3400*/  IMAD.MOV.U32 R0, RZ, RZ, RZ ;  /* 0x000000ffff007224 */ /* 0x000fe200078e00ff */
[----:B------:R-:W-:Y:S06]  /*3410*/  BAR.ARV 0xf, 0x100 ;  /* 0x03c4000000007b1d */ /* 0x000fec0000002000 */
[----:B------:R-:W-:Y:S05]  /*3420*/  BRA `(.L_x_1689) ;  /* 0x000000a400a87947 */ /* 0x000fea0003800000 */
.L_x_1682:
        /* <DEDUP_REMOVED lines=14> */
.L_x_1699:
[----:B------:R-:W-:-:S11]  /*3510*/  UISETP.NE.AND UP0, UPT, UR8, 0x1, UPT ;  /* 0x000000010800788c */ /* 0x000fd6000bf05270 */
[----:B------:R-:W-:Y:S02]  /*3520*/  @UP0 ULDC.64 UR10, c[0x0][0x9e8] ;  /* 0x00027a00000a0ab9 */ /* 0x000fe40000000a00 */
[----:B------:R-:W-:-:S04]  /*3530*/  UIMAD.WIDE.U32 UR4, UR7, UR10, URZ ;  /* 0x0000000a070472a5 */ /* 0x000fc8000f8e003f */
[----:B------:R-:W-:-:S12]  /*3540*/  @UP0 USHF.R.U32.HI UR7, URZ, UR11, UR5 ;  /* 0x0000000b3f070299 */ /* 0x000fd80008011605 */
.L_x_1700:
[----:B------:R-:W-:-:S04]  /*3550*/  UIMAD UR7, UR7, UR8, UR8 ;  /* 0x00000008070772a4 */ /* 0x000fc8000f8e0208 */
[----:B------:R-:W-:-:S04]  /*3560*/  UISETP.LT.AND UP0, UPT, UR6, UR7, UPT ;  /* 0x000000070600728c */ /* 0x000fc8000bf01270 */
[----:B------:R-:W-:-:S12]  /*3570*/  USEL UR6, UR6, UR7, UP0 ;  /* 0x0000000706067287 */ /* 0x000fd80008000000 */
.L_x_1698:
[----:B------:R-:W-:Y:S02]  /*3580*/  UIADD3 UR6, UR6, 0x3f, URZ ;  /* 0x0000003f06067890 */ /* 0x000fe4000fffe03f */
[----:B------:R-:W-:Y:S02]  /*3590*/  ULEA UR5, UR47, -UR40, 0x6 ;  /* 0x800000282f057291 */ /* 0x000fe4000f8e303f */
[----:B------:R-:W-:-:S04]  /*35a0*/  USHF.R.S32.HI UR4, URZ, 0x1f, UR6 ;  /* 0x0000001f3f047899 */ /* 0x000fc80008011406 */
[----:B------:R-:W-:Y:S02]  /*35b0*/  ULEA.HI UR4, UR4, UR6, URZ, 0x6 ;  /* 0x0000000604047291 */ /* 0x000fe4000f8f303f */
[----:B------:R-:W-:Y:S02]  /*35c0*/  UIADD3 UR6, UR44, UR5, URZ ;  /* 0x000000052c067290 */ /* 0x000fe4000fffe03f */
[----:B------:R-:W-:Y:S01]  /*35d0*/  USHF.R.S32.HI UR4, URZ, 0x6, UR4 ;  /* 0x000000063f047899 */ /* 0x000fe20008011404 */
[----:B------:R-:W-:Y:S02]  /*35e0*/  ULDC UR5, c[0x0][0x9dc] ;  /* 0x0002770000057ab9 */ /* 0x000fe40000000800 */
[----:B------:R-:W-:Y:S02]  /*35f0*/  UIADD3 UR5, UR6, -UR5, URZ ;  /* 0x8000000506057290 */ /* 0x000fe4000fffe03f */
[----:B------:R-:W-:-:S04]  /*3600*/  UISETP.LT.AND UP0, UPT, UR20, UR4, UPT ;  /* 0x000000041400728c */ /* 0x000fc8000bf01270 */
[----:B------:R-:W-:Y:S01]  /*3610*/  USEL UR50, UR20, UR4, UP0 ;  /* 0x0000000414327287 */ /* 0x000fe20008000000 */
[----:B------:R-:W-:Y:S01]  /*3620*/  IMAD.U32 R0, RZ, RZ, UR5 ;  /* 0x00000005ff007e24 */ /* 0x000fe2000f8e00ff */
        /* <DEDUP_REMOVED lines=11> */
.L_x_1702:
[----:B------:R-:W-:-:S11]  /*36e0*/  UISETP.NE.AND UP0, UPT, UR8, 0x1, UPT ;  /* 0x000000010800788c */ /* 0x000fd6000bf05270 */
[----:B------:R-:W-:Y:S02]  /*36f0*/  @UP0 ULDC.64 UR10, c[0x0][0x9e8] ;  /* 0x00027a00000a0ab9 */ /* 0x000fe40000000a00 */
[----:B------:R-:W-:-:S04]  /*3700*/  UIMAD.WIDE.U32 UR4, UR6, UR10, URZ ;  /* 0x0000000a060472a5 */ /* 0x000fc8000f8e003f */
[----:B------:R-:W-:-:S12]  /*3710*/  @UP0 USHF.R.U32.HI UR6, URZ, UR11, UR5 ;  /* 0x0000000b3f060299 */ /* 0x000fd80008011605 */
.L_x_1703:
[----:B------:R-:W-:-:S06]  /*3720*/  UIMAD UR6, UR6, UR8, URZ ;  /* 0x00000008060672a4 */ /* 0x000fcc000f8e023f */
[----:B------:R-:W-:-:S07]  /*3730*/  VIMNMX R0, R0, UR6, !PT ;  /* 0x0000000600007c48 */ /* 0x000fce000ffe0100 */
.L_x_1701:
[----:B------:R-:W-:Y:S02]  /*3740*/  SHF.R.S32.HI R5, RZ, 0x1f, R0 ;  /* 0x0000001fff057819 */ /* 0x000fe40000011400 */
[----:B------:R-:W-:Y:S02]  /*3750*/  CS2R R150, SRZ ;  /* 0x0000000000967805 */ /* 0x000fe4000001ff00 */
[----:B------:R-:W-:Y:S02]  /*3760*/  PLOP3.LUT P0, PT, PT, PT, PT, 0x80, 0x0 ;  /* 0x000000000000781c */ /* 0x000fe40003f0f070 */
[----:B------:R-:W-:Y:S02]  /*3770*/  CS2R R148, SRZ ;  /* 0x0000000000947805 */ /* 0x000fe4000001ff00 */
[----:B------:R-:W-:Y:S01]  /*3780*/  LEA.HI R5, R5, R0, RZ, 0x6 ;  /* 0x0000000005057211 */ /* 0x000fe200078f30ff */
[----:B------:R-:W-:Y:S01]  /*3790*/  IMAD.MOV.U32 R0, RZ, RZ, RZ ;  /* 0x000000ffff007224 */ /* 0x000fe200078e00ff */
        /* <DEDUP_REMOVED lines=8> */
[----:B------:R-:W-:Y:S01]  /*3820*/  CS2R R136, SRZ ;  /* 0x0000000000887805 */ /* 0x000fe2000001ff00 */
[----:B------:R-:W-:Y:S01]  /*3830*/  IMAD.MOV.U32 R172, RZ, RZ, RZ ;  /* 0x000000ffffac7224 */ /* 0x000fe200078e00ff */
[----:B------:R-:W-:Y:S02]  /*3840*/  ISETP.LT.AND P1, PT, R186, UR50, PT ;  /* 0x00000032ba007c0c */ /* 0x000fe4000bf21270 */
        /* <DEDUP_REMOVED lines=55> */
[----:B------:R-:W-:Y:S01]  /*3bc0*/  CS2R R26, SRZ ;  /* 0x00000000001a7805 */ /* 0x000fe2000001ff00 */
[----:B------:R-:W-:Y:S06]  /*3bd0*/  @!P1 BRA `(.L_x_1689) ;  /* 0x0000009c00bc9947 */ /* 0x000fec0003800000 */
        /* <DEDUP_REMOVED lines=24> */
[----:B------:R-:W-:Y:S01]  /*3d60*/  MOV R13, RZ ;  /* 0x000000ff000d7202 */ /* 0x000fe20000000f00 */
[----:B------:R-:W-:-:S02]  /*3d70*/  IMAD.U32 R11, RZ, RZ, UR7 ;  /* 0x00000007ff0b7e24 */ /* 0x000fc4000f8e00ff */
[----:B------:R-:W-:Y:S02]  /*3d80*/  IMAD.MOV.U32 R8, RZ, RZ, 0x70 ;  /* 0x00000070ff087424 */ /* 0x000fe400078e00ff */
[----:B0-----:R-:W-:-:S07]  /*3d90*/  IMAD.MOV.U32 R12, RZ, RZ, 0x1 ;  /* 0x00000001ff0c7424 */ /* 0x001fce00078e00ff */
[----:B------:R-:W-:-:S07]  /*3da0*/  LEPC R20, `(.L_x_1704) ;  /* 0x000000001014794e */ /* 0x000fce0000000000 */
[----:B-1----:R-:W-:Y:S05]  /*3db0*/  CALL.ABS.NOINC R14 ;  /* 0x000000000e007343 */ /* 0x002fea0003c00000 */
.L_x_1704:
[----:B------:R-:W-:Y:S01]  /*3dc0*/  LEA.HI R0, R187, R187, RZ, 0x1 ;  /* 0x000000bbbb007211 */ /* 0x000fe200078f08ff */
[----:B------:R-:W-:-:S03]  /*3dd0*/  IMAD.U32 R3, RZ, RZ, UR39 ;  /* 0x00000027ff037e24 */ /* 0x000fc6000f8e00ff */
[----:B------:R-:W-:Y:S02]  /*3de0*/  LOP3.LUT R0, R0, 0xfffffffe, RZ, 0xc0, !PT ;  /* 0xfffffffe00007812 */ /* 0x000fe400078ec0ff */
[----:B------:R-:W-:-:S03]  /*3df0*/  ISETP.NE.AND P4, PT, R3, 0x3, PT ;  /* 0x000000030300780c */ /* 0x000fc60003f85270 */
[----:B------:R-:W-:-:S05]  /*3e00*/  IMAD.IADD R0, R187, 0x1, -R0 ;  /* 0x00000001bb007824 */ /* 0x000fca00078e0a00 */
[----:B------:R-:W-:-:S04]  /*3e10*/  SHF.L.U32 R0, R0, 0x1f, RZ ;  /* 0x0000001f00007819 */ /* 0x000fc800000006ff */
[----:B------:R-:W0:Y:S02]  /*3e20*/  SYNCS.PHASECHK.TRANS64.TRYWAIT P0, [UR38+0x28c00], R0 ;  /* 0x028c0000ff0075a7 */ /* 0x000e240008000166 */
[----:B0-----:R-:W-:Y:S05]  /*3e30*/  @!P0 BRA `(.L_x_1705) ;  /* 0x00000118009c8947 */ /* 0x001fea0003800000 */
.L_x_1881:
[----:B------:R-:W-:Y:S05]  /*3e40*/  @!P4 BRA `(.L_x_1706) ;  /* 0x000000000004c947 */ /* 0x000fea0003800000 */
[----:B------:R-:W-:Y:S01]  /*3e50*/  BPT.TRAP 0x1 ;  /* 0x000000040000795c */ /* 0x000fe20000300000 */
.L_x_1706:
[----:B------:R-:W-:Y:S01]  /*3e60*/  IMAD.U32 R8, RZ, RZ, UR37 ;  /* 0x00000025ff087e24 */ /* 0x000fe2000f8e00ff */
[----:B------:R-:W-:-:S04]  /*3e70*/  SHF.L.U32 R9, R2, 0x1f, RZ ;  /* 0x0000001f02097819 */ /* 0x000fc800000006ff */
[----:B------:R-:W-:-:S04]  /*3e80*/  LEA R8, R8, UR38, 0x3 ;  /* 0x0000002608087c11 */ /* 0x000fc8000f8e18ff */
[----:B------:R1:W2:Y:S01]  /*3e90*/  SYNCS.PHASECHK.TRANS64.TRYWAIT P0, [R8+URZ+0x28c30], R9 ;  /* 0x028c3009080075a7 */ /* 0x0002a2000800017f */
[----:B------:R-:W-:Y:S05]  /*3ea0*/  @!P4 BRA `(.L_x_1707) ;  /* 0x000000000004c947 */ /* 0x000fea0003800000 */
[----:B------:R-:W-:Y:S01]  /*3eb0*/  BPT.TRAP 0x1 ;  /* 0x000000040000795c */ /* 0x000fe20000300000 */
.L_x_1707:
[----:B--2---:R-:W-:Y:S05]  /*3ec0*/  @P0 BRA `(.L_x_1708) ;  /* 0x0000000000080947 */ /* 0x004fea0003800000 */
[----:B------:R-:W2:Y:S02]  /*3ed0*/  SYNCS.PHASECHK.TRANS64.TRYWAIT P0, [R8+URZ+0x28c30], R9 ;  /* 0x028c3009080075a7 */ /* 0x000ea4000800017f */
[----:B--2---:R-:W-:Y:S05]  /*3ee0*/  @!P0 BRA `(.L_x_1709) ;  /* 0x0000011800888947 */ /* 0x004fea0003800000 */
.L_x_1708:
[----:B0-----:R-:W0:Y:S01]  /*3ef0*/  S2R R3, SR_TID.X ;  /* 0x0000000000037919 */ /* 0x001e220000002100 */
[----:B------:R-:W-:-:S04]  /*3f00*/  UIADD3 UR4, UR38, 0x22400, URZ ;  /* 0x0002240026047890 */ /* 0x000fc8000fffe03f */
[----:B------:R-:W-:-:S04]  /*3f10*/  USHF.R.U32.HI UR4, URZ, 0x4, UR4 ;  /* 0x000000043f047899 */ /* 0x000fc80008011604 */
[----:B------:R-:W-:-:S06]  /*3f20*/  ULOP3.LUT UR4, UR4, 0x3fff, URZ, 0xc0, !UPT ;  /* 0x00003fff04047892 */ /* 0x000fcc000f8ec03f */
[----:B------:R-:W-:Y:S01]  /*3f30*/  IMAD.U32 R0, RZ, RZ, UR4 ;  /* 0x00000004ff007e24 */ /* 0x000fe2000f8e00ff */
[----:B------:R-:W-:Y:S05]  /*3f40*/  WARPSYNC.ALL ;  /* 0x0000000000007948 */ /* 0x000fea0003800000 */
[----:B------:R-:W-:Y:S02]  /*3f50*/  LOP3.LUT R0, R0, 0x10000, RZ, 0xfc, !PT ;  /* 0x0001000000007812 */ /* 0x000fe400078efcff */
[----:B0-----:R-:W-:-:S04]  /*3f60*/  LOP3.LUT R3, R3, 0x7f, RZ, 0xc0, !PT ;  /* 0x0000007f03037812 */ /* 0x001fc800078ec0ff */
[----:B------:R-:W-:Y:S02]  /*3f70*/  ISETP.NE.AND P5, PT, R3, RZ, PT ;  /* 0x000000ff0300720c */ /* 0x000fe40003fa5270 */
[----:B------:R-:W-:Y:S01]  /*3f80*/  R2UR UR18, R0 ;  /* 0x00000000001272ca */ /* 0x000fe200000e0000 */
[----:B------:R-:W-:Y:S01]  /*3f90*/  UIADD3 UR4, UR38, 0x20400, URZ ;  /* 0x0002040026047890 */ /* 0x000fe2000fffe03f */
[----:B------:R-:W-:Y:S01]  /*3fa0*/  WARPGROUP.ARRIVE ;  /* 0x00000000000079c5 */ /* 0x000fe20000000000 */
[----:B------:R-:W-:Y:S01]  /*3fb0*/  UMOV UR19, 0x40000040 ;  /* 0x4000004000137882 */ /* 0x000fe20000000000 */
[----:B------:R-:W-:Y:S01]  /*3fc0*/  UMOV UR17, 0x40000040 ;  /* 0x4000004000117882 */ /* 0x000fe20000000000 */
[----:B------:R-:W-:Y:S01]  /*3fd0*/  USHF.R.U32.HI UR4, URZ, 0x4, UR4 ;  /* 0x000000043f047899 */ /* 0x000fe20008011604 */
[----:B------:R-:W0:Y:S01]  /*3fe0*/  LDC.64 R10, c[0x0][0x9e0] ;  /* 0x00027800ff0a7b82 */ /* 0x000e220000000a00 */
[----:B------:R-:W-:Y:S01]  /*3ff0*/  UMOV UR7, 0x40000040 ;  /* 0x4000004000077882 */ /* 0x000fe20000000000 */
[----:B------:R-:W-:Y:S01]  /*4000*/  UMOV UR5, 0x40000040 ;  /* 0x4000004000057882 */ /* 0x000fe20000000000 */
[----:B------:R-:W-:-:S02]  /*4010*/  ULOP3.LUT UR4, UR4, 0x3fff, URZ, 0xc0, !UPT ;  /* 0x00003fff04047892 */ /* 0x000fc4000f8ec03f */
[----:B------:R-:W-:Y:S01]  /*4020*/  @!P5 VIADD R3, R8, 0x28c40 ;  /* 0x00028c400803d836 */ /* 0x000fe20000000000 */
[----:B------:R-:W-:Y:S01]  /*4030*/  UMOV UR11, 0x40000040 ;  /* 0x40000040000b7882 */ /* 0x000fe20000000000 */
[----:B------:R-:W-:Y:S01]  /*4040*/  UMOV UR9, 0x40000040 ;  /* 0x4000004000097882 */ /* 0x000fe20000000000 */
[----:B------:R-:W-:Y:S01]  /*4050*/  ULEA UR18, UR37, UR18, 0x9 ;  /* 0x0000001225127291 */ /* 0x000fe2000f8e483f */
[----:B------:R-:W-:Y:S01]  /*4060*/  MOV R4, UR47 ;  /* 0x0000002f00047c02 */ /* 0x000fe20008000f00 */
[----:B------:R-:W-:Y:S01]  /*4070*/  ULOP3.LUT UR16, UR4, 0x10000, URZ, 0xfc, !UPT ;  /* 0x0001000004107892 */ /* 0x000fe2000f8efc3f */
[----:B------:R-:W-:Y:S01]  /*4080*/  @!P5 PRMT R3, RZ, 0x654, R3 ;  /* 0x00000654ff03d816 */ /* 0x000fe20000000003 */
[----:B------:R-:W-:Y:S02]  /*4090*/  UIADD3 UR6, UR18, 0x2, URZ ;  /* 0x0000000212067890 */ /* 0x000fe4000fffe03f */
[----:B------:R-:W-:Y:S02]  /*40a0*/  UIADD3 UR4, UR16, 0x2, URZ ;  /* 0x0000000210047890 */ /* 0x000fe4000fffe03f */
[----:B------:R-:W-:-:S02]  /*40b0*/  UIADD3 UR10, UR18, 0x4, URZ ;  /* 0x00000004120a7890 */ /* 0x000fc4000fffe03f */
[----:B------:R-:W-:Y:S02]  /*40c0*/  UIADD3 UR8, UR16, 0x4, URZ ;  /* 0x0000000410087890 */ /* 0x000fe4000fffe03f */
[----:B------:R-:W-:Y:S01]  /*40d0*/  HGMMA.64x64x16.F32.BF16 R24, gdesc[UR16], RZ, !UPT, gsb0 ;  /* 0x00e00000101879f0 */ /* 0x000fe2000c0018ff */
[----:B------:R-:W-:Y:S02]  /*40e0*/  UIADD3 UR14, UR18, 0x6, URZ ;  /* 0x00000006120e7890 */ /* 0x000fe4000fffe03f */
[----:B------:R-:W-:Y:S01]  /*40f0*/  UIADD3 UR12, UR16, 0x6, URZ ;  /* 0x00000006100c7890 */ /* 0x000fe2000fffe03f */
[----:B------:R-:W-:Y:S01]  /*4100*/  UMOV UR15, 0x40000040 ;  /* 0x40000040000f7882 */ /* 0x000fe20000000000 */
[----:B------:R-:W-:Y:S01]  /*4110*/  UMOV UR13, 0x40000040 ;  /* 0x40000040000d7882 */ /* 0x000fe20000000000 */
[----:B0-----:R-:W-:Y:S01]  /*4120*/  ISETP.GE.AND P6, PT, R11, 0x1, PT ;  /* 0x000000010b00780c */ /* 0x001fe20003fc6270 */
[----:B------:R-:W-:Y:S02]  /*4130*/  WARPGROUP.DEPBAR.LE gsb0, 0x0 ;  /* 0x00008000000079c5 */ /* 0x000fe40000010000 */
[----:B------:R-:W-:-:S06]  /*4140*/  WARPGROUP.ARRIVE ;  /* 0x00000000000079c5 */ /* 0x000fcc0000000000 */
[----:B------:R-:W-:Y:S01]  /*4150*/  HGMMA.64x64x16.F32.BF16 R24, gdesc[UR4], R24, gsb0 ;  /* 0x00e00000041879f0 */ /* 0x000fe20008001818 */
[----:B------:R-:W-:Y:S02]  /*4160*/  UMOV UR6, 0xffffffc0 ;  /* 0xffffffc000067882 */ /* 0x000fe40000000000 */
[----:B------:R-:W-:-:S04]  /*4170*/  UIMAD UR6, UR50, UR6, 0x41 ;  /* 0x00000041320674a4 */ /* 0x000fc8000f8e0206 */
[----:B------:R-:W-:Y:S02]  /*4180*/  UIADD3 UR7, -UR40, UR6, UR44 ;  /* 0x0000000628077290 */ /* 0x000fe4000fffe12c */
[----:B------:R-:W-:-:S04]  /*4190*/  UIADD3 UR6, UR6, -0x1, URZ ;  /* 0xffffffff06067890 */ /* 0x000fc8000fffe03f */
[----:B------:R-:W-:-:S05]  /*41a0*/  IADD3 R5, -R16, UR7, RZ ;  /* 0x0000000710057c10 */ /* 0x000fca000fffe1ff */
[----:B------:R-:W-:Y:S01]  /*41b0*/  IMAD.IADD R13, R5, 0x1, R10 ;  /* 0x00000001050d7824 */ /* 0x000fe200078e020a */
[----:B------:R-:W-:Y:S02]  /*41c0*/  WARPGROUP.DEPBAR.LE gsb0, 0x0 ;  /* 0x00008000000079c5 */ /* 0x000fe40000010000 */
[----:B------:R-:W-:-:S06]  /*41d0*/  WARPGROUP.ARRIVE ;  /* 0x00000000000079c5 */ /* 0x000fcc0000000000 */
[----:B------:R-:W-:Y:S01]  /*41e0*/  HGMMA.64x64x16.F32.BF16 R24, gdesc[UR8], R24, gsb0 ;  /* 0x00e00000081879f0 */ /* 0x000fe20008001818 */
[----:B------:R-:W-:Y:S02]  /*41f0*/  ULDC.64 UR10, c[0x0][0x9d8] ;  /* 0x00027600000a7ab9 */ /* 0x000fe40000000a00 */
[----:B------:R-:W-:Y:S01]  /*4200*/  ULOP3.LUT UR20, URZ, UR11, URZ, 0x33, !UPT ;  /* 0x0000000b3f147292 */ /* 0x000fe2000f8e333f */
[----:B------:R-:W-:Y:S02]  /*4210*/  WARPGROUP.DEPBAR.LE gsb0, 0x0 ;  /* 0x00008000000079c5 */ /* 0x000fe40000010000 */
[----:B------:R-:W-:-:S06]  /*4220*/  WARPGROUP.ARRIVE ;  /* 0x00000000000079c5 */ /* 0x000fcc0000000000 */
[----:B------:R-:W-:Y:S01]  /*4230*/  HGMMA.64x64x16.F32.BF16 R24, gdesc[UR12], R24, gsb0 ;  /* 0x00e000000c1879f0 */ /* 0x000fe20008001818 */
[----:B------:R-:W-:-:S06]  /*4240*/  ULEA UR14, UR50, 0xffffffc0, 0x6 ;  /* 0xffffffc0320e7891 */ /* 0x000fcc000f8e303f */
        /* <DEDUP_REMOVED lines=35> */
[----:B------:R3:W-:Y:S05]  /*4480*/  @!P5 SYNCS.ARRIVE.TRANS64.RED.A1T0 RZ, [R3+URZ], RZ ;  /* 0x000000ff03ffd9a7 */ /* 0x0007ea000810043f */
[----:B------:R-:W4:Y:S01]  /*4490*/  MUFU.TANH R24, R24 ;  /* 0x0000001800187308 */ /* 0x000f220000002400 */
[----:B---3--:R-:W-:-:S07]  /*44a0*/  IMAD R3, R4, 0x40, R17 ;  /* 0x0000004004037824 */ /* 0x008fce00078e0211 */
[----:B------:R-:W3:Y:S08]  /*44b0*/  MUFU.TANH R25, R25 ;  /* 0x0000001900197308 */ /* 0x000ef00000002400 */
[----:B------:R-:W0:Y:S08]  /*44c0*/  MUFU.TANH R26, R26 ;  /* 0x0000001a001a7308 */ /* 0x000e300000002400 */
        /* <DEDUP_REMOVED lines=26> */
[----:B------:R5:W0:Y:S08]  /*4670*/  MUFU.TANH R14, R30 ;  /* 0x0000001e000e7308 */ /* 0x000a300000002400 */
[----:B------:R1:W0:Y:S01]  /*4680*/  MUFU.TANH R20, R34 ;  /* 0x0000002200147308 */ /* 0x0002220000002400 */
[----:B-----5:R-:W-:-:S04]  /*4690*/  IADD3 R30, -R16, UR44, -R7 ;  /* 0x0000002c101e7c10 */ /* 0x020fc8000fffe907 */
[----:B------:R-:W-:Y:S01]  /*46a0*/  VIADDMNMX R4, R3, R13, R30, PT ;  /* 0x0000000d03047246 */ /* 0x000fe2000380011e */
[----:B-1----:R-:W-:-:S04]  /*46b0*/  VIADD R34, R5, UR20 ;  /* 0x0000001405227c36 */ /* 0x002fc80008000000 */
[----:B------:R-:W-:Y:S01]  /*46c0*/  IMAD.IADD R5, R34, 0x1, R3 ;  /* 0x0000000122057824 */ /* 0x000fe200078e0203 */
[----:B---34-:R-:W-:Y:S06]  /*46d0*/  @!P6 BRA `(.L_x_1710) ;  /* 0x000000000054e947 */ /* 0x018fec0003800000 */
[----:B------:R-:W-:Y:S01]  /*46e0*/  MOV R6, UR40 ;  /* 0x0000002800067c02 */ /* 0x000fe20008000f00 */
[----:B------:R-:W-:Y:S03]  /*46f0*/  BSSY B0, `(.L_x_1711) ;  /* 0x000000f000007945 */ /* 0x000fe60003800000 */
[----:B------:R-:W-:-:S04]  /*4700*/  IADD3 R6, R3, UR44, -R6 ;  /* 0x0000002c03067c10 */ /* 0x000fc8000fffe806 */
        /* <DEDUP_REMOVED lines=9> */
.L_x_1712:
[----:B------:R-:W-:-:S13]  /*47a0*/  ISETP.NE.AND P0, PT, R11, 0x1, PT ;  /* 0x000000010b00780c */ /* 0x000fda0003f05270 */
[----:B------:R-:W1:Y:S02]  /*47b0*/  @P0 LDC.64 R56, c[0x0][0x9e8] ;  /* 0x00027a00ff380b82 */ /* 0x000e640000000a00 */
[----:B-1----:R-:W-:-:S05]  /*47c0*/  @P0 IMAD.HI.U32 R12, R6, R56, RZ ;  /* 0x00000038060c0227 */ /* 0x002fca00078e00ff */
[----:B------:R-:W-:-:S07]  /*47d0*/  @P0 SHF.R.U32.HI R6, RZ, R57, R12 ;  /* 0x00000039ff060219 */ /* 0x000fce000001160c */
.L_x_1713:
[----:B------:R-:W-:Y:S05]  /*47e0*/  BSYNC B0 ;  /* 0x0000000000007941 */ /* 0x000fea0003800000 */
.L_x_1711:
[----:B------:R-:W-:-:S04]  /*47f0*/  IMAD R7, R6, R11, -UR14 ;  /* 0x8000000e06077e24 */ /* 0x000fc8000f8e020b */
[----:B------:R-:W-:-:S05]  /*4800*/  IMAD.IADD R6, R7, 0x1, -R16 ;  /* 0x0000000107067824 */ /* 0x000fca00078e0a10 */
[----:B------:R-:W-:Y:S02]  /*4810*/  VIMNMX R5, R5, R6, !PT ;  /* 0x0000000605057248 */ /* 0x000fe40007fe0100 */
[----:B------:R-:W-:-:S07]  /*4820*/  VIADDMNMX R4, R6, R11, R4, PT ;  /* 0x0000000b06047246 */ /* 0x000fce0003800104 */
.L_x_1710:
[----:B------:R-:W-:Y:S02]  /*4830*/  UISETP.GE.AND UP4, UPT, UR6, 0x9, UPT ;  /* 0x000000090600788c */ /* 0x000fe4000bf86270 */
[----:B------:R-:W-:Y:S02]  /*4840*/  UISETP.GE.AND UP1, UPT, UR6, 0x1, UPT ;  /* 0x000000010600788c */ /* 0x000fe4000bf26270 */
[----:B------:R-:W-:Y:S02]  /*4850*/  UISETP.GE.AND UP0, UPT, UR6, 0x2, UPT ;  /* 0x000000020600788c */ /* 0x000fe4000bf06270 */
[----:B------:R-:W-:Y:S01]  /*4860*/  PLOP3.LUT P0, PT, PT, PT, UP4, 0x40, 0x0 ;  /* 0x000000000000781c */ /* 0x000fe20003f0e848 */
[----:B------:R-:W-:Y:S01]  /*4870*/  UISETP.GE.AND UP3, UPT, UR6, 0xa, UPT ;  /* 0x0000000a0600788c */ /* 0x000fe2000bf66270 */
[----:B------:R-:W-:Y:S01]  /*4880*/  PLOP3.LUT P2, PT, PT, PT, UP1, 0x40, 0x0 ;  /* 0x000000000000781c */ /* 0x000fe20003f4e818 */
[----:B------:R-:W-:Y:S01]  /*4890*/  UP2UR UR11, UPR, URZ, 0x1 ;  /* 0x000000013f0b7883 */ /* 0x000fe20008000000 */
[C---:B------:R-:W-:Y:S01]  /*48a0*/  ISETP.GT.AND P0, PT, R5.reuse, 0x8, P0 ;  /* 0x000000080500780c */ /* 0x040fe20000704270 */
[----:B------:R-:W-:Y:S01]  /*48b0*/  UISETP.GE.AND UP2, UPT, UR6, 0x11, UPT ;  /* 0x000000110600788c */ /* 0x000fe2000bf46270 */
[C---:B------:R-:W-:Y:S01]  /*48c0*/  ISETP.GT.AND P2, PT, R5.reuse, RZ, P2 ;  /* 0x000000ff0500720c */ /* 0x040fe20001744270 */
[----:B------:R-:W-:Y:S01]  /*48d0*/  UP2UR UR10, UPR, URZ, 0x2 ;  /* 0x000000023f0a7883 */ /* 0x000fe20008000000 */
[----:B------:R-:W-:Y:S01]  /*48e0*/  PLOP3.LUT P1, PT, PT, PT, UP0, 0x40, 0x0 ;  /* 0x000000000000781c */ /* 0x000fe20003f2e808 */
[----:B------:R-:W-:Y:S01]  /*48f0*/  UISETP.GE.AND UP0, UPT, UR6, 0x19, UPT ;  /* 0x000000190600788c */ /* 0x000fe2000bf06270 */
[----:B------:R-:W-:Y:S01]  /*4900*/  PLOP3.LUT P3, PT, PT, PT, UP3, 0x40, 0x0 ;  /* 0x000000000000781c */ /* 0x000fe20003f6e838 */
[----:B------:R-:W-:Y:S01]  /*4910*/  UISETP.GE.AND UP1, UPT, UR6, 0x12, UPT ;  /* 0x000000120600788c */ /* 0x000fe2000bf26270 */
[C---:B------:R-:W-:Y:S01]  /*4920*/  ISETP.LT.OR P0, PT, R4.reuse, 0x9, P0 ;  /* 0x000000090400780c */ /* 0x040fe20000701670 */
[----:B------:R-:W-:Y:S01]  /*4930*/  UP2UR UR22, UPR, URZ, 0x1 ;  /* 0x000000013f167883 */ /* 0x000fe20008000000 */
[----:B------:R-:W-:Y:S01]  /*4940*/  ISETP.LT.OR P2, PT, R4, 0x1, P2 ;  /* 0x000000010400780c */ /* 0x000fe20001741670 */
[----:B------:R-:W-:Y:S01]  /*4950*/  UP2UR UR19, UPR, URZ, 0x4 ;  /* 0x000000043f137883 */ /* 0x000fe20008000000 */
[C---:B------:R-:W-:Y:S01]  /*4960*/  ISETP.GT.AND P3, PT, R5.reuse, 0x9, P3 ;  /* 0x000000090500780c */ /* 0x040fe20001f64270 */
[----:B------:R-:W-:Y:S01]  /*4970*/  UP2UR UR21, UPR, URZ, 0x2 ;  /* 0x000000023f157883 */ /* 0x000fe20008000000 */
[C---:B------:R-:W-:Y:S01]  /*4980*/  ISETP.GT.AND P1, PT, R5.reuse, 0x1, P1 ;  /* 0x000000010500780c */ /* 0x040fe20000f24270 */
[----:B------:R-:W-:Y:S01]  /*4990*/  UP2UR UR7, UPR, URZ, 0x10 ;  /* 0x000000103f077883 */ /* 0x000fe20008000000 */
[----:B0-----:R-:W-:Y:S01]  /*49a0*/  FSEL R57, R28, -INF , !P0 ;  /* 0xff8000001c397808 */ /* 0x001fe20004000000 */
[----:B------:R-:W-:Y:S01]  /*49b0*/  UP2UR UR18, UPR, URZ, 0x8 ;  /* 0x000000083f127883 */ /* 0x000fe20008000000 */
[----:B------:R-:W-:Y:S01]  /*49c0*/  FSEL R35, R24, -INF , !P2 ;  /* 0xff80000018237808 */ /* 0x000fe20005000000 */
[----:B------:R-:W-:Y:S01]  /*49d0*/  UISETP.GE.AND UP3, UPT, UR6, 0x31, UPT ;  /* 0x000000310600788c */ /* 0x000fe2000bf66270 */
[----:B------:R-:W-:Y:S01]  /*49e0*/  PLOP3.LUT P0, PT, PT, PT, UP0, 0x40, 0x0 ;  /* 0x000000000000781c */ /* 0x000fe20003f0e808 */
[----:B------:R-:W-:Y:S01]  /*49f0*/  UISETP.GE.AND UP0, UPT, UR6, 0x1a, UPT ;  /* 0x0000001a0600788c */ /* 0x000fe2000bf06270 */
[----:B------:R-:W-:Y:S01]  /*4a00*/  PLOP3.LUT P2, PT, PT, PT, UP2, 0x40, 0x0 ;  /* 0x000000000000781c */ /* 0x000fe20003f4e828 */
[----:B------:R-:W-:Y:S01]  /*4a10*/  UISETP.GE.AND UP2, UPT, UR6, 0x2a, UPT ;  /* 0x0000002a0600788c */ /* 0x000fe2000bf46270 */
[C---:B------:R-:W-:Y:S01]  /*4a20*/  ISETP.LT.OR P3, PT, R4.reuse, 0xa, P3 ;  /* 0x0000000a0400780c */ /* 0x040fe20001f61670 */
[----:B------:R-:W-:Y:S01]  /*4a30*/  UP2UR UR23, UPR, URZ, 0x1 ;  /* 0x000000013f177883 */ /* 0x000fe20008000000 */
[----:B------:R-:W-:Y:S01]  /*4a40*/  ISETP.LT.OR P1, PT, R4, 0x2, P1 ;  /* 0x000000020400780c */ /* 0x000fe20000f21670 */
[----:B------:R-:W-:Y:S01]  /*4a50*/  UISETP.GE.AND UP4, UPT, UR6, 0x32, UPT ;  /* 0x000000320600788c */ /* 0x000fe2000bf86270 */
[----:B------:R-:W-:Y:S01]  /*4a60*/  ISETP.GT.AND P2, PT, R5, 0x10, P2 ;  /* 0x000000100500780c */ /* 0x000fe20001744270 */
[----:B------:R-:W-:Y:S01]  /*4a70*/  UISETP.GE.AND UP5, UPT, UR6, 0x39, UPT ;  /* 0x000000390600788c */ /* 0x000fe2000bfa6270 */
[----:B------:R-:W-:Y:S01]  /*4a80*/  FSEL R59, R29, -INF , !P3 ;  /* 0xff8000001d3b7808 */ /* 0x000fe20005800000 */
[----:B------:R-:W-:Y:S01]  /*4a90*/  UISETP.GE.AND UP6, UPT, UR6, 0x3a, UPT ;  /* 0x0000003a0600788c */ /* 0x000fe2000bfc6270 */
[----:B------:R-:W-:-:S02]  /*4aa0*/  FSEL R55, R25, -INF , !P1 ;  /* 0xff80000019377808 */ /* 0x000fc40004800000 */
[----:B------:R-:W-:Y:S01]  /*4ab0*/  PLOP3.LUT P3, PT, PT, PT, UP0, 0x40, 0x0 ;  /* 0x000000000000781c */ /* 0x000fe20003f6e808 */
[----:B------:R-:W-:Y:S01]  /*4ac0*/  UISETP.GE.AND UP0, UPT, UR6, 0x21, UPT ;  /* 0x000000210600788c */ /* 0x000fe2000bf06270 */
[----:B------:R-:W-:Y:S01]  /*4ad0*/  PLOP3.LUT P1, PT, PT, PT, UP1, 0x40, 0x0 ;  /* 0x000000000000781c */ /* 0x000fe20003f2e818 */
[----:B------:R-:W-:Y:S01]  /*4ae0*/  UISETP.GE.AND UP1, UPT, UR6, 0x29, UPT ;  /* 0x000000290600788c */ /* 0x000fe2000bf26270 */
[----:B------:R-:W-:Y:S01]  /*4af0*/  ISETP.LT.OR P2, PT, R4, 0x11, P2 ;  /* 0x000000110400780c */ /* 0x000fe20001741670 */
[----:B------:R-:W-:Y:S01]  /*4b00*/  UP2UR UR24, UPR, URZ, 0x1 ;  /* 0x000000013f187883 */ /* 0x000fe20008000000 */
[C---:B------:R-:W-:Y:S02]  /*4b10*/  ISETP.GT.AND P1, PT, R5.reuse, 0x11, P1 ;  /* 0x000000110500780c */ /* 0x040fe40000f24270 */
[C---:B------:R-:W-:Y:S02]  /*4b20*/  ISETP.GT.AND P0, PT, R5.reuse, 0x18, P0 ;  /* 0x000000180500780c */ /* 0x040fe40000704270 */
[----:B------:R-:W-:-:S02]  /*4b30*/  ISETP.GT.AND P3, PT, R5, 0x19, P3 ;  /* 0x000000190500780c */ /* 0x000fc40001f64270 */
[----:B------:R-:W-:Y:S02]  /*4b40*/  FSEL R61, R32, -INF , !P2 ;  /* 0xff800000203d7808 */ /* 0x000fe40005000000 */
[----:B------:R-:W-:Y:S01]  /*4b50*/  PLOP3.LUT P2, PT, PT, PT, UP0, 0x40, 0x0 ;  /* 0x000000000000781c */ /* 0x000fe20003f4e808 */
[----:B------:R-:W-:Y:S01]  /*4b60*/  UISETP.GE.AND UP0, UPT, UR6, 0x22, UPT ;  /* 0x000000220600788c */ /* 0x000fe2000bf06270 */
[C---:B------:R-:W-:Y:S02]  /*4b70*/  ISETP.LT.OR P1, PT, R4.reuse, 0x12, P1 ;  /* 0x000000120400780c */ /* 0x040fe40000f21670 */
[C---:B------:R-:W-:Y:S02]  /*4b80*/  ISETP.LT.OR P0, PT, R4.reuse, 0x19, P0 ;  /* 0x000000190400780c */ /* 0x040fe40000701670 */
[----:B------:R-:W-:Y:S02]  /*4b90*/  ISETP.LT.OR P3, PT, R4, 0x1a, P3 ;  /* 0x0000001a0400780c */ /* 0x000fe40001f61670 */
[----:B------:R-:W-:-:S02]  /*4ba0*/  FSEL R63, R33, -INF , !P1 ;  /* 0xff800000213f7808 */ /* 0x000fc40004800000 */
[----:B------:R-:W-:Y:S02]  /*4bb0*/  FSEL R65, R36, -INF , !P0 ;  /* 0xff80000024417808 */ /* 0x000fe40004000000 */
[----:B------:R-:W-:Y:S02]  /*4bc0*/  FSEL R67, R37, -INF , !P3 ;  /* 0xff80000025437808 */ /* 0x000fe40005800000 */
[----:B------:R-:W-:Y:S02]  /*4bd0*/  PLOP3.LUT P1, PT, PT, PT, UP0, 0x40, 0x0 ;  /* 0x000000000000781c */ /* 0x000fe40003f2e808 */
[----:B------:R-:W-:Y:S02]  /*4be0*/  PLOP3.LUT P0, PT, PT, PT, UP1, 0x40, 0x0 ;  /* 0x000000000000781c */ /* 0x000fe40003f0e818 */
[----:B------:R-:W-:Y:S02]  /*4bf0*/  PLOP3.LUT P3, PT, PT, PT, UP2, 0x40, 0x0 ;  /* 0x000000000000781c */ /* 0x000fe40003f6e828 */
[----:B------:R-:W-:-:S02]  /*4c00*/  ISETP.GT.AND P2, PT, R5, 0x20, P2 ;  /* 0x000000200500780c */ /* 0x000fc40001744270 */
[C---:B------:R-:W-:Y:S02]  /*4c10*/  ISETP.GT.AND P1, PT, R5.reuse, 0x21, P1 ;  /* 0x000000210500780c */ /* 0x040fe40000f24270 */
[C---:B------:R-:W-:Y:S02]  /*4c20*/  ISETP.GT.AND P0, PT, R5.reuse, 0x28, P0 ;  /* 0x000000280500780c */ /* 0x040fe40000704270 */
[----:B------:R-:W-:Y:S02]  /*4c30*/  ISETP.GT.AND P3, PT, R5, 0x29, P3 ;  /* 0x000000290500780c */ /* 0x000fe40001f64270 */
[C---:B------:R-:W-:Y:S02]  /*4c40*/  ISETP.LT.OR P2, PT, R4.reuse, 0x21, P2 ;  /* 0x000000210400780c */ /* 0x040fe40001741670 */
[C---:B------:R-:W-:Y:S02]  /*4c50*/  ISETP.LT.OR P1, PT, R4.reuse, 0x22, P1 ;  /* 0x000000220400780c */ /* 0x040fe40000f21670 */
[----:B------:R-:W-:-:S02]  /*4c60*/  ISETP.LT.OR P0, PT, R4, 0x29, P0 ;  /* 0x000000290400780c */ /* 0x000fc40000701670 */
[----:B------:R-:W-:Y:S02]  /*4c70*/  ISETP.LT.OR P3, PT, R4, 0x2a, P3 ;  /* 0x0000002a0400780c */ /* 0x000fe40001f61670 */
[----:B------:R-:W-:Y:S02]  /*4c80*/  FSEL R69, R40, -INF , !P2 ;  /* 0xff80000028457808 */ /* 0x000fe40005000000 */
[----:B------:R-:W-:Y:S02]  /*4c90*/  FSEL R71, R41, -INF , !P1 ;  /* 0xff80000029477808 */ /* 0x000fe40004800000 */
[----:B------:R-:W-:Y:S02]  /*4ca0*/  FSEL R73, R44, -INF , !P0 ;  /* 0xff8000002c497808 */ /* 0x000fe40004000000 */
[----:B------:R-:W-:Y:S02]  /*4cb0*/  FSEL R45, R45, -INF , !P3 ;  /* 0xff8000002d2d7808 */ /* 0x000fe40005800000 */
[----:B------:R-:W-:-:S02]  /*4cc0*/  PLOP3.LUT P2, PT, PT, PT, UP3, 0x40, 0x0 ;  /* 0x000000000000781c */ /* 0x000fc40003f4e838 */
[----:B------:R-:W-:Y:S02]  /*4cd0*/  PLOP3.LUT P1, PT, PT, PT, UP4, 0x40, 0x0 ;  /* 0x000000000000781c */ /* 0x000fe40003f2e848 */
[----:B------:R-:W-:Y:S02]  /*4ce0*/  PLOP3.LUT P0, PT, PT, PT, UP5, 0x40, 0x0 ;  /* 0x000000000000781c */ /* 0x000fe40003f0e858 */
[----:B------:R-:W-:Y:S02]  /*4cf0*/  PLOP3.LUT P3, PT, PT, PT, UP6, 0x40, 0x0 ;  /* 0x000000000000781c */ /* 0x000fe40003f6e868 */
[C---:B------:R-:W-:Y:S02]  /*4d00*/  ISETP.GT.AND P2, PT, R5.reuse, 0x30, P2 ;  /* 0x000000300500780c */ /* 0x040fe40001744270 */
[C---:B------:R-:W-:Y:S02]  /*4d10*/  ISETP.GT.AND P1, PT, R5.reuse, 0x31, P1 ;  /* 0x000000310500780c */ /* 0x040fe40000f24270 */
[----:B------:R-:W-:-:S02]  /*4d20*/  ISETP.GT.AND P0, PT, R5, 0x38, P0 ;  /* 0x000000380500780c */ /* 0x000fc40000704270 */
[----:B------:R-:W-:Y:S01]  /*4d30*/  ISETP.GT.AND P3, PT, R5, 0x39, P3 ;  /* 0x000000390500780c */ /* 0x000fe20001f64270 */
[----:B------:R-:W-:Y:S01]  /*4d40*/  VIADD R5, R3, 0x8 ;  /* 0x0000000803057836 */ /* 0x000fe20000000000 */
[C---:B------:R-:W-:Y:S02]  /*4d50*/  ISETP.LT.OR P2, PT, R4.reuse, 0x31, P2 ;  /* 0x000000310400780c */ /* 0x040fe40001741670 */
[C---:B------:R-:W-:Y:S02]  /*4d60*/  ISETP.LT.OR P1, PT, R4.reuse, 0x32, P1 ;  /* 0x000000320400780c */ /* 0x040fe40000f21670 */
[C---:B------:R-:W-:Y:S02]  /*4d70*/  ISETP.LT.OR P0, PT, R4.reuse, 0x39, P0 ;  /* 0x000000390400780c */ /* 0x040fe40000701670 */
[----:B------:R-:W-:Y:S02]  /*4d80*/  ISETP.LT.OR P3, PT, R4, 0x3a, P3 ;  /* 0x0000003a0400780c */ /* 0x000fe40001f61670 */
[----:B------:R-:W-:-:S02]  /*4d90*/  VIADDMNMX R4, R5, R13, R30, PT ;  /* 0x0000000d05047246 */ /* 0x000fc4000380011e */
[----:B------:R-:W-:Y:S02]  /*4da0*/  IADD3 R5, R34, 0x8, R3 ;  /* 0x0000000822057810 */ /* 0x000fe40007ffe003 */
[----:B------:R-:W-:Y:S02]  /*4db0*/  FSEL R75, R48, -INF , !P2 ;  /* 0xff800000304b7808 */ /* 0x000fe40005000000 */
[----:B------:R-:W-:Y:S02]  /*4dc0*/  FSEL R49, R49, -INF , !P1 ;  /* 0xff80000031317808 */ /* 0x000fe40004800000 */
[----:B------:R-:W-:Y:S02]  /*4dd0*/  FSEL R77, R52, -INF , !P0 ;  /* 0xff800000344d7808 */ /* 0x000fe40004000000 */
[----:B------:R-:W-:Y:S01]  /*4de0*/  FSEL R53, R53, -INF , !P3 ;  /* 0xff80000035357808 */ /* 0x000fe20005800000 */
[----:B------:R-:W-:Y:S06]  /*4df0*/  @!P6 BRA `(.L_x_1714) ;  /* 0x000000000058e947 */ /* 0x000fec0003800000 */
[----:B------:R-:W-:Y:S01]  /*4e00*/  IMAD.U32 R6, RZ, RZ, UR40 ;  /* 0x00000028ff067e24 */ /* 0x000fe2000f8e00ff */
[----:B------:R-:W-:Y:S04]  /*4e10*/  BSSY B0, `(.L_x_1715) ;  /* 0x0000010000007945 */ /* 0x000fe80003800000 */
[----:B------:R-:W-:-:S05]  /*4e20*/  IADD3 R6, R3, UR44, -R6 ;  /* 0x0000002c03067c10 */ /* 0x000fca000fffe806 */
[----:B------:R-:W-:-:S05]  /*4e30*/  VIADD R6, R6, 0x8 ;  /* 0x0000000806067836 */ /* 0x000fca0000000000 */
[----:B------:R-:W-:-:S13]  /*4e40*/  ISETP.GT.AND P0, PT, R6, -0x1, PT ;  /* 0xffffffff0600780c */ /* 0x000fda0003f04270 */
[----:B------:R-:W-:Y:S05]  /*4e50*/  @P0 BRA `(.L_x_1716) ;  /* 0x00000000001c0947 */ /* 0x000fea0003800000 */
[----:B------:R-:W-:Y:S02]  /*4e60*/  ISETP.NE.AND P0, PT, R11, 0x1, PT ;  /* 0x000000010b00780c */ /* 0x000fe40003f05270 */
[----:B------:R-:W-:-:S11]  /*4e70*/  LOP3.LUT R7, RZ, R6, RZ, 0x33, !PT ;  /* 0x00000006ff077212 */ /* 0x000fd600078e33ff */
[----:B------:R-:W0:Y:S02]  /*4e80*/  @P0 LDC.64 R12, c[0x0][0x9e8] ;  /* 0x00027a00ff0c0b82 */ /* 0x000e240000000a00 */
[----:B0-----:R-:W-:-:S05]  /*4e90*/  @P0 IMAD.HI.U32 R6, R7, R12, RZ ;  /* 0x0000000c07060227 */ /* 0x001fca00078e00ff */
[----:B------:R-:W-:-:S04]  /*4ea0*/  @P0 SHF.R.U32.HI R7, RZ, R13, R6 ;  /* 0x0000000dff070219 */ /* 0x000fc80000011606 */
[----:B------:R-:W-:Y:S01]  /*4eb0*/  LOP3.LUT R6, RZ, R7, RZ, 0x33, !PT ;  /* 0x00000007ff067212 */ /* 0x000fe200078e33ff */
[----:B------:R-:W-:Y:S06]  /*4ec0*/  BRA `(.L_x_1717) ;  /* 0x0000000000107947 */ /* 0x000fec0003800000 */
.L_x_1716:
[----:B------:R-:W-:-:S13]  /*4ed0*/  ISETP.NE.AND P0, PT, R11, 0x1, PT ;  /* 0x000000010b00780c */ /* 0x000fda0003f05270 */
[----:B------:R-:W0:Y:S02]  /*4ee0*/  @P0 LDC.64 R12, c[0x0][0x9e8] ;  /* 0x00027a00ff0c0b82 */ /* 0x000e240000000a00 */
[----:B0-----:R-:W-:-:S05]  /*4ef0*/  @P0 IMAD.HI.U32 R12, R6, R12, RZ ;  /* 0x0000000c060c0227 */ /* 0x001fca00078e00ff */
[----:B------:R-:W-:-:S07]  /*4f00*/  @P0 SHF.R.U32.HI R6, RZ, R13, R12 ;  /* 0x0000000dff060219 */ /* 0x000fce000001160c */
.L_x_1717:
[----:B------:R-:W-:Y:S05]  /*4f10*/  BSYNC B0 ;  /* 0x0000000000007941 */ /* 0x000fea0003800000 */
.L_x_1715:
[----:B------:R-:W-:-:S04]  /*4f20*/  IMAD R7, R6, R11, -UR14 ;  /* 0x8000000e06077e24 */ /* 0x000fc8000f8e020b */
[----:B------:R-:W-:-:S05]  /*4f30*/  IMAD.IADD R6, R7, 0x1, -R16 ;  /* 0x0000000107067824 */ /* 0x000fca00078e0a10 */
[----:B------:R-:W-:Y:S02]  /*4f40*/  VIMNMX R5, R5, R6, !PT ;  /* 0x0000000605057248 */ /* 0x000fe40007fe0100 */
[----:B------:R-:W-:-:S07]  /*4f50*/  VIADDMNMX R4, R6, R11, R4, PT ;  /* 0x0000000b06047246 */ /* 0x000fce0003800104 */
.L_x_1714:
[----:B------:R-:W-:Y:S01]  /*4f60*/  FMNMX.FTZ R6, R35, R55, !PT ;  /* 0x0000003723067209 */ /* 0x000fe20007810000 */
[----:B------:R-:W-:Y:S01]  /*4f70*/  UP2UR UR6, UPR, URZ, 0x4 ;  /* 0x000000043f067883 */ /* 0x000fe20008000000 */
[----:B------:R-:W-:Y:S01]  /*4f80*/  BAR.SYNC.DEFER_BLOCKING 0xf, 0x100 ;  /* 0x03c4000000007b1d */ /* 0x000fe20000010000 */
[----:B------:R-:W-:Y:S01]  /*4f90*/  UISETP.NE.AND UP2, UPT, UR7, URZ, UPT ;  /* 0x0000003f0700728c */ /* 0x000fe2000bf45270 */
[----:B------:R-:W-:Y:S01]  /*4fa0*/  FMNMX.FTZ R6, R57, R6, !PT ;  /* 0x0000000639067209 */ /* 0x000fe20007810000 */
[----:B------:R-:W-:Y:S02]  /*4fb0*/  UP2UR UR7, UPR, URZ, 0x8 ;  /* 0x000000083f077883 */ /* 0x000fe40008000000 */
[----:B------:R-:W-:Y:S01]  /*4fc0*/  UISETP.NE.AND UP3, UPT, UR11, URZ, UPT ;  /* 0x0000003f0b00728c */ /* 0x000fe2000bf65270 */
[----:B------:R-:W-:Y:S01]  /*4fd0*/  FMNMX.FTZ R6, R59, R6, !PT ;  /* 0x000000063b067209 */ /* 0x000fe20007810000 */
[----:B------:R-:W-:Y:S01]  /*4fe0*/  UP2UR UR11, UPR, URZ, 0x10 ;  /* 0x000000103f0b7883 */ /* 0x000fe20008000000 */
[----:B------:R-:W-:Y:S01]  /*4ff0*/  PLOP3.LUT P0, PT, PT, PT, UP2, 0x40, 0x0 ;  /* 0x000000000000781c */ /* 0x000fe20003f0e828 */
[----:B------:R-:W-:Y:S01]  /*5000*/  UISETP.NE.AND UP4, UPT, UR10, URZ, UPT ;  /* 0x0000003f0a00728c */ /* 0x000fe2000bf85270 */
[----:B------:R-:W-:Y:S01]  /*5010*/  FMNMX.FTZ R6, R61, R6, !PT ;  /* 0x000000063d067209 */ /* 0x000fe20007810000 */
[----:B------:R-:W-:Y:S01]  /*5020*/  UP2UR UR14, UPR, URZ, 0x20 ;  /* 0x000000203f0e7883 */ /* 0x000fe20008000000 */
[----:B------:R-:W-:Y:S01]  /*5030*/  PLOP3.LUT P3, PT, PT, PT, UP3, 0x40, 0x0 ;  /* 0x000000000000781c */ /* 0x000fe20003f6e838 */
[----:B------:R-:W-:Y:S01]  /*5040*/  ULDC UR10, c[0x0][0x988] ;  /* 0x00026200000a7ab9 */ /* 0x000fe20000000800 */
[----:B------:R-:W-:Y:S01]  /*5050*/  FMNMX.FTZ R6, R63, R6, !PT ;  /* 0x000000063f067209 */ /* 0x000fe20007810000 */
[----:B------:R-:W-:Y:S01]  /*5060*/  UISETP.NE.AND UP5, UPT, UR18, URZ, UPT ;  /* 0x0000003f1200728c */ /* 0x000fe2000bfa5270 */
[----:B------:R-:W-:Y:S01]  /*5070*/  PLOP3.LUT P1, PT, PT, PT, UP4, 0x40, 0x0 ;  /* 0x000000000000781c */ /* 0x000fe20003f2e848 */
[----:B------:R-:W-:Y:S01]  /*5080*/  UISETP.NE.AND UP2, UPT, UR19, URZ, UPT ;  /* 0x0000003f1300728c */ /* 0x000fe2000bf45270 */
[----:B------:R-:W-:Y:S01]  /*5090*/  FMNMX.FTZ R6, R65, R6, !PT ;  /* 0x0000000641067209 */ /* 0x000fe20007810000 */
[----:B------:R-:W-:Y:S01]  /*50a0*/  UISETP.NE.AND UP3, UPT, UR21, URZ, UPT ;  /* 0x0000003f1500728c */ /* 0x000fe2000bf65270 */
[----:B------:R-:W-:Y:S01]  /*50b0*/  ISETP.GT.AND P1, PT, R5, RZ, P1 ;  /* 0x000000ff0500720c */ /* 0x000fe20000f24270 */
[----:B------:R-:W-:Y:S01]  /*50c0*/  UISETP.NE.AND UP4, UPT, UR22, URZ, UPT ;  /* 0x0000003f1600728c */ /* 0x000fe2000bf85270 */
[----:B------:R-:W-:Y:S01]  /*50d0*/  FMNMX.FTZ R6, R67, R6, !PT ;  /* 0x0000000643067209 */ /* 0x000fe20007810000 */
[----:B------:R-:W-:Y:S01]  /*50e0*/  UP2UR UR15, UPR, URZ, 0x40 ;  /* 0x000000403f0f7883 */ /* 0x000fe20008000000 */
[----:B------:R-:W-:Y:S01]  /*50f0*/  ISETP.GT.AND P3, PT, R5, 0x1, P3 ;  /* 0x000000010500780c */ /* 0x000fe20001f64270 */
[----:B------:R-:W-:Y:S01]  /*5100*/  UISETP.NE.AND UP6, UPT, UR24, URZ, UPT ;  /* 0x0000003f1800728c */ /* 0x000fe2000bfc5270 */
[----:B------:R-:W-:-:S02]  /*5110*/  FMNMX.FTZ R6, R69, R6, !PT ;  /* 0x0000000645067209 */ /* 0x000fc40007810000 */
[C---:B------:R-:W-:Y:S02]  /*5120*/  ISETP.LT.OR P1, PT, R4.reuse, 0x1, P1 ;  /* 0x000000010400780c */ /* 0x040fe40000f21670 */
[----:B------:R-:W-:Y:S02]  /*5130*/  FMNMX.FTZ R6, R71, R6, !PT ;  /* 0x0000000647067209 */ /* 0x000fe40007810000 */
[----:B------:R-:W-:Y:S02]  /*5140*/  ISETP.LT.OR P3, PT, R4, 0x2, P3 ;  /* 0x000000020400780c */ /* 0x000fe40001f61670 */
[----:B------:R-:W-:Y:S02]  /*5150*/  FMNMX.FTZ R6, R73, R6, !PT ;  /* 0x0000000649067209 */ /* 0x000fe40007810000 */
[----:B------:R-:W-:Y:S02]  /*5160*/  ISETP.GT.AND P0, PT, R5, 0x8, P0 ;  /* 0x000000080500780c */ /* 0x000fe40000704270 */
[----:B------:R-:W-:-:S02]  /*5170*/  FMNMX.FTZ R6, R45, R6, !PT ;  /* 0x000000062d067209 */ /* 0x000fc40007810000 */
[----:B------:R-:W-:Y:S02]  /*5180*/  ISETP.LT.OR P0, PT, R4, 0x9, P0 ;  /* 0x000000090400780c */ /* 0x000fe40000701670 */
[----:B------:R-:W-:Y:S02]  /*5190*/  FMNMX.FTZ R6, R75, R6, !PT ;  /* 0x000000064b067209 */ /* 0x000fe40007810000 */
[----:B------:R-:W-:Y:S02]  /*51a0*/  FSEL R14, R14, -INF , !P0 ;  /* 0xff8000000e0e7808 */ /* 0x000fe40004000000 */
[----:B------:R-:W-:Y:S02]  /*51b0*/  FMNMX.FTZ R6, R49, R6, !PT ;  /* 0x0000000631067209 */ /* 0x000fe40007810000 */
[----:B------:R-:W-:Y:S01]  /*51c0*/  PLOP3.LUT P0, PT, PT, PT, UP4, 0x40, 0x0 ;  /* 0x000000000000781c */ /* 0x000fe20003f0e848 */
[----:B------:R-:W-:Y:S01]  /*51d0*/  UISETP.NE.AND UP4, UPT, UR11, URZ, UPT ;  /* 0x0000003f0b00728c */ /* 0x000fe2000bf85270 */
[----:B------:R-:W-:-:S02]  /*51e0*/  FMNMX.FTZ R6, R77, R6, !PT ;  /* 0x000000064d067209 */ /* 0x000fc40007810000 */
[----:B------:R-:W-:Y:S02]  /*51f0*/  ISETP.GT.AND P0, PT, R5, 0x18, P0 ;  /* 0x000000180500780c */ /* 0x000fe40000704270 */
[----:B------:R-:W-:Y:S02]  /*5200*/  FMNMX.FTZ R7, R53, R6, !PT ;  /* 0x0000000635077209 */ /* 0x000fe40007810000 */
[----:B------:R-:W-:-:S03]  /*5210*/  ISETP.LT.OR P0, PT, R4, 0x19, P0 ;  /* 0x000000190400780c */ /* 0x000fc60000701670 */
[----:B------:R-:W0:Y:S01]  /*5220*/  SHFL.BFLY PT, R6, R7, 0x2, 0x1f ;  /* 0x0c401f0007067f89 */ /* 0x000e2200000e0000 */
[----:B------:R-:W-:Y:S02]  /*5230*/  FSEL R24, R38, -INF , !P0 ;  /* 0xff80000026187808 */ /* 0x000fe40004000000 */
[----:B------:R-:W-:-:S04]  /*5240*/  PLOP3.LUT P0, PT, PT, PT, UP1, 0x40, 0x0 ;  /* 0x000000000000781c */ /* 0x000fc80003f0e818 */
[----:B------:R-:W-:-:S04]  /*5250*/  ISETP.GT.AND P0, PT, R5, 0x28, P0 ;  /* 0x000000280500780c */ /* 0x000fc80000704270 */
[----:B------:R-:W-:Y:S02]  /*5260*/  ISETP.LT.OR P0, PT, R4, 0x29, P0 ;  /* 0x000000290400780c */ /* 0x000fe40000701670 */
[----:B0-----:R-:W-:-:S05]  /*5270*/  FMNMX.FTZ R13, R7, R6, !PT ;  /* 0x00000006070d7209 */ /* 0x001fca0007810000 */
[----:B------:R-:W0:Y:S02]  /*5280*/  SHFL.BFLY PT, R6, R13, 0x1, 0x1f ;  /* 0x0c201f000d067f89 */ /* 0x000e2400000e0000 */
[----:B0-----:R-:W-:Y:S02]  /*5290*/  FMNMX.FTZ R6, R13, R6, !PT ;  /* 0x000000060d067209 */ /* 0x001fe40007810000 */
[----:B------:R-:W-:Y:S02]  /*52a0*/  FSEL R13, R27, -INF , !P3 ;  /* 0xff8000001b0d7808 */ /* 0x000fe40005800000 */
[C---:B------:R-:W-:Y:S01]  /*52b0*/  FSETP.NEU.FTZ.AND P2, PT, R6.reuse, -INF , PT ;  /* 0xff8000000600780b */ /* 0x040fe20003f5d000 */
[----:B------:R-:W-:Y:S01]  /*52c0*/  FMUL.FTZ R12, R6, UR10 ;  /* 0x0000000a060c7c20 */ /* 0x000fe20008410000 */
[----:B------:R-:W-:Y:S01]  /*52d0*/  PLOP3.LUT P3, PT, PT, PT, UP3, 0x40, 0x0 ;  /* 0x000000000000781c */ /* 0x000fe20003f6e838 */
[----:B------:R-:W-:-:S03]  /*52e0*/  UISETP.NE.AND UP3, UPT, UR7, URZ, UPT ;  /* 0x0000003f0700728c */ /* 0x000fc6000bf65270 */
[----:B------:R-:W-:Y:S02]  /*52f0*/  FSEL R34, R12, RZ, P2 ;  /* 0x000000ff0c227208 */ /* 0x000fe40001000000 */
[----:B------:R-:W-:Y:S01]  /*5300*/  PLOP3.LUT P2, PT, PT, PT, UP5, 0x40, 0x0 ;  /* 0x000000000000781c */ /* 0x000fe20003f4e858 */
[----:B------:R-:W-:Y:S01]  /*5310*/  UISETP.NE.AND UP5, UPT, UR23, URZ, UPT ;  /* 0x0000003f1700728c */ /* 0x000fe2000bfa5270 */
[----:B------:R-:W-:Y:S01]  /*5320*/  FSEL R12, R26, -INF , !P1 ;  /* 0xff8000001a0c7808 */ /* 0x000fe20004800000 */
[--C-:B------:R-:W-:Y:S01]  /*5330*/  FFMA.FTZ R33, R35, UR10, -R34.reuse ;  /* 0x0000000a23217c23 */ /* 0x100fe20008010822 */
[----:B------:R-:W-:Y:S01]  /*5340*/  PLOP3.LUT P1, PT, PT, PT, UP2, 0x40, 0x0 ;  /* 0x000000000000781c */ /* 0x000fe20003f2e828 */
[----:B------:R-:W-:Y:S01]  /*5350*/  UISETP.NE.AND UP2, UPT, UR6, URZ, UPT ;  /* 0x0000003f0600728c */ /* 0x000fe2000bf45270 */
[C---:B------:R-:W-:Y:S01]  /*5360*/  ISETP.GT.AND P2, PT, R5.reuse, 0x9, P2 ;  /* 0x000000090500780c */ /* 0x040fe20001744270 */
[----:B------:R0:W-:Y:S01]  /*5370*/  MUFU.EX2 R152, R33 ;  /* 0x0000002100987308 */ /* 0x0001e20000000800 */
[----:B------:R-:W-:Y:S01]  /*5380*/  ISETP.GT.AND P1, PT, R5, 0x10, P1 ;  /* 0x000000100500780c */ /* 0x000fe20000f24270 */
[--C-:B------:R-:W-:Y:S01]  /*5390*/  FFMA.FTZ R36, R59, UR10, -R34.reuse ;  /* 0x0000000a3b247c23 */ /* 0x100fe20008010822 */
[----:B------:R-:W-:Y:S01]  /*53a0*/  ISETP.LT.OR P2, PT, R4, 0xa, P2 ;  /* 0x0000000a0400780c */ /* 0x000fe20001741670 */
[--C-:B------:R-:W-:Y:S01]  /*53b0*/  FFMA.FTZ R35, R55, UR10, -R34.reuse ;  /* 0x0000000a37237c23 */ /* 0x100fe20008010822 */
[----:B------:R-:W-:Y:S01]  /*53c0*/  FMNMX.FTZ R7, R12, R13, !PT ;  /* 0x0000000d0c077209 */ /* 0x000fe20007810000 */
[--C-:B------:R-:W-:Y:S01]  /*53d0*/  FFMA.FTZ R38, R61, UR10, -R34.reuse ;  /* 0x0000000a3d267c23 */ /* 0x100fe20008010822 */
[----:B------:R-:W-:Y:S01]  /*53e0*/  FSEL R15, R15, -INF , !P2 ;  /* 0xff8000000f0f7808 */ /* 0x000fe20005000000 */
[----:B------:R1:W-:Y:S01]  /*53f0*/  MUFU.EX2 R37, R36 ;  /* 0x0000002400257308 */ /* 0x0003e20000000800 */
[----:B------:R-:W-:Y:S01]  /*5400*/  ISETP.LT.OR P1, PT, R4, 0x11, P1 ;  /* 0x000000110400780c */ /* 0x000fe20000f21670 */
[--C-:B0-----:R-:W-:Y:S01]  /*5410*/  FFMA.FTZ R33, R57, UR10, -R34.reuse ;  /* 0x0000000a39217c23 */ /* 0x101fe20008010822 */
[----:B------:R-:W-:Y:S01]  /*5420*/  ISETP.GT.AND P3, PT, R5, 0x11, P3 ;  /* 0x000000110500780c */ /* 0x000fe20001f64270 */
[--C-:B------:R-:W-:Y:S01]  /*5430*/  FFMA.FTZ R40, R65, UR10, -R34.reuse ;  /* 0x0000000a41287c23 */ /* 0x100fe20008010822 */
[----:B------:R-:W-:Y:S01]  /*5440*/  FMNMX.FTZ R26, R14, R7, !PT ;  /* 0x000000070e1a7209 */ /* 0x000fe20007810000 */
[--C-:B------:R-:W-:Y:S01]  /*5450*/  FFMA.FTZ R41, R67, UR10, -R34.reuse ;  /* 0x0000000a43297c23 */ /* 0x100fe20008010822 */
[----:B------:R-:W-:Y:S01]  /*5460*/  PLOP3.LUT P2, PT, PT, PT, UP5, 0x40, 0x0 ;  /* 0x000000000000781c */ /* 0x000fe20003f4e858 */
[----:B------:R-:W-:Y:S01]  /*5470*/  UISETP.NE.AND UP5, UPT, UR14, URZ, UPT ;  /* 0x0000003f0e00728c */ /* 0x000fe2000bfa5270 */
[----:B------:R-:W-:Y:S01]  /*5480*/  FSEL R20, R20, -INF , !P1 ;  /* 0xff80000014147808 */ /* 0x000fe20004800000 */
[----:B------:R-:W-:Y:S01]  /*5490*/  MUFU.EX2 R154, R33 ;  /* 0x00000021009a7308 */ /* 0x000fe20000000800 */
[----:B------:R-:W-:Y:S01]  /*54a0*/  ISETP.LT.OR P3, PT, R4, 0x12, P3 ;  /* 0x000000120400780c */ /* 0x000fe20001f61670 */
[--C-:B-1----:R-:W-:Y:S01]  /*54b0*/  FFMA.FTZ R36, R71, UR10, -R34.reuse ;  /* 0x0000000a47247c23 */ /* 0x102fe20008010822 */
[----:B------:R-:W-:Y:S01]  /*54c0*/  FMNMX.FTZ R7, R15, R26, !PT ;  /* 0x0000001a0f077209 */ /* 0x000fe20007810000 */
[--C-:B------:R-:W-:Y:S01]  /*54d0*/  FFMA.FTZ R44, R73, UR10, -R34.reuse ;  /* 0x0000000a492c7c23 */ /* 0x100fe20008010822 */
[----:B------:R-:W-:Y:S01]  /*54e0*/  PLOP3.LUT P1, PT, PT, PT, UP6, 0x40, 0x0 ;  /* 0x000000000000781c */ /* 0x000fe20003f2e868 */
[----:B------:R-:W-:Y:S01]  /*54f0*/  UISETP.NE.AND UP6, UPT, UR15, URZ, UPT ;  /* 0x0000003f0f00728c */ /* 0x000fe2000bfc5270 */
[----:B------:R-:W-:Y:S01]  /*5500*/  FSEL R21, R21, -INF , !P3 ;  /* 0xff80000015157808 */ /* 0x000fe20005800000 */
[----:B------:R-:W0:Y:S01]  /*5510*/  MUFU.EX2 R35, R35 ;  /* 0x0000002300237308 */ /* 0x000e220000000800 */
[----:B------:R-:W-:Y:S01]  /*5520*/  ISETP.GT.AND P2, PT, R5, 0x19, P2 ;  /* 0x000000190500780c */ /* 0x000fe20001744270 */
[----:B------:R-:W-:Y:S01]  /*5530*/  FFMA.FTZ R45, R45, UR10, -R34 ;  /* 0x0000000a2d2d7c23 */ /* 0x000fe20008010822 */
[----:B------:R-:W-:-:S02]  /*5540*/  FMNMX.FTZ R28, R20, R7, !PT ;  /* 0x00000007141c7209 */ /* 0x000fc40007810000 */
[----:B------:R-:W-:Y:S02]  /*5550*/  PLOP3.LUT P3, PT, PT, PT, UP0, 0x40, 0x0 ;  /* 0x000000000000781c */ /* 0x000fe40003f6e808 */
[----:B------:R-:W-:Y:S01]  /*5560*/  ISETP.GT.AND P1, PT, R5, 0x20, P1 ;  /* 0x000000200500780c */ /* 0x000fe20000f24270 */
[----:B------:R-:W-:Y:S01]  /*5570*/  MUFU.EX2 R38, R38 ;  /* 0x0000002600267308 */ /* 0x000fe20000000800 */
[C---:B------:R-:W-:Y:S02]  /*5580*/  ISETP.LT.OR P2, PT, R4.reuse, 0x1a, P2 ;  /* 0x0000001a0400780c */ /* 0x040fe40001741670 */
[----:B------:R-:W-:Y:S02]  /*5590*/  FMNMX.FTZ R7, R21, R28, !PT ;  /* 0x0000001c15077209 */ /* 0x000fe40007810000 */
[----:B------:R-:W-:Y:S02]  /*55a0*/  ISETP.LT.OR P1, PT, R4, 0x21, P1 ;  /* 0x000000210400780c */ /* 0x000fe40000f21670 */
[----:B------:R-:W-:Y:S01]  /*55b0*/  FSEL R25, R39, -INF , !P2 ;  /* 0xff80000027197808 */ /* 0x000fe20005000000 */
[----:B------:R-:W-:Y:S01]  /*55c0*/  FFMA.FTZ R39, R63, UR10, -R34 ;  /* 0x0000000a3f277c23 */ /* 0x000fe20008010822 */
[----:B------:R-:W-:Y:S01]  /*55d0*/  ISETP.GT.AND P3, PT, R5, 0x21, P3 ;  /* 0x000000210500780c */ /* 0x000fe20001f64270 */
[----:B------:R-:W-:Y:S01]  /*55e0*/  MUFU.EX2 R40, R40 ;  /* 0x0000002800287308 */ /* 0x000fe20000000800 */
[----:B------:R-:W-:-:S02]  /*55f0*/  FMNMX.FTZ R30, R24, R7, !PT ;  /* 0x00000007181e7209 */ /* 0x000fc40007810000 */
[----:B------:R-:W-:Y:S02]  /*5600*/  PLOP3.LUT P2, PT, PT, PT, UP2, 0x40, 0x0 ;  /* 0x000000000000781c */ /* 0x000fe40003f4e828 */
[----:B------:R-:W-:Y:S01]  /*5610*/  FSEL R26, R42, -INF , !P1 ;  /* 0xff8000002a1a7808 */ /* 0x000fe20004800000 */
[----:B------:R-:W-:Y:S01]  /*5620*/  FFMA.FTZ R42, R69, UR10, -R34 ;  /* 0x0000000a452a7c23 */ /* 0x000fe20008010822 */
[----:B------:R-:W-:Y:S01]  /*5630*/  ISETP.LT.OR P3, PT, R4, 0x22, P3 ;  /* 0x000000220400780c */ /* 0x000fe20001f61670 */
[----:B------:R-:W-:Y:S01]  /*5640*/  MUFU.EX2 R39, R39 ;  /* 0x0000002700277308 */ /* 0x000fe20000000800 */
[----:B------:R-:W-:Y:S02]  /*5650*/  FMNMX.FTZ R7, R25, R30, !PT ;  /* 0x0000001e19077209 */ /* 0x000fe40007810000 */
[----:B------:R-:W-:Y:S02]  /*5660*/  ISETP.GT.AND P2, PT, R5, 0x29, P2 ;  /* 0x000000290500780c */ /* 0x000fe40001744270 */
[----:B------:R-:W-:-:S02]  /*5670*/  PLOP3.LUT P1, PT, PT, PT, UP3, 0x40, 0x0 ;  /* 0x000000000000781c */ /* 0x000fc40003f2e838 */
[----:B------:R-:W-:Y:S01]  /*5680*/  FSEL R27, R43, -INF , !P3 ;  /* 0xff8000002b1b7808 */ /* 0x000fe20005800000 */
[----:B------:R-:W-:Y:S01]  /*5690*/  MUFU.EX2 R41, R41 ;  /* 0x0000002900297308 */ /* 0x000fe20000000800 */
[----:B------:R-:W-:Y:S02]  /*56a0*/  FMNMX.FTZ R30, R26, R7, !PT ;  /* 0x000000071a1e7209 */ /* 0x000fe40007810000 */
[----:B------:R-:W-:Y:S02]  /*56b0*/  ISETP.LT.OR P2, PT, R4, 0x2a, P2 ;  /* 0x0000002a0400780c */ /* 0x000fe40001741670 */
[----:B------:R-:W-:Y:S02]  /*56c0*/  PLOP3.LUT P3, PT, PT, PT, UP4, 0x40, 0x0 ;  /* 0x000000000000781c */ /* 0x000fe40003f6e848 */
[----:B------:R-:W-:Y:S01]  /*56d0*/  FSEL R28, R46, -INF , !P0 ;  /* 0xff8000002e1c7808 */ /* 0x000fe20004000000 */
[----:B------:R-:W-:Y:S01]  /*56e0*/  MUFU.EX2 R43, R36 ;  /* 0x00000024002b7308 */ /* 0x000fe20000000800 */
[----:B------:R-:W-:Y:S01]  /*56f0*/  ISETP.GT.AND P1, PT, R5, 0x30, P1 ;  /* 0x000000300500780c */ /* 0x000fe20000f24270 */
[----:B------:R-:W-:Y:S01]  /*5700*/  FFMA.FTZ R46, R75, UR10, -R34 ;  /* 0x0000000a4b2e7c23 */ /* 0x000fe20008010822 */
[----:B------:R-:W-:-:S02]  /*5710*/  FMNMX.FTZ R7, R27, R30, !PT ;  /* 0x0000001e1b077209 */ /* 0x000fc40007810000 */
[----:B------:R-:W-:Y:S01]  /*5720*/  FSEL R29, R47, -INF , !P2 ;  /* 0xff8000002f1d7808 */ /* 0x000fe20005000000 */
[----:B------:R-:W-:Y:S01]  /*5730*/  FFMA.FTZ R47, R49, UR10, -R34 ;  /* 0x0000000a312f7c23 */ /* 0x000fe20008010822 */
[----:B------:R-:W-:Y:S01]  /*5740*/  PLOP3.LUT P0, PT, PT, PT, UP5, 0x40, 0x0 ;  /* 0x000000000000781c */ /* 0x000fe20003f0e858 */
[----:B0-----:R-:W-:Y:S01]  /*5750*/  FADD.FTZ R49, R152, R35 ;  /* 0x0000002398317221 */ /* 0x001fe20000010000 */
[----:B------:R-:W-:Y:S01]  /*5760*/  PLOP3.LUT P2, PT, PT, PT, UP6, 0x40, 0x0 ;  /* 0x000000000000781c */ /* 0x000fe20003f4e868 */
[----:B------:R-:W-:Y:S01]  /*5770*/  MUFU.EX2 R42, R42 ;  /* 0x0000002a002a7308 */ /* 0x000fe20000000800 */
[----:B------:R-:W-:Y:S02]  /*5780*/  ISETP.GT.AND P3, PT, R5, 0x31, P3 ;  /* 0x000000310500780c */ /* 0x000fe40001f64270 */
[----:B------:R-:W-:Y:S02]  /*5790*/  ISETP.LT.OR P1, PT, R4, 0x31, P1 ;  /* 0x000000310400780c */ /* 0x000fe40000f21670 */
[----:B------:R-:W-:-:S02]  /*57a0*/  FMNMX.FTZ R30, R28, R7, !PT ;  /* 0x000000071c1e7209 */ /* 0x000fc40007810000 */
[C---:B------:R-:W-:Y:S01]  /*57b0*/  ISETP.GT.AND P0, PT, R5.reuse, 0x38, P0 ;  /* 0x000000380500780c */ /* 0x040fe20000704270 */
[----:B------:R-:W-:Y:S01]  /*57c0*/  MUFU.EX2 R44, R44 ;  /* 0x0000002c002c7308 */ /* 0x000fe20000000800 */
[----:B------:R-:W-:Y:S02]  /*57d0*/  ISETP.GT.AND P2, PT, R5, 0x39, P2 ;  /* 0x000000390500780c */ /* 0x000fe40001744270 */
[----:B------:R-:W-:Y:S02]  /*57e0*/  ISETP.LT.OR P3, PT, R4, 0x32, P3 ;  /* 0x000000320400780c */ /* 0x000fe40001f61670 */
[----:B------:R-:W-:Y:S02]  /*57f0*/  FSEL R5, R50, -INF , !P1 ;  /* 0xff80000032057808 */ /* 0x000fe40004800000 */
[----:B------:R-:W-:Y:S01]  /*5800*/  FMNMX.FTZ R32, R29, R30, !PT ;  /* 0x0000001e1d207209 */ /* 0x000fe20007810000 */
[----:B------:R-:W0:Y:S01]  /*5810*/  MUFU.EX2 R45, R45 ;  /* 0x0000002d002d7308 */ /* 0x000e220000000800 */
[----:B------:R-:W-:-:S02]  /*5820*/  ISETP.LT.OR P0, PT, R4, 0x39, P0 ;  /* 0x000000390400780c */ /* 0x000fc40000701670 */
[----:B------:R-:W-:Y:S02]  /*5830*/  FSEL R30, R51, -INF , !P3 ;  /* 0xff800000331e7808 */ /* 0x000fe40005800000 */
[----:B------:R-:W-:Y:S02]  /*5840*/  FMNMX.FTZ R7, R5, R32, !PT ;  /* 0x0000002005077209 */ /* 0x000fe40007810000 */
[----:B------:R-:W-:Y:S01]  /*5850*/  ISETP.LT.OR P2, PT, R4, 0x3a, P2 ;  /* 0x0000003a0400780c */ /* 0x000fe20001741670 */
[----:B------:R-:W-:Y:S01]  /*5860*/  MUFU.EX2 R46, R46 ;  /* 0x0000002e002e7308 */ /* 0x000fe20000000800 */
[----:B------:R-:W-:Y:S02]  /*5870*/  FSEL R4, R54, -INF , !P0 ;  /* 0xff80000036047808 */ /* 0x000fe40004000000 */
[----:B------:R-:W-:Y:S02]  /*5880*/  FMNMX.FTZ R7, R30, R7, !PT ;  /* 0x000000071e077209 */ /* 0x000fe40007810000 */
[----:B------:R-:W-:-:S02]  /*5890*/  FSEL R31, R31, -INF , !P2 ;  /* 0xff8000001f1f7808 */ /* 0x000fc40005000000 */
[----:B------:R-:W-:Y:S01]  /*58a0*/  FMNMX.FTZ R32, R4, R7, !PT ;  /* 0x0000000704207209 */ /* 0x000fe20007810000 */
[----:B------:R-:W1:Y:S01]  /*58b0*/  MUFU.EX2 R47, R47 ;  /* 0x0000002f002f7308 */ /* 0x000e620000000800 */
[----:B------:R-:W-:Y:S02]  /*58c0*/  F2FP.BF16.F32.PACK_AB R152, R35, R152 ;  /* 0x000000982398723e */ /* 0x000fe400000010ff */
[----:B------:R-:W-:Y:S02]  /*58d0*/  FMNMX.FTZ R32, R31, R32, !PT ;  /* 0x000000201f207209 */ /* 0x000fe40007810000 */
[----:B0-----:R-:W-:Y:S02]  /*58e0*/  F2FP.BF16.F32.PACK_AB R162, R45, R44 ;  /* 0x0000002c2da2723e */ /* 0x001fe400000010ff */
[----:B------:R-:W-:Y:S01]  /*58f0*/  F2FP.BF16.F32.PACK_AB R156, R39, R38 ;  /* 0x00000026279c723e */ /* 0x000fe200000010ff */
[----:B------:R-:W0:Y:S01]  /*5900*/  SHFL.BFLY PT, R7, R32, 0x2, 0x1f ;  /* 0x0c401f0020077f89 */ /* 0x000e2200000e0000 */
[----:B------:R-:W-:-:S02]  /*5910*/  F2FP.BF16.F32.PACK_AB R158, R41, R40 ;  /* 0x00000028299e723e */ /* 0x000fc400000010ff */
[----:B------:R-:W-:Y:S02]  /*5920*/  F2FP.BF16.F32.PACK_AB R160, R43, R42 ;  /* 0x0000002a2ba0723e */ /* 0x000fe400000010ff */
[----:B-1----:R-:W-:Y:S02]  /*5930*/  F2FP.BF16.F32.PACK_AB R164, R47, R46 ;  /* 0x0000002e2fa4723e */ /* 0x002fe400000010ff */
[----:B0-----:R-:W-:-:S05]  /*5940*/  FMNMX.FTZ R33, R32, R7, !PT ;  /* 0x0000000720217209 */ /* 0x001fca0007810000 */
[----:B------:R-:W0:Y:S02]  /*5950*/  SHFL.BFLY PT, R32, R33, 0x1, 0x1f ;  /* 0x0c201f0021207f89 */ /* 0x000e2400000e0000 */
[----:B0-----:R-:W-:Y:S01]  /*5960*/  FMNMX.FTZ R7, R33, R32, !PT ;  /* 0x0000002021077209 */ /* 0x001fe20007810000 */
[--C-:B------:R-:W-:Y:S01]  /*5970*/  FFMA.FTZ R32, R77, UR10, -R34.reuse ;  /* 0x0000000a4d207c23 */ /* 0x100fe20008010822 */
[----:B------:R-:W-:Y:S02]  /*5980*/  FFMA.FTZ R34, R53, UR10, -R34 ;  /* 0x0000000a35227c23 */ /* 0x000fe40008010822 */
[C---:B------:R-:W-:Y:S01]  /*5990*/  FSETP.NEU.FTZ.AND P0, PT, R7.reuse, -INF , PT ;  /* 0xff8000000700780b */ /* 0x040fe20003f1d000 */
[----:B------:R-:W-:Y:S02]  /*59a0*/  FMUL.FTZ R33, R7, UR10 ;  /* 0x0000000a07217c20 */ /* 0x000fe40008410000 */
[----:B------:R-:W-:Y:S03]  /*59b0*/  MUFU.EX2 R32, R32 ;  /* 0x0000002000207308 */ /* 0x000fe60000000800 */
[----:B------:R-:W-:-:S05]  /*59c0*/  FSEL R36, R33, RZ, P0 ;  /* 0x000000ff21247208 */ /* 0x000fca0000000000 */
        /* <DEDUP_REMOVED lines=14> */
[----:B------:R-:W0:Y:S01]  /*5ab0*/  MUFU.EX2 R13, R13 ;  /* 0x0000000d000d7308 */ /* 0x000e220000000800 */
[--C-:B------:R-:W-:Y:S01]  /*5ac0*/  FFMA.FTZ R30, R30, UR10, -R36.reuse ;  /* 0x0000000a1e1e7c23 */ /* 0x100fe20008010824 */
[--C-:B------:R-:W-:Y:S01]  /*5ad0*/  FFMA.FTZ R4, R4, UR10, -R36.reuse ;  /* 0x0000000a04047c23 */ /* 0x100fe20008010824 */
[----:B------:R-:W-:-:S05]  /*5ae0*/  FFMA.FTZ R31, R31, UR10, -R36 ;  /* 0x0000000a1f1f7c23 */ /* 0x000fca0008010824 */
[----:B------:R-:W-:Y:S08]  /*5af0*/  MUFU.EX2 R14, R14 ;  /* 0x0000000e000e7308 */ /* 0x000ff00000000800 */
[----:B------:R-:W1:Y:S01]  /*5b00*/  MUFU.EX2 R15, R15 ;  /* 0x0000000f000f7308 */ /* 0x000e620000000800 */
[----:B0-----:R-:W-:-:S07]  /*5b10*/  F2FP.BF16.F32.PACK_AB R153, R13, R12 ;  /* 0x0000000c0d99723e */ /* 0x001fce00000010ff */
[----:B------:R-:W-:Y:S08]  /*5b20*/  MUFU.EX2 R20, R20 ;  /* 0x0000001400147308 */ /* 0x000ff00000000800 */
[----:B------:R0:W3:Y:S01]  /*5b30*/  MUFU.EX2 R33, R34 ;  /* 0x0000002200217308 */ /* 0x0000e20000000800 */
[----:B-1----:R-:W-:-:S07]  /*5b40*/  F2FP.BF16.F32.PACK_AB R155, R15, R14 ;  /* 0x0000000e0f9b723e */ /* 0x002fce00000010ff */
[----:B------:R-:W1:Y:S01]  /*5b50*/  MUFU.EX2 R21, R21 ;  /* 0x0000001500157308 */ /* 0x000e620000000800 */
[----:B0-----:R-:W-:Y:S01]  /*5b60*/  FADD.FTZ R34, R154, R49 ;  /* 0x000000319a227221 */ /* 0x001fe20000010000 */
[----:B------:R-:W-:Y:S01]  /*5b70*/  FADD.FTZ R49, R12, R13 ;  /* 0x0000000d0c317221 */ /* 0x000fe20000010000 */
[C---:B------:R-:W-:Y:S02]  /*5b80*/  F2FP.BF16.F32.PACK_AB R154, R37.reuse, R154 ;  /* 0x0000009a259a723e */ /* 0x040fe400000010ff */
[----:B------:R-:W-:Y:S01]  /*5b90*/  FADD.FTZ R51, R37, R34 ;  /* 0x0000002225337221 */ /* 0x000fe20000010000 */
[----:B------:R-:W-:Y:S02]  /*5ba0*/  FADD.FTZ R34, R14, R49 ;  /* 0x000000310e227221 */ /* 0x000fe40000010000 */
[----:B------:R-:W0:Y:S01]  /*5bb0*/  MUFU.EX2 R24, R24 ;  /* 0x0000001800187308 */ /* 0x000e220000000800 */
[----:B------:R-:W-:Y:S01]  /*5bc0*/  FADD.FTZ R48, R38, R51 ;  /* 0x0000003326307221 */ /* 0x000fe20000010000 */
[----:B------:R-:W-:Y:S01]  /*5bd0*/  FADD.FTZ R49, R15, R34 ;  /* 0x000000220f317221 */ /* 0x000fe20000010000 */
[----:B---3--:R-:W-:Y:S01]  /*5be0*/  F2FP.BF16.F32.PACK_AB R166, R33, R32 ;  /* 0x0000002021a6723e */ /* 0x008fe200000010ff */
[----:B------:R3:W-:Y:S01]  /*5bf0*/  STSM.16.M88.4 [R19+0x26800], R152 ;  /* 0x0268009813007844 */ /* 0x0007e20000000200 */
[----:B------:R-:W-:Y:S01]  /*5c00*/  FADD.FTZ R51, R39, R48 ;  /* 0x0000003027337221 */ /* 0x000fe20000010000 */
[----:B------:R-:W-:-:S02]  /*5c10*/  FADD.FTZ R34, R20, R49 ;  /* 0x0000003114227221 */ /* 0x000fc40000010000 */
[----:B------:R-:W4:Y:S01]  /*5c20*/  MUFU.EX2 R25, R25 ;  /* 0x0000001900197308 */ /* 0x000f220000000800 */
[----:B------:R-:W-:Y:S01]  /*5c30*/  FADD.FTZ R36, R40, R51 ;  /* 0x0000003328247221 */ /* 0x000fe20000010000 */
[C---:B-1----:R-:W-:Y:S01]  /*5c40*/  FADD.FTZ R35, R21.reuse, R34 ;  /* 0x0000002215237221 */ /* 0x042fe20000010000 */
[----:B------:R-:W-:Y:S02]  /*5c50*/  F2FP.BF16.F32.PACK_AB R157, R21, R20 ;  /* 0x00000014159d723e */ /* 0x000fe400000010ff */
[----:B------:R-:W-:-:S03]  /*5c60*/  FADD.FTZ R49, R41, R36 ;  /* 0x0000002429317221 */ /* 0x000fc60000010000 */
[----:B------:R-:W1:Y:S01]  /*5c70*/  MUFU.EX2 R26, R26 ;  /* 0x0000001a001a7308 */ /* 0x000e620000000800 */
[----:B0-----:R-:W-:Y:S01]  /*5c80*/  FADD.FTZ R34, R24, R35 ;  /* 0x0000002318227221 */ /* 0x001fe20000010000 */
[----:B------:R-:W-:-:S04]  /*5c90*/  FADD.FTZ R36, R42, R49 ;  /* 0x000000312a247221 */ /* 0x000fc80000010000 */
[----:B------:R-:W-:Y:S02]  /*5ca0*/  FADD.FTZ R37, R43, R36 ;  /* 0x000000242b257221 */ /* 0x000fe40000010000 */
[----:B------:R-:W0:Y:S01]  /*5cb0*/  MUFU.EX2 R27, R27 ;  /* 0x0000001b001b7308 */ /* 0x000e220000000800 */
[C---:B----4-:R-:W-:Y:S01]  /*5cc0*/  FADD.FTZ R35, R25.reuse, R34 ;  /* 0x0000002219237221 */ /* 0x050fe20000010000 */
[----:B------:R-:W-:-:S05]  /*5cd0*/  F2FP.BF16.F32.PACK_AB R159, R25, R24 ;  /* 0x00000018199f723e */ /* 0x000fca00000010ff */
[----:B------:R3:W-:Y:S01]  /*5ce0*/  STSM.16.M88.4 [R22], R156 ;  /* 0x0000009c16007844 */ /* 0x0007e20000000200 */
[----:B------:R-:W4:Y:S01]  /*5cf0*/  MUFU.EX2 R28, R28 ;  /* 0x0000001c001c7308 */ /* 0x000f220000000800 */
[----:B-1----:R-:W-:-:S07]  /*5d00*/  FADD.FTZ R12, R26, R35 ;  /* 0x000000231a0c7221 */ /* 0x002fce0000010000 */
[----:B------:R-:W1:Y:S01]  /*5d10*/  MUFU.EX2 R29, R29 ;  /* 0x0000001d001d7308 */ /* 0x000e620000000800 */
[C---:B0-----:R-:W-:Y:S01]  /*5d20*/  FADD.FTZ R13, R27.reuse, R12 ;  /* 0x0000000c1b0d7221 */ /* 0x041fe20000010000 */
[----:B------:R-:W-:Y:S01]  /*5d30*/  FADD.FTZ R12, R44, R37 ;  /* 0x000000252c0c7221 */ /* 0x000fe20000010000 */
[----:B------:R-:W-:-:S03]  /*5d40*/  F2FP.BF16.F32.PACK_AB R161, R27, R26 ;  /* 0x0000001a1ba1723e */ /* 0x000fc600000010ff */
[----:B------:R-:W-:Y:S02]  /*5d50*/  FADD.FTZ R45, R45, R12 ;  /* 0x0000000c2d2d7221 */ /* 0x000fe40000010000 */
[----:B------:R-:W-:Y:S01]  /*5d60*/  MUFU.EX2 R5, R5 ;  /* 0x0000000500057308 */ /* 0x000fe20000000800 */
[----:B----4-:R-:W-:Y:S01]  /*5d70*/  FADD.FTZ R14, R28, R13 ;  /* 0x0000000d1c0e7221 */ /* 0x010fe20000010000 */
[----:B------:R-:W-:-:S04]  /*5d80*/  FADD.FTZ R46, R46, R45 ;  /* 0x0000002d2e2e7221 */ /* 0x000fc80000010000 */
[----:B------:R-:W-:Y:S02]  /*5d90*/  FADD.FTZ R47, R47, R46 ;  /* 0x0000002e2f2f7221 */ /* 0x000fe40000010000 */
[----:B------:R-:W0:Y:S01]  /*5da0*/  MUFU.EX2 R30, R30 ;  /* 0x0000001e001e7308 */ /* 0x000e220000000800 */
[C---:B-1----:R-:W-:Y:S01]  /*5db0*/  FADD.FTZ R14, R29.reuse, R14 ;  /* 0x0000000e1d0e7221 */ /* 0x042fe20000010000 */
[----:B------:R-:W-:Y:S01]  /*5dc0*/  F2FP.BF16.F32.PACK_AB R163, R29, R28 ;  /* 0x0000001c1da3723e */ /* 0x000fe200000010ff */
[----:B------:R-:W-:-:S04]  /*5dd0*/  FADD.FTZ R32, R32, R47 ;  /* 0x0000002f20207221 */ /* 0x000fc80000010000 */
[----:B------:R3:W-:Y:S01]  /*5de0*/  STSM.16.M88.4 [R184], R160 ;  /* 0x000000a0b8007844 */ /* 0x0007e20000000200 */
[----:B------:R-:W1:Y:S08]  /*5df0*/  MUFU.EX2 R4, R4 ;  /* 0x0000000400047308 */ /* 0x000e700000000800 */
[----:B------:R-:W4:Y:S01]  /*5e00*/  MUFU.EX2 R31, R31 ;  /* 0x0000001f001f7308 */ /* 0x000f220000000800 */
[----:B0-----:R-:W-:Y:S01]  /*5e10*/  F2FP.BF16.F32.PACK_AB R165, R30, R5 ;  /* 0x000000051ea5723e */ /* 0x001fe200000010ff */
[----:B------:R-:W-:-:S04]  /*5e20*/  FADD.FTZ R5, R5, R14 ;  /* 0x0000000e05057221 */ /* 0x000fc80000010000 */
[----:B------:R-:W-:-:S04]  /*5e30*/  FADD.FTZ R5, R30, R5 ;  /* 0x000000051e057221 */ /* 0x000fc80000010000 */
[----:B-1----:R-:W-:Y:S01]  /*5e40*/  FADD.FTZ R12, R4, R5 ;  /* 0x00000005040c7221 */ /* 0x002fe20000010000 */
[----:B----4-:R-:W-:Y:S01]  /*5e50*/  F2FP.BF16.F32.PACK_AB R167, R31, R4 ;  /* 0x000000041fa7723e */ /* 0x010fe200000010ff */
[----:B------:R-:W-:Y:S02]  /*5e60*/  FADD.FTZ R4, R33, R32 ;  /* 0x0000002021047221 */ /* 0x000fe40000010000 */
[----:B------:R-:W-:Y:S02]  /*5e70*/  FADD.FTZ R5, R31, R12 ;  /* 0x0000000c1f057221 */ /* 0x000fe40000010000 */
[----:B------:R3:W-:Y:S01]  /*5e80*/  STSM.16.M88.4 [R23], R164 ;  /* 0x000000a417007844 */ /* 0x0007e20000000200 */
[----:B------:R-:W-:Y:S05]  /*5e90*/  @!P4 BRA `(.L_x_1718) ;  /* 0x000000000004c947 */ /* 0x000fea0003800000 */
[----:B------:R-:W-:Y:S01]  /*5ea0*/  BPT.TRAP 0x1 ;  /* 0x000000040000795c */ /* 0x000fe20000300000 */
.L_x_1718:
[----:B------:R0:W1:Y:S01]  /*5eb0*/  SYNCS.PHASECHK.TRANS64.TRYWAIT P0, [R8+URZ+0x28c50], R9 ;  /* 0x028c5009080075a7 */ /* 0x000062000800017f */
[----:B------:R-:W-:Y:S05]  /*5ec0*/  @!P4 BRA `(.L_x_1719) ;  /* 0x000000000004c947 */ /* 0x000fea0003800000 */
[----:B------:R-:W-:Y:S01]  /*5ed0*/  BPT.TRAP 0x1 ;  /* 0x000000040000795c */ /* 0x000fe20000300000 */
.L_x_1719:
[----:B-1----:R-:W-:Y:S05]  /*5ee0*/  @P0 BRA `(.L_x_1720) ;  /* 0x0000000000080947 */ /* 0x002fea0003800000 */
[----:B------:R-:W1:Y:S02]  /*5ef0*/  SYNCS.PHASECHK.TRANS64.TRYWAIT P0, [R8+URZ+0x28c50], R9 ;  /* 0x028c5009080075a7 */ /* 0x000e64000800017f */
[----:B-1----:R-:W-:Y:S05]  /*5f00*/  @!P0 BRA `(.L_x_1721) ;  /* 0x000000f800948947 */ /* 0x002fea0003800000 */
.L_x_1720:
[----:B------:R-:W-:Y:S01]  /*5f10*/  ULEA UR11, UR37, UR45, 0xc ;  /* 0x0000002d250b7291 */ /* 0x000fe2000f8e603f */
[----:B------:R-:W-:Y:S01]  /*5f20*/  WARPGROUP.ARRIVE ;  /* 0x00000000000079c5 */ /* 0x000fe20000000000 */
[----:B------:R-:W-:Y:S01]  /*5f30*/  UMOV UR7, 0x40000040 ;  /* 0x4000004000077882 */ /* 0x000fe20000000000 */
[----:B------:R-:W-:Y:S01]  /*5f40*/  UIADD3 UR23, UR44, -UR40, URZ ;  /* 0x800000282c177290 */ /* 0x000fe2000fffe03f */
[----:B012---:R-:W-:Y:S01]  /*5f50*/  @!P5 IADD3 R8, R8, 0x28c60, RZ ;  /* 0x00028c600808d810 */ /* 0x007fe20007ffe0ff */
[----:B------:R-:W-:Y:S02]  /*5f60*/  UIADD3 UR50, UR50, -0x2, URZ ;  /* 0xfffffffe32327890 */ /* 0x000fe4000fffe03f */
[----:B------:R-:W-:Y:S01]  /*5f70*/  UMOV UR6, UR11 ;  /* 0x0000000b00067c82 */ /* 0x000fe20008000000 */
[----:B------:R-:W-:Y:S01]  /*5f80*/  @!P5 PRMT R8, RZ, 0x654, R8 ;  /* 0x00000654ff08d816 */ /* 0x000fe20000000008 */
[----:B------:R-:W-:Y:S01]  /*5f90*/  HGMMA.64x256x16.F32.BF16 R24, R152, gdesc[UR4].tnspB, RZ, !UPT, gsb0 ;  /* 0x43e0000498187df0 */ /* 0x000fe2000c0018ff */
        /* <DEDUP_REMOVED lines=18> */
[----:B------:R-:W-:-:S06]  /*60c0*/  ULEA UR7, UR47, UR23, 0x6 ;  /* 0x000000172f077291 */ /* 0x000fcc000f8e303f */
[----:B------:R-:W-:Y:S01]  /*60d0*/  VIADD R10, R10, UR7 ;  /* 0x000000070a0a7c36 */ /* 0x000fe20008000000 */
        /* <DEDUP_REMOVED lines=11> */
[----:B------:R-:W-:Y:S01]  /*6190*/  ISETP.LT.AND P0, PT, RZ, UR7, PT ;  /* 0x00000007ff007c0c */ /* 0x000fe2000bf01270 */
[----:B------:R-:W-:-:S06]  /*61a0*/  UIADD3 UR6, UR7, -0x1, URZ ;  /* 0xffffffff07067890 */ /* 0x000fcc000fffe03f */
[----:B0-----:R-:W-:-:S06]  /*61b0*/  IMAD.U32 R8, RZ, RZ, UR6 ;  /* 0x00000006ff087e24 */ /* 0x001fcc000f8e00ff */
[----:B------:R-:W-:Y:S05]  /*61c0*/  @P0 BRA `(.L_x_1723) ;  /* 0x00000000001c0947 */ /* 0x000fea0003800000 */
[----:B------:R-:W-:Y:S01]  /*61d0*/  ISETP.NE.AND P0, PT, R11, 0x1, PT ;  /* 0x000000010b00780c */ /* 0x000fe20003f05270 */
[----:B------:R-:W-:-:S12]  /*61e0*/  IMAD R9, RZ, RZ, -UR7 ;  /* 0x80000007ff097e24 */ /* 0x000fd8000f8e02ff */
[----:B------:R-:W0:Y:S02]  /*61f0*/  @P0 LDC.64 R12, c[0x0][0x9e8] ;  /* 0x00027a00ff0c0b82 */ /* 0x000e240000000a00 */
[----:B0-----:R-:W-:-:S05]  /*6200*/  @P0 IMAD.HI.U32 R8, R9, R12, RZ ;  /* 0x0000000c09080227 */ /* 0x001fca00078e00ff */
[----:B------:R-:W-:-:S04]  /*6210*/  @P0 SHF.R.U32.HI R9, RZ, R13, R8 ;  /* 0x0000000dff090219 */ /* 0x000fc80000011608 */
[----:B------:R-:W-:Y:S01]  /*6220*/  LOP3.LUT R8, RZ, R9, RZ, 0x33, !PT ;  /* 0x00000009ff087212 */ /* 0x000fe200078e33ff */
[----:B------:R-:W-:Y:S06]  /*6230*/  BRA `(.L_x_1724) ;  /* 0x0000000000107947 */ /* 0x000fec0003800000 */
.L_x_1723:
[----:B------:R-:W-:-:S13]  /*6240*/  ISETP.NE.AND P0, PT, R11, 0x1, PT ;  /* 0x000000010b00780c */ /* 0x000fda0003f05270 */
[----:B------:R-:W0:Y:S02]  /*6250*/  @P0 LDC.64 R12, c[0x0][0x9e8] ;  /* 0x00027a00ff0c0b82 */ /* 0x000e240000000a00 */
[----:B0-----:R-:W-:-:S05]  /*6260*/  @P0 IMAD.HI.U32 R12, R8, R12, RZ ;  /* 0x0000000c080c0227 */ /* 0x001fca00078e00ff */
[----:B------:R-:W-:-:S07]  /*6270*/  @P0 SHF.R.U32.HI R8, RZ, R13, R12 ;  /* 0x0000000dff080219 */ /* 0x000fce000001160c */
.L_x_1724:
[----:B------:R-:W-:-:S05]  /*6280*/  IMAD R11, R8, R11, R11 ;  /* 0x0000000b080b7224 */ /* 0x000fca00078e020b */
[----:B------:R-:W-:-:S07]  /*6290*/  VIMNMX R10, R10, R11, PT ;  /* 0x0000000b0a0a7248 */ /* 0x000fce0003fe0100 */
.L_x_1722:
[----:B------:R-:W-:-:S04]  /*62a0*/  SHF.R.S32.HI R9, RZ, 0x1f, R10 ;  /* 0x0000001fff097819 */ /* 0x000fc8000001140a */
[----:B------:R-:W-:-:S04]  /*62b0*/  LEA.HI R9, R9, R10, RZ, 0x6 ;  /* 0x0000000a09097211 */ /* 0x000fc800078f30ff */
[----:B------:R-:W-:-:S04]  /*62c0*/  SHF.R.S32.HI R9, RZ, 0x6, R9 ;  /* 0x00000006ff097819 */ /* 0x000fc80000011409 */
[----:B------:R-:W-:-:S04]  /*62d0*/  VIMNMX R10, R186, R9, !PT ;  /* 0x00000009ba0a7248 */ /* 0x000fc80007fe0100 */
[----:B------:R-:W-:-:S13]  /*62e0*/  ISETP.LE.AND P0, PT, R10, UR50, PT ;  /* 0x000000320a007c0c */ /* 0x000fda000bf03270 */
[----:B------:R-:W-:Y:S05]  /*62f0*/  @!P0 BRA `(.L_x_1725) ;  /* 0x0000002400c48947 */ /* 0x000fea0003800000 */
[----:B------:R-:W-:Y:S01]  /*6300*/  VIADD R13, R3, UR23 ;  /* 0x00000017030d7c36 */ /* 0x000fe20008000000 */
[----:B------:R-:W-:Y:S01]  /*6310*/  ULDC UR24, c[0x0][0x9e4] ;  /* 0x0002790000187ab9 */ /* 0x000fe20000000800 */
[----:B------:R-:W-:Y:S01]  /*6320*/  ULDC UR21, c[0x0][0x988] ;  /* 0x0002620000157ab9 */ /* 0x000fe20000000800 */
[----:B------:R-:W-:Y:S01]  /*6330*/  ULDC UR25, c[0x0][0x9d8] ;  /* 0x0002760000197ab9 */ /* 0x000fe20000000800 */
[----:B------:R-:W-:Y:S01]  /*6340*/  VIADD R11, R13, 0x8 ;  /* 0x000000080d0b7836 */ /* 0x000fe20000000000 */
[----:B------:R-:W-:-:S04]  /*6350*/  ULDC UR26, c[0x0][0x9e0] ;  /* 0x00027800001a7ab9 */ /* 0x000fc80000000800 */
[----:B------:R-:W-:-:S07]  /*6360*/  LOP3.LUT R9, RZ, R11, RZ, 0x33, !PT ;  /* 0x0000000bff097212 */ /* 0x000fce00078e33ff */
.L_x_1742:
[----:B------:R-:W-:-:S04]  /*6370*/  UIADD3 UR22, UR37, 0x1, URZ ;  /* 0x0000000125167890 */ /* 0x000fc8000fffe03f */
[----:B------:R-:W-:-:S04]  /*6380*/  UISETP.NE.AND UP0, UPT, UR22, 0x2, UPT ;  /* 0x000000021600788c */ /* 0x000fc8000bf05270 */
[----:B------:R-:W-:Y:S02]  /*6390*/  USEL UR6, URZ, 0x1, UP0 ;  /* 0x000000013f067887 */ /* 0x000fe40008000000 */
[----:B------:R-:W-:-:S04]  /*63a0*/  USEL UR22, UR22, URZ, UP0 ;  /* 0x0000003f16167287 */ /* 0x000fc80008000000 */
[----:B------:R-:W-:Y:S01]  /*63b0*/  LOP3.LUT R2, R2, UR6, RZ, 0x3c, !PT ;  /* 0x0000000602027c12 */ /* 0x000fe2000f8e3cff */
[----:B-1----:R-:W-:Y:S07]  /*63c0*/  @!P4 BRA `(.L_x_1726) ;  /* 0x000000000004c947 */ /* 0x002fee0003800000 */
[----:B------:R-:W-:Y:S01]  /*63d0*/  BPT.TRAP 0x1 ;  /* 0x000000040000795c */ /* 0x000fe20000300000 */
.L_x_1726:
[----:B------:R-:W-:Y:S01]  /*63e0*/  ULEA UR27, UR22, UR38, 0x3 ;  /* 0x00000026161b7291 */ /* 0x000fe2000f8e183f */
[----:B0-----:R-:W-:-:S08]  /*63f0*/  SHF.L.U32 R8, R2, 0x1f, RZ ;  /* 0x0000001f02087819 */ /* 0x001fd000000006ff */
[----:B------:R0:W1:Y:S01]  /*6400*/  SYNCS.PHASECHK.TRANS64.TRYWAIT P0, [UR27+0x28c30], R8 ;  /* 0x028c3008ff0075a7 */ /* 0x000062000800015b */
[----:B------:R-:W-:Y:S05]  /*6410*/  @!P4 BRA `(.L_x_1727) ;  /* 0x000000000004c947 */ /* 0x000fea0003800000 */
[----:B------:R-:W-:Y:S01]  /*6420*/  BPT.TRAP 0x1 ;  /* 0x000000040000795c */ /* 0x000fe20000300000 */
.L_x_1727:
[----:B-1----:R-:W-:Y:S05]  /*6430*/  @P0 BRA `(.L_x_1728) ;  /* 0x0000000000080947 */ /* 0x002fea0003800000 */
[----:B------:R-:W1:Y:S02]  /*6440*/  SYNCS.PHASECHK.TRANS64.TRYWAIT P0, [UR27+0x28c30], R8 ;  /* 0x028c3008ff0075a7 */ /* 0x000e64000800015b */
[----:B-1----:R-:W-:Y:S05]  /*6450*/  @!P0 BRA `(.L_x_1729) ;  /* 0x000000f400548947 */ /* 0x002fea0003800000 */
.L_x_1728:
[----:B------:R-:W-:Y:S01]  /*6460*/  R2UR UR18, R0 ;  /* 0x00000000001272ca */ /* 0x000fe200000e0000 */
[----:B---3--:R-:W-:Y:S01]  /*6470*/  WARPGROUP.ARRIVE ;  /* 0x00000000000079c5 */ /* 0x008fe20000000000 */
[----:B------:R-:W-:Y:S01]  /*6480*/  UMOV UR19, 0x40000040 ;  /* 0x4000004000137882 */ /* 0x000fe20000000000 */
[----:B------:R-:W-:Y:S01]  /*6490*/  UMOV UR7, 0x40000040 ;  /* 0x4000004000077882 */ /* 0x000fe20000000000 */
[----:B------:R-:W-:Y:S01]  /*64a0*/  UMOV UR11, 0x40000040 ;  /* 0x40000040000b7882 */ /* 0x000fe20000000000 */
[----:B------:R-:W-:Y:S01]  /*64b0*/  UMOV UR15, 0x40000040 ;  /* 0x40000040000f7882 */ /* 0x000fe20000000000 */
[----:B------:R-:W-:Y:S01]  /*64c0*/  MOV R21, UR27 ;  /* 0x0000001b00157c02 */ /* 0x000fe20008000f00 */
[----:B-1----:R-:W-:-:S04]  /*64d0*/  IMAD.U32 R15, RZ, RZ, UR40 ;  /* 0x00000028ff0f7e24 */ /* 0x002fc8000f8e00ff */
        /* <DEDUP_REMOVED lines=9> */
[----:B------:R-:W-:Y:S01]  /*6570*/  HGMMA.64x64x16.F32.BF16 R152, gdesc[UR4], R152, gsb0 ;  /* 0x00e00000049879f0 */ /* 0x000fe20008001898 */
[----:B------:R-:W-:-:S04]  /*6580*/  USHF.L.U32 UR7, UR50, 0x6, URZ ;  /* 0x0000000632077899 */ /* 0x000fc8000800063f */
[----:B------:R-:W-:Y:S01]  /*6590*/  UIADD3 UR6, UR44, 0x1, -UR7 ;  /* 0x000000012c067890 */ /* 0x000fe2000fffe807 */
        /* <DEDUP_REMOVED lines=38> */
[----:B------:R2:W-:Y:S01]  /*6800*/  @!P5 SYNCS.ARRIVE.TRANS64.RED.A1T0 RZ, [R14+URZ], RZ ;  /* 0x000000ff0effd9a7 */ /* 0x0005e2000810043f */
[----:B------:R-:W-:Y:S01]  /*6810*/  FMUL.FTZ R176, R176, UR25 ;  /* 0x00000019b0b07c20 */ /* 0x000fe20008410000 */
[----:B------:R-:W-:-:S05]  /*6820*/  FMUL.FTZ R177, R177, UR25 ;  /* 0x00000019b1b17c20 */ /* 0x000fca0008410000 */
[----:B------:R-:W3:Y:S01]  /*6830*/  MUFU.TANH R194, R194 ;  /* 0x000000c200c27308 */ /* 0x000ee20000002400 */
[----:B--2---:R-:W-:-:S05]  /*6840*/  IADD3 R14, -R16, UR6, -R15 ;  /* 0x00000006100e7c10 */ /* 0x004fca000fffe90f */
[C---:B------:R-:W-:Y:S02]  /*6850*/  VIADD R182, R14.reuse, UR20 ;  /* 0x000000140eb67c36 */ /* 0x040fe40008000000 */
[----:B------:R-:W2:Y:S01]  /*6860*/  MUFU.TANH R12, R12 ;  /* 0x0000000c000c7308 */ /* 0x000ea20000002400 */
[----:B------:R-:W-:-:S07]  /*6870*/  VIADD R178, R14, UR26 ;  /* 0x0000001a0eb27c36 */ /* 0x000fce0008000000 */
[----:B------:R-:W4:Y:S08]  /*6880*/  MUFU.TANH R20, R20 ;  /* 0x0000001400147308 */ /* 0x000f300000002400 */
        /* <DEDUP_REMOVED lines=28> */
[C---:B-----5:R-:W-:Y:S01]  /*6a50*/  IMAD.IADD R176, R3.reuse, 0x1, R178 ;  /* 0x0000000103b07824 */ /* 0x060fe200078e02b2 */
[----:B-1----:R-:W-:Y:S01]  /*6a60*/  IADD3 R177, R3, R182, RZ ;  /* 0x000000b603b17210 */ /* 0x002fe20007ffe0ff */
[----:B--234-:R-:W-:Y:S06]  /*6a70*/  @!P6 BRA `(.L_x_1730) ;  /* 0x00000000005ce947 */ /* 0x01cfec0003800000 */
[----:B------:R-:W-:Y:S01]  /*6a80*/  ISETP.GT.AND P0, PT, R13, -0x1, PT ;  /* 0xffffffff0d00780c */ /* 0x000fe20003f04270 */
[----:B------:R-:W-:-:S12]  /*6a90*/  BSSY B0, `(.L_x_1731) ;  /* 0x0000011000007945 */ /* 0x000fd80003800000 */
[----:B------:R-:W-:Y:S05]  /*6aa0*/  @P0 BRA `(.L_x_1732) ;  /* 0x0000000000240947 */ /* 0x000fea0003800000 */
[----:B------:R-:W-:Y:S02]  /*6ab0*/  IMAD.U32 R179, RZ, RZ, UR24 ;  /* 0x00000018ffb37e24 */ /* 0x000fe4000f8e00ff */
[----:B------:R-:W-:-:S03]  /*6ac0*/  VIADD R175, R3, UR23 ;  /* 0x0000001703af7c36 */ /* 0x000fc60008000000 */
[----:B------:R-:W-:Y:S02]  /*6ad0*/  ISETP.NE.AND P0, PT, R179, 0x1, PT ;  /* 0x00000001b300780c */ /* 0x000fe40003f05270 */
[----:B------:R-:W-:-:S11]  /*6ae0*/  LOP3.LUT R175, RZ, R175, RZ, 0x33, !PT ;  /* 0x000000afffaf7212 */ /* 0x000fd600078e33ff */
[----:B------:R-:W1:Y:S02]  /*6af0*/  @P0 LDC.64 R14, c[0x0][0x9e8] ;  /* 0x00027a00ff0e0b82 */ /* 0x000e640000000a00 */
[----:B-1----:R-:W-:-:S05]  /*6b00*/  @P0 IMAD.HI.U32 R14, R175, R14, RZ ;  /* 0x0000000eaf0e0227 */ /* 0x002fca00078e00ff */
[----:B------:R-:W-:-:S04]  /*6b10*/  @P0 SHF.R.U32.HI R175, RZ, R15, R14 ;  /* 0x0000000fffaf0219 */ /* 0x000fc8000001160e */
[----:B------:R-:W-:Y:S01]  /*6b20*/  LOP3.LUT R14, RZ, R175, RZ, 0x33, !PT ;  /* 0x000000afff0e7212 */ /* 0x000fe200078e33ff */
[----:B------:R-:W-:Y:S06]  /*6b30*/  BRA `(.L_x_1733) ;  /* 0x0000000000187947 */ /* 0x000fec0003800000 */
.L_x_1732:
[----:B------:R-:W-:-:S05]  /*6b40*/  IMAD.U32 R179, RZ, RZ, UR24 ;  /* 0x00000018ffb37e24 */ /* 0x000fca000f8e00ff */
[----:B------:R-:W-:-:S13]  /*6b50*/  ISETP.NE.AND P0, PT, R179, 0x1, PT ;  /* 0x00000001b300780c */ /* 0x000fda0003f05270 */
[----:B------:R-:W1:Y:S02]  /*6b60*/  @P0 LDC.64 R14, c[0x0][0x9e8] ;  /* 0x00027a00ff0e0b82 */ /* 0x000e640000000a00 */
[----:B-1----:R-:W-:-:S04]  /*6b70*/  @P0 IMAD.HI.U32 R170, R13, R14, RZ ;  /* 0x0000000e0daa0227 */ /* 0x002fc800078e00ff */
[----:B------:R-:W-:Y:S01]  /*6b80*/  IMAD.MOV.U32 R14, RZ, RZ, R13 ;  /* 0x000000ffff0e7224 */ /* 0x000fe200078e000d */
[----:B------:R-:W-:-:S07]  /*6b90*/  @P0 SHF.R.U32.HI R14, RZ, R15, R170 ;  /* 0x0000000fff0e0219 */ /* 0x000fce00000116aa */
.L_x_1733:
[----:B------:R-:W-:Y:S05]  /*6ba0*/  BSYNC B0 ;  /* 0x0000000000007941 */ /* 0x000fea0003800000 */
.L_x_1731:
[----:B------:R-:W-:-:S04]  /*6bb0*/  IMAD R15, R14, R179, -UR7 ;  /* 0x800000070e0f7e24 */ /* 0x000fc8000f8e02b3 */
[----:B------:R-:W-:-:S05]  /*6bc0*/  IMAD.IADD R15, R15, 0x1, -R16 ;  /* 0x000000010f0f7824 */ /* 0x000fca00078e0a10 */
[----:B------:R-:W-:Y:S02]  /*6bd0*/  VIADDMNMX R176, R15, R179, R176, PT ;  /* 0x000000b30fb07246 */ /* 0x000fe400038001b0 */
[----:B------:R-:W-:-:S07]  /*6be0*/  VIMNMX R177, R177, R15, !PT ;  /* 0x0000000fb1b17248 */ /* 0x000fce0007fe0100 */
.L_x_1730:
[----:B------:R-:W-:-:S06]  /*6bf0*/  UISETP.GT.AND UP0, UPT, UR50, -0x1, UPT ;  /* 0xffffffff3200788c */ /* 0x000fcc000bf04270 */
[----:B------:R-:W-:-:S04]  /*6c00*/  PLOP3.LUT P0, PT, PT, PT, UP0, 0x80, 0x0 ;  /* 0x000000000000781c */ /* 0x000fc80003f0f008 */
[C---:B------:R-:W-:Y:S02]  /*6c10*/  ISETP.GT.AND P1, PT, R177.reuse, RZ, P0 ;  /* 0x000000ffb100720c */ /* 0x040fe40000724270 */
[C---:B------:R-:W-:Y:S02]  /*6c20*/  ISETP.GT.AND P3, PT, R177.reuse, 0x1, P0 ;  /* 0x00000001b100780c */ /* 0x040fe40000764270 */
        /* <DEDUP_REMOVED lines=8> */
[----:B0-----:R-:W-:Y:S02]  /*6cb0*/  FSEL R195, R195, -INF , !P1 ;  /* 0xff800000c3c37808 */ /* 0x001fe40004800000 */
        /* <DEDUP_REMOVED lines=40> */
[----:B------:R-:W-:Y:S01]  /*6f40*/  ISETP.GT.AND P1, PT, R11, -0x1, PT ;  /* 0xffffffff0b00780c */ /* 0x000fe20003f24270 */
[----:B------:R-:W-:-:S12]  /*6f50*/  BSSY B0, `(.L_x_1735) ;  /* 0x0000010000007945 */ /* 0x000fd80003800000 */
[----:B------:R-:W-:Y:S05]  /*6f60*/  @P1 BRA `(.L_x_1736) ;  /* 0x0000000000201947 */ /* 0x000fea0003800000 */
[----:B------:R-:W-:-:S04]  /*6f70*/  MOV R179, UR24 ;  /* 0x0000001800b37c02 */ /* 0x000fc80008000f00 */
[----:B------:R-:W-:-:S13]  /*6f80*/  ISETP.NE.AND P1, PT, R179, 0x1, PT ;  /* 0x00000001b300780c */ /* 0x000fda0003f25270 */
[----:B------:R-:W0:Y:S02]  /*6f90*/  @P1 LDC.64 R14, c[0x0][0x9e8] ;  /* 0x00027a00ff0e1b82 */ /* 0x000e240000000a00 */
[----:B0-----:R-:W-:-:S04]  /*6fa0*/  @P1 IMAD.HI.U32 R178, R9, R14, RZ ;  /* 0x0000000e09b21227 */ /* 0x001fc800078e00ff */
[----:B------:R-:W-:Y:S01]  /*6fb0*/  IMAD.MOV.U32 R14, RZ, RZ, R9 ;  /* 0x000000ffff0e7224 */ /* 0x000fe200078e0009 */
[----:B------:R-:W-:-:S04]  /*6fc0*/  @P1 SHF.R.U32.HI R14, RZ, R15, R178 ;  /* 0x0000000fff0e1219 */ /* 0x000fc800000116b2 */
[----:B------:R-:W-:Y:S01]  /*6fd0*/  LOP3.LUT R14, RZ, R14, RZ, 0x33, !PT ;  /* 0x0000000eff0e7212 */ /* 0x000fe200078e33ff */
[----:B------:R-:W-:Y:S06]  /*6fe0*/  BRA `(.L_x_1737) ;  /* 0x0000000000187947 */ /* 0x000fec0003800000 */
.L_x_1736:
[----:B------:R-:W-:-:S05]  /*6ff0*/  IMAD.U32 R179, RZ, RZ, UR24 ;  /* 0x00000018ffb37e24 */ /* 0x000fca000f8e00ff */
[----:B------:R-:W-:-:S13]  /*7000*/  ISETP.NE.AND P1, PT, R179, 0x1, PT ;  /* 0x00000001b300780c */ /* 0x000fda0003f25270 */
[----:B------:R-:W0:Y:S02]  /*7010*/  @P1 LDC.64 R14, c[0x0][0x9e8] ;  /* 0x00027a00ff0e1b82 */ /* 0x000e240000000a00 */
[----:B0-----:R-:W-:-:S04]  /*7020*/  @P1 IMAD.HI.U32 R178, R11, R14, RZ ;  /* 0x0000000e0bb21227 */ /* 0x001fc800078e00ff */
[----:B------:R-:W-:Y:S01]  /*7030*/  IMAD.MOV.U32 R14, RZ, RZ, R11 ;  /* 0x000000ffff0e7224 */ /* 0x000fe200078e000b */
[----:B------:R-:W-:-:S07]  /*7040*/  @P1 SHF.R.U32.HI R14, RZ, R15, R178 ;  /* 0x0000000fff0e1219 */ /* 0x000fce00000116b2 */
.L_x_1737:
[----:B------:R-:W-:Y:S05]  /*7050*/  BSYNC B0 ;  /* 0x0000000000007941 */ /* 0x000fea0003800000 */
.L_x_1735:
[----:B------:R-:W-:-:S04]  /*7060*/  IMAD R15, R14, R179, -UR7 ;  /* 0x800000070e0f7e24 */ /* 0x000fc8000f8e02b3 */
[----:B------:R-:W-:-:S05]  /*7070*/  IMAD.IADD R15, R15, 0x1, -R16 ;  /* 0x000000010f0f7824 */ /* 0x000fca00078e0a10 */
[----:B------:R-:W-:Y:S02]  /*7080*/  VIADDMNMX R176, R15, R179, R176, PT ;  /* 0x000000b30fb07246 */ /* 0x000fe400038001b0 */
[----:B------:R-:W-:-:S07]  /*7090*/  VIMNMX R177, R177, R15, !PT ;  /* 0x0000000fb1b17248 */ /* 0x000fce0007fe0100 */
.L_x_1734:
        /* <DEDUP_REMOVED lines=14> */
[----:B------:R-:W-:Y:S02]  /*7180*/  ISETP.GT.AND P3, PT, R177, 0x9, P0 ;  /* 0x00000009b100780c */ /* 0x000fe40000764270 */
[----:B------:R-:W-:Y:S02]  /*7190*/  FMNMX.FTZ R15, R175, R14, !PT ;  /* 0x0000000eaf0f7209 */ /* 0x000fe40007810000 */
[----:B------:R-:W-:Y:S02]  /*71a0*/  FSEL R12, R12, -INF , !P1 ;  /* 0xff8000000c0c7808 */ /* 0x000fe40004800000 */
[----:B------:R-:W-:Y:S02]  /*71b0*/  FMNMX.FTZ R15, R172, R15, !PT ;  /* 0x0000000fac0f7209 */ /* 0x000fe40007810000 */
[----:B------:R-:W-:-:S02]  /*71c0*/  ISETP.LT.OR P2, PT, R176, 0x9, P2 ;  /* 0x00000009b000780c */ /* 0x000fc40001741670 */
[----:B------:R-:W-:Y:S02]  /*71d0*/  FMNMX.FTZ R14, R174, R15, !PT ;  /* 0x0000000fae0e7209 */ /* 0x000fe40007810000 */
[----:B------:R-:W-:Y:S02]  /*71e0*/  ISETP.LT.OR P3, PT, R176, 0xa, P3 ;  /* 0x0000000ab000780c */ /* 0x000fe40001f61670 */
[----:B------:R-:W-:Y:S02]  /*71f0*/  FMNMX.FTZ R14, R171, R14, !PT ;  /* 0x0000000eab0e7209 */ /* 0x000fe40007810000 */
[----:B------:R-:W-:Y:S02]  /*7200*/  FSEL R153, R153, -INF , !P2 ;  /* 0xff80000099997808 */ /* 0x000fe40005000000 */
[----:B------:R-:W-:Y:S02]  /*7210*/  FMNMX.FTZ R14, R173, R14, !PT ;  /* 0x0000000ead0e7209 */ /* 0x000fe40007810000 */
[----:B------:R-:W-:-:S02]  /*7220*/  ISETP.GT.AND P2, PT, R177, 0x10, P0 ;  /* 0x00000010b100780c */ /* 0x000fc40000744270 */
[----:B------:R-:W-:Y:S02]  /*7230*/  FMNMX.FTZ R14, R165, R14, !PT ;  /* 0x0000000ea50e7209 */ /* 0x000fe40007810000 */
[----:B------:R-:W-:Y:S02]  /*7240*/  FSEL R152, R152, -INF , !P3 ;  /* 0xff80000098987808 */ /* 0x000fe40005800000 */
[----:B------:R-:W-:Y:S02]  /*7250*/  FMNMX.FTZ R15, R169, R14, !PT ;  /* 0x0000000ea90f7209 */ /* 0x000fe40007810000 */
[----:B------:R-:W-:Y:S02]  /*7260*/  ISETP.GT.AND P3, PT, R177, 0x11, P0 ;  /* 0x00000011b100780c */ /* 0x000fe40000764270 */
[----:B------:R-:W-:Y:S02]  /*7270*/  FMNMX.FTZ R15, R168, R15, !PT ;  /* 0x0000000fa80f7209 */ /* 0x000fe40007810000 */
[----:B------:R-:W-:-:S02]  /*7280*/  ISETP.LT.OR P2, PT, R176, 0x11, P2 ;  /* 0x00000011b000780c */ /* 0x000fc40001741670 */
[----:B------:R-:W-:Y:S02]  /*7290*/  FMNMX.FTZ R15, R164, R15, !PT ;  /* 0x0000000fa40f7209 */ /* 0x000fe40007810000 */
[----:B------:R-:W-:Y:S02]  /*72a0*/  ISETP.LT.OR P3, PT, R176, 0x12, P3 ;  /* 0x00000012b000780c */ /* 0x000fe40001f61670 */
[----:B------:R-:W-:Y:S01]  /*72b0*/  FSEL R154, R154, -INF , !P2 ;  /* 0xff8000009a9a7808 */ /* 0x000fe20005000000 */
[----:B------:R-:W0:Y:S01]  /*72c0*/  SHFL.BFLY PT, R14, R15, 0x2, 0x1f ;  /* 0x0c401f000f0e7f89 */ /* 0x000e2200000e0000 */
[----:B------:R-:W-:Y:S02]  /*72d0*/  ISETP.GT.AND P1, PT, R177, 0x18, P0 ;  /* 0x00000018b100780c */ /* 0x000fe40000724270 */
[----:B------:R-:W-:Y:S02]  /*72e0*/  FSEL R155, R155, -INF , !P3 ;  /* 0xff8000009b9b7808 */ /* 0x000fe40005800000 */
[----:B------:R-:W-:-:S02]  /*72f0*/  ISETP.GT.AND P3, PT, R177, 0x20, P0 ;  /* 0x00000020b100780c */ /* 0x000fc40000764270 */
[C---:B------:R-:W-:Y:S02]  /*7300*/  ISETP.GT.AND P2, PT, R177.reuse, 0x19, P0 ;  /* 0x00000019b100780c */ /* 0x040fe40000744270 */
[C---:B------:R-:W-:Y:S02]  /*7310*/  ISETP.LT.OR P1, PT, R176.reuse, 0x19, P1 ;  /* 0x00000019b000780c */ /* 0x040fe40000f21670 */
[C---:B------:R-:W-:Y:S02]  /*7320*/  ISETP.LT.OR P3, PT, R176.reuse, 0x21, P3 ;  /* 0x00000021b000780c */ /* 0x040fe40001f61670 */
[----:B------:R-:W-:Y:S02]  /*7330*/  ISETP.LT.OR P2, PT, R176, 0x1a, P2 ;  /* 0x0000001ab000780c */ /* 0x000fe40001741670 */
[----:B------:R-:W-:Y:S02]  /*7340*/  FSEL R156, R156, -INF , !P1 ;  /* 0xff8000009c9c7808 */ /* 0x000fe40004800000 */
[----:B------:R-:W-:-:S02]  /*7350*/  ISETP.GT.AND P1, PT, R177, 0x21, P0 ;  /* 0x00000021b100780c */ /* 0x000fc40000724270 */
[----:B------:R-:W-:Y:S02]  /*7360*/  FSEL R158, R158, -INF , !P3 ;  /* 0xff8000009e9e7808 */ /* 0x000fe40005800000 */
[----:B------:R-:W-:Y:S02]  /*7370*/  FSEL R157, R157, -INF , !P2 ;  /* 0xff8000009d9d7808 */ /* 0x000fe40005000000 */
[----:B------:R-:W-:Y:S02]  /*7380*/  ISETP.GT.AND P2, PT, R177, 0x28, P0 ;  /* 0x00000028b100780c */ /* 0x000fe40000744270 */
[----:B0-----:R-:W-:Y:S02]  /*7390*/  FMNMX.FTZ R178, R15, R14, !PT ;  /* 0x0000000e0fb27209 */ /* 0x001fe40007810000 */
[----:B------:R-:W-:Y:S02]  /*73a0*/  FMNMX.FTZ R15, R12, R7, !PT ;  /* 0x000000070c0f7209 */ /* 0x000fe40007810000 */
[C---:B------:R-:W-:Y:S01]  /*73b0*/  ISETP.LT.OR P1, PT, R176.reuse, 0x22, P1 ;  /* 0x00000022b000780c */ /* 0x040fe20000f21670 */
[----:B------:R-:W0:Y:S01]  /*73c0*/  SHFL.BFLY PT, R179, R178, 0x1, 0x1f ;  /* 0x0c201f00b2b37f89 */ /* 0x000e2200000e0000 */
[----:B------:R-:W-:-:S02]  /*73d0*/  ISETP.LT.OR P2, PT, R176, 0x29, P2 ;  /* 0x00000029b000780c */ /* 0x000fc40001741670 */
[----:B------:R-:W-:Y:S02]  /*73e0*/  FSEL R159, R159, -INF , !P1 ;  /* 0xff8000009f9f7808 */ /* 0x000fe40004800000 */
[C---:B------:R-:W-:Y:S02]  /*73f0*/  ISETP.GT.AND P1, PT, R177.reuse, 0x29, P0 ;  /* 0x00000029b100780c */ /* 0x040fe40000724270 */
[----:B------:R-:W-:Y:S02]  /*7400*/  FSEL R160, R160, -INF , !P2 ;  /* 0xff800000a0a07808 */ /* 0x000fe40005000000 */
[----:B------:R-:W-:Y:S02]  /*7410*/  ISETP.GT.AND P2, PT, R177, 0x30, P0 ;  /* 0x00000030b100780c */ /* 0x000fe40000744270 */
[C---:B------:R-:W-:Y:S02]  /*7420*/  ISETP.LT.OR P1, PT, R176.reuse, 0x2a, P1 ;  /* 0x0000002ab000780c */ /* 0x040fe40000f21670 */
[----:B------:R-:W-:-:S02]  /*7430*/  ISETP.LT.OR P2, PT, R176, 0x31, P2 ;  /* 0x00000031b000780c */ /* 0x000fc40001741670 */
[----:B------:R-:W-:Y:S02]  /*7440*/  FSEL R161, R161, -INF , !P1 ;  /* 0xff800000a1a17808 */ /* 0x000fe40004800000 */
[C---:B------:R-:W-:Y:S02]  /*7450*/  ISETP.GT.AND P1, PT, R177.reuse, 0x31, P0 ;  /* 0x00000031b100780c */ /* 0x040fe40000724270 */
[----:B------:R-:W-:Y:S02]  /*7460*/  FSEL R162, R162, -INF , !P2 ;  /* 0xff800000a2a27808 */ /* 0x000fe40005000000 */
[----:B------:R-:W-:Y:S02]  /*7470*/  ISETP.GT.AND P2, PT, R177, 0x38, P0 ;  /* 0x00000038b100780c */ /* 0x000fe40000744270 */
[----:B------:R-:W-:Y:S02]  /*7480*/  ISETP.LT.OR P1, PT, R176, 0x32, P1 ;  /* 0x00000032b000780c */ /* 0x000fe40000f21670 */
[----:B0-----:R-:W-:-:S02]  /*7490*/  FMNMX.FTZ R14, R178, R179, !PT ;  /* 0x000000b3b20e7209 */ /* 0x001fc40007810000 */
[----:B------:R-:W-:Y:S02]  /*74a0*/  FMNMX.FTZ R178, R20, R15, !PT ;  /* 0x0000000f14b27209 */ /* 0x000fe40007810000 */
[C---:B------:R-:W-:Y:S01]  /*74b0*/  FSETP.NEU.FTZ.AND P3, PT, R14.reuse, -INF , PT ;  /* 0xff8000000e00780b */ /* 0x040fe20003f7d000 */
[----:B------:R-:W-:Y:S01]  /*74c0*/  FMUL.FTZ R179, R14, UR10 ;  /* 0x0000000a0eb37c20 */ /* 0x000fe20008410000 */
[----:B------:R-:W-:Y:S02]  /*74d0*/  FMNMX.FTZ R15, R153, R178, !PT ;  /* 0x000000b2990f7209 */ /* 0x000fe40007810000 */
[----:B------:R-:W-:Y:S02]  /*74e0*/  ISETP.GT.AND P0, PT, R177, 0x39, P0 ;  /* 0x00000039b100780c */ /* 0x000fe40000704270 */
[----:B------:R-:W-:Y:S02]  /*74f0*/  FMNMX.FTZ R15, R152, R15, !PT ;  /* 0x0000000f980f7209 */ /* 0x000fe40007810000 */
[----:B------:R-:W-:-:S02]  /*7500*/  ISETP.LT.OR P2, PT, R176, 0x39, P2 ;  /* 0x00000039b000780c */ /* 0x000fc40001741670 */
[----:B------:R-:W-:Y:S02]  /*7510*/  FMNMX.FTZ R178, R154, R15, !PT ;  /* 0x0000000f9ab27209 */ /* 0x000fe40007810000 */
[----:B------:R-:W-:Y:S02]  /*7520*/  FSEL R163, R163, -INF , !P1 ;  /* 0xff800000a3a37808 */ /* 0x000fe40004800000 */
        /* <DEDUP_REMOVED lines=11> */
[----:B------:R-:W-:Y:S01]  /*75e0*/  FSEL R167, R167, -INF , !P0 ;  /* 0xff800000a7a77808 */ /* 0x000fe20004000000 */
        /* <DEDUP_REMOVED lines=12> */
[----:B------:R-:W-:Y:S01]  /*76b0*/  FFMA.FTZ R173, R168, UR10, -R178 ;  /* 0x0000000aa8ad7c23 */ /* 0x000fe200080108b2 */
[----:B------:R-:W-:-:S03]  /*76c0*/  FMNMX.FTZ R182, R162, R179, !PT ;  /* 0x000000b3a2b67209 */ /* 0x000fc60007810000 */
[----:B------:R-:W-:Y:S01]  /*76d0*/  MUFU.EX2 R177, R177 ;  /* 0x000000b100b17308 */ /* 0x000fe20000000800 */
[----:B------:R-:W-:-:S04]  /*76e0*/  FMNMX.FTZ R179, R163, R182, !PT ;  /* 0x000000b6a3b37209 */ /* 0x000fc80007810000 */
[----:B------:R-:W-:Y:S01]  /*76f0*/  FMNMX.FTZ R182, R166, R179, !PT ;  /* 0x000000b3a6b67209 */ /* 0x000fe20007810000 */
[--C-:B------:R-:W-:Y:S02]  /*7700*/  FFMA.FTZ R179, R197, UR10, -R178.reuse ;  /* 0x0000000ac5b37c23 */ /* 0x100fe400080108b2 */
[----:B------:R-:W-:Y:S01]  /*7710*/  MUFU.EX2 R176, R176 ;  /* 0x000000b000b07308 */ /* 0x000fe20000000800 */
[----:B------:R-:W-:Y:S01]  /*7720*/  FMNMX.FTZ R183, R167, R182, !PT ;  /* 0x000000b6a7b77209 */ /* 0x000fe20007810000 */
[----:B------:R-:W-:-:S04]  /*7730*/  FFMA.FTZ R182, R198, UR10, -R178 ;  /* 0x0000000ac6b67c23 */ /* 0x000fc800080108b2 */
[----:B0-----:R-:W0:Y:S02]  /*7740*/  SHFL.BFLY PT, R194, R183, 0x2, 0x1f ;  /* 0x0c401f00b7c27f89 */ /* 0x001e2400000e0000 */
[----:B------:R-:W-:Y:S08]  /*7750*/  MUFU.EX2 R179, R179 ;  /* 0x000000b300b37308 */ /* 0x000ff00000000800 */
[----:B------:R-:W-:Y:S08]  /*7760*/  MUFU.EX2 R182, R182 ;  /* 0x000000b600b67308 */ /* 0x000ff00000000800 */
[----:B------:R-:W-:Y:S01]  /*7770*/  MUFU.EX2 R170, R170 ;  /* 0x000000aa00aa7308 */ /* 0x000fe20000000800 */
[----:B0-----:R-:W-:Y:S01]  /*7780*/  FMNMX.FTZ R193, R183, R194, !PT ;  /* 0x000000c2b7c17209 */ /* 0x001fe20007810000 */
[----:B------:R-:W-:Y:S01]  /*7790*/  FFMA.FTZ R194, R169, UR10, -R178 ;  /* 0x0000000aa9c27c23 */ /* 0x000fe200080108b2 */
[----:B------:R-:W-:Y:S01]  /*77a0*/  FSEL R183, R14, RZ, P3 ;  /* 0x000000ff0eb77208 */ /* 0x000fe20001800000 */
[----:B------:R-:W-:-:S02]  /*77b0*/  IMAD.MOV R169, RZ, RZ, -R18 ;  /* 0x000000ffffa97224 */ /* 0x000fc400078e0a12 */
[----:B------:R-:W-:Y:S01]  /*77c0*/  FFMA.FTZ R178, R164, UR10, -R178 ;  /* 0x0000000aa4b27c23 */ /* 0x000fe200080108b2 */
[----:B------:R-:W0:Y:S01]  /*77d0*/  SHFL.BFLY PT, R196, R193, 0x1, 0x1f ;  /* 0x0c201f00c1c47f89 */ /* 0x000e2200000e0000 */
[----:B------:R-:W-:Y:S01]  /*77e0*/  MUFU.EX2 R175, R175 ;  /* 0x000000af00af7308 */ /* 0x000fe20000000800 */
[----:B------:R-:W-:Y:S01]  /*77f0*/  FADD.FTZ R183, -R183, R6 ;  /* 0x00000006b7b77221 */ /* 0x000fe20000010100 */
[----:B------:R-:W-:-:S03]  /*7800*/  ISETP.NE.AND P0, PT, R16, R169, PT ;  /* 0x000000a91000720c */ /* 0x000fc60003f05270 */
[----:B------:R-:W-:-:S03]  /*7810*/  FMUL.FTZ R6, R183, UR10 ;  /* 0x0000000ab7067c20 */ /* 0x000fc60008410000 */
[----:B------:R-:W-:Y:S08]  /*7820*/  MUFU.EX2 R172, R172 ;  /* 0x000000ac00ac7308 */ /* 0x000ff00000000800 */
[----:B------:R-:W1:Y:S01]  /*7830*/  MUFU.EX2 R6, R6 ;  /* 0x0000000600067308 */ /* 0x000e620000000800 */
[----:B0-----:R-:W-:-:S07]  /*7840*/  FMNMX.FTZ R168, R193, R196, !PT ;  /* 0x000000c4c1a87209 */ /* 0x001fce0007810000 */
[----:B------:R-:W0:Y:S01]  /*7850*/  MUFU.EX2 R181, R181 ;  /* 0x000000b500b57308 */ /* 0x000e220000000800 */
[----:B------:R-:W-:Y:S02]  /*7860*/  MOV R196, UR37 ;  /* 0x0000002500c47c02 */ /* 0x000fe40008000f00 */
[----:B------:R-:W-:-:S05]  /*7870*/  FSETP.NEU.FTZ.AND P1, PT, R168, -INF , PT ;  /* 0xff800000a800780b */ /* 0x000fca0003f3d000 */
[----:B------:R-:W2:Y:S01]  /*7880*/  MUFU.EX2 R171, R171 ;  /* 0x000000ab00ab7308 */ /* 0x000ea20000000800 */
[----:B-1----:R-:W-:Y:S01]  /*7890*/  FFMA.FTZ R169, R6, R4, R15 ;  /* 0x0000000406a97223 */ /* 0x002fe2000001000f */
[----:B------:R-:W-:Y:S01]  /*78a0*/  FMUL.FTZ R4, R168, UR10 ;  /* 0x0000000aa8047c20 */ /* 0x000fe20008410000 */
[-C--:B------:R-:W-:Y:S01]  /*78b0*/  FMUL.FTZ R24, R24, R6.reuse ;  /* 0x0000000618187220 */ /* 0x080fe20000410000 */
[-C--:B------:R-:W-:Y:S01]  /*78c0*/  FMUL.FTZ R25, R25, R6.reuse ;  /* 0x0000000619197220 */ /* 0x080fe20000410000 */
[----:B------:R-:W-:Y:S01]  /*78d0*/  FADD.FTZ R164, R180, R169 ;  /* 0x000000a9b4a47221 */ /* 0x000fe20000010000 */
[-C--:B------:R-:W-:Y:S01]  /*78e0*/  FMUL.FTZ R28, R28, R6.reuse ;  /* 0x000000061c1c7220 */ /* 0x080fe20000410000 */
[----:B------:R-:W-:Y:S01]  /*78f0*/  FSEL R183, R4, RZ, P1 ;  /* 0x000000ff04b77208 */ /* 0x000fe20000800000 */
[----:B------:R-:W1:Y:S01]  /*7900*/  MUFU.EX2 R174, R174 ;  /* 0x000000ae00ae7308 */ /* 0x000e620000000800 */
[----:B------:R-:W-:Y:S01]  /*7910*/  FADD.FTZ R169, R177, R164 ;  /* 0x000000a4b1a97221 */ /* 0x000fe20000010000 */
[----:B------:R-:W-:Y:S01]  /*7920*/  FSEL R4, R168, RZ, P1 ;  /* 0x000000ffa8047208 */ /* 0x000fe20000800000 */
[----:B------:R-:W-:Y:S01]  /*7930*/  FMUL.FTZ R29, R29, R6 ;  /* 0x000000061d1d7220 */ /* 0x000fe20000410000 */
[----:B------:R-:W-:Y:S01]  /*7940*/  FFMA.FTZ R12, R12, UR10, -R183 ;  /* 0x0000000a0c0c7c23 */ /* 0x000fe200080108b7 */
[----:B------:R-:W-:Y:S01]  /*7950*/  FADD.FTZ R164, R176, R169 ;  /* 0x000000a9b0a47221 */ /* 0x000fe20000010000 */
[----:B------:R-:W-:Y:S01]  /*7960*/  FFMA.FTZ R169, R20, UR10, -R183 ;  /* 0x0000000a14a97c23 */ /* 0x000fe200080108b7 */
[----:B------:R-:W-:Y:S01]  /*7970*/  FADD.FTZ R4, -R4, R7 ;  /* 0x0000000704047221 */ /* 0x000fe20000010100 */
[----:B------:R-:W3:Y:S01]  /*7980*/  MUFU.EX2 R165, R165 ;  /* 0x000000a500a57308 */ /* 0x000ee20000000800 */
[----:B------:R-:W-:Y:S01]  /*7990*/  FADD.FTZ R193, R179, R164 ;  /* 0x000000a4b3c17221 */ /* 0x000fe20000010000 */
[----:B------:R-:W-:-:S02]  /*79a0*/  @!P0 IMAD R164, R196, 0x40, R17 ;  /* 0x00000040c4a48824 */ /* 0x000fc400078e0211 */
[----:B------:R-:W-:Y:S01]  /*79b0*/  FMUL.FTZ R4, R4, UR10 ;  /* 0x0000000a04047c20 */ /* 0x000fe20008410000 */
[----:B------:R-:W-:Y:S01]  /*79c0*/  FFMA.FTZ R198, R157, UR10, -R183 ;  /* 0x0000000a9dc67c23 */ /* 0x000fe200080108b7 */
[----:B------:R-:W-:Y:S01]  /*79d0*/  FADD.FTZ R193, R182, R193 ;  /* 0x000000c1b6c17221 */ /* 0x000fe20000010000 */
[--C-:B------:R-:W-:Y:S01]  /*79e0*/  FFMA.FTZ R153, R153, UR10, -R183.reuse ;  /* 0x0000000a99997c23 */ /* 0x100fe200080108b7 */
[----:B------:R-:W-:Y:S01]  /*79f0*/  @!P0 LEA R20, R164, UR38, 0x2 ;  /* 0x00000026a4148c11 */ /* 0x000fe2000f8e10ff */
[----:B------:R-:W-:Y:S01]  /*7a00*/  FFMA.FTZ R164, R152, UR10, -R183 ;  /* 0x0000000a98a47c23 */ /* 0x000fe200080108b7 */
[----:B------:R-:W-:Y:S01]  /*7a10*/  FADD.FTZ R196, R170, R193 ;  /* 0x000000c1aac47221 */ /* 0x000fe20000010000 */
[----:B------:R-:W4:Y:S01]  /*7a20*/  MUFU.EX2 R194, R194 ;  /* 0x000000c200c27308 */ /* 0x000f220000000800 */
[--C-:B------:R-:W-:Y:S01]  /*7a30*/  FFMA.FTZ R195, R155, UR10, -R183.reuse ;  /* 0x0000000a9bc37c23 */ /* 0x100fe200080108b7 */
[--C-:B------:R-:W-:Y:S01]  /*7a40*/  FFMA.FTZ R193, R154, UR10, -R183.reuse ;  /* 0x0000000a9ac17c23 */ /* 0x100fe200080108b7 */
[----:B------:R-:W-:Y:S01]  /*7a50*/  FADD.FTZ R199, R175, R196 ;  /* 0x000000c4afc77221 */ /* 0x000fe20000010000 */
[----:B------:R-:W-:Y:S01]  /*7a60*/  @!P0 STS [R20+0x28800], R6 ;  /* 0x0288000614008388 */ /* 0x000fe20000000800 */
[--C-:B------:R-:W-:Y:S01]  /*7a70*/  FFMA.FTZ R197, R156, UR10, -R183.reuse ;  /* 0x0000000a9cc57c23 */ /* 0x100fe200080108b7 */
[----:B------:R-:W-:Y:S01]  /*7a80*/  FFMA.FTZ R200, R159, UR10, -R183 ;  /* 0x0000000a9fc87c23 */ /* 0x000fe200080108b7 */
[----:B------:R-:W-:Y:S01]  /*7a90*/  FADD.FTZ R152, R172, R199 ;  /* 0x000000c7ac987221 */ /* 0x000fe20000010000 */
[----:B------:R-:W-:Y:S01]  /*7aa0*/  MUFU.EX2 R12, R12 ;  /* 0x0000000c000c7308 */ /* 0x000fe20000000800 */
[--C-:B------:R-:W-:Y:S01]  /*7ab0*/  FFMA.FTZ R199, R158, UR10, -R183.reuse ;  /* 0x0000000a9ec77c23 */ /* 0x100fe200080108b7 */
[----:B------:R-:W-:Y:S01]  /*7ac0*/  F2FP.BF16.F32.PACK_AB R158, R175, R170 ;  /* 0x000000aaaf9e723e */ /* 0x000fe200000010ff */
[----:B0-----:R-:W-:Y:S01]  /*7ad0*/  FADD.FTZ R152, R181, R152 ;  /* 0x00000098b5987221 */ /* 0x001fe20000010000 */
[--C-:B------:R-:W-:Y:S01]  /*7ae0*/  FFMA.FTZ R202, R161, UR10, -R183.reuse ;  /* 0x0000000aa1ca7c23 */ /* 0x100fe200080108b7 */
[--C-:B------:R-:W-:Y:S01]  /*7af0*/  FFMA.FTZ R201, R160, UR10, -R183.reuse ;  /* 0x0000000aa0c97c23 */ /* 0x100fe200080108b7 */
[--C-:B------:R-:W-:Y:S01]  /*7b00*/  FFMA.FTZ R204, R163, UR10, -R183.reuse ;  /* 0x0000000aa3cc7c23 */ /* 0x100fe200080108b7 */
[----:B--2---:R-:W-:Y:S01]  /*7b10*/  FADD.FTZ R157, R171, R152 ;  /* 0x00000098ab9d7221 */ /* 0x004fe20000010000 */
[----:B------:R1:W0:Y:S01]  /*7b20*/  MUFU.EX2 R7, R4 ;  /* 0x0000000400077308 */ /* 0x0002220000000800 */
[--C-:B------:R-:W-:Y:S01]  /*7b30*/  FFMA.FTZ R203, R162, UR10, -R183.reuse ;  /* 0x0000000aa2cb7c23 */ /* 0x100fe200080108b7 */
[--C-:B------:R-:W-:Y:S01]  /*7b40*/  FFMA.FTZ R205, R166, UR10, -R183.reuse ;  /* 0x0000000aa6cd7c23 */ /* 0x100fe200080108b7 */
[----:B------:R-:W-:Y:S01]  /*7b50*/  FFMA.FTZ R183, R167, UR10, -R183 ;  /* 0x0000000aa7b77c23 */ /* 0x000fe200080108b7 */
[----:B------:R-:W-:Y:S01]  /*7b60*/  F2FP.BF16.F32.PACK_AB R160, R181, R172 ;  /* 0x000000acb5a0723e */ /* 0x000fe200000010ff */
        /* <DEDUP_REMOVED lines=8> */
[----:B---3--:R-:W-:Y:S01]  /*7bf0*/  FADD.FTZ R157, R165, R4 ;  /* 0x00000004a59d7221 */ /* 0x008fe20000010000 */
[-C--:B------:R-:W-:Y:S01]  /*7c00*/  FMUL.FTZ R44, R44, R6.reuse ;  /* 0x000000062c2c7220 */ /* 0x080fe20000410000 */
[-C--:B------:R-:W-:Y:S01]  /*7c10*/  FMUL.FTZ R45, R45, R6.reuse ;  /* 0x000000062d2d7220 */ /* 0x080fe20000410000 */
[----:B------:R-:W1:Y:S01]  /*7c20*/  MUFU.EX2 R155, R153 ;  /* 0x00000099009b7308 */ /* 0x000e620000000800 */
[----:B----4-:R-:W-:Y:S01]  /*7c30*/  FADD.FTZ R4, R194, R157 ;  /* 0x0000009dc2047221 */ /* 0x010fe20000010000 */
[----:B0-----:R-:W-:Y:S01]  /*7c40*/  FFMA.FTZ R170, R7, R5, R12 ;  /* 0x0000000507aa7223 */ /* 0x001fe2000001000c */
[----:B------:R0:W-:Y:S01]  /*7c50*/  @!P0 STS [R20+0x28820], R7 ;  /* 0x0288200714008388 */ /* 0x0001e20000000800 */
[-C--:B------:R-:W-:Y:S01]  /*7c60*/  FMUL.FTZ R48, R48, R6.reuse ;  /* 0x0000000630307220 */ /* 0x080fe20000410000 */
[-C--:B------:R-:W-:Y:S01]  /*7c70*/  FMUL.FTZ R49, R49, R6.reuse ;  /* 0x0000000631317220 */ /* 0x080fe20000410000 */
[-C--:B------:R-:W-:Y:S01]  /*7c80*/  FMUL.FTZ R52, R52, R6.reuse ;  /* 0x0000000634347220 */ /* 0x080fe20000410000 */
[-C--:B------:R-:W-:Y:S01]  /*7c90*/  FMUL.FTZ R53, R53, R6.reuse ;  /* 0x0000000635357220 */ /* 0x080fe20000410000 */
[----:B------:R3:W4:Y:S01]  /*7ca0*/  MUFU.EX2 R196, R164 ;  /* 0x000000a400c47308 */ /* 0x0007220000000800 */
        /* <DEDUP_REMOVED lines=12> */
[-C--:B------:R-:W-:Y:S01]  /*7d70*/  FMUL.FTZ R72, R72, R6.reuse ;  /* 0x0000000648487220 */ /* 0x080fe20000410000 */
[-C--:B------:R-:W-:Y:S01]  /*7d80*/  FMUL.FTZ R73, R73, R6.reuse ;  /* 0x0000000649497220 */ /* 0x080fe20000410000 */
[-C--:B------:R-:W-:Y:S01]  /*7d90*/  FMUL.FTZ R76, R76, R6.reuse ;  /* 0x000000064c4c7220 */ /* 0x080fe20000410000 */
[----:B0-----:R-:W0:Y:S01]  /*7da0*/  MUFU.EX2 R20, R195 ;  /* 0x000000c300147308 */ /* 0x001e220000000800 */
[----:B----4-:R-:W-:Y:S01]  /*7db0*/  FADD.FTZ R170, R196, R5 ;  /* 0x00000005c4aa7221 */ /* 0x010fe20000010000 */
        /* <DEDUP_REMOVED lines=48> */
[----:B------:R-:W-:Y:S01]  /*80c0*/  FMUL.FTZ R149, R149, R6 ;  /* 0x0000000695957220 */ /* 0x000fe20000410000 */
[----:B------:R-:W-:Y:S01]  /*80d0*/  F2FP.BF16.F32.PACK_AB R152, R180, R15 ;  /* 0x0000000fb498723e */ /* 0x000fe200000010ff */
[----:B------:R-:W-:Y:S01]  /*80e0*/  FMUL.FTZ R26, R26, R7 ;  /* 0x000000071a1a7220 */ /* 0x000fe20000410000 */
[----:B------:R-:W-:Y:S01]  /*80f0*/  F2FP.BF16.F32.PACK_AB R154, R176, R177 ;  /* 0x000000b1b09a723e */ /* 0x000fe200000010ff */
[----:B------:R-:W-:Y:S01]  /*8100*/  FMUL.FTZ R27, R27, R7 ;  /* 0x000000071b1b7220 */ /* 0x000fe20000410000 */
[----:B------:R-:W-:Y:S01]  /*8110*/  F2FP.BF16.F32.PACK_AB R153, R169, R12 ;  /* 0x0000000ca999723e */ /* 0x000fe200000010ff */
[----:B------:R-:W1:Y:S01]  /*8120*/  MUFU.EX2 R165, R203 ;  /* 0x000000cb00a57308 */ /* 0x000e620000000800 */
[----:B--2---:R-:W-:Y:S01]  /*8130*/  FADD.FTZ R5, R163, R170 ;  /* 0x000000aaa3057221 */ /* 0x004fe20000010000 */
[----:B------:R-:W-:Y:S01]  /*8140*/  F2FP.BF16.F32.PACK_AB R155, R196, R155 ;  /* 0x0000009bc49b723e */ /* 0x000fe200000010ff */
[----:B------:R-:W-:Y:S01]  /*8150*/  BAR.SYNC.DEFER_BLOCKING 0xf, 0x100 ;  /* 0x03c4000000007b1d */ /* 0x000fe20000010000 */
[----:B------:R-:W-:Y:S01]  /*8160*/  F2FP.BF16.F32.PACK_AB R156, R182, R179 ;  /* 0x000000b3b69c723e */ /* 0x000fe200000010ff */
[----:B------:R-:W-:Y:S01]  /*8170*/  FMUL.FTZ R30, R30, R7 ;  /* 0x000000071e1e7220 */ /* 0x000fe20000410000 */
[----:B------:R-:W-:Y:S01]  /*8180*/  F2FP.BF16.F32.PACK_AB R157, R20, R157 ;  /* 0x0000009d149d723e */ /* 0x000fe200000010ff */
[----:B------:R-:W-:Y:S01]  /*8190*/  FMUL.FTZ R31, R31, R7 ;  /* 0x000000071f1f7220 */ /* 0x000fe20000410000 */
[----:B------:R-:W-:Y:S01]  /*81a0*/  F2FP.BF16.F32.PACK_AB R159, R198, R159 ;  /* 0x0000009fc69f723e */ /* 0x000fe200000010ff */
[----:B------:R-:W2:Y:S01]  /*81b0*/  MUFU.EX2 R204, R204 ;  /* 0x000000cc00cc7308 */ /* 0x000ea20000000800 */
[----:B0-----:R-:W-:Y:S01]  /*81c0*/  FADD.FTZ R172, R202, R5 ;  /* 0x00000005caac7221 */ /* 0x001fe20000010000 */
[----:B------:R-:W-:Y:S01]  /*81d0*/  F2FP.BF16.F32.PACK_AB R162, R174, R171 ;  /* 0x000000abaea2723e */ /* 0x000fe200000010ff */
[----:B------:R-:W-:Y:S01]  /*81e0*/  FMUL.FTZ R34, R34, R7 ;  /* 0x0000000722227220 */ /* 0x000fe20000410000 */
[----:B------:R-:W-:Y:S01]  /*81f0*/  F2FP.BF16.F32.PACK_AB R161, R200, R161 ;  /* 0x000000a1c8a1723e */ /* 0x000fe200000010ff */
[----:B------:R-:W-:Y:S01]  /*8200*/  FMUL.FTZ R35, R35, R7 ;  /* 0x0000000723237220 */ /* 0x000fe20000410000 */
        /* <DEDUP_REMOVED lines=11> */
[C---:B--2---:R-:W-:Y:S01]  /*82c0*/  FADD.FTZ R6, R204.reuse, R5 ;  /* 0x00000005cc067221 */ /* 0x044fe20000010000 */
[----:B------:R-:W-:Y:S01]  /*82d0*/  F2FP.BF16.F32.PACK_AB R165, R204, R165 ;  /* 0x000000a5cca5723e */ /* 0x000fe200000010ff */
[----:B------:R2:W-:Y:S01]  /*82e0*/  STSM.16.M88.4 [R19+0x26800], R152 ;  /* 0x0268009813007844 */ /* 0x0005e20000000200 */
[-C--:B------:R-:W-:Y:S01]  /*82f0*/  FMUL.FTZ R51, R51, R7.reuse ;  /* 0x0000000733337220 */ /* 0x080fe20000410000 */
[-C--:B------:R-:W-:Y:S01]  /*8300*/  FMUL.FTZ R54, R54, R7.reuse ;  /* 0x0000000736367220 */ /* 0x080fe20000410000 */
[-C--:B------:R-:W-:Y:S01]  /*8310*/  FMUL.FTZ R55, R55, R7.reuse ;  /* 0x0000000737377220 */ /* 0x080fe20000410000 */
[----:B------:R2:W-:Y:S01]  /*8320*/  STSM.16.M88.4 [R22], R156 ;  /* 0x0000009c16007844 */ /* 0x0005e20000000200 */
[----:B------:R-:W3:Y:S01]  /*8330*/  MUFU.EX2 R178, R178 ;  /* 0x000000b200b27308 */ /* 0x000ee20000000800 */
[----:B0-----:R-:W-:Y:S01]  /*8340*/  FADD.FTZ R5, R167, R6 ;  /* 0x00000006a7057221 */ /* 0x001fe20000010000 */
[-C--:B------:R-:W-:Y:S01]  /*8350*/  FMUL.FTZ R58, R58, R7.reuse ;  /* 0x000000073a3a7220 */ /* 0x080fe20000410000 */
[----:B------:R2:W-:Y:S01]  /*8360*/  STSM.16.M88.4 [R184], R160 ;  /* 0x000000a0b8007844 */ /* 0x0005e20000000200 */
        /* <DEDUP_REMOVED lines=12> */
[----:B------:R-:W-:Y:S01]  /*8430*/  FMUL.FTZ R79, R79, R7 ;  /* 0x000000074f4f7220 */ /* 0x000fe20000410000 */
[C---:B---3--:R-:W-:Y:S01]  /*8440*/  F2FP.BF16.F32.PACK_AB R166, R178.reuse, R173 ;  /* 0x000000adb2a6723e */ /* 0x048fe200000010ff */
[----:B------:R-:W-:Y:S01]  /*8450*/  FADD.FTZ R4, R178, R15 ;  /* 0x0000000fb2047221 */ /* 0x000fe20000010000 */
[-C--:B------:R-:W-:Y:S01]  /*8460*/  FMUL.FTZ R82, R82, R7.reuse ;  /* 0x0000000752527220 */ /* 0x080fe20000410000 */
[-C--:B------:R-:W-:Y:S01]  /*8470*/  FMUL.FTZ R83, R83, R7.reuse ;  /* 0x0000000753537220 */ /* 0x080fe20000410000 */
[-C--:B------:R-:W-:Y:S01]  /*8480*/  FMUL.FTZ R86, R86, R7.reuse ;  /* 0x0000000756567220 */ /* 0x080fe20000410000 */
[-C--:B------:R-:W-:Y:S01]  /*8490*/  FMUL.FTZ R87, R87, R7.reuse ;  /* 0x0000000757577220 */ /* 0x080fe20000410000 */
[-C--:B------:R-:W-:Y:S01]  /*84a0*/  FMUL.FTZ R90, R90, R7.reuse ;  /* 0x000000075a5a7220 */ /* 0x080fe20000410000 */
[----:B------:R-:W-:Y:S01]  /*84b0*/  FMUL.FTZ R91, R91, R7 ;  /* 0x000000075b5b7220 */ /* 0x000fe20000410000 */
[C---:B0-----:R-:W-:Y:S01]  /*84c0*/  F2FP.BF16.F32.PACK_AB R167, R170.reuse, R167 ;  /* 0x000000a7aaa7723e */ /* 0x041fe200000010ff */
[----:B------:R-:W-:Y:S01]  /*84d0*/  FADD.FTZ R5, R170, R5 ;  /* 0x00000005aa057221 */ /* 0x000fe20000010000 */
[-C--:B------:R-:W-:Y:S01]  /*84e0*/  FMUL.FTZ R94, R94, R7.reuse ;  /* 0x000000075e5e7220 */ /* 0x080fe20000410000 */
[-C--:B------:R-:W-:Y:S01]  /*84f0*/  FMUL.FTZ R95, R95, R7.reuse ;  /* 0x000000075f5f7220 */ /* 0x080fe20000410000 */
[-C--:B------:R-:W-:Y:S01]  /*8500*/  FMUL.FTZ R98, R98, R7.reuse ;  /* 0x0000000762627220 */ /* 0x080fe20000410000 */
[----:B------:R2:W-:Y:S01]  /*8510*/  STSM.16.M88.4 [R23], R164 ;  /* 0x000000a417007844 */ /* 0x0005e20000000200 */
        /* <DEDUP_REMOVED lines=27> */
[----:B--2---:R-:W-:Y:S06]  /*86d0*/  @!P4 BRA `(.L_x_1738) ;  /* 0x000000000004c947 */ /* 0x004fec0003800000 */
[----:B------:R-:W-:Y:S01]  /*86e0*/  BPT.TRAP 0x1 ;  /* 0x000000040000795c */ /* 0x000fe20000300000 */
.L_x_1738:
[----:B------:R0:W1:Y:S01]  /*86f0*/  SYNCS.PHASECHK.TRANS64.TRYWAIT P0, [UR27+0x28c50], R8 ;  /* 0x028c5008ff0075a7 */ /* 0x000062000800015b */
[----:B------:R-:W-:Y:S05]  /*8700*/  @!P4 BRA `(.L_x_1739) ;  /* 0x000000000004c947 */ /* 0x000fea0003800000 */
[----:B------:R-:W-:Y:S01]  /*8710*/  BPT.TRAP 0x1 ;  /* 0x000000040000795c */ /* 0x000fe20000300000 */
.L_x_1739:
[----:B-1----:R-:W-:Y:S05]  /*8720*/  @P0 BRA `(.L_x_1740) ;  /* 0x0000000000080947 */ /* 0x002fea0003800000 */
[----:B------:R-:W1:Y:S02]  /*8730*/  SYNCS.PHASECHK.TRANS64.TRYWAIT P0, [UR27+0x28c50], R8 ;  /* 0x028c5008ff0075a7 */ /* 0x000e64000800015b */
[----:B-1----:R-:W-:Y:S05]  /*8740*/  @!P0 BRA `(.L_x_1741) ;  /* 0x000000d000b08947 */ /* 0x002fea0003800000 */
.L_x_1740:
[----:B------:R-:W-:Y:S01]  /*8750*/  ULEA UR11, UR22, UR45, 0xc ;  /* 0x0000002d160b7291 */ /* 0x000fe2000f8e603f */
[----:B------:R-:W-:Y:S01]  /*8760*/  WARPGROUP.ARRIVE ;  /* 0x00000000000079c5 */ /* 0x000fe20000000000 */
[----:B------:R-:W-:Y:S01]  /*8770*/  UMOV UR7, 0x40000040 ;  /* 0x4000004000077882 */ /* 0x000fe20000000000 */
[----:B------:R-:W-:Y:S01]  /*8780*/  ISETP.LT.AND P0, PT, R10, UR50, PT ;  /* 0x000000320a007c0c */ /* 0x000fe2000bf01270 */
[----:B-1----:R-:W-:Y:S01]  /*8790*/  @!P5 VIADD R21, R21, 0x28c60 ;  /* 0x00028c601515d836 */ /* 0x002fe20000000000 */
[----:B------:R-:W-:Y:S01]  /*87a0*/  UIADD3 UR50, UR50, -0x1, URZ ;  /* 0xffffffff32327890 */ /* 0x000fe2000fffe03f */
[----:B------:R-:W-:Y:S01]  /*87b0*/  IMAD.MOV.U32 R7, RZ, RZ, R168 ;  /* 0x000000ffff077224 */ /* 0x000fe200078e00a8 */
[----:B------:R-:W-:Y:S01]  /*87c0*/  UMOV UR6, UR11 ;  /* 0x0000000b00067c82 */ /* 0x000fe20008000000 */
[----:B------:R-:W-:Y:S01]  /*87d0*/  UMOV UR37, UR22 ;  /* 0x0000001600257c82 */ /* 0x000fe20008000000 */
        /* <DEDUP_REMOVED lines=32> */
[----:B------:R-:W-:Y:S01]  /*89e0*/  IMAD.MOV.U32 R7, RZ, RZ, R168 ;  /* 0x000000ffff077224 */ /* 0x000fe200078e00a8 */
[----:B------:R-:W-:Y:S01]  /*89f0*/  MOV R6, R14 ;  /* 0x0000000e00067202 */ /* 0x000fe20000000f00 */
[----:B------:R-:W-:-:S06]  /*8a00*/  UMOV UR37, UR22 ;  /* 0x0000001600257c82 */ /* 0x000fcc0008000000 */
.L_x_1725:
[----:B------:R-:W2:Y:S01]  /*8a10*/  LDC R12, c[0x0][0x9e4] ;  /* 0x00027900ff0c7b82 */ /* 0x000ea20000000800 */
[----:B------:R-:W-:Y:S01]  /*8a20*/  UIADD3 UR6, UR44, 0x40, -UR40 ;  /* 0x000000402c067890 */ /* 0x000fe2000fffe828 */
[----:B------:R-:W-:-:S03]  /*8a30*/  ULDC UR7, c[0x0][0x9dc] ;  /* 0x0002770000077ab9 */ /* 0x000fc60000000800 */
[----:B------:R-:W-:-:S04]  /*8a40*/  ULEA UR6, UR47, UR6, 0x6 ;  /* 0x000000062f067291 */ /* 0x000fc8000f8e303f */
[----:B------:R-:W-:-:S06]  /*8a50*/  UIADD3 UR7, UR6, -UR7, URZ ;  /* 0x8000000706077290 */ /* 0x000fcc000fffe03f */
[----:B0-----:R-:W-:Y:S01]  /*8a60*/  IMAD.U32 R8, RZ, RZ, UR7 ;  /* 0x00000007ff087e24 */ /* 0x001fe2000f8e00ff */
[----:B--2---:R-:W-:-:S13]  /*8a70*/  ISETP.GE.AND P6, PT, R12, 0x1, PT ;  /* 0x000000010c00780c */ /* 0x004fda0003fc6270 */
[----:B------:R-:W-:Y:S05]  /*8a80*/  @!P6 BRA `(.L_x_1743) ;  /* 0x000000000040e947 */ /* 0x000fea0003800000 */
[----:B------:R-:W-:-:S05]  /*8a90*/  IMAD.U32 R9, RZ, RZ, UR6 ;  /* 0x00000006ff097e24 */ /* 0x000fca000f8e00ff */
        /* <DEDUP_REMOVED lines=9> */
.L_x_1744:
[----:B------:R-:W-:-:S13]  /*8b30*/  ISETP.NE.AND P0, PT, R12, 0x1, PT ;  /* 0x000000010c00780c */ /* 0x000fda0003f05270 */
[----:B------:R-:W0:Y:S02]  /*8b40*/  @P0 LDC.64 R10, c[0x0][0x9e8] ;  /* 0x00027a00ff0a0b82 */ /* 0x000e240000000a00 */
[----:B0-----:R-:W-:-:S05]  /*8b50*/  @P0 IMAD.HI.U32 R10, R9, R10, RZ ;  /* 0x0000000a090a0227 */ /* 0x001fca00078e00ff */
[----:B------:R-:W-:-:S07]  /*8b60*/  @P0 SHF.R.U32.HI R9, RZ, R11, R10 ;  /* 0x0000000bff090219 */ /* 0x000fce000001160a */
.L_x_1745:
[----:B------:R-:W-:-:S05]  /*8b70*/  IMAD R9, R9, R12, RZ ;  /* 0x0000000c09097224 */ /* 0x000fca00078e02ff */
[----:B------:R-:W-:-:S07]  /*8b80*/  VIMNMX R8, R8, R9, !PT ;  /* 0x0000000908087248 */ /* 0x000fce0007fe0100 */
.L_x_1743:
[----:B------:R-:W-:-:S05]  /*8b90*/  VIADD R8, R8, 0x3f ;  /* 0x0000003f08087836 */ /* 0x000fca0000000000 */
[----:B------:R-:W-:-:S04]  /*8ba0*/  SHF.R.S32.HI R9, RZ, 0x1f, R8 ;  /* 0x0000001fff097819 */ /* 0x000fc80000011408 */
[----:B------:R-:W-:-:S04]  /*8bb0*/  LEA.HI R9, R9, R8, RZ, 0x6 ;  /* 0x0000000809097211 */ /* 0x000fc800078f30ff */
[----:B------:R-:W-:-:S04]  /*8bc0*/  SHF.R.S32.HI R9, RZ, 0x6, R9 ;  /* 0x00000006ff097819 */ /* 0x000fc80000011409 */
[----:B------:R-:W-:-:S04]  /*8bd0*/  VIMNMX R8, R186, R9, !PT ;  /* 0x00000009ba087248 */ /* 0x000fc80007fe0100 */
[----:B------:R-:W-:-:S13]  /*8be0*/  ISETP.LE.AND P0, PT, R8, UR50, PT ;  /* 0x0000003208007c0c */ /* 0x000fda000bf03270 */
[----:B------:R-:W-:Y:S05]  /*8bf0*/  @!P0 BRA `(.L_x_1746) ;  /* 0x0000001c00308947 */ /* 0x000fea0003800000 */
[----:B------:R-:W-:Y:S01]  /*8c00*/  IMAD.MOV.U32 R10, RZ, RZ, R7 ;  /* 0x000000ffff0a7224 */ /* 0x000fe200078e0007 */
[----:B------:R-:W-:Y:S01]  /*8c10*/  UMOV UR22, UR37 ;  /* 0x0000002500167c82 */ /* 0x000fe20008000000 */
[----:B------:R-:W-:Y:S01]  /*8c20*/  IMAD.MOV.U32 R15, RZ, RZ, R6 ;  /* 0x000000ffff0f7224 */ /* 0x000fe200078e0006 */
[----:B------:R-:W-:Y:S01]  /*8c30*/  ULDC UR21, c[0x0][0x988] ;  /* 0x0002620000157ab9 */ /* 0x000fe20000000800 */
[----:B------:R-:W-:-:S05]  /*8c40*/  ULDC UR23, c[0x0][0x9d8] ;  /* 0x0002760000177ab9 */ /* 0x000fca0000000800 */
.L_x_1755:
[----:B------:R-:W-:Y:S01]  /*8c50*/  UIADD3 UR37, UR22, 0x1, URZ ;  /* 0x0000000116257890 */ /* 0x000fe2000fffe03f */
[----:B------:R-:W-:Y:S01]  /*8c60*/  MOV R7, UR50 ;  /* 0x0000003200077c02 */ /* 0x000fe20008000f00 */
[----:B------:R-:W-:Y:S02]  /*8c70*/  UIADD3 UR50, UR50, -0x1, URZ ;  /* 0xffffffff32327890 */ /* 0x000fe4000fffe03f */
[----:B------:R-:W-:Y:S01]  /*8c80*/  UISETP.NE.AND UP0, UPT, UR37, 0x2, UPT ;  /* 0x000000022500788c */ /* 0x000fe2000bf05270 */
[----:B------:R-:W-:-:S03]  /*8c90*/  ISETP.GT.AND P0, PT, R7, R8, PT ;  /* 0x000000080700720c */ /* 0x000fc60003f04270 */
[----:B------:R-:W-:Y:S02]  /*8ca0*/  USEL UR6, URZ, 0x1, UP0 ;  /* 0x000000013f067887 */ /* 0x000fe40008000000 */
[----:B------:R-:W-:-:S04]  /*8cb0*/  USEL UR37, UR37, URZ, UP0 ;  /* 0x0000003f25257287 */ /* 0x000fc80008000000 */
[----:B------:R-:W-:Y:S01]  /*8cc0*/  LOP3.LUT R2, R2, UR6, RZ, 0x3c, !PT ;  /* 0x0000000602027c12 */ /* 0x000fe2000f8e3cff */
[----:B012---:R-:W-:Y:S07]  /*8cd0*/  @!P4 BRA `(.L_x_1747) ;  /* 0x000000000004c947 */ /* 0x007fee0003800000 */
[----:B------:R-:W-:Y:S01]  /*8ce0*/  BPT.TRAP 0x1 ;  /* 0x000000040000795c */ /* 0x000fe20000300000 */
.L_x_1747:
[----:B------:R-:W-:Y:S01]  /*8cf0*/  ULEA UR24, UR37, UR38, 0x3 ;  /* 0x0000002625187291 */ /* 0x000fe2000f8e183f */
[----:B------:R-:W-:-:S08]  /*8d00*/  SHF.L.U32 R9, R2, 0x1f, RZ ;  /* 0x0000001f02097819 */ /* 0x000fd000000006ff */
[----:B------:R0:W2:Y:S01]  /*8d10*/  SYNCS.PHASECHK.TRANS64.TRYWAIT P1, [UR24+0x28c30], R9 ;  /* 0x028c3009ff0075a7 */ /* 0x0000a20008020158 */
[----:B------:R-:W-:Y:S05]  /*8d20*/  @!P4 BRA `(.L_x_1748) ;  /* 0x000000000004c947 */ /* 0x000fea0003800000 */
[----:B------:R-:W-:Y:S01]  /*8d30*/  BPT.TRAP 0x1 ;  /* 0x000000040000795c */ /* 0x000fe20000300000 */
.L_x_1748:
[----:B--2---:R-:W-:Y:S05]  /*8d40*/  @P1 BRA `(.L_x_1749) ;  /* 0x0000000000081947 */ /* 0x004fea0003800000 */
[----:B------:R-:W2:Y:S02]  /*8d50*/  SYNCS.PHASECHK.TRANS64.TRYWAIT P1, [UR24+0x28c30], R9 ;  /* 0x028c3009ff0075a7 */ /* 0x000ea40008020158 */
[----:B--2---:R-:W-:Y:S05]  /*8d60*/  @!P1 BRA `(.L_x_1750) ;  /* 0x000000cc003c9947 */ /* 0x004fea0003800000 */
.L_x_1749:
[----:B------:R-:W-:Y:S01]  /*8d70*/  R2UR UR18, R0 ;  /* 0x00000000001272ca */ /* 0x000fe200000e0000 */
[----:B---3--:R-:W-:Y:S01]  /*8d80*/  WARPGROUP.ARRIVE ;  /* 0x00000000000079c5 */ /* 0x008fe20000000000 */
        /* <DEDUP_REMOVED lines=21> */
[----:B------:R-:W-:Y:S01]  /*8ee0*/  FMUL.FTZ R7, R153, UR23 ;  /* 0x0000001799077c20 */ /* 0x000fe20008410000 */
[----:B-1----:R-:W-:Y:S01]  /*8ef0*/  FMUL.FTZ R21, R156, UR23 ;  /* 0x000000179c157c20 */ /* 0x002fe20008410000 */
        /* <DEDUP_REMOVED lines=20> */
[----:B--2---:R-:W-:Y:S01]  /*9040*/  FMNMX.FTZ R6, R20, R15, !PT ;  /* 0x0000000f14067209 */ /* 0x004fe20007810000 */
[----:B------:R-:W-:Y:S01]  /*9050*/  FMUL.FTZ R163, R163, UR23 ;  /* 0x00000017a3a37c20 */ /* 0x000fe20008410000 */
[----:B------:R-:W-:Y:S01]  /*9060*/  FMUL.FTZ R166, R166, UR23 ;  /* 0x00000017a6a67c20 */ /* 0x000fe20008410000 */
[----:B------:R-:W-:Y:S01]  /*9070*/  FMUL.FTZ R167, R167, UR23 ;  /* 0x00000017a7a77c20 */ /* 0x000fe20008410000 */
[----:B------:R-:W-:Y:S01]  /*9080*/  FMUL.FTZ R172, R178, UR23 ;  /* 0x00000017b2ac7c20 */ /* 0x000fe20008410000 */
[----:B------:R-:W-:-:S02]  /*9090*/  FMUL.FTZ R176, R183, UR23 ;  /* 0x00000017b7b07c20 */ /* 0x000fc40008410000 */
[----:B------:R-:W2:Y:S01]  /*90a0*/  MUFU.TANH R152, R152 ;  /* 0x0000009800987308 */ /* 0x000ea20000002400 */
[----:B-1----:R-:W-:-:S07]  /*90b0*/  FMNMX.FTZ R6, R7, R6, !PT ;  /* 0x0000000607067209 */ /* 0x002fce0007810000 */
[----:B------:R-:W1:Y:S01]  /*90c0*/  MUFU.TANH R153, R153 ;  /* 0x0000009900997308 */ /* 0x000e620000002400 */
[----:B---3--:R-:W-:-:S07]  /*90d0*/  FMNMX.FTZ R165, R21, R6, !PT ;  /* 0x0000000615a57209 */ /* 0x008fce0007810000 */
[----:B------:R-:W3:Y:S01]  /*90e0*/  MUFU.TANH R154, R154 ;  /* 0x0000009a009a7308 */ /* 0x000ee20000002400 */
[----:B--2---:R-:W-:-:S07]  /*90f0*/  FMNMX.FTZ R6, R152, R165, !PT ;  /* 0x000000a598067209 */ /* 0x004fce0007810000 */
[----:B------:R-:W2:Y:S01]  /*9100*/  MUFU.TANH R155, R155 ;  /* 0x0000009b009b7308 */ /* 0x000ea20000002400 */
[----:B-1----:R-:W-:-:S07]  /*9110*/  FMNMX.FTZ R165, R153, R6, !PT ;  /* 0x0000000699a57209 */ /* 0x002fce0007810000 */
[----:B------:R-:W1:Y:S01]  /*9120*/  MUFU.TANH R156, R156 ;  /* 0x0000009c009c7308 */ /* 0x000e620000002400 */
[----:B---3--:R-:W-:Y:S01]  /*9130*/  FMNMX.FTZ R6, R154, R165, !PT ;  /* 0x000000a59a067209 */ /* 0x008fe20007810000 */
[----:B------:R-:W-:-:S06]  /*9140*/  FMUL.FTZ R165, R180, UR23 ;  /* 0x00000017b4a57c20 */ /* 0x000fcc0008410000 */
[----:B------:R-:W3:Y:S01]  /*9150*/  MUFU.TANH R157, R157 ;  /* 0x0000009d009d7308 */ /* 0x000ee20000002400 */
[----:B--2---:R-:W-:-:S07]  /*9160*/  FMNMX.FTZ R169, R155, R6, !PT ;  /* 0x000000069ba97209 */ /* 0x004fce0007810000 */
        /* <DEDUP_REMOVED lines=17> */
[----:B--2---:R-:W-:Y:S01]  /*9280*/  FMNMX.FTZ R6, R168, R169, !PT ;  /* 0x000000a9a8067209 */ /* 0x004fe20007810000 */
[----:B------:R-:W-:Y:S01]  /*9290*/  FMUL.FTZ R169, R170, UR23 ;  /* 0x00000017aaa97c20 */ /* 0x000fe20008410000 */
[----:B------:R-:W-:Y:S01]  /*92a0*/  FMUL.FTZ R170, R171, UR23 ;  /* 0x00000017abaa7c20 */ /* 0x000fe20008410000 */
[----:B------:R-:W-:Y:S01]  /*92b0*/  FMUL.FTZ R171, R174, UR23 ;  /* 0x00000017aeab7c20 */ /* 0x000fe20008410000 */
[----:B------:R-:W-:Y:S01]  /*92c0*/  FMUL.FTZ R174, R175, UR23 ;  /* 0x00000017afae7c20 */ /* 0x000fe20008410000 */
[----:B------:R-:W2:Y:S02]  /*92d0*/  SHFL.BFLY PT, R173, R6, 0x2, 0x1f ;  /* 0x0c401f0006ad7f89 */ /* 0x000ea400000e0000 */
[----:B------:R-:W4:Y:S01]  /*92e0*/  MUFU.TANH R13, R13 ;  /* 0x0000000d000d7308 */ /* 0x000f220000002400 */
[----:B-1----:R-:W-:-:S07]  /*92f0*/  FMNMX.FTZ R175, R11, R10, !PT ;  /* 0x0000000a0baf7209 */ /* 0x002fce0007810000 */
[----:B------:R-:W1:Y:S08]  /*9300*/  MUFU.TANH R14, R14 ;  /* 0x0000000e000e7308 */ /* 0x000e700000002400 */
[----:B------:R-:W5:Y:S01]  /*9310*/  MUFU.TANH R162, R162 ;  /* 0x000000a200a27308 */ /* 0x000f620000002400 */
[----:B--2---:R-:W-:Y:S01]  /*9320*/  FMNMX.FTZ R180, R6, R173, !PT ;  /* 0x000000ad06b47209 */ /* 0x004fe20007810000 */
[----:B------:R-:W-:-:S06]  /*9330*/  FMUL.FTZ R173, R179, UR23 ;  /* 0x00000017b3ad7c20 */ /* 0x000fcc0008410000 */
[----:B------:R-:W2:Y:S01]  /*9340*/  MUFU.TANH R163, R163 ;  /* 0x000000a300a37308 */ /* 0x000ea20000002400 */
[----:B---3--:R-:W-:Y:S01]  /*9350*/  FMNMX.FTZ R6, R12, R175, !PT ;  /* 0x000000af0c067209 */ /* 0x008fe20007810000 */
[----:B------:R-:W-:Y:S01]  /*9360*/  FMUL.FTZ R175, R182, UR23 ;  /* 0x00000017b6af7c20 */ /* 0x000fe20008410000 */
[----:B------:R-:W3:Y:S02]  /*9370*/  SHFL.BFLY PT, R181, R180, 0x1, 0x1f ;  /* 0x0c201f00b4b57f89 */ /* 0x000ee400000e0000 */
[----:B----4-:R-:W-:-:S03]  /*9380*/  FMNMX.FTZ R177, R13, R6, !PT ;  /* 0x000000060db17209 */ /* 0x010fc60007810000 */
[----:B------:R-:W4:Y:S01]  /*9390*/  MUFU.TANH R166, R166 ;  /* 0x000000a600a67308 */ /* 0x000f220000002400 */
[----:B-1----:R-:W-:-:S04]  /*93a0*/  FMNMX.FTZ R177, R14, R177, !PT ;  /* 0x000000b10eb17209 */ /* 0x002fc80007810000 */
[----:B-----5:R-:W-:-:S03]  /*93b0*/  FMNMX.FTZ R178, R162, R177, !PT ;  /* 0x000000b1a2b27209 */ /* 0x020fc60007810000 */
[----:B------:R-:W1:Y:S01]  /*93c0*/  MUFU.TANH R167, R167 ;  /* 0x000000a700a77308 */ /* 0x000e620000002400 */
[----:B--2---:R-:W-:-:S07]  /*93d0*/  FMNMX.FTZ R177, R163, R178, !PT ;  /* 0x000000b2a3b17209 */ /* 0x004fce0007810000 */
[----:B------:R-:W2:Y:S01]  /*93e0*/  MUFU.TANH R169, R169 ;  /* 0x000000a900a97308 */ /* 0x000ea20000002400 */
[----:B----4-:R-:W-:Y:S02]  /*93f0*/  FMNMX.FTZ R178, R166, R177, !PT ;  /* 0x000000b1a6b27209 */ /* 0x010fe40007810000 */
[----:B---3--:R-:W-:Y:S01]  /*9400*/  FMNMX.FTZ R6, R180, R181, !PT ;  /* 0x000000b5b4067209 */ /* 0x008fe20007810000 */
[----:B------:R-:W-:-:S04]  /*9410*/  IMAD.MOV R181, RZ, RZ, -R18 ;  /* 0x000000ffffb57224 */ /* 0x000fc800078e0a12 */
[----:B------:R-:W3:Y:S01]  /*9420*/  MUFU.TANH R170, R170 ;  /* 0x000000aa00aa7308 */ /* 0x000ee20000002400 */
[----:B-1----:R-:W-:Y:S01]  /*9430*/  FMNMX.FTZ R178, R167, R178, !PT ;  /* 0x000000b2a7b27209 */ /* 0x002fe20007810000 */
[C---:B------:R-:W-:Y:S01]  /*9440*/  FMUL.FTZ R179, R6.reuse, UR10 ;  /* 0x0000000a06b37c20 */ /* 0x040fe20008410000 */
[----:B------:R-:W-:Y:S01]  /*9450*/  FADD.FTZ R15, -R6, R15 ;  /* 0x0000000f060f7221 */ /* 0x000fe20000010100 */
[----:B------:R-:W-:Y:S02]  /*9460*/  ISETP.NE.AND P1, PT, R16, R181, PT ;  /* 0x000000b51000720c */ /* 0x000fe40003f25270 */
[--C-:B------:R-:W-:Y:S01]  /*9470*/  FFMA.FTZ R180, R7, UR10, -R179.reuse ;  /* 0x0000000a07b47c23 */ /* 0x100fe200080108b3 */
[----:B------:R-:W-:Y:S01]  /*9480*/  FMUL.FTZ R15, R15, UR10 ;  /* 0x0000000a0f0f7c20 */ /* 0x000fe20008410000 */
        /* <DEDUP_REMOVED lines=17> */
[----:B-1----:R-:W-:Y:S01]  /*95a0*/  FMNMX.FTZ R177, R171, R178, !PT ;  /* 0x000000b2abb17209 */ /* 0x002fe20007810000 */
[----:B------:R-:W-:-:S06]  /*95b0*/  FFMA.FTZ R168, R168, UR10, -R179 ;  /* 0x0000000aa8a87c23 */ /* 0x000fcc00080108b3 */
[----:B------:R-:W1:Y:S01]  /*95c0*/  MUFU.TANH R173, R173 ;  /* 0x000000ad00ad7308 */ /* 0x000e620000002400 */
[----:B--2---:R-:W-:-:S07]  /*95d0*/  FMNMX.FTZ R7, R174, R177, !PT ;  /* 0x000000b1ae077209 */ /* 0x004fce0007810000 */
[----:B------:R-:W2:Y:S01]  /*95e0*/  MUFU.TANH R175, R175 ;  /* 0x000000af00af7308 */ /* 0x000ea20000002400 */
[----:B---3--:R-:W-:-:S07]  /*95f0*/  FMNMX.FTZ R178, R172, R7, !PT ;  /* 0x00000007acb27209 */ /* 0x008fce0007810000 */
[----:B------:R-:W3:Y:S01]  /*9600*/  MUFU.TANH R176, R176 ;  /* 0x000000b000b07308 */ /* 0x000ee20000002400 */
[----:B-1----:R-:W-:-:S07]  /*9610*/  FMNMX.FTZ R178, R173, R178, !PT ;  /* 0x000000b2adb27209 */ /* 0x002fce0007810000 */
[----:B------:R-:W1:Y:S01]  /*9620*/  MUFU.EX2 R15, R15 ;  /* 0x0000000f000f7308 */ /* 0x000e620000000800 */
[----:B--2---:R-:W-:Y:S01]  /*9630*/  FMNMX.FTZ R7, R175, R178, !PT ;  /* 0x000000b2af077209 */ /* 0x004fe20007810000 */
[----:B------:R-:W-:-:S06]  /*9640*/  FFMA.FTZ R178, R152, UR10, -R179 ;  /* 0x0000000a98b27c23 */ /* 0x000fcc00080108b3 */
[----:B------:R-:W2:Y:S01]  /*9650*/  MUFU.EX2 R20, R20 ;  /* 0x0000001400147308 */ /* 0x000ea20000000800 */
[----:B---3--:R-:W-:-:S05]  /*9660*/  FMNMX.FTZ R7, R176, R7, !PT ;  /* 0x00000007b0077209 */ /* 0x008fca0007810000 */
[----:B------:R-:W3:Y:S02]  /*9670*/  SHFL.BFLY PT, R152, R7, 0x2, 0x1f ;  /* 0x0c401f0007987f89 */ /* 0x000ee400000e0000 */
[----:B------:R4:W5:Y:S01]  /*9680*/  MUFU.EX2 R177, R180 ;  /* 0x000000b400b17308 */ /* 0x0009620000000800 */
[-C--:B-1----:R-:W-:Y:S01]  /*9690*/  FMUL.FTZ R24, R24, R15.reuse ;  /* 0x0000000f18187220 */ /* 0x082fe20000410000 */
[-C--:B------:R-:W-:Y:S01]  /*96a0*/  FMUL.FTZ R25, R25, R15.reuse ;  /* 0x0000000f19197220 */ /* 0x080fe20000410000 */
[-C--:B------:R-:W-:Y:S01]  /*96b0*/  FMUL.FTZ R28, R28, R15.reuse ;  /* 0x0000000f1c1c7220 */ /* 0x080fe20000410000 */
[-C--:B------:R-:W-:Y:S01]  /*96c0*/  FMUL.FTZ R29, R29, R15.reuse ;  /* 0x0000000f1d1d7220 */ /* 0x080fe20000410000 */
[-C--:B------:R-:W-:Y:S01]  /*96d0*/  FMUL.FTZ R32, R32, R15.reuse ;  /* 0x0000000f20207220 */ /* 0x080fe20000410000 */
[-C--:B------:R-:W-:Y:S01]  /*96e0*/  FMUL.FTZ R33, R33, R15.reuse ;  /* 0x0000000f21217220 */ /* 0x080fe20000410000 */
[----:B------:R-:W-:Y:S01]  /*96f0*/  FMUL.FTZ R36, R36, R15 ;  /* 0x0000000f24247220 */ /* 0x000fe20000410000 */
[----:B------:R-:W-:Y:S01]  /*9700*/  MUFU.EX2 R21, R21 ;  /* 0x0000001500157308 */ /* 0x000fe20000000800 */
[----:B----4-:R-:W-:Y:S01]  /*9710*/  FFMA.FTZ R180, R154, UR10, -R179 ;  /* 0x0000000a9ab47c23 */ /* 0x010fe200080108b3 */
[----:B--2---:R-:W-:Y:S01]  /*9720*/  FFMA.FTZ R4, R15, R4, R20 ;  /* 0x000000040f047223 */ /* 0x004fe20000010014 */
[----:B------:R-:W-:-:S02]  /*9730*/  IMAD.U32 R154, RZ, RZ, UR22 ;  /* 0x00000016ff9a7e24 */ /* 0x000fc4000f8e00ff */
[-C--:B------:R-:W-:Y:S01]  /*9740*/  FMUL.FTZ R37, R37, R15.reuse ;  /* 0x0000000f25257220 */ /* 0x080fe20000410000 */
[-C--:B------:R-:W-:Y:S01]  /*9750*/  FMUL.FTZ R40, R40, R15.reuse ;  /* 0x0000000f28287220 */ /* 0x080fe20000410000 */
[-C--:B------:R-:W-:Y:S01]  /*9760*/  FMUL.FTZ R41, R41, R15.reuse ;  /* 0x0000000f29297220 */ /* 0x080fe20000410000 */
[----:B------:R-:W-:Y:S01]  /*9770*/  @!P1 IMAD R154, R154, 0x40, R17 ;  /* 0x000000409a9a9824 */ /* 0x000fe200078e0211 */
[----:B------:R-:W-:Y:S01]  /*9780*/  MUFU.EX2 R178, R178 ;  /* 0x000000b200b27308 */ /* 0x000fe20000000800 */
[----:B-----5:R-:W-:Y:S01]  /*9790*/  FADD.FTZ R4, R177, R4 ;  /* 0x00000004b1047221 */ /* 0x020fe20000010000 */
[-C--:B------:R-:W-:Y:S01]  /*97a0*/  FMUL.FTZ R44, R44, R15.reuse ;  /* 0x0000000f2c2c7220 */ /* 0x080fe20000410000 */
[-C--:B------:R-:W-:Y:S01]  /*97b0*/  FMUL.FTZ R45, R45, R15.reuse ;  /* 0x0000000f2d2d7220 */ /* 0x080fe20000410000 */
[----:B------:R-:W-:Y:S01]  /*97c0*/  @!P1 LEA R154, R154, UR38, 0x2 ;  /* 0x000000269a9a9c11 */ /* 0x000fe2000f8e10ff */
[-C--:B------:R-:W-:Y:S01]  /*97d0*/  FMUL.FTZ R48, R48, R15.reuse ;  /* 0x0000000f30307220 */ /* 0x080fe20000410000 */
[----:B---3--:R-:W-:Y:S01]  /*97e0*/  FMNMX.FTZ R152, R7, R152, !PT ;  /* 0x0000009807987209 */ /* 0x008fe20007810000 */
        /* <DEDUP_REMOVED lines=42> */
[--C-:B------:R-:W-:Y:S01]  /*9a90*/  FFMA.FTZ R202, R170, UR10, -R156.reuse ;  /* 0x0000000aaaca7c23 */ /* 0x100fe2000801089c */
[----:B------:R-:W1:Y:S01]  /*9aa0*/  MUFU.EX2 R10, R10 ;  /* 0x0000000a000a7308 */ /* 0x000e620000000800 */
[----:B------:R-:W-:Y:S01]  /*9ab0*/  FFMA.FTZ R179, R162, UR10, -R156 ;  /* 0x0000000aa2b37c23 */ /* 0x000fe2000801089c */
[----:B------:R-:W-:-:S02]  /*9ac0*/  IMAD.U32 R170, RZ, RZ, UR24 ;  /* 0x00000018ffaa7e24 */ /* 0x000fc4000f8e00ff */
[--C-:B------:R-:W-:Y:S01]  /*9ad0*/  FFMA.FTZ R198, R163, UR10, -R156.reuse ;  /* 0x0000000aa3c67c23 */ /* 0x100fe2000801089c */
[--C-:B------:R-:W-:Y:S01]  /*9ae0*/  FFMA.FTZ R200, R167, UR10, -R156.reuse ;  /* 0x0000000aa7c87c23 */ /* 0x100fe2000801089c */
[--C-:B------:R-:W-:Y:S01]  /*9af0*/  FFMA.FTZ R173, R173, UR10, -R156.reuse ;  /* 0x0000000aadad7c23 */ /* 0x100fe2000801089c */
[----:B------:R-:W-:Y:S02]  /*9b00*/  @!P5 VIADD R152, R170, 0x28c40 ;  /* 0x00028c40aa98d836 */ /* 0x000fe40000000000 */
[--C-:B------:R-:W-:Y:S01]  /*9b10*/  FFMA.FTZ R167, R169, UR10, -R156.reuse ;  /* 0x0000000aa9a77c23 */ /* 0x100fe2000801089c */
[----:B------:R-:W2:Y:S01]  /*9b20*/  MUFU.EX2 R11, R11 ;  /* 0x0000000b000b7308 */ /* 0x000ea20000000800 */
[--C-:B------:R-:W-:Y:S01]  /*9b30*/  FFMA.FTZ R169, R171, UR10, -R156.reuse ;  /* 0x0000000aaba97c23 */ /* 0x100fe2000801089c */
[--C-:B------:R-:W-:Y:S01]  /*9b40*/  FFMA.FTZ R163, R166, UR10, -R156.reuse ;  /* 0x0000000aa6a37c23 */ /* 0x100fe2000801089c */
[----:B------:R-:W-:Y:S01]  /*9b50*/  FFMA.FTZ R171, R172, UR10, -R156 ;  /* 0x0000000aacab7c23 */ /* 0x000fe2000801089c */
[----:B------:R-:W-:Y:S01]  /*9b60*/  @!P5 PRMT R152, RZ, 0x654, R152 ;  /* 0x00000654ff98d816 */ /* 0x000fe20000000098 */
[--C-:B------:R-:W-:Y:S01]  /*9b70*/  FFMA.FTZ R174, R174, UR10, -R156.reuse ;  /* 0x0000000aaeae7c23 */ /* 0x100fe2000801089c */
[--C-:B------:R-:W-:Y:S01]  /*9b80*/  FFMA.FTZ R175, R175, UR10, -R156.reuse ;  /* 0x0000000aafaf7c23 */ /* 0x100fe2000801089c */
[----:B------:R-:W-:Y:S01]  /*9b90*/  FFMA.FTZ R176, R176, UR10, -R156 ;  /* 0x0000000ab0b07c23 */ /* 0x000fe2000801089c */
[----:B------:R-:W3:Y:S01]  /*9ba0*/  MUFU.EX2 R12, R12 ;  /* 0x0000000c000c7308 */ /* 0x000ee20000000800 */
[----:B------:R4:W-:Y:S01]  /*9bb0*/  @!P5 SYNCS.ARRIVE.TRANS64.RED.A1T0 RZ, [R152+URZ], RZ ;  /* 0x000000ff98ffd9a7 */ /* 0x0009e2000810043f */
[----:B------:R-:W-:Y:S01]  /*9bc0*/  @!P1 STS [R154+0x28800], R15 ;  /* 0x0288000f9a009388 */ /* 0x000fe20000000800 */
[-C--:B------:R-:W-:Y:S01]  /*9bd0*/  FMUL.FTZ R105, R105, R15.reuse ;  /* 0x0000000f69697220 */ /* 0x080fe20000410000 */
[-C--:B------:R-:W-:Y:S01]  /*9be0*/  FMUL.FTZ R108, R108, R15.reuse ;  /* 0x0000000f6c6c7220 */ /* 0x080fe20000410000 */
[-C--:B------:R-:W-:Y:S01]  /*9bf0*/  FMUL.FTZ R109, R109, R15.reuse ;  /* 0x0000000f6d6d7220 */ /* 0x080fe20000410000 */
[----:B-1----:R1:W-:Y:S01]  /*9c00*/  @!P1 STS [R154+0x28820], R10 ;  /* 0x0288200a9a009388 */ /* 0x0023e20000000800 */
[----:B------:R-:W-:Y:S01]  /*9c10*/  FMUL.FTZ R112, R112, R15 ;  /* 0x0000000f70707220 */ /* 0x000fe20000410000 */
[----:B------:R-:W5:Y:S01]  /*9c20*/  MUFU.EX2 R13, R13 ;  /* 0x0000000d000d7308 */ /* 0x000f620000000800 */
[----:B--2---:R-:W-:Y:S01]  /*9c30*/  FFMA.FTZ R5, R10, R5, R11 ;  /* 0x000000050a057223 */ /* 0x004fe2000001000b */
        /* <DEDUP_REMOVED lines=20> */
[----:B------:R-:W-:Y:S01]  /*9d80*/  FMUL.FTZ R149, R149, R15 ;  /* 0x0000000f95957220 */ /* 0x000fe20000410000 */
[----:B------:R-:W-:Y:S01]  /*9d90*/  F2FP.BF16.F32.PACK_AB R156, R180, R153 ;  /* 0x00000099b49c723e */ /* 0x000fe200000010ff */
[----:B------:R4:W-:Y:S01]  /*9da0*/  MUFU.EX2 R172, R173 ;  /* 0x000000ad00ac7308 */ /* 0x0009e20000000800 */
[----:B------:R-:W-:Y:S01]  /*9db0*/  F2FP.BF16.F32.PACK_AB R158, R182, R155 ;  /* 0x0000009bb69e723e */ /* 0x000fe200000010ff */
[-C--:B------:R-:W-:Y:S01]  /*9dc0*/  FMUL.FTZ R26, R26, R10.reuse ;  /* 0x0000000a1a1a7220 */ /* 0x080fe20000410000 */
[----:B-1----:R-:W-:Y:S01]  /*9dd0*/  F2FP.BF16.F32.PACK_AB R154, R178, R21 ;  /* 0x00000015b29a723e */ /* 0x002fe200000010ff */
[-C--:B------:R-:W-:Y:S01]  /*9de0*/  FMUL.FTZ R27, R27, R10.reuse ;  /* 0x0000000a1b1b7220 */ /* 0x080fe20000410000 */
[-C--:B------:R-:W-:Y:S01]  /*9df0*/  FMUL.FTZ R30, R30, R10.reuse ;  /* 0x0000000a1e1e7220 */ /* 0x080fe20000410000 */
[-C--:B------:R-:W-:Y:S01]  /*9e00*/  FMUL.FTZ R31, R31, R10.reuse ;  /* 0x0000000a1f1f7220 */ /* 0x080fe20000410000 */
[-C--:B------:R-:W-:Y:S01]  /*9e10*/  FMUL.FTZ R34, R34, R10.reuse ;  /* 0x0000000a22227220 */ /* 0x080fe20000410000 */
[----:B------:R-:W1:Y:S01]  /*9e20*/  MUFU.EX2 R198, R198 ;  /* 0x000000c600c67308 */ /* 0x000e620000000800 */
[----:B----4-:R-:W-:Y:S01]  /*9e30*/  FADD.FTZ R173, R21, R4 ;  /* 0x0000000415ad7221 */ /* 0x010fe20000010000 */
[----:B---3--:R-:W-:Y:S01]  /*9e40*/  FADD.FTZ R4, R12, R5 ;  /* 0x000000050c047221 */ /* 0x008fe20000010000 */
[-C--:B------:R-:W-:Y:S01]  /*9e50*/  FMUL.FTZ R35, R35, R10.reuse ;  /* 0x0000000a23237220 */ /* 0x080fe20000410000 */
[-C--:B------:R-:W-:Y:S01]  /*9e60*/  FMUL.FTZ R38, R38, R10.reuse ;  /* 0x0000000a26267220 */ /* 0x080fe20000410000 */
[----:B------:R-:W-:Y:S01]  /*9e70*/  FADD.FTZ R152, R178, R173 ;  /* 0x000000adb2987221 */ /* 0x000fe20000010000 */
[----:B-----5:R-:W-:Y:S01]  /*9e80*/  FADD.FTZ R5, R13, R4 ;  /* 0x000000040d057221 */ /* 0x020fe20000010000 */
[-C--:B------:R-:W-:Y:S01]  /*9e90*/  FMUL.FTZ R39, R39, R10.reuse ;  /* 0x0000000a27277220 */ /* 0x080fe20000410000 */
[----:B------:R-:W3:Y:S01]  /*9ea0*/  MUFU.EX2 R163, R163 ;  /* 0x000000a300a37308 */ /* 0x000ee20000000800 */
[----:B------:R-:W-:Y:S01]  /*9eb0*/  FADD.FTZ R173, R153, R152 ;  /* 0x0000009899ad7221 */ /* 0x000fe20000010000 */
[----:B--2---:R-:W-:Y:S01]  /*9ec0*/  FADD.FTZ R4, R14, R5 ;  /* 0x000000050e047221 */ /* 0x004fe20000010000 */
[----:B------:R-:W-:Y:S01]  /*9ed0*/  F2FP.BF16.F32.PACK_AB R153, R12, R11 ;  /* 0x0000000b0c99723e */ /* 0x000fe200000010ff */
[-C--:B------:R-:W-:Y:S01]  /*9ee0*/  FMUL.FTZ R42, R42, R10.reuse ;  /* 0x0000000a2a2a7220 */ /* 0x080fe20000410000 */
[----:B------:R-:W-:Y:S01]  /*9ef0*/  FADD.FTZ R152, R180, R173 ;  /* 0x000000adb4987221 */ /* 0x000fe20000010000 */
[----:B0-----:R-:W-:Y:S01]  /*9f00*/  FADD.FTZ R5, R179, R4 ;  /* 0x00000004b3057221 */ /* 0x001fe20000010000 */
[-C--:B------:R-:W-:Y:S01]  /*9f10*/  FMUL.FTZ R43, R43, R10.reuse ;  /* 0x0000000a2b2b7220 */ /* 0x080fe20000410000 */
[----:B------:R-:W0:Y:S01]  /*9f20*/  MUFU.EX2 R200, R200 ;  /* 0x000000c800c87308 */ /* 0x000e220000000800 */
[----:B------:R-:W-:Y:S01]  /*9f30*/  FADD.FTZ R173, R155, R152 ;  /* 0x000000989bad7221 */ /* 0x000fe20000010000 */
[----:B-1----:R-:W-:Y:S01]  /*9f40*/  FADD.FTZ R4, R198, R5 ;  /* 0x00000005c6047221 */ /* 0x002fe20000010000 */
[----:B------:R-:W-:Y:S01]  /*9f50*/  F2FP.BF16.F32.PACK_AB R155, R14, R13 ;  /* 0x0000000d0e9b723e */ /* 0x000fe200000010ff */
[-C--:B------:R-:W-:Y:S01]  /*9f60*/  FMUL.FTZ R46, R46, R10.reuse ;  /* 0x0000000a2e2e7220 */ /* 0x080fe20000410000 */
[----:B------:R-:W-:Y:S01]  /*9f70*/  FADD.FTZ R152, R182, R173 ;  /* 0x000000adb6987221 */ /* 0x000fe20000010000 */
[-C--:B------:R-:W-:Y:S01]  /*9f80*/  FMUL.FTZ R47, R47, R10.reuse ;  /* 0x0000000a2f2f7220 */ /* 0x080fe20000410000 */
[-C--:B------:R-:W-:Y:S01]  /*9f90*/  FMUL.FTZ R50, R50, R10.reuse ;  /* 0x0000000a32327220 */ /* 0x080fe20000410000 */
[----:B------:R-:W1:Y:S01]  /*9fa0*/  MUFU.EX2 R194, R194 ;  /* 0x000000c200c27308 */ /* 0x000e620000000800 */
[----:B---3--:R-:W-:Y:S01]  /*9fb0*/  FADD.FTZ R5, R163, R4 ;  /* 0x00000004a3057221 */ /* 0x008fe20000010000 */
[----:B------:R-:W-:Y:S01]  /*9fc0*/  FADD.FTZ R173, R157, R152 ;  /* 0x000000989dad7221 */ /* 0x000fe20000010000 */
        /* <DEDUP_REMOVED lines=32> */
[----:B------:R-:W-:Y:S01]  /*a1d0*/  BAR.SYNC.DEFER_BLOCKING 0xf, 0x100 ;  /* 0x03c4000000007b1d */ /* 0x000fe20000010000 */
        /* <DEDUP_REMOVED lines=16> */
[-C--:B------:R-:W-:Y:S01]  /*a2e0*/  FMUL.FTZ R115, R115, R10.reuse ;  /* 0x0000000a73737220 */ /* 0x080fe20000410000 */
[----:B------:R-:W-:Y:S01]  /*a2f0*/  F2FP.BF16.F32.PACK_AB R159, R200, R163 ;  /* 0x000000a3c89f723e */ /* 0x000fe200000010ff */
[-C--:B------:R-:W-:Y:S01]  /*a300*/  FMUL.FTZ R118, R118, R10.reuse ;  /* 0x0000000a76767220 */ /* 0x080fe20000410000 */
[-C--:B------:R-:W-:Y:S01]  /*a310*/  FMUL.FTZ R119, R119, R10.reuse ;  /* 0x0000000a77777220 */ /* 0x080fe20000410000 */
[-C--:B------:R-:W-:Y:S01]  /*a320*/  FMUL.FTZ R122, R122, R10.reuse ;  /* 0x0000000a7a7a7220 */ /* 0x080fe20000410000 */
[----:B------:R-:W2:Y:S01]  /*a330*/  MUFU.EX2 R174, R174 ;  /* 0x000000ae00ae7308 */ /* 0x000ea20000000800 */
[----:B0-----:R-:W-:Y:S01]  /*a340*/  FADD.FTZ R5, R169, R4 ;  /* 0x00000004a9057221 */ /* 0x001fe20000010000 */
[----:B------:R0:W-:Y:S01]  /*a350*/  STSM.16.M88.4 [R19+0x26800], R152 ;  /* 0x0268009813007844 */ /* 0x0001e20000000200 */
[-C--:B------:R-:W-:Y:S01]  /*a360*/  FMUL.FTZ R123, R123, R10.reuse ;  /* 0x0000000a7b7b7220 */ /* 0x080fe20000410000 */
[-C--:B------:R-:W-:Y:S01]  /*a370*/  FMUL.FTZ R126, R126, R10.reuse ;  /* 0x0000000a7e7e7220 */ /* 0x080fe20000410000 */
[-C--:B------:R-:W-:Y:S01]  /*a380*/  FMUL.FTZ R127, R127, R10.reuse ;  /* 0x0000000a7f7f7220 */ /* 0x080fe20000410000 */
[----:B------:R0:W-:Y:S01]  /*a390*/  STSM.16.M88.4 [R22], R156 ;  /* 0x0000009c16007844 */ /* 0x0001e20000000200 */
        /* <DEDUP_REMOVED lines=13> */
[-C--:B------:R-:W-:Y:S01]  /*a470*/  FMUL.FTZ R146, R146, R10.reuse ;  /* 0x0000000a92927220 */ /* 0x080fe20000410000 */
[-C--:B------:R-:W-:Y:S01]  /*a480*/  FMUL.FTZ R147, R147, R10.reuse ;  /* 0x0000000a93937220 */ /* 0x080fe20000410000 */
[-C--:B------:R-:W-:Y:S01]  /*a490*/  FMUL.FTZ R150, R150, R10.reuse ;  /* 0x0000000a96967220 */ /* 0x080fe20000410000 */
[----:B------:R-:W-:Y:S01]  /*a4a0*/  FMUL.FTZ R151, R151, R10 ;  /* 0x0000000a97977220 */ /* 0x000fe20000410000 */
[----:B------:R-:W2:Y:S01]  /*a4b0*/  MUFU.EX2 R165, R165 ;  /* 0x000000a500a57308 */ /* 0x000ea20000000800 */
[C---:B---3--:R-:W-:Y:S01]  /*a4c0*/  FADD.FTZ R20, R164.reuse, R15 ;  /* 0x0000000fa4147221 */ /* 0x048fe20000010000 */
[----:B------:R-:W-:-:S02]  /*a4d0*/  F2FP.BF16.F32.PACK_AB R164, R164, R161 ;  /* 0x000000a1a4a4723e */ /* 0x000fc400000010ff */
[----:B------:R-:W-:-:S04]  /*a4e0*/  F2FP.BF16.F32.PACK_AB R161, R202, R167 ;  /* 0x000000a7caa1723e */ /* 0x000fc800000010ff */
[----:B------:R-:W3:Y:S01]  /*a4f0*/  MUFU.EX2 R168, R168 ;  /* 0x000000a800a87308 */ /* 0x000ee20000000800 */
[----:B-1----:R-:W-:Y:S01]  /*a500*/  FADD.FTZ R5, R171, R4 ;  /* 0x00000004ab057221 */ /* 0x002fe20000010000 */
[----:B------:R0:W-:Y:S03]  /*a510*/  STSM.16.M88.4 [R184], R160 ;  /* 0x000000a0b8007844 */ /* 0x0001e60000000200 */
[----:B------:R-:W-:-:S03]  /*a520*/  FADD.FTZ R12, R172, R5 ;  /* 0x00000005ac0c7221 */ /* 0x000fc60000010000 */
[----:B------:R-:W1:Y:S01]  /*a530*/  MUFU.EX2 R175, R175 ;  /* 0x000000af00af7308 */ /* 0x000e620000000800 */
[----:B--2---:R-:W-:-:S07]  /*a540*/  FADD.FTZ R15, R165, R20 ;  /* 0x00000014a50f7221 */ /* 0x004fce0000010000 */
[----:B------:R-:W2:Y:S01]  /*a550*/  MUFU.EX2 R176, R176 ;  /* 0x000000b000b07308 */ /* 0x000ea20000000800 */
[C---:B---3--:R-:W-:Y:S01]  /*a560*/  F2FP.BF16.F32.PACK_AB R166, R168.reuse, R165 ;  /* 0x000000a5a8a6723e */ /* 0x048fe200000010ff */
[----:B------:R-:W-:Y:S01]  /*a570*/  FADD.FTZ R4, R168, R15 ;  /* 0x0000000fa8047221 */ /* 0x000fe20000010000 */
[----:B------:R-:W-:Y:S01]  /*a580*/  F2FP.BF16.F32.PACK_AB R165, R172, R171 ;  /* 0x000000abaca5723e */ /* 0x000fe200000010ff */
[----:B-1----:R-:W-:Y:S01]  /*a590*/  FADD.FTZ R5, R175, R12 ;  /* 0x0000000caf057221 */ /* 0x002fe20000010000 */
[----:B--2---:R-:W-:-:S03]  /*a5a0*/  F2FP.BF16.F32.PACK_AB R167, R176, R175 ;  /* 0x000000afb0a7723e */ /* 0x004fc600000010ff */
[----:B------:R-:W-:Y:S02]  /*a5b0*/  FADD.FTZ R5, R176, R5 ;  /* 0x00000005b0057221 */ /* 0x000fe40000010000 */
[----:B------:R0:W-:Y:S01]  /*a5c0*/  STSM.16.M88.4 [R23], R164 ;  /* 0x000000a417007844 */ /* 0x0001e20000000200 */
[----:B------:R-:W-:Y:S05]  /*a5d0*/  @!P4 BRA `(.L_x_1751) ;  /* 0x000000000004c947 */ /* 0x000fea0003800000 */
[----:B------:R-:W-:Y:S01]  /*a5e0*/  BPT.TRAP 0x1 ;  /* 0x000000040000795c */ /* 0x000fe20000300000 */
.L_x_1751:
[----:B------:R1:W2:Y:S01]  /*a5f0*/  SYNCS.PHASECHK.TRANS64.TRYWAIT P1, [UR24+0x28c50], R9 ;  /* 0x028c5009ff0075a7 */ /* 0x0002a20008020158 */
[----:B------:R-:W-:Y:S05]  /*a600*/  @!P4 BRA `(.L_x_1752) ;  /* 0x000000000004c947 */ /* 0x000fea0003800000 */
[----:B------:R-:W-:Y:S01]  /*a610*/  BPT.TRAP 0x1 ;  /* 0x000000040000795c */ /* 0x000fe20000300000 */
.L_x_1752:
[----:B--2---:R-:W-:Y:S05]  /*a620*/  @P1 BRA `(.L_x_1753) ;  /* 0x0000000000081947 */ /* 0x004fea0003800000 */
[----:B------:R-:W2:Y:S02]  /*a630*/  SYNCS.PHASECHK.TRANS64.TRYWAIT P1, [UR24+0x28c50], R9 ;  /* 0x028c5009ff0075a7 */ /* 0x000ea40008020158 */
[----:B--2---:R-:W-:Y:S05]  /*a640*/  @!P1 BRA `(.L_x_1754) ;  /* 0x000000b4001c9947 */ /* 0x004fea0003800000 */
.L_x_1753:
[----:B------:R-:W-:Y:S01]  /*a650*/  ULEA UR11, UR37, UR45, 0xc ;  /* 0x0000002d250b7291 */ /* 0x000fe2000f8e603f */
[----:B------:R-:W-:Y:S01]  /*a660*/  WARPGROUP.ARRIVE ;  /* 0x00000000000079c5 */ /* 0x000fe20000000000 */
[----:B------:R-:W-:Y:S01]  /*a670*/  UMOV UR7, 0x40000040 ;  /* 0x4000004000077882 */ /* 0x000fe20000000000 */
[----:B--2---:R-:W-:Y:S01]  /*a680*/  @!P5 IADD3 R170, R170, 0x28c60, RZ ;  /* 0x00028c60aaaad810 */ /* 0x004fe20007ffe0ff */
        /* <DEDUP_REMOVED lines=35> */
.L_x_1746:
[----:B------:R-:W-:-:S13]  /*a8c0*/  ISETP.LE.AND P0, PT, R186, UR50, PT ;  /* 0x00000032ba007c0c */ /* 0x000fda000bf03270 */
[----:B------:R-:W-:Y:S05]  /*a8d0*/  @!P0 BRA `(.L_x_1756) ;  /* 0x0000002400d08947 */ /* 0x000fea0003800000 */
[----:B------:R-:W-:Y:S01]  /*a8e0*/  UIADD3 UR6, UR44, -UR40, URZ ;  /* 0x800000282c067290 */ /* 0x000fe2000fffe03f */
[----:B------:R-:W-:Y:S01]  /*a8f0*/  IMAD.MOV.U32 R12, RZ, RZ, R7 ;  /* 0x000000ffff0c7224 */ /* 0x000fe200078e0007 */
[----:B------:R-:W-:Y:S01]  /*a900*/  UMOV UR22, UR37 ;  /* 0x0000002500167c82 */ /* 0x000fe20008000000 */
[----:B------:R-:W-:Y:S01]  /*a910*/  IMAD.MOV.U32 R10, RZ, RZ, R6 ;  /* 0x000000ffff0a7224 */ /* 0x000fe200078e0006 */
[----:B------:R-:W-:Y:S01]  /*a920*/  ULDC UR23, c[0x0][0x9e4] ;  /* 0x0002790000177ab9 */ /* 0x000fe20000000800 */
[----:B------:R-:W-:Y:S01]  /*a930*/  ULDC UR21, c[0x0][0x988] ;  /* 0x0002620000157ab9 */ /* 0x000fe20000000800 */
[----:B------:R-:W-:Y:S01]  /*a940*/  IMAD.U32 R8, RZ, RZ, UR6 ;  /* 0x00000006ff087e24 */ /* 0x000fe2000f8e00ff */
[----:B------:R-:W-:Y:S01]  /*a950*/  IADD3 R11, R3, UR6, RZ ;  /* 0x00000006030b7c10 */ /* 0x000fe2000fffe0ff */
[----:B------:R-:W-:Y:S01]  /*a960*/  ULDC UR24, c[0x0][0x9d8] ;  /* 0x0002760000187ab9 */ /* 0x000fe20000000800 */
[----:B------:R-:W-:Y:S02]  /*a970*/  ULDC UR25, c[0x0][0x9e0] ;  /* 0x0002780000197ab9 */ /* 0x000fe40000000800 */
[----:B------:R-:W-:-:S04]  /*a980*/  IADD3 R13, R8, 0x8, R3 ;  /* 0x00000008080d7810 */ /* 0x000fc80007ffe003 */
[----:B-1----:R-:W-:-:S07]  /*a990*/  LOP3.LUT R9, RZ, R13, RZ, 0x33, !PT ;  /* 0x0000000dff097212 */ /* 0x002fce00078e33ff */
.L_x_1773:
[----:B------:R-:W-:-:S04]  /*a9a0*/  UIADD3 UR37, UR22, 0x1, URZ ;  /* 0x0000000116257890 */ /* 0x000fc8000fffe03f */
[----:B------:R-:W-:-:S04]  /*a9b0*/  UISETP.NE.AND UP0, UPT, UR37, 0x2, UPT ;  /* 0x000000022500788c */ /* 0x000fc8000bf05270 */
[----:B------:R-:W-:Y:S02]  /*a9c0*/  USEL UR6, URZ, 0x1, UP0 ;  /* 0x000000013f067887 */ /* 0x000fe40008000000 */
[----:B------:R-:W-:-:S04]  /*a9d0*/  USEL UR37, UR37, URZ, UP0 ;  /* 0x0000003f25257287 */ /* 0x000fc80008000000 */
[----:B------:R-:W-:Y:S01]  /*a9e0*/  LOP3.LUT R2, R2, UR6, RZ, 0x3c, !PT ;  /* 0x0000000602027c12 */ /* 0x000fe2000f8e3cff */
[----:B-1--4-:R-:W-:Y:S07]  /*a9f0*/  @!P4 BRA `(.L_x_1757) ;  /* 0x000000000004c947 */ /* 0x012fee0003800000 */
[----:B------:R-:W-:Y:S01]  /*aa00*/  BPT.TRAP 0x1 ;  /* 0x000000040000795c */ /* 0x000fe20000300000 */
.L_x_1757:
[----:B------:R-:W-:Y:S01]  /*aa10*/  ULEA UR26, UR37, UR38, 0x3 ;  /* 0x00000026251a7291 */ /* 0x000fe2000f8e183f */
[----:B------:R-:W-:-:S08]  /*aa20*/  SHF.L.U32 R8, R2, 0x1f, RZ ;  /* 0x0000001f02087819 */ /* 0x000fd000000006ff */
[----:B------:R1:W4:Y:S01]  /*aa30*/  SYNCS.PHASECHK.TRANS64.TRYWAIT P0, [UR26+0x28c30], R8 ;  /* 0x028c3008ff0075a7 */ /* 0x000322000800015a */
[----:B------:R-:W-:Y:S05]  /*aa40*/  @!P4 BRA `(.L_x_1758) ;  /* 0x000000000004c947 */ /* 0x000fea0003800000 */
[----:B------:R-:W-:Y:S01]  /*aa50*/  BPT.TRAP 0x1 ;  /* 0x000000040000795c */ /* 0x000fe20000300000 */
.L_x_1758:
[----:B----4-:R-:W-:Y:S05]  /*aa60*/  @P0 BRA `(.L_x_1759) ;  /* 0x0000000000080947 */ /* 0x010fea0003800000 */
[----:B------:R-:W4:Y:S02]  /*aa70*/  SYNCS.PHASECHK.TRANS64.TRYWAIT P0, [UR26+0x28c30], R8 ;  /* 0x028c3008ff0075a7 */ /* 0x000f24000800015a */
[----:B----4-:R-:W-:Y:S05]  /*aa80*/  @!P0 BRA `(.L_x_1760) ;  /* 0x000000b000208947 */ /* 0x010fea0003800000 */
.L_x_1759:
[----:B------:R-:W-:Y:S01]  /*aa90*/  R2UR UR18, R0 ;  /* 0x00000000001272ca */ /* 0x000fe200000e0000 */
[----:B0-23--:R-:W-:Y:S01]  /*aaa0*/  WARPGROUP.ARRIVE ;  /* 0x00000000000079c5 */ /* 0x00dfe20000000000 */
[----:B------:R-:W-:Y:S01]  /*aab0*/  UMOV UR19, 0x40000040 ;  /* 0x4000004000137882 */ /* 0x000fe20000000000 */
[----:B------:R-:W-:Y:S01]  /*aac0*/  UMOV UR7, 0x40000040 ;  /* 0x4000004000077882 */ /* 0x000fe20000000000 */
[----:B------:R-:W-:Y:S01]  /*aad0*/  UMOV UR11, 0x40000040 ;  /* 0x40000040000b7882 */ /* 0x000fe20000000000 */
[----:B------:R-:W-:Y:S01]  /*aae0*/  UMOV UR15, 0x40000040 ;  /* 0x40000040000f7882 */ /* 0x000fe20000000000 */
[----:B------:R-:W-:Y:S02]  /*aaf0*/  IMAD.U32 R15, RZ, RZ, UR26 ;  /* 0x0000001aff0f7e24 */ /* 0x000fe4000f8e00ff */
[----:B----4-:R-:W-:Y:S02]  /*ab00*/  IMAD.U32 R7, RZ, RZ, UR40 ;  /* 0x00000028ff077e24 */ /* 0x010fe4000f8e00ff */
[----:B------:R-:W-:-:S03]  /*ab10*/  @!P5 VIADD R6, R15, 0x28c40 ;  /* 0x00028c400f06d836 */ /* 0x000fc60000000000 */
[----:B------:R-:W-:Y:S02]  /*ab20*/  ULEA UR18, UR37, UR18, 0x9 ;  /* 0x0000001225127291 */ /* 0x000fe4000f8e483f */
[----:B------:R-:W-:Y:S02]  /*ab30*/  @!P5 PRMT R6, RZ, 0x654, R6 ;  /* 0x00000654ff06d816 */ /* 0x000fe40000000006 */
        /* <DEDUP_REMOVED lines=84> */
[C---:B-----5:R-:W-:Y:S01]  /*b080*/  IADD3 R176, R3.reuse, R178, RZ ;  /* 0x000000b203b07210 */ /* 0x060fe20007ffe0ff */
[----:B-1----:R-:W-:Y:S01]  /*b090*/  IMAD.IADD R177, R3, 0x1, R182 ;  /* 0x0000000103b17824 */ /* 0x002fe200078e02b6 */
[----:B--234-:R-:W-:Y:S06]  /*b0a0*/  @!P6 BRA `(.L_x_1761) ;  /* 0x000000000060e947 */ /* 0x01cfec0003800000 */
[----:B------:R-:W-:Y:S01]  /*b0b0*/  ISETP.GT.AND P0, PT, R11, -0x1, PT ;  /* 0xffffffff0b00780c */ /* 0x000fe20003f04270 */
[----:B------:R-:W-:-:S12]  /*b0c0*/  BSSY B0, `(.L_x_1762) ;  /* 0x0000012000007945 */ /* 0x000fd80003800000 */
[----:B------:R-:W-:Y:S05]  /*b0d0*/  @P0 BRA `(.L_x_1763) ;  /* 0x0000000000280947 */ /* 0x000fea0003800000 */
[----:B------:R-:W-:Y:S02]  /*b0e0*/  IMAD.U32 R171, RZ, RZ, UR23 ;  /* 0x00000017ffab7e24 */ /* 0x000fe4000f8e00ff */
[----:B------:R-:W-:-:S03]  /*b0f0*/  IMAD.U32 R174, RZ, RZ, UR40 ;  /* 0x00000028ffae7e24 */ /* 0x000fc6000f8e00ff */
[----:B------:R-:W-:Y:S02]  /*b100*/  ISETP.NE.AND P0, PT, R171, 0x1, PT ;  /* 0x00000001ab00780c */ /* 0x000fe40003f05270 */
[----:B------:R-:W-:-:S04]  /*b110*/  IADD3 R169, R3, UR44, -R174 ;  /* 0x0000002c03a97c10 */ /* 0x000fc8000fffe8ae */
[----:B------:R-:W-:-:S07]  /*b120*/  LOP3.LUT R169, RZ, R169, RZ, 0x33, !PT ;  /* 0x000000a9ffa97212 */ /* 0x000fce00078e33ff */
[----:B------:R-:W1:Y:S02]  /*b130*/  @P0 LDC.64 R6, c[0x0][0x9e8] ;  /* 0x00027a00ff060b82 */ /* 0x000e640000000a00 */
[----:B-1----:R-:W-:-:S05]  /*b140*/  @P0 IMAD.HI.U32 R6, R169, R6, RZ ;  /* 0x00000006a9060227 */ /* 0x002fca00078e00ff */
[----:B------:R-:W-:-:S04]  /*b150*/  @P0 SHF.R.U32.HI R169, RZ, R7, R6 ;  /* 0x00000007ffa90219 */ /* 0x000fc80000011606 */
[----:B------:R-:W-:Y:S01]  /*b160*/  LOP3.LUT R6, RZ, R169, RZ, 0x33, !PT ;  /* 0x000000a9ff067212 */ /* 0x000fe200078e33ff */
[----:B------:R-:W-:Y:S06]  /*b170*/  BRA `(.L_x_1764) ;  /* 0x0000000000187947 */ /* 0x000fec0003800000 */
.L_x_1763:
[----:B------:R-:W-:-:S05]  /*b180*/  IMAD.U32 R171, RZ, RZ, UR23 ;  /* 0x00000017ffab7e24 */ /* 0x000fca000f8e00ff */
[----:B------:R-:W-:-:S13]  /*b190*/  ISETP.NE.AND P0, PT, R171, 0x1, PT ;  /* 0x00000001ab00780c */ /* 0x000fda0003f05270 */
[----:B------:R-:W1:Y:S02]  /*b1a0*/  @P0 LDC.64 R6, c[0x0][0x9e8] ;  /* 0x00027a00ff060b82 */ /* 0x000e640000000a00 */
[----:B-1----:R-:W-:-:S04]  /*b1b0*/  @P0 IMAD.HI.U32 R174, R11, R6, RZ ;  /* 0x000000060bae0227 */ /* 0x002fc800078e00ff */
[----:B------:R-:W-:Y:S01]  /*b1c0*/  IMAD.MOV.U32 R6, RZ, RZ, R11 ;  /* 0x000000ffff067224 */ /* 0x000fe200078e000b */
[----:B------:R-:W-:-:S07]  /*b1d0*/  @P0 SHF.R.U32.HI R6, RZ, R7, R174 ;  /* 0x00000007ff060219 */ /* 0x000fce00000116ae */
.L_x_1764:
[----:B------:R-:W-:Y:S05]  /*b1e0*/  BSYNC B0 ;  /* 0x0000000000007941 */ /* 0x000fea0003800000 */
.L_x_1762:
[----:B------:R-:W-:-:S05]  /*b1f0*/  IMAD R7, R6, R171, -UR7 ;  /* 0x8000000706077e24 */ /* 0x000fca000f8e02ab */
[----:B------:R-:W-:-:S04]  /*b200*/  IADD3 R7, -R16, R7, RZ ;  /* 0x0000000710077210 */ /* 0x000fc80007ffe1ff */
[----:B------:R-:W-:Y:S02]  /*b210*/  VIADDMNMX R176, R7, R171, R176, PT ;  /* 0x000000ab07b07246 */ /* 0x000fe400038001b0 */
[----:B------:R-:W-:-:S07]  /*b220*/  VIMNMX R177, R177, R7, !PT ;  /* 0x00000007b1b17248 */ /* 0x000fce0007fe0100 */
.L_x_1761:
[----:B------:R-:W-:-:S06]  /*b230*/  UISETP.GT.AND UP0, UPT, UR50, -0x1, UPT ;  /* 0xffffffff3200788c */ /* 0x000fcc000bf04270 */
[----:B------:R-:W-:-:S04]  /*b240*/  PLOP3.LUT P0, PT, PT, PT, UP0, 0x80, 0x0 ;  /* 0x000000000000781c */ /* 0x000fc80003f0f008 */
[C---:B------:R-:W-:Y:S02]  /*b250*/  ISETP.GT.AND P1, PT, R177.reuse, RZ, P0 ;  /* 0x000000ffb100720c */ /* 0x040fe40000724270 */
[C---:B------:R-:W-:Y:S02]  /*b260*/  ISETP.GT.AND P3, PT, R177.reuse, 0x1, P0 ;  /* 0x00000001b100780c */ /* 0x040fe40000764270 */
[----:B------:R-:W-:Y:S02]  /*b270*/  ISETP.LT.OR P2, PT, R176, 0x1, P1 ;  /* 0x00000001b000780c */ /* 0x000fe40000f41670 */
[----:B------:R-:W-:Y:S02]  /*b280*/  ISETP.GT.AND P1, PT, R177, 0x8, P0 ;  /* 0x00000008b100780c */ /* 0x000fe40000724270 */
[----:B0-----:R-:W-:Y:S02]  /*b290*/  FSEL R193, R193, -INF , !P2 ;  /* 0xff800000c1c17808 */ /* 0x001fe40005000000 */
        /* <DEDUP_REMOVED lines=49> */
[----:B------:R-:W-:-:S05]  /*b5b0*/  IMAD.U32 R179, RZ, RZ, UR23 ;  /* 0x00000017ffb37e24 */ /* 0x000fca000f8e00ff */
[----:B------:R-:W-:-:S13]  /*b5c0*/  ISETP.NE.AND P1, PT, R179, 0x1, PT ;  /* 0x00000001b300780c */ /* 0x000fda0003f25270 */
[----:B------:R-:W0:Y:S02]  /*b5d0*/  @P1 LDC.64 R6, c[0x0][0x9e8] ;  /* 0x00027a00ff061b82 */ /* 0x000e240000000a00 */
[----:B0-----:R-:W-:-:S04]  /*b5e0*/  @P1 IMAD.HI.U32 R178, R9, R6, RZ ;  /* 0x0000000609b21227 */ /* 0x001fc800078e00ff */
[----:B------:R-:W-:Y:S01]  /*b5f0*/  IMAD.MOV.U32 R6, RZ, RZ, R9 ;  /* 0x000000ffff067224 */ /* 0x000fe200078e0009 */
[----:B------:R-:W-:-:S04]  /*b600*/  @P1 SHF.R.U32.HI R6, RZ, R7, R178 ;  /* 0x00000007ff061219 */ /* 0x000fc800000116b2 */
[----:B------:R-:W-:Y:S01]  /*b610*/  LOP3.LUT R6, RZ, R6, RZ, 0x33, !PT ;  /* 0x00000006ff067212 */ /* 0x000fe200078e33ff */
[----:B------:R-:W-:Y:S06]  /*b620*/  BRA `(.L_x_1768) ;  /* 0x0000000000187947 */ /* 0x000fec0003800000 */
.L_x_1767:
[----:B------:R-:W-:-:S05]  /*b630*/  IMAD.U32 R179, RZ, RZ, UR23 ;  /* 0x00000017ffb37e24 */ /* 0x000fca000f8e00ff */
[----:B------:R-:W-:-:S13]  /*b640*/  ISETP.NE.AND P1, PT, R179, 0x1, PT ;  /* 0x00000001b300780c */ /* 0x000fda0003f25270 */
[----:B------:R-:W0:Y:S02]  /*b650*/  @P1 LDC.64 R6, c[0x0][0x9e8] ;  /* 0x00027a00ff061b82 */ /* 0x000e240000000a00 */
[----:B0-----:R-:W-:-:S04]  /*b660*/  @P1 IMAD.HI.U32 R178, R13, R6, RZ ;  /* 0x000000060db21227 */ /* 0x001fc800078e00ff */
[----:B------:R-:W-:Y:S01]  /*b670*/  IMAD.MOV.U32 R6, RZ, RZ, R13 ;  /* 0x000000ffff067224 */ /* 0x000fe200078e000d */
[----:B------:R-:W-:-:S07]  /*b680*/  @P1 SHF.R.U32.HI R6, RZ, R7, R178 ;  /* 0x00000007ff061219 */ /* 0x000fce00000116b2 */
.L_x_1768:
[----:B------:R-:W-:Y:S05]  /*b690*/  BSYNC B0 ;  /* 0x0000000000007941 */ /* 0x000fea0003800000 */
.L_x_1766:
[----:B------:R-:W-:-:S04]  /*b6a0*/  IMAD R7, R6, R179, -UR7 ;  /* 0x8000000706077e24 */ /* 0x000fc8000f8e02b3 */
[----:B------:R-:W-:-:S05]  /*b6b0*/  IMAD.IADD R7, R7, 0x1, -R16 ;  /* 0x0000000107077824 */ /* 0x000fca00078e0a10 */
[----:B------:R-:W-:Y:S02]  /*b6c0*/  VIADDMNMX R176, R7, R179, R176, PT ;  /* 0x000000b307b07246 */ /* 0x000fe400038001b0 */
[----:B------:R-:W-:-:S07]  /*b6d0*/  VIMNMX R177, R177, R7, !PT ;  /* 0x00000007b1b17248 */ /* 0x000fce0007fe0100 */
.L_x_1765:
        /* <DEDUP_REMOVED lines=33> */
[C---:B------:R-:W-:Y:S01]  /*b8f0*/  ISETP.GT.AND P2, PT, R177.reuse, 0x19, P0 ;  /* 0x00000019b100780c */ /* 0x040fe20000744270 */
[----:B------:R-:W0:Y:S01]  /*b900*/  SHFL.BFLY PT, R6, R7, 0x2, 0x1f ;  /* 0x0c401f0007067f89 */ /* 0x000e2200000e0000 */
[----:B------:R-:W-:Y:S02]  /*b910*/  FSEL R154, R154, -INF , !P3 ;  /* 0xff8000009a9a7808 */ /* 0x000fe40005800000 */
[----:B------:R-:W-:Y:S02]  /*b920*/  ISETP.GT.AND P3, PT, R177, 0x20, P0 ;  /* 0x00000020b100780c */ /* 0x000fe40000764270 */
[----:B------:R-:W-:-:S02]  /*b930*/  ISETP.LT.OR P2, PT, R176, 0x1a, P2 ;  /* 0x0000001ab000780c */ /* 0x000fc40001741670 */
[----:B------:R-:W-:Y:S02]  /*b940*/  ISETP.LT.OR P3, PT, R176, 0x21, P3 ;  /* 0x00000021b000780c */ /* 0x000fe40001f61670 */
[----:B------:R-:W-:Y:S02]  /*b950*/  FSEL R156, R156, -INF , !P2 ;  /* 0xff8000009c9c7808 */ /* 0x000fe40005000000 */
[----:B------:R-:W-:Y:S02]  /*b960*/  ISETP.GT.AND P2, PT, R177, 0x28, P0 ;  /* 0x00000028b100780c */ /* 0x000fe40000744270 */
[----:B------:R-:W-:Y:S02]  /*b970*/  FSEL R157, R157, -INF , !P3 ;  /* 0xff8000009d9d7808 */ /* 0x000fe40005800000 */
[----:B------:R-:W-:Y:S02]  /*b980*/  ISETP.LT.OR P2, PT, R176, 0x29, P2 ;  /* 0x00000029b000780c */ /* 0x000fe40001741670 */
[----:B------:R-:W-:-:S02]  /*b990*/  IADD3 R183, -R18, RZ, RZ ;  /* 0x000000ff12b77210 */ /* 0x000fc40007ffe1ff */
[----:B------:R-:W-:Y:S02]  /*b9a0*/  FSEL R159, R159, -INF , !P2 ;  /* 0xff8000009f9f7808 */ /* 0x000fe40005000000 */
[----:B------:R-:W-:Y:S02]  /*b9b0*/  ISETP.GT.AND P2, PT, R177, 0x30, P0 ;  /* 0x00000030b100780c */ /* 0x000fe40000744270 */
[----:B0-----:R-:W-:Y:S02]  /*b9c0*/  FMNMX.FTZ R178, R7, R6, !PT ;  /* 0x0000000607b27209 */ /* 0x001fe40007810000 */
[----:B------:R-:W-:-:S03]  /*b9d0*/  ISETP.LT.OR P2, PT, R176, 0x31, P2 ;  /* 0x00000031b000780c */ /* 0x000fc60001741670 */
[----:B------:R-:W0:Y:S01]  /*b9e0*/  SHFL.BFLY PT, R179, R178, 0x1, 0x1f ;  /* 0x0c201f00b2b37f89 */ /* 0x000e2200000e0000 */
[----:B------:R-:W-:Y:S02]  /*b9f0*/  FSEL R162, R162, -INF , !P2 ;  /* 0xff800000a2a27808 */ /* 0x000fe40005000000 */
[----:B------:R-:W-:-:S04]  /*ba00*/  ISETP.GT.AND P2, PT, R177, 0x38, P0 ;  /* 0x00000038b100780c */ /* 0x000fc80000744270 */
[----:B------:R-:W-:-:S04]  /*ba10*/  ISETP.LT.OR P2, PT, R176, 0x39, P2 ;  /* 0x00000039b000780c */ /* 0x000fc80001741670 */
[----:B------:R-:W-:Y:S02]  /*ba20*/  FSEL R166, R166, -INF , !P2 ;  /* 0xff800000a6a67808 */ /* 0x000fe40005000000 */
[----:B0-----:R-:W-:Y:S02]  /*ba30*/  FMNMX.FTZ R6, R178, R179, !PT ;  /* 0x000000b3b2067209 */ /* 0x001fe40007810000 */
[----:B------:R-:W-:Y:S02]  /*ba40*/  FSEL R179, R14, -INF , !P1 ;  /* 0xff8000000eb37808 */ /* 0x000fe40004800000 */
[----:B------:R-:W-:Y:S02]  /*ba50*/  ISETP.GT.AND P1, PT, R177, 0x18, P0 ;  /* 0x00000018b100780c */ /* 0x000fe40000724270 */
        /* <DEDUP_REMOVED lines=8> */
[----:B------:R-:W-:Y:S01]  /*bae0*/  FMNMX.FTZ R7, R153, R14, !PT ;  /* 0x0000000e99077209 */ /* 0x000fe20007810000 */
[----:B------:R-:W-:Y:S01]  /*baf0*/  FMUL.FTZ R14, R6, UR10 ;  /* 0x0000000a060e7c20 */ /* 0x000fe20008410000 */
[----:B------:R-:W-:Y:S02]  /*bb00*/  FSEL R158, R158, -INF , !P1 ;  /* 0xff8000009e9e7808 */ /* 0x000fe40004800000 */
[----:B------:R-:W-:Y:S02]  /*bb10*/  FMNMX.FTZ R178, R154, R7, !PT ;  /* 0x000000079ab27209 */ /* 0x000fe40007810000 */
        /* <DEDUP_REMOVED lines=16> */
[----:B------:R-:W-:Y:S02]  /*bc20*/  FSETP.NEU.FTZ.AND P3, PT, R6, -INF , PT ;  /* 0xff8000000600780b */ /* 0x000fe40003f7d000 */
[----:B------:R-:W-:Y:S02]  /*bc30*/  FSEL R167, R167, -INF , !P0 ;  /* 0xff800000a7a77808 */ /* 0x000fe40004000000 */
[----:B------:R-:W-:Y:S02]  /*bc40*/  FMNMX.FTZ R180, R166, R7, !PT ;  /* 0x00000007a6b47209 */ /* 0x000fe40007810000 */
[----:B------:R-:W-:Y:S02]  /*bc50*/  FSEL R14, R14, RZ, P3 ;  /* 0x000000ff0e0e7208 */ /* 0x000fe40001800000 */
[----:B------:R-:W-:-:S02]  /*bc60*/  FMNMX.FTZ R7, R167, R180, !PT ;  /* 0x000000b4a7077209 */ /* 0x000fc40007810000 */
[----:B------:R-:W-:Y:S01]  /*bc70*/  ISETP.NE.AND P1, PT, R16, R183, PT ;  /* 0x000000b71000720c */ /* 0x000fe20003f25270 */
[--C-:B------:R-:W-:Y:S01]  /*bc80*/  FFMA.FTZ R178, R194, UR10, -R14.reuse ;  /* 0x0000000ac2b27c23 */ /* 0x100fe2000801080e */
[--C-:B------:R-:W-:Y:S01]  /*bc90*/  FFMA.FTZ R182, R173, UR10, -R14.reuse ;  /* 0x0000000aadb67c23 */ /* 0x100fe2000801080e */
[----:B------:R-:W0:Y:S01]  /*bca0*/  SHFL.BFLY PT, R194, R7, 0x2, 0x1f ;  /* 0x0c401f0007c27f89 */ /* 0x000e2200000e0000 */
[----:B------:R-:W-:Y:S01]  /*bcb0*/  FSEL R173, R6, RZ, P3 ;  /* 0x000000ff06ad7208 */ /* 0x000fe20001800000 */
[--C-:B------:R-:W-:Y:S01]  /*bcc0*/  FFMA.FTZ R181, R193, UR10, -R14.reuse ;  /* 0x0000000ac1b57c23 */ /* 0x100fe2000801080e */
[--C-:B------:R-:W-:Y:S01]  /*bcd0*/  FFMA.FTZ R177, R195, UR10, -R14.reuse ;  /* 0x0000000ac3b17c23 */ /* 0x100fe2000801080e */
[----:B------:R-:W-:Y:S01]  /*bce0*/  MUFU.EX2 R178, R178 ;  /* 0x000000b200b27308 */ /* 0x000fe20000000800 */
[----:B------:R-:W-:Y:S01]  /*bcf0*/  FFMA.FTZ R176, R196, UR10, -R14 ;  /* 0x0000000ac4b07c23 */ /* 0x000fe2000801080e */
[----:B------:R-:W-:Y:S01]  /*bd00*/  FADD.FTZ R10, -R173, R10 ;  /* 0x0000000aad0a7221 */ /* 0x000fe20000010100 */
[--C-:B------:R-:W-:Y:S01]  /*bd10*/  FFMA.FTZ R197, R197, UR10, -R14.reuse ;  /* 0x0000000ac5c57c23 */ /* 0x100fe2000801080e */
[--C-:B------:R-:W-:Y:S01]  /*bd20*/  FFMA.FTZ R175, R175, UR10, -R14.reuse ;  /* 0x0000000aafaf7c23 */ /* 0x100fe2000801080e */
[--C-:B------:R-:W-:Y:S01]  /*bd30*/  FFMA.FTZ R169, R169, UR10, -R14.reuse ;  /* 0x0000000aa9a97c23 */ /* 0x100fe2000801080e */
[----:B------:R-:W-:Y:S01]  /*bd40*/  FMUL.FTZ R10, R10, UR10 ;  /* 0x0000000a0a0a7c20 */ /* 0x000fe20008410000 */
        /* <DEDUP_REMOVED lines=9> */
[----:B------:R-:W1:Y:S01]  /*bde0*/  MUFU.EX2 R10, R10 ;  /* 0x0000000a000a7308 */ /* 0x000e620000000800 */
[----:B0-----:R-:W-:-:S07]  /*bdf0*/  FMNMX.FTZ R194, R7, R194, !PT ;  /* 0x000000c207c27209 */ /* 0x001fce0007810000 */
[----:B------:R-:W0:Y:S01]  /*be00*/  MUFU.EX2 R177, R177 ;  /* 0x000000b100b17308 */ /* 0x000e220000000800 */
[----:B------:R-:W2:Y:S07]  /*be10*/  SHFL.BFLY PT, R7, R194, 0x1, 0x1f ;  /* 0x0c201f00c2077f89 */ /* 0x000eae00000e0000 */
[----:B------:R-:W3:Y:S01]  /*be20*/  MUFU.EX2 R176, R176 ;  /* 0x000000b000b07308 */ /* 0x000ee20000000800 */
[----:B-1----:R-:W-:Y:S01]  /*be30*/  FFMA.FTZ R193, R10, R4, R181 ;  /* 0x000000040ac17223 */ /* 0x002fe200000100b5 */
[-C--:B------:R-:W-:Y:S01]  /*be40*/  FMUL.FTZ R24, R24, R10.reuse ;  /* 0x0000000a18187220 */ /* 0x080fe20000410000 */
[-C--:B------:R-:W-:Y:S01]  /*be50*/  FMUL.FTZ R25, R25, R10.reuse ;  /* 0x0000000a19197220 */ /* 0x080fe20000410000 */
[-C--:B------:R-:W-:Y:S01]  /*be60*/  FMUL.FTZ R28, R28, R10.reuse ;  /* 0x0000000a1c1c7220 */ /* 0x080fe20000410000 */
[----:B------:R-:W-:Y:S01]  /*be70*/  FADD.FTZ R4, R178, R193 ;  /* 0x000000c1b2047221 */ /* 0x000fe20000010000 */
        /* <DEDUP_REMOVED lines=11> */
[----:B--2---:R-:W-:Y:S01]  /*bf30*/  FMNMX.FTZ R7, R194, R7, !PT ;  /* 0x00000007c2077209 */ /* 0x004fe20007810000 */
[-C--:B------:R-:W-:Y:S01]  /*bf40*/  FMUL.FTZ R45, R45, R10.reuse ;  /* 0x0000000a2d2d7220 */ /* 0x080fe20000410000 */
[-C--:B------:R-:W-:Y:S01]  /*bf50*/  FMUL.FTZ R48, R48, R10.reuse ;  /* 0x0000000a30307220 */ /* 0x080fe20000410000 */
[-C--:B------:R-:W-:Y:S01]  /*bf60*/  FMUL.FTZ R49, R49, R10.reuse ;  /* 0x0000000a31317220 */ /* 0x080fe20000410000 */
[C---:B------:R-:W-:Y:S01]  /*bf70*/  FSETP.NEU.FTZ.AND P0, PT, R7.reuse, -INF , PT ;  /* 0xff8000000700780b */ /* 0x040fe20003f1d000 */
[----:B------:R-:W-:Y:S01]  /*bf80*/  FMUL.FTZ R194, R7, UR10 ;  /* 0x0000000a07c27c20 */ /* 0x000fe20008410000 */
[-C--:B------:R-:W-:Y:S01]  /*bf90*/  FMUL.FTZ R52, R52, R10.reuse ;  /* 0x0000000a34347220 */ /* 0x080fe20000410000 */
[----:B------:R-:W2:Y:S01]  /*bfa0*/  MUFU.EX2 R169, R169 ;  /* 0x000000a900a97308 */ /* 0x000ea20000000800 */
[-C--:B------:R-:W-:Y:S01]  /*bfb0*/  FMUL.FTZ R53, R53, R10.reuse ;  /* 0x0000000a35357220 */ /* 0x080fe20000410000 */
[-C--:B------:R-:W-:Y:S01]  /*bfc0*/  FMUL.FTZ R56, R56, R10.reuse ;  /* 0x0000000a38387220 */ /* 0x080fe20000410000 */
[----:B------:R-:W-:Y:S01]  /*bfd0*/  FSEL R193, R194, RZ, P0 ;  /* 0x000000ffc2c17208 */ /* 0x000fe20000000000 */
[-C--:B------:R-:W-:Y:S01]  /*bfe0*/  FMUL.FTZ R57, R57, R10.reuse ;  /* 0x0000000a39397220 */ /* 0x080fe20000410000 */
[-C--:B------:R-:W-:Y:S01]  /*bff0*/  FMUL.FTZ R60, R60, R10.reuse ;  /* 0x0000000a3c3c7220 */ /* 0x080fe20000410000 */
[-C--:B------:R-:W-:Y:S01]  /*c000*/  FMUL.FTZ R61, R61, R10.reuse ;  /* 0x0000000a3d3d7220 */ /* 0x080fe20000410000 */
[-C--:B------:R-:W-:Y:S01]  /*c010*/  FMUL.FTZ R64, R64, R10.reuse ;  /* 0x0000000a40407220 */ /* 0x080fe20000410000 */
[----:B------:R-:W4:Y:S01]  /*c020*/  MUFU.EX2 R174, R174 ;  /* 0x000000ae00ae7308 */ /* 0x000f220000000800 */
[----:B------:R-:W-:Y:S01]  /*c030*/  FFMA.FTZ R14, R179, UR10, -R193 ;  /* 0x0000000ab30e7c23 */ /* 0x000fe200080108c1 */
[----:B---3--:R-:W-:Y:S01]  /*c040*/  FADD.FTZ R179, R176, R161 ;  /* 0x000000a1b0b37221 */ /* 0x008fe20000010000 */
[----:B------:R-:W-:Y:S01]  /*c050*/  FSEL R161, R7, RZ, P0 ;  /* 0x000000ff07a17208 */ /* 0x000fe20000000000 */
[--C-:B------:R-:W-:Y:S01]  /*c060*/  FFMA.FTZ R195, R155, UR10, -R193.reuse ;  /* 0x0000000a9bc37c23 */ /* 0x100fe200080108c1 */
[----:B------:R-:W-:Y:S01]  /*c070*/  FFMA.FTZ R20, R20, UR10, -R193 ;  /* 0x0000000a14147c23 */ /* 0x000fe200080108c1 */
[----:B-1----:R-:W-:Y:S01]  /*c080*/  FADD.FTZ R194, R180, R179 ;  /* 0x000000b3b4c27221 */ /* 0x002fe20000010000 */
[--C-:B------:R-:W-:Y:S01]  /*c090*/  FFMA.FTZ R179, R152, UR10, -R193.reuse ;  /* 0x0000000a98b37c23 */ /* 0x100fe200080108c1 */
[----:B------:R-:W-:Y:S01]  /*c0a0*/  MUFU.EX2 R173, R172 ;  /* 0x000000ac00ad7308 */ /* 0x000fe20000000800 */
[----:B------:R-:W-:Y:S01]  /*c0b0*/  FADD.FTZ R4, -R161, R12 ;  /* 0x0000000ca1047221 */ /* 0x000fe20000010100 */
[----:B0-----:R-:W-:Y:S01]  /*c0c0*/  FADD.FTZ R194, R175, R194 ;  /* 0x000000c2afc27221 */ /* 0x001fe20000010000 */
[--C-:B------:R-:W-:Y:S01]  /*c0d0*/  FFMA.FTZ R197, R157, UR10, -R193.reuse ;  /* 0x0000000a9dc57c23 */ /* 0x100fe200080108c1 */
[--C-:B------:R-:W-:Y:S01]  /*c0e0*/  FFMA.FTZ R153, R153, UR10, -R193.reuse ;  /* 0x0000000a99997c23 */ /* 0x100fe200080108c1 */
[----:B------:R-:W-:Y:S01]  /*c0f0*/  FMUL.FTZ R4, R4, UR10 ;  /* 0x0000000a04047c20 */ /* 0x000fe20008410000 */
[--C-:B------:R-:W-:Y:S01]  /*c100*/  FFMA.FTZ R199, R159, UR10, -R193.reuse ;  /* 0x0000000a9fc77c23 */ /* 0x100fe200080108c1 */
[--C-:B------:R-:W-:Y:S01]  /*c110*/  FFMA.FTZ R196, R156, UR10, -R193.reuse ;  /* 0x0000000a9cc47c23 */ /* 0x100fe200080108c1 */
[----:B------:R0:W-:Y:S01]  /*c120*/  MUFU.EX2 R172, R164 ;  /* 0x000000a400ac7308 */ /* 0x0001e20000000800 */
[--C-:B------:R-:W-:Y:S01]  /*c130*/  FFMA.FTZ R198, R158, UR10, -R193.reuse ;  /* 0x0000000a9ec67c23 */ /* 0x100fe200080108c1 */
[--C-:B------:R-:W-:Y:S01]  /*c140*/  FFMA.FTZ R200, R160, UR10, -R193.reuse ;  /* 0x0000000aa0c87c23 */ /* 0x100fe200080108c1 */
[--C-:B------:R-:W-:Y:S01]  /*c150*/  FFMA.FTZ R202, R163, UR10, -R193.reuse ;  /* 0x0000000aa3ca7c23 */ /* 0x100fe200080108c1 */
[--C-:B------:R-:W-:Y:S01]  /*c160*/  FFMA.FTZ R201, R162, UR10, -R193.reuse ;  /* 0x0000000aa2c97c23 */ /* 0x100fe200080108c1 */
[----:B------:R-:W-:Y:S01]  /*c170*/  FFMA.FTZ R203, R166, UR10, -R193 ;  /* 0x0000000aa6cb7c23 */ /* 0x000fe200080108c1 */
[-C--:B------:R-:W-:Y:S01]  /*c180*/  FMUL.FTZ R65, R65, R10.reuse ;  /* 0x0000000a41417220 */ /* 0x080fe20000410000 */
[----:B------:R-:W-:Y:S01]  /*c190*/  FMUL.FTZ R68, R68, R10 ;  /* 0x0000000a44447220 */ /* 0x000fe20000410000 */
[----:B------:R-:W1:Y:S01]  /*c1a0*/  MUFU.EX2 R171, R171 ;  /* 0x000000ab00ab7308 */ /* 0x000e620000000800 */
[----:B0-----:R-:W-:-:S02]  /*c1b0*/  IMAD.U32 R164, RZ, RZ, UR22 ;  /* 0x00000016ffa47e24 */ /* 0x001fc4000f8e00ff */
[-C--:B------:R-:W-:Y:S01]  /*c1c0*/  FMUL.FTZ R69, R69, R10.reuse ;  /* 0x0000000a45457220 */ /* 0x080fe20000410000 */
[-C--:B------:R-:W-:Y:S01]  /*c1d0*/  FMUL.FTZ R72, R72, R10.reuse ;  /* 0x0000000a48487220 */ /* 0x080fe20000410000 */
[-C--:B------:R-:W-:Y:S01]  /*c1e0*/  FMUL.FTZ R73, R73, R10.reuse ;  /* 0x0000000a49497220 */ /* 0x080fe20000410000 */
[----:B------:R-:W-:Y:S02]  /*c1f0*/  @!P1 IMAD R164, R164, 0x40, R17 ;  /* 0x00000040a4a49824 */ /* 0x000fe400078e0211 */
[-C--:B------:R-:W-:Y:S01]  /*c200*/  FMUL.FTZ R76, R76, R10.reuse ;  /* 0x0000000a4c4c7220 */ /* 0x080fe20000410000 */
[-C--:B------:R-:W-:Y:S01]  /*c210*/  FMUL.FTZ R77, R77, R10.reuse ;  /* 0x0000000a4d4d7220 */ /* 0x080fe20000410000 */
[----:B------:R-:W0:Y:S01]  /*c220*/  MUFU.EX2 R182, R182 ;  /* 0x000000b600b67308 */ /* 0x000e220000000800 */
[-C--:B------:R-:W-:Y:S01]  /*c230*/  FMUL.FTZ R80, R80, R10.reuse ;  /* 0x0000000a50507220 */ /* 0x080fe20000410000 */
[----:B------:R-:W-:Y:S01]  /*c240*/  @!P1 LEA R12, R164, UR38, 0x2 ;  /* 0x00000026a40c9c11 */ /* 0x000fe2000f8e10ff */
[--C-:B------:R-:W-:Y:S01]  /*c250*/  FFMA.FTZ R164, R21, UR10, -R193.reuse ;  /* 0x0000000a15a47c23 */ /* 0x100fe200080108c1 */
[----:B--2---:R-:W-:Y:S01]  /*c260*/  FADD.FTZ R21, R169, R194 ;  /* 0x000000c2a9157221 */ /* 0x004fe20000010000 */
[--C-:B------:R-:W-:Y:S01]  /*c270*/  FFMA.FTZ R194, R154, UR10, -R193.reuse ;  /* 0x0000000a9ac27c23 */ /* 0x100fe200080108c1 */
[----:B------:R-:W-:Y:S01]  /*c280*/  FFMA.FTZ R193, R167, UR10, -R193 ;  /* 0x0000000aa7c17c23 */ /* 0x000fe200080108c1 */
[----:B------:R-:W-:Y:S01]  /*c290*/  @!P1 STS [R12+0x28800], R10 ;  /* 0x0288000a0c009388 */ /* 0x000fe20000000800 */
[----:B------:R-:W-:Y:S01]  /*c2a0*/  MUFU.EX2 R170, R170 ;  /* 0x000000aa00aa7308 */ /* 0x000fe20000000800 */
[----:B----4-:R-:W-:Y:S01]  /*c2b0*/  FADD.FTZ R152, R174, R21 ;  /* 0x00000015ae987221 */ /* 0x010fe20000010000 */
[-C--:B------:R-:W-:Y:S01]  /*c2c0*/  FMUL.FTZ R81, R81, R10.reuse ;  /* 0x0000000a51517220 */ /* 0x080fe20000410000 */
[-C--:B------:R-:W-:Y:S01]  /*c2d0*/  FMUL.FTZ R84, R84, R10.reuse ;  /* 0x0000000a54547220 */ /* 0x080fe20000410000 */
[-C--:B------:R-:W-:Y:S01]  /*c2e0*/  FMUL.FTZ R85, R85, R10.reuse ;  /* 0x0000000a55557220 */ /* 0x080fe20000410000 */
[----:B-1----:R-:W-:Y:S01]  /*c2f0*/  FADD.FTZ R155, R171, R152 ;  /* 0x00000098ab9b7221 */ /* 0x002fe20000010000 */
[-C--:B------:R-:W-:Y:S01]  /*c300*/  FMUL.FTZ R88, R88, R10.reuse ;  /* 0x0000000a58587220 */ /* 0x080fe20000410000 */
[-C--:B------:R-:W-:Y:S01]  /*c310*/  FMUL.FTZ R89, R89, R10.reuse ;  /* 0x0000000a59597220 */ /* 0x080fe20000410000 */
[----:B------:R-:W-:Y:S01]  /*c320*/  MUFU.EX2 R165, R165 ;  /* 0x000000a500a57308 */ /* 0x000fe20000000800 */
[----:B0-----:R-:W-:Y:S01]  /*c330*/  FADD.FTZ R157, R182, R155 ;  /* 0x0000009bb69d7221 */ /* 0x001fe20000010000 */
        /* <DEDUP_REMOVED lines=30> */
[----:B------:R2:W3:Y:S01]  /*c520*/  MUFU.EX2 R161, R20 ;  /* 0x0000001400a17308 */ /* 0x0004e20000000800 */
[----:B0-----:R1:W-:Y:S01]  /*c530*/  @!P1 STS [R12+0x28820], R21 ;  /* 0x028820150c009388 */ /* 0x0013e20000000800 */
[-C--:B------:R-:W-:Y:S01]  /*c540*/  FMUL.FTZ R145, R145, R10.reuse ;  /* 0x0000000a91917220 */ /* 0x080fe20000410000 */
[-C--:B------:R-:W-:Y:S01]  /*c550*/  FMUL.FTZ R148, R148, R10.reuse ;  /* 0x0000000a94947220 */ /* 0x080fe20000410000 */
[----:B------:R-:W-:Y:S01]  /*c560*/  FMUL.FTZ R149, R149, R10 ;  /* 0x0000000a95957220 */ /* 0x000fe20000410000 */
[----:B------:R-:W-:Y:S01]  /*c570*/  F2FP.BF16.F32.PACK_AB R152, R178, R181 ;  /* 0x000000b5b298723e */ /* 0x000fe200000010ff */
[----:B------:R-:W-:Y:S01]  /*c580*/  FMUL.FTZ R26, R26, R21 ;  /* 0x000000151a1a7220 */ /* 0x000fe20000410000 */
[----:B------:R-:W-:Y:S01]  /*c590*/  F2FP.BF16.F32.PACK_AB R154, R176, R177 ;  /* 0x000000b1b09a723e */ /* 0x000fe200000010ff */
[----:B------:R0:W4:Y:S01]  /*c5a0*/  MUFU.EX2 R155, R164 ;  /* 0x000000a4009b7308 */ /* 0x0001220000000800 */
[----:B--2---:R-:W-:Y:S01]  /*c5b0*/  FADD.FTZ R20, R170, R157 ;  /* 0x0000009daa147221 */ /* 0x004fe20000010000 */
[----:B------:R-:W-:Y:S01]  /*c5c0*/  F2FP.BF16.F32.PACK_AB R156, R175, R180 ;  /* 0x000000b4af9c723e */ /* 0x000fe200000010ff */
[----:B-1----:R-:W-:Y:S01]  /*c5d0*/  FFMA.FTZ R12, R21, R5, R14 ;  /* 0x00000005150c7223 */ /* 0x002fe2000001000e */
[----:B------:R-:W-:Y:S01]  /*c5e0*/  F2FP.BF16.F32.PACK_AB R158, R174, R169 ;  /* 0x000000a9ae9e723e */ /* 0x000fe200000010ff */
[----:B------:R-:W-:Y:S01]  /*c5f0*/  FADD.FTZ R4, R173, R20 ;  /* 0x00000014ad047221 */ /* 0x000fe20000010000 */
[----:B------:R-:W-:Y:S01]  /*c600*/  F2FP.BF16.F32.PACK_AB R160, R182, R171 ;  /* 0x000000abb6a0723e */ /* 0x000fe200000010ff */
[----:B------:R-:W-:Y:S01]  /*c610*/  FMUL.FTZ R27, R27, R21 ;  /* 0x000000151b1b7220 */ /* 0x000fe20000410000 */
[----:B------:R-:W1:Y:S01]  /*c620*/  MUFU.EX2 R20, R179 ;  /* 0x000000b300147308 */ /* 0x000e620000000800 */
[----:B------:R-:W-:Y:S01]  /*c630*/  FADD.FTZ R157, R165, R4 ;  /* 0x00000004a59d7221 */ /* 0x000fe20000010000 */
[----:B---3--:R-:W-:Y:S01]  /*c640*/  FADD.FTZ R12, R161, R12 ;  /* 0x0000000ca10c7221 */ /* 0x008fe20000010000 */
[----:B0-----:R-:W-:Y:S01]  /*c650*/  F2FP.BF16.F32.PACK_AB R164, R168, R165 ;  /* 0x000000a5a8a4723e */ /* 0x001fe200000010ff */
[-C--:B------:R-:W-:Y:S01]  /*c660*/  FMUL.FTZ R30, R30, R21.reuse ;  /* 0x000000151e1e7220 */ /* 0x080fe20000410000 */
[----:B------:R-:W-:Y:S01]  /*c670*/  FADD.FTZ R159, R168, R157 ;  /* 0x0000009da89f7221 */ /* 0x000fe20000010000 */
[----:B------:R-:W-:Y:S01]  /*c680*/  F2FP.BF16.F32.PACK_AB R162, R173, R170 ;  /* 0x000000aaada2723e */ /* 0x000fe200000010ff */
[-C--:B------:R-:W-:Y:S01]  /*c690*/  FMUL.FTZ R31, R31, R21.reuse ;  /* 0x000000151f1f7220 */ /* 0x080fe20000410000 */
[----:B------:R0:W2:Y:S01]  /*c6a0*/  MUFU.EX2 R157, R153 ;  /* 0x00000099009d7308 */ /* 0x0000a20000000800 */
[----:B------:R-:W-:Y:S01]  /*c6b0*/  FADD.FTZ R4, R172, R159 ;  /* 0x0000009fac047221 */ /* 0x000fe20000010000 */
[----:B----4-:R-:W-:Y:S01]  /*c6c0*/  FADD.FTZ R5, R155, R12 ;  /* 0x0000000c9b057221 */ /* 0x010fe20000010000 */
[-C--:B------:R-:W-:Y:S01]  /*c6d0*/  FMUL.FTZ R34, R34, R21.reuse ;  /* 0x0000001522227220 */ /* 0x080fe20000410000 */
[-C--:B------:R-:W-:Y:S01]  /*c6e0*/  FMUL.FTZ R35, R35, R21.reuse ;  /* 0x0000001523237220 */ /* 0x080fe20000410000 */
[-C--:B------:R-:W-:Y:S01]  /*c6f0*/  FMUL.FTZ R38, R38, R21.reuse ;  /* 0x0000001526267220 */ /* 0x080fe20000410000 */
[-C--:B------:R-:W-:Y:S01]  /*c700*/  FMUL.FTZ R39, R39, R21.reuse ;  /* 0x0000001527277220 */ /* 0x080fe20000410000 */
[-C--:B------:R-:W-:Y:S01]  /*c710*/  FMUL.FTZ R42, R42, R21.reuse ;  /* 0x000000152a2a7220 */ /* 0x080fe20000410000 */
[----:B------:R-:W3:Y:S01]  /*c720*/  MUFU.EX2 R194, R194 ;  /* 0x000000c200c27308 */ /* 0x000ee20000000800 */
[C---:B-1----:R-:W-:Y:S01]  /*c730*/  FADD.FTZ R12, R20.reuse, R5 ;  /* 0x00000005140c7221 */ /* 0x042fe20000010000 */
[----:B0-----:R-:W-:Y:S01]  /*c740*/  F2FP.BF16.F32.PACK_AB R153, R161, R14 ;  /* 0x0000000ea199723e */ /* 0x001fe200000010ff */
[----:B------:R-:W-:Y:S01]  /*c750*/  FMUL.FTZ R43, R43, R21 ;  /* 0x000000152b2b7220 */ /* 0x000fe20000410000 */
[----:B------:R-:W-:Y:S01]  /*c760*/  F2FP.BF16.F32.PACK_AB R155, R20, R155 ;  /* 0x0000009b149b723e */ /* 0x000fe200000010ff */
[----:B------:R-:W-:Y:S01]  /*c770*/  BAR.SYNC.DEFER_BLOCKING 0xf, 0x100 ;  /* 0x03c4000000007b1d */ /* 0x000fe20000010000 */
[-C--:B------:R-:W-:Y:S01]  /*c780*/  FMUL.FTZ R46, R46, R21.reuse ;  /* 0x000000152e2e7220 */ /* 0x080fe20000410000 */
[-C--:B------:R-:W-:Y:S01]  /*c790*/  FMUL.FTZ R47, R47, R21.reuse ;  /* 0x000000152f2f7220 */ /* 0x080fe20000410000 */
[-C--:B------:R-:W-:Y:S01]  /*c7a0*/  FMUL.FTZ R50, R50, R21.reuse ;  /* 0x0000001532327220 */ /* 0x080fe20000410000 */
[----:B--2---:R-:W-:Y:S01]  /*c7b0*/  FADD.FTZ R5, R157, R12 ;  /* 0x0000000c9d057221 */ /* 0x004fe20000010000 */
[-C--:B------:R-:W-:Y:S01]  /*c7c0*/  FMUL.FTZ R51, R51, R21.reuse ;  /* 0x0000001533337220 */ /* 0x080fe20000410000 */
[----:B------:R-:W0:Y:S01]  /*c7d0*/  MUFU.EX2 R159, R195 ;  /* 0x000000c3009f7308 */ /* 0x000e220000000800 */
[-C--:B------:R-:W-:Y:S01]  /*c7e0*/  FMUL.FTZ R54, R54, R21.reuse ;  /* 0x0000001536367220 */ /* 0x080fe20000410000 */
[-C--:B------:R-:W-:Y:S01]  /*c7f0*/  FMUL.FTZ R55, R55, R21.reuse ;  /* 0x0000001537377220 */ /* 0x080fe20000410000 */
[-C--:B------:R-:W-:Y:S01]  /*c800*/  FMUL.FTZ R58, R58, R21.reuse ;  /* 0x000000153a3a7220 */ /* 0x080fe20000410000 */
[-C--:B------:R-:W-:Y:S01]  /*c810*/  FMUL.FTZ R59, R59, R21.reuse ;  /* 0x000000153b3b7220 */ /* 0x080fe20000410000 */
[----:B------:R-:W-:Y:S01]  /*c820*/  FMUL.FTZ R62, R62, R21 ;  /* 0x000000153e3e7220 */ /* 0x000fe20000410000 */
[C---:B---3--:R-:W-:Y:S01]  /*c830*/  FADD.FTZ R12, R194.reuse, R5 ;  /* 0x00000005c20c7221 */ /* 0x048fe20000010000 */
        /* <DEDUP_REMOVED lines=15> */
[-C--:B------:R-:W-:Y:S01]  /*c930*/  FMUL.FTZ R83, R83, R21.reuse ;  /* 0x0000001553537220 */ /* 0x080fe20000410000 */
[----:B------:R-:W-:Y:S01]  /*c940*/  FMUL.FTZ R86, R86, R21 ;  /* 0x0000001556567220 */ /* 0x000fe20000410000 */
[----:B------:R-:W3:Y:S01]  /*c950*/  MUFU.EX2 R198, R198 ;  /* 0x000000c600c67308 */ /* 0x000ee20000000800 */
        /* <DEDUP_REMOVED lines=34> */
[-C--:B------:R-:W-:Y:S01]  /*cb80*/  FMUL.FTZ R130, R130, R21.reuse ;  /* 0x0000001582827220 */ /* 0x080fe20000410000 */
[-C--:B------:R-:W-:Y:S01]  /*cb90*/  FMUL.FTZ R131, R131, R21.reuse ;  /* 0x0000001583837220 */ /* 0x080fe20000410000 */
[-C--:B------:R-:W-:Y:S01]  /*cba0*/  FMUL.FTZ R134, R134, R21.reuse ;  /* 0x0000001586867220 */ /* 0x080fe20000410000 */
[-C--:B------:R-:W-:Y:S01]  /*cbb0*/  FMUL.FTZ R135, R135, R21.reuse ;  /* 0x0000001587877220 */ /* 0x080fe20000410000 */
[----:B------:R0:W-:Y:S01]  /*cbc0*/  STSM.16.M88.4 [R184], R160 ;  /* 0x000000a0b8007844 */ /* 0x0001e20000000200 */
        /* <DEDUP_REMOVED lines=12> */
[----:B------:R-:W-:-:S04]  /*cc90*/  FMUL.FTZ R151, R151, R21 ;  /* 0x0000001597977220 */ /* 0x000fc80000410000 */
[----:B------:R-:W1:Y:S01]  /*cca0*/  MUFU.EX2 R12, R193 ;  /* 0x000000c1000c7308 */ /* 0x000e620000000800 */
[----:B--2---:R-:W-:Y:S01]  /*ccb0*/  FADD.FTZ R5, R167, R10 ;  /* 0x0000000aa7057221 */ /* 0x004fe20000010000 */
[C---:B---3--:R-:W-:Y:S01]  /*ccc0*/  F2FP.BF16.F32.PACK_AB R166, R183.reuse, R172 ;  /* 0x000000acb7a6723e */ /* 0x048fe200000010ff */
[----:B------:R-:W-:Y:S01]  /*ccd0*/  FADD.FTZ R4, R183, R4 ;  /* 0x00000004b7047221 */ /* 0x000fe20000010000 */
[C---:B-1----:R-:W-:Y:S01]  /*cce0*/  F2FP.BF16.F32.PACK_AB R167, R12.reuse, R167 ;  /* 0x000000a70ca7723e */ /* 0x042fe200000010ff */
[----:B------:R-:W-:-:S04]  /*ccf0*/  FADD.FTZ R5, R12, R5 ;  /* 0x000000050c057221 */ /* 0x000fc80000010000 */
[----:B------:R0:W-:Y:S01]  /*cd00*/  STSM.16.M88.4 [R23], R164 ;  /* 0x000000a417007844 */ /* 0x0001e20000000200 */
[----:B------:R-:W-:Y:S05]  /*cd10*/  @!P4 BRA `(.L_x_1769) ;  /* 0x000000000004c947 */ /* 0x000fea0003800000 */
[----:B------:R-:W-:Y:S01]  /*cd20*/  BPT.TRAP 0x1 ;  /* 0x000000040000795c */ /* 0x000fe20000300000 */
.L_x_1769:
[----:B------:R1:W2:Y:S01]  /*cd30*/  SYNCS.PHASECHK.TRANS64.TRYWAIT P0, [UR26+0x28c50], R8 ;  /* 0x028c5008ff0075a7 */ /* 0x0002a2000800015a */
[----:B------:R-:W-:Y:S05]  /*cd40*/  @!P4 BRA `(.L_x_1770) ;  /* 0x000000000004c947 */ /* 0x000fea0003800000 */
[----:B------:R-:W-:Y:S01]  /*cd50*/  BPT.TRAP 0x1 ;  /* 0x000000040000795c */ /* 0x000fe20000300000 */
.L_x_1770:
[----:B--2---:R-:W-:Y:S05]  /*cd60*/  @P0 BRA `(.L_x_1771) ;  /* 0x0000000000080947 */ /* 0x004fea0003800000 */
[----:B------:R-:W2:Y:S02]  /*cd70*/  SYNCS.PHASECHK.TRANS64.TRYWAIT P0, [UR26+0x28c50], R8 ;  /* 0x028c5008ff0075a7 */ /* 0x000ea4000800015a */
[----:B--2---:R-:W-:Y:S05]  /*cd80*/  @!P0 BRA `(.L_x_1772) ;  /* 0x0000008c00788947 */ /* 0x004fea0003800000 */
.L_x_1771:
[----:B------:R-:W-:Y:S01]  /*cd90*/  ULEA UR11, UR37, UR45, 0xc ;  /* 0x0000002d250b7291 */ /* 0x000fe2000f8e603f */
[----:B------:R-:W-:Y:S01]  /*cda0*/  WARPGROUP.ARRIVE ;  /* 0x00000000000079c5 */ /* 0x000fe20000000000 */
[----:B------:R-:W-:Y:S01]  /*cdb0*/  UMOV UR7, 0x40000040 ;  /* 0x4000004000077882 */ /* 0x000fe20000000000 */
[----:B------:R-:W-:Y:S01]  /*cdc0*/  ISETP.LT.AND P0, PT, R186, UR50, PT ;  /* 0x00000032ba007c0c */ /* 0x000fe2000bf01270 */
[----:B--2---:R-:W-:Y:S01]  /*cdd0*/  @!P5 VIADD R15, R15, 0x28c60 ;  /* 0x00028c600f0fd836 */ /* 0x004fe20000000000 */
        /* <DEDUP_REMOVED lines=36> */
.L_x_1756:
[----:B------:R-:W5:Y:S01]  /*d020*/  SHFL.BFLY PT, R3, R4, 0x2, 0x1f ;  /* 0x0c401f0004037f89 */ /* 0x000f6200000e0000 */
[----:B------:R-:W-:Y:S01]  /*d030*/  IADD3 R11, -R18, RZ, RZ ;  /* 0x000000ff120b7210 */ /* 0x000fe20007ffe1ff */
[----:B------:R-:W-:Y:S02]  /*d040*/  IMAD.MOV.U32 R10, RZ, RZ, RZ ;  /* 0x000000ffff0a7224 */ /* 0x000fe400078e00ff */
[----:B-1----:R-:W1:Y:S01]  /*d050*/  SHFL.BFLY PT, R8, R5, 0x2, 0x1f ;  /* 0x0c401f0005087f89 */ /* 0x002e6200000e0000 */
[----:B------:R-:W-:Y:S08]  /*d060*/  BAR.ARV 0x8, 0xa0 ;  /* 0x0202800000007b1d */ /* 0x000ff00000002000 */
[----:B------:R-:W-:Y:S01]  /*d070*/  BAR.SYNC.DEFER_BLOCKING 0xf, 0x100 ;  /* 0x03c4000000007b1d */ /* 0x000fe20000010000 */
[----:B------:R-:W-:Y:S01]  /*d080*/  ISETP.NE.AND P0, PT, R16, R11, PT ;  /* 0x0000000b1000720c */ /* 0x000fe20003f05270 */
[----:B----4-:R-:W-:-:S02]  /*d090*/  IMAD.U32 R15, RZ, RZ, UR10 ;  /* 0x0000000aff0f7e24 */ /* 0x010fc4000f8e00ff */
[----:B------:R-:W-:Y:S02]  /*d0a0*/  VIADD R187, R187, 0x1 ;  /* 0x00000001bbbb7836 */ /* 0x000fe40000000000 */
[----:B-----5:R-:W-:Y:S01]  /*d0b0*/  FADD.FTZ R3, R3, R4 ;  /* 0x0000000403037221 */ /* 0x020fe20000010000 */
[----:B------:R-:W-:Y:S02]  /*d0c0*/  IMAD.MOV.U32 R4, RZ, RZ, RZ ;  /* 0x000000ffff047224 */ /* 0x000fe400078e00ff */
[----:B-1----:R-:W-:Y:S02]  /*d0d0*/  FADD.FTZ R8, R8, R5 ;  /* 0x0000000508087221 */ /* 0x002fe40000010000 */
[----:B------:R-:W1:Y:S01]  /*d0e0*/  SHFL.BFLY PT, R0, R3, 0x1, 0x1f ;  /* 0x0c201f0003007f89 */ /* 0x000e6200000e0000 */
[----:B------:R-:W-:-:S03]  /*d0f0*/  IMAD.U32 R5, RZ, RZ, UR10 ;  /* 0x0000000aff057e24 */ /* 0x000fc6000f8e00ff */
[----:B------:R-:W4:Y:S01]  /*d100*/  SHFL.BFLY PT, R9, R8, 0x1, 0x1f ;  /* 0x0c201f0008097f89 */ /* 0x000f2200000e0000 */
[----:B-1----:R-:W-:Y:S01]  /*d110*/  FADD.FTZ R12, R3, R0 ;  /* 0x00000000030c7221 */ /* 0x002fe20000010000 */
[----:B------:R-:W-:Y:S01]  /*d120*/  IMAD.U32 R0, RZ, RZ, UR37 ;  /* 0x00000025ff007e24 */ /* 0x000fe2000f8e00ff */
[----:B------:R-:W-:Y:S01]  /*d130*/  UIADD3 UR37, UR37, 0x1, URZ ;  /* 0x0000000125257890 */ /* 0x000fe2000fffe03f */
[----:B------:R-:W-:Y:S02]  /*d140*/  IMAD.MOV.U32 R3, RZ, RZ, -0x800000 ;  /* 0xff800000ff037424 */ /* 0x000fe400078e00ff */
[----:B----4-:R-:W-:Y:S01]  /*d150*/  FADD.FTZ R13, R8, R9 ;  /* 0x00000009080d7221 */ /* 0x010fe20000010000 */
[----:B------:R-:W-:Y:S01]  /*d160*/  FSETP.NE.FTZ.AND P1, PT, R12, RZ, PT ;  /* 0x000000ff0c00720b */ /* 0x000fe20003f35000 */
[----:B------:R-:W-:Y:S01]  /*d170*/  @!P0 IMAD R0, R0, 0x40, R17 ;  /* 0x0000004000008824 */ /* 0x000fe200078e0211 */
[----:B------:R-:W-:Y:S02]  /*d180*/  UISETP.NE.AND UP0, UPT, UR37, 0x2, UPT ;  /* 0x000000022500788c */ /* 0x000fe4000bf05270 */
[----:B------:R-:W-:-:S02]  /*d190*/  FSETP.NE.FTZ.AND P2, PT, R13, RZ, PT ;  /* 0x000000ff0d00720b */ /* 0x000fc40003f55000 */
[----:B------:R-:W-:Y:S01]  /*d1a0*/  @!P0 LEA R11, R0, UR38, 0x2 ;  /* 0x00000026000b8c11 */ /* 0x000fe2000f8e10ff */
[----:B------:R-:W-:Y:S01]  /*d1b0*/  USEL UR4, URZ, 0x1, UP0 ;  /* 0x000000013f047887 */ /* 0x000fe20008000000 */
[----:B------:R-:W-:Y:S01]  /*d1c0*/  MOV R0, 0xff800000 ;  /* 0xff80000000007802 */ /* 0x000fe20000000f00 */
[----:B------:R-:W-:-:S04]  /*d1d0*/  USEL UR37, UR37, URZ, UP0 ;  /* 0x0000003f25257287 */ /* 0x000fc80008000000 */
[----:B------:R-:W1:Y:S01]  /*d1e0*/  @P1 MUFU.RCP R10, R12 ;  /* 0x0000000c000a1308 */ /* 0x000e620000001000 */
[----:B------:R-:W-:Y:S01]  /*d1f0*/  @P1 FMUL.FTZ R5, R5, 0.69314718246459960938 ;  /* 0x3f31721805051820 */ /* 0x000fe20000410000 */
[----:B------:R-:W-:Y:S02]  /*d200*/  LOP3.LUT R2, R2, UR4, RZ, 0x3c, !PT ;  /* 0x0000000402027c12 */ /* 0x000fe4000f8e3cff */
[----:B------:R-:W-:-:S04]  /*d210*/  @P2 FMUL.FTZ R15, R15, 0.69314718246459960938 ;  /* 0x3f3172180f0f2820 */ /* 0x000fc80000410000 */
[----:B------:R-:W4:Y:S08]  /*d220*/  @P2 MUFU.RCP R4, R13 ;  /* 0x0000000d00042308 */ /* 0x000f300000001000 */
[----:B------:R-:W5:Y:S01]  /*d230*/  @P1 MUFU.LG2 R9, R12 ;  /* 0x0000000c00091308 */ /* 0x000f620000000c00 */
[----:B-1----:R-:W-:Y:S01]  /*d240*/  @!P0 STS [R11+0x28800], R10 ;  /* 0x0288000a0b008388 */ /* 0x002fe20000000800 */
[-C--:B------:R-:W-:Y:S01]  /*d250*/  FMUL.FTZ R169, R24, R10.reuse ;  /* 0x0000000a18a97220 */ /* 0x080fe20000410000 */
[-C--:B0--3--:R-:W-:Y:S01]  /*d260*/  FMUL.FTZ R165, R25, R10.reuse ;  /* 0x0000000a19a57220 */ /* 0x089fe20000410000 */
[-C--:B------:R-:W-:Y:S01]  /*d270*/  FMUL.FTZ R167, R28, R10.reuse ;  /* 0x0000000a1ca77220 */ /* 0x080fe20000410000 */
[-C--:B------:R-:W-:Y:S01]  /*d280*/  FMUL.FTZ R8, R29, R10.reuse ;  /* 0x0000000a1d087220 */ /* 0x080fe20000410000 */
[-C--:B------:R-:W-:Y:S01]  /*d290*/  FMUL.FTZ R159, R32, R10.reuse ;  /* 0x0000000a209f7220 */ /* 0x080fe20000410000 */
[-C--:B------:R-:W-:Y:S01]  /*d2a0*/  FMUL.FTZ R33, R33, R10.reuse ;  /* 0x0000000a21217220 */ /* 0x080fe20000410000 */
[-C--:B------:R-:W-:Y:S01]  /*d2b0*/  FMUL.FTZ R36, R36, R10.reuse ;  /* 0x0000000a24247220 */ /* 0x080fe20000410000 */
[----:B----4-:R0:W-:Y:S01]  /*d2c0*/  @!P0 STS [R11+0x28820], R4 ;  /* 0x028820040b008388 */ /* 0x0101e20000000800 */
        /* <DEDUP_REMOVED lines=9> */
[----:B0-----:R-:W0:Y:S01]  /*d360*/  @P2 MUFU.LG2 R11, R13 ;  /* 0x0000000d000b2308 */ /* 0x001e220000000c00 */
        /* <DEDUP_REMOVED lines=48> */
[----:B-----5:R-:W-:Y:S01]  /*d670*/  @P1 FMUL.FTZ R10, R9, 0.69314718246459960938 ;  /* 0x3f317218090a1820 */ /* 0x020fe20000410000 */
[----:B0-----:R-:W-:Y:S01]  /*d680*/  @P2 FMUL.FTZ R12, R11, 0.69314718246459960938 ;  /* 0x3f3172180b0c2820 */ /* 0x001fe20000410000 */
        /* <DEDUP_REMOVED lines=68> */
.L_x_1689:
[----:B------:R-:W0:Y:S08]  /*dad0*/  S2UR UR4, SR_CgaCtaId ;  /* 0x00000000000479c3 */ /* 0x000e300000008800 */
[----:B------:R-:W-:Y:S06]  /*dae0*/  BAR.SYNC.DEFER_BLOCKING 0x5, 0x120 ;  /* 0x0144800000007b1d */ /* 0x000fec0000010000 */
[----:B------:R-:W-:Y:S01]  /*daf0*/  UMOV UR38, 0x400 ;  /* 0x0000040000267882 */ /* 0x000fe20000000000 */
[----:B------:R-:W-:Y:S01]  /*db00*/  BSSY B0, `(.L_x_1774) ;  /* 0x0000290000007945 */ /* 0x000fe20003800000 */
[----:B0-----:R-:W-:-:S09]  /*db10*/  ULEA UR38, UR4, UR38, 0x18 ;  /* 0x0000002604267291 */ /* 0x001fd2000f8ec03f */
[----:B------:R-:W0:Y:S02]  /*db20*/  LDS.128 R4, [UR38+0x28cd0] ;  /* 0x028cd026ff047984 */ /* 0x000e240008000c00 */
[----:B0-----:R-:W-:Y:S02]  /*db30*/  R2UR UR47, R5 ;  /* 0x00000000052f72ca */ /* 0x001fe400000e0000 */
[----:B------:R-:W-:Y:S02]  /*db40*/  R2UR UR6, R6 ;  /* 0x00000000060672ca */ /* 0x000fe400000e0000 */
[----:B------:R-:W-:Y:S01]  /*db50*/  R2UR UR5, R7 ;  /* 0x00000000070572ca */ /* 0x000fe200000e0000 */
[----:B------:R-:W-:Y:S06]  /*db60*/  BAR.ARV 0x4, 0x120 ;  /* 0x0104800000007b1d */ /* 0x000fec0000002000 */
[----:B------:R-:W-:Y:S08]  /*db70*/  @P0 BRA `(.L_x_1775) ;  /* 0x0000001c00580947 */ /* 0x000ff00003800000 */
[----:B------:R-:W0:Y:S08]  /*db80*/  S2UR UR4, SR_SWINHI ;  /* 0x00000000000479c3 */ /* 0x000e300000002f00 */
[----:B------:R-:W-:Y:S01]  /*db90*/  BAR.SYNC.DEFER_BLOCKING 0x1, 0x100 ;  /* 0x0044000000007b1d */ /* 0x000fe20000010000 */
[----:B------:R-:W-:Y:S02]  /*dba0*/  F2FP.BF16.F32.PACK_AB R40, R41, R40 ;  /* 0x000000282928723e */ /* 0x000fe400000010ff */
[----:B------:R-:W-:-:S02]  /*dbb0*/  F2FP.BF16.F32.PACK_AB R41, R43, R42 ;  /* 0x0000002a2b29723e */ /* 0x000fc400000010ff */
[----:B------:R-:W-:Y:S01]  /*dbc0*/  F2FP.BF16.F32.PACK_AB R48, R49, R48 ;  /* 0x000000303130723e */ /* 0x000fe200000010ff */
[----:B------:R-:W-:Y:S01]  /*dbd0*/  ULDC.64 UR10, c[0x0][0xbe0] ;  /* 0x0002f800000a7ab9 */ /* 0x000fe20000000a00 */
[----:B------:R-:W-:Y:S01]  /*dbe0*/  F2FP.BF16.F32.PACK_AB R42, R45, R44 ;  /* 0x0000002c2d2a723e */ /* 0x000fe200000010ff */
[----:B------:R-:W-:Y:S01]  /*dbf0*/  UISETP.NE.U32.AND UP1, UPT, UR10, URZ, UPT ;  /* 0x0000003f0a00728c */ /* 0x000fe2000bf25070 */
[----:B------:R-:W-:Y:S02]  /*dc00*/  F2FP.BF16.F32.PACK_AB R43, R47, R46 ;  /* 0x0000002e2f2b723e */ /* 0x000fe400000010ff */
[----:B------:R-:W-:Y:S01]  /*dc10*/  F2FP.BF16.F32.PACK_AB R49, R51, R50 ;  /* 0x000000323331723e */ /* 0x000fe200000010ff */
[----:B------:R-:W-:Y:S01]  /*dc20*/  UISETP.NE.AND.EX UP1, UPT, UR11, URZ, UPT, UP1 ;  /* 0x0000003f0b00728c */ /* 0x000fe2000bf25310 */
[----:B------:R-:W-:Y:S02]  /*dc30*/  F2FP.BF16.F32.PACK_AB R56, R57, R56 ;  /* 0x000000383938723e */ /* 0x000fe400000010ff */
[----:B------:R-:W-:Y:S01]  /*dc40*/  F2FP.BF16.F32.PACK_AB R50, R53, R52 ;  /* 0x000000343532723e */ /* 0x000fe200000010ff */
[----:B------:R-:W-:Y:S01]  /*dc50*/  ULDC.64 UR10, c[0x0][0xbd8] ;  /* 0x0002f600000a7ab9 */ /* 0x000fe20000000a00 */
[----:B------:R-:W-:Y:S01]  /*dc60*/  F2FP.BF16.F32.PACK_AB R51, R55, R54 ;  /* 0x000000363733723e */ /* 0x000fe200000010ff */
[----:B------:R-:W-:Y:S01]  /*dc70*/  UIMAD.WIDE UR10, UR43, 0x4, UR10 ;  /* 0x000000042b0a78a5 */ /* 0x000fe2000f8e020a */
[----:B------:R-:W-:-:S02]  /*dc80*/  F2FP.BF16.F32.PACK_AB R57, R59, R58 ;  /* 0x0000003a3b39723e */ /* 0x000fc400000010ff */
[----:B------:R-:W-:Y:S01]  /*dc90*/  F2FP.BF16.F32.PACK_AB R64, R65, R64 ;  /* 0x000000404140723e */ /* 0x000fe200000010ff */
[----:B------:R-:W-:Y:S01]  /*dca0*/  UMOV UR8, UR38 ;  /* 0x0000002600087c82 */ /* 0x000fe20008000000 */
[----:B0-----:R-:W-:Y:S01]  /*dcb0*/  UMOV UR9, UR4 ;  /* 0x0000000400097c82 */ /* 0x001fe20008000000 */
[----:B------:R-:W-:Y:S01]  /*dcc0*/  F2FP.BF16.F32.PACK_AB R58, R61, R60 ;  /* 0x0000003c3d3a723e */ /* 0x000fe200000010ff */
[----:B------:R-:W-:Y:S01]  /*dcd0*/  IMAD.U32 R134, RZ, RZ, UR8 ;  /* 0x00000008ff867e24 */ /* 0x000fe2000f8e00ff */
[----:B------:R-:W-:Y:S01]  /*dce0*/  F2FP.BF16.F32.PACK_AB R59, R63, R62 ;  /* 0x0000003e3f3b723e */ /* 0x000fe200000010ff */
[----:B------:R-:W-:Y:S01]  /*dcf0*/  IMAD.U32 R135, RZ, RZ, UR9 ;  /* 0x00000009ff877e24 */ /* 0x000fe2000f8e00ff */
[----:B------:R-:W-:Y:S01]  /*dd00*/  F2FP.BF16.F32.PACK_AB R65, R67, R66 ;  /* 0x000000424341723e */ /* 0x000fe200000010ff */
[----:B------:R-:W-:Y:S01]  /*dd10*/  ULDC.64 UR8, c[0x0][0xbd8] ;  /* 0x0002f60000087ab9 */ /* 0x000fe20000000a00 */
[----:B------:R-:W-:Y:S01]  /*dd20*/  F2FP.BF16.F32.PACK_AB R72, R73, R72 ;  /* 0x000000484948723e */ /* 0x000fe200000010ff */
[----:B------:R-:W-:Y:S01]  /*dd30*/  IMAD.WIDE R4, R191, 0x2, R134 ;  /* 0x00000002bf047825 */ /* 0x000fe200078e0286 */
[----:B------:R-:W-:Y:S01]  /*dd40*/  F2FP.BF16.F32.PACK_AB R66, R69, R68 ;  /* 0x000000444542723e */ /* 0x000fe200000010ff */
[----:B------:R-:W-:Y:S01]  /*dd50*/  UISETP.NE.U32.AND UP0, UPT, UR8, URZ, UPT ;  /* 0x0000003f0800728c */ /* 0x000fe2000bf05070 */
[----:B------:R-:W-:-:S02]  /*dd60*/  F2FP.BF16.F32.PACK_AB R67, R71, R70 ;  /* 0x000000464743723e */ /* 0x000fc400000010ff */
[C---:B------:R-:W-:Y:S01]  /*dd70*/  IADD3 R173, P1, R4.reuse, 0x20, RZ ;  /* 0x0000002004ad7810 */ /* 0x040fe20007f3e0ff */
[----:B------:R-:W-:Y:S01]  /*dd80*/  UISETP.NE.AND.EX UP0, UPT, UR9, URZ, UPT, UP0 ;  /* 0x0000003f0900728c */ /* 0x000fe2000bf05300 */
[C---:B------:R-:W-:Y:S02]  /*dd90*/  LOP3.LUT R7, R4.reuse, 0x380, RZ, 0xc0, !PT ;  /* 0x0000038004077812 */ /* 0x040fe400078ec0ff */
[-C--:B------:R-:W-:Y:S01]  /*dda0*/  IADD3.X R11, RZ, R5.reuse, RZ, P1, !PT ;  /* 0x00000005ff0b7210 */ /* 0x080fe20000ffe4ff */
[----:B------:R-:W-:Y:S01]  /*ddb0*/  @UP1 ULDC.64 UR8, c[0x0][0xbe0] ;  /* 0x0002f80000081ab9 */ /* 0x000fe20000000a00 */
[C---:B------:R-:W-:Y:S01]  /*ddc0*/  IADD3 R12, P0, R4.reuse, 0x40, RZ ;  /* 0x00000040040c7810 */ /* 0x040fe20007f1e0ff */
[----:B------:R-:W-:Y:S01]  /*ddd0*/  @UP1 UIMAD.WIDE UR8, UR43, 0x4, UR8 ;  /* 0x000000042b0818a5 */ /* 0x000fe2000f8e0208 */
        /* <DEDUP_REMOVED lines=14> */
[C---:B------:R-:W-:Y:S02]  /*dec0*/  IADD3 R193, P0, R4.reuse, 0x4020, RZ ;  /* 0x0000402004c17810 */ /* 0x040fe40007f1e0ff */
        /* <DEDUP_REMOVED lines=10> */
[----:B------:R-:W-:Y:S01]  /*df70*/  LOP3.LUT R4, R7, R4, RZ, 0x3c, !PT ;  /* 0x0000000407047212 */ /* 0x000fe200078e3cff */
[--C-:B------:R-:W-:Y:S01]  /*df80*/  IMAD.X R119, RZ, RZ, R5.reuse, P2 ;  /* 0x000000ffff777224 */ /* 0x100fe200010e0605 */
[----:B------:R-:W-:Y:S01]  /*df90*/  LOP3.LUT R7, R12, 0x380, RZ, 0xc0, !PT ;  /* 0x000003800c077812 */ /* 0x000fe200078ec0ff */
[----:B------:R-:W-:Y:S01]  /*dfa0*/  IMAD.X R9, RZ, RZ, R5, P1 ;  /* 0x000000ffff097224 */ /* 0x000fe200008e0605 */
[----:B------:R-:W-:Y:S02]  /*dfb0*/  LOP3.LUT R6, R173, 0x380, RZ, 0xc0, !PT ;  /* 0x00000380ad067812 */ /* 0x000fe400078ec0ff */
[----:B------:R-:W-:Y:S02]  /*dfc0*/  SHF.R.U64 R7, R7, 0x3, RZ ;  /* 0x0000000307077819 */ /* 0x000fe400000012ff */
[----:B------:R-:W-:Y:S02]  /*dfd0*/  SHF.R.U64 R6, R6, 0x3, RZ ;  /* 0x0000000306067819 */ /* 0x000fe400000012ff */
[----:B------:R-:W-:-:S02]  /*dfe0*/  LOP3.LUT R12, R7, R12, RZ, 0x3c, !PT ;  /* 0x0000000c070c7212 */ /* 0x000fc400078e3cff */
[----:B------:R-:W-:Y:S02]  /*dff0*/  LOP3.LUT R7, R28, 0x380, RZ, 0xc0, !PT ;  /* 0x000003801c077812 */ /* 0x000fe400078ec0ff */
[----:B------:R-:W-:Y:S02]  /*e000*/  LOP3.LUT R10, R6, R173, RZ, 0x3c, !PT ;  /* 0x000000ad060a7212 */ /* 0x000fe400078e3cff */
        /* <DEDUP_REMOVED lines=10> */
[-C--:B------:R-:W-:Y:S02]  /*e0b0*/  IADD3.X R115, RZ, R5.reuse, RZ, P5, !PT ;  /* 0x00000005ff737210 */ /* 0x080fe40002ffe4ff */
[----:B------:R-:W-:Y:S02]  /*e0c0*/  MOV R173, R4 ;  /* 0x0000000400ad7202 */ /* 0x000fe40000000f00 */
[----:B------:R-:W-:Y:S02]  /*e0d0*/  LOP3.LUT R7, R199, 0x380, RZ, 0xc0, !PT ;  /* 0x00000380c7077812 */ /* 0x000fe400078ec0ff */
[----:B------:R-:W-:Y:S02]  /*e0e0*/  LOP3.LUT R14, R175, 0x380, RZ, 0xc0, !PT ;  /* 0x00000380af0e7812 */ /* 0x000fe400078ec0ff */
[----:B------:R-:W-:Y:S02]  /*e0f0*/  F2FP.BF16.F32.PACK_AB R5, R27, R26 ;  /* 0x0000001a1b05723e */ /* 0x000fe400000010ff */
[----:B------:R-:W-:-:S02]  /*e100*/  LOP3.LUT R20, R177, 0x380, RZ, 0xc0, !PT ;  /* 0x00000380b1147812 */ /* 0x000fc400078ec0ff */
[----:B------:R-:W-:Y:S02]  /*e110*/  LOP3.LUT R98, R6, R193, RZ, 0x3c, !PT ;  /* 0x000000c106627212 */ /* 0x000fe400078e3cff */
[----:B------:R-:W-:Y:S02]  /*e120*/  LOP3.LUT R27, R174, 0x380, RZ, 0xc0, !PT ;  /* 0x00000380ae1b7812 */ /* 0x000fe400078ec0ff */
[----:B------:R-:W-:Y:S02]  /*e130*/  LOP3.LUT R26, R201, 0x380, RZ, 0xc0, !PT ;  /* 0x00000380c91a7812 */ /* 0x000fe400078ec0ff */
[----:B------:R-:W-:Y:S02]  /*e140*/  F2FP.BF16.F32.PACK_AB R6, R8, R167 ;  /* 0x000000a70806723e */ /* 0x000fe400000010ff */
[----:B------:R-:W-:Y:S02]  /*e150*/  SHF.R.U64 R8, R7, 0x3, RZ ;  /* 0x0000000307087819 */ /* 0x000fe400000012ff */
[----:B------:R-:W-:-:S02]  /*e160*/  SHF.R.U64 R14, R14, 0x3, RZ ;  /* 0x000000030e0e7819 */ /* 0x000fc400000012ff */
[----:B------:R-:W-:Y:S02]  /*e170*/  LOP3.LUT R90, R181, 0x380, RZ, 0xc0, !PT ;  /* 0x00000380b55a7812 */ /* 0x000fe400078ec0ff */
[----:B------:R-:W-:Y:S02]  /*e180*/  F2FP.BF16.F32.PACK_AB R4, R165, R169 ;  /* 0x000000a9a504723e */ /* 0x000fe400000010ff */
[----:B------:R-:W-:Y:S02]  /*e190*/  F2FP.BF16.F32.PACK_AB R7, R31, R30 ;  /* 0x0000001e1f07723e */ /* 0x000fe400000010ff */
[----:B------:R-:W-:Y:S02]  /*e1a0*/  SHF.R.U64 R20, R20, 0x3, RZ ;  /* 0x0000000314147819 */ /* 0x000fe400000012ff */
[----:B------:R-:W-:Y:S01]  /*e1b0*/  LOP3.LUT R94, R183, 0x380, RZ, 0xc0, !PT ;  /* 0x00000380b75e7812 */ /* 0x000fe200078ec0ff */
[----:B------:R0:W-:Y:S01]  /*e1c0*/  STSM.16.M88.4 [R173], R4 ;  /* 0x00000004ad007844 */ /* 0x0001e20000000200 */
[----:B------:R-:W-:-:S02]  /*e1d0*/  SHF.R.U64 R27, R27, 0x3, RZ ;  /* 0x000000031b1b7819 */ /* 0x000fc400000012ff */
[----:B------:R-:W-:Y:S02]  /*e1e0*/  LOP3.LUT R106, R195, 0x380, RZ, 0xc0, !PT ;  /* 0x00000380c36a7812 */ /* 0x000fe400078ec0ff */
[----:B------:R-:W-:Y:S02]  /*e1f0*/  SHF.R.U64 R26, R26, 0x3, RZ ;  /* 0x000000031a1a7819 */ /* 0x000fe400000012ff */
[----:B------:R-:W-:Y:S02]  /*e200*/  LOP3.LUT R14, R14, R175, RZ, 0x3c, !PT ;  /* 0x000000af0e0e7212 */ /* 0x000fe400078e3cff */
[----:B------:R-:W-:Y:S02]  /*e210*/  SHF.R.U64 R90, R90, 0x3, RZ ;  /* 0x000000035a5a7819 */ /* 0x000fe400000012ff */
[----:B------:R-:W-:Y:S02]  /*e220*/  LOP3.LUT R114, R8, R199, RZ, 0x3c, !PT ;  /* 0x000000c708727212 */ /* 0x000fe400078e3cff */
[----:B------:R-:W-:-:S02]  /*e230*/  LOP3.LUT R20, R20, R177, RZ, 0x3c, !PT ;  /* 0x000000b114147212 */ /* 0x000fc400078e3cff */
[----:B------:R-:W-:Y:S02]  /*e240*/  SHF.R.U64 R94, R94, 0x3, RZ ;  /* 0x000000035e5e7819 */ /* 0x000fe400000012ff */
[----:B------:R-:W-:Y:S02]  /*e250*/  LOP3.LUT R110, R197, 0x380, RZ, 0xc0, !PT ;  /* 0x00000380c56e7812 */ /* 0x000fe400078ec0ff */
[----:B------:R-:W-:Y:S02]  /*e260*/  LOP3.LUT R8, R27, R174, RZ, 0x3c, !PT ;  /* 0x000000ae1b087212 */ /* 0x000fe400078e3cff */
[----:B------:R-:W-:Y:S02]  /*e270*/  SHF.R.U64 R106, R106, 0x3, RZ ;  /* 0x000000036a6a7819 */ /* 0x000fe400000012ff */
[----:B------:R-:W-:Y:S02]  /*e280*/  LOP3.LUT R118, R26, R201, RZ, 0x3c, !PT ;  /* 0x000000c91a767212 */ /* 0x000fe400078e3cff */
[----:B------:R-:W-:-:S02]  /*e290*/  MOV R27, R10 ;  /* 0x0000000a001b7202 */ /* 0x000fc40000000f00 */
[----:B0-----:R-:W-:Y:S02]  /*e2a0*/  F2FP.BF16.F32.PACK_AB R4, R33, R159 ;  /* 0x0000009f2104723e */ /* 0x001fe400000010ff */
[----:B------:R-:W-:Y:S02]  /*e2b0*/  F2FP.BF16.F32.PACK_AB R5, R35, R34 ;  /* 0x000000222305723e */ /* 0x000fe400000010ff */
[----:B------:R-:W-:Y:S02]  /*e2c0*/  F2FP.BF16.F32.PACK_AB R6, R37, R36 ;  /* 0x000000242506723e */ /* 0x000fe400000010ff */
[----:B------:R-:W-:Y:S02]  /*e2d0*/  F2FP.BF16.F32.PACK_AB R7, R39, R38 ;  /* 0x000000262707723e */ /* 0x000fe400000010ff */
[----:B------:R-:W-:Y:S02]  /*e2e0*/  MOV R26, R12 ;  /* 0x0000000c001a7202 */ /* 0x000fe40000000f00 */
[----:B------:R-:W-:Y:S01]  /*e2f0*/  LOP3.LUT R90, R90, R181, RZ, 0x3c, !PT ;  /* 0x000000b55a5a7212 */ /* 0x000fe200078e3cff */
[----:B------:R0:W-:Y:S01]  /*e300*/  STSM.16.M88.4 [R27], R4 ;  /* 0x000000041b007844 */ /* 0x0001e20000000200 */
[----:B------:R-:W-:-:S02]  /*e310*/  MOV R15, R14 ;  /* 0x0000000e000f7202 */ /* 0x000fc40000000f00 */
[----:B------:R-:W-:Y:S01]  /*e320*/  LOP3.LUT R94, R94, R183, RZ, 0x3c, !PT ;  /* 0x000000b75e5e7212 */ /* 0x000fe200078e3cff */
[----:B------:R-:W-:Y:S01]  /*e330*/  STSM.16.M88.4 [R26], R40 ;  /* 0x000000281a007844 */ /* 0x000fe20000000200 */
[----:B------:R-:W-:Y:S02]  /*e340*/  SHF.R.U64 R110, R110, 0x3, RZ ;  /* 0x000000036e6e7819 */ /* 0x000fe400000012ff */
[----:B------:R-:W-:Y:S01]  /*e350*/  MOV R20, R20 ;  /* 0x0000001400147202 */ /* 0x000fe20000000f00 */
[----:B------:R-:W-:Y:S01]  /*e360*/  STSM.16.M88.4 [R15], R48 ;  /* 0x000000300f007844 */ /* 0x000fe20000000200 */
[----:B------:R-:W-:Y:S02]  /*e370*/  LOP3.LUT R106, R106, R195, RZ, 0x3c, !PT ;  /* 0x000000c36a6a7212 */ /* 0x000fe400078e3cff */
[----:B------:R-:W-:Y:S01]  /*e380*/  MOV R24, R24 ;  /* 0x0000001800187202 */ /* 0x000fe20000000f00 */
[----:B------:R-:W-:Y:S01]  /*e390*/  STSM.16.M88.4 [R20], R56 ;  /* 0x0000003814007844 */ /* 0x000fe20000000200 */
[----:B------:R-:W-:-:S02]  /*e3a0*/  F2FP.BF16.F32.PACK_AB R73, R75, R74 ;  /* 0x0000004a4b49723e */ /* 0x000fc400000010ff */
[----:B------:R-:W-:Y:S01]  /*e3b0*/  F2FP.BF16.F32.PACK_AB R80, R81, R80 ;  /* 0x000000505150723e */ /* 0x000fe200000010ff */
[----:B------:R-:W-:Y:S01]  /*e3c0*/  STSM.16.M88.4 [R24], R64 ;  /* 0x0000004018007844 */ /* 0x000fe20000000200 */
[----:B------:R-:W-:Y:S01]  /*e3d0*/  MOV R28, R28 ;  /* 0x0000001c001c7202 */ /* 0x000fe20000000f00 */
[----:B0-----:R-:W-:Y:S01]  /*e3e0*/  IMAD.U32 R6, RZ, RZ, UR10 ;  /* 0x0000000aff067e24 */ /* 0x001fe2000f8e00ff */
[----:B------:R-:W-:Y:S02]  /*e3f0*/  F2FP.BF16.F32.PACK_AB R74, R77, R76 ;  /* 0x0000004c4d4a723e */ /* 0x000fe400000010ff */
[----:B------:R-:W-:Y:S02]  /*e400*/  F2FP.BF16.F32.PACK_AB R75, R79, R78 ;  /* 0x0000004e4f4b723e */ /* 0x000fe400000010ff */
[----:B------:R-:W-:Y:S02]  /*e410*/  F2FP.BF16.F32.PACK_AB R81, R83, R82 ;  /* 0x000000525351723e */ /* 0x000fe400000010ff */
[----:B------:R-:W-:Y:S01]  /*e420*/  MOV R14, R90 ;  /* 0x0000005a000e7202 */ /* 0x000fe20000000f00 */
[----:B------:R-:W-:Y:S01]  /*e430*/  STSM.16.M88.4 [R28], R72 ;  /* 0x000000481c007844 */ /* 0x000fe20000000200 */
[----:B------:R-:W-:-:S02]  /*e440*/  F2FP.BF16.F32.PACK_AB R82, R85, R84 ;  /* 0x000000545552723e */ /* 0x000fc400000010ff */
[----:B------:R-:W-:Y:S02]  /*e450*/  F2FP.BF16.F32.PACK_AB R83, R87, R86 ;  /* 0x000000565753723e */ /* 0x000fe400000010ff */
[----:B------:R-:W-:Y:S02]  /*e460*/  F2FP.BF16.F32.PACK_AB R88, R89, R88 ;  /* 0x000000585958723e */ /* 0x000fe400000010ff */
[----:B------:R-:W-:Y:S01]  /*e470*/  LOP3.LUT R110, R110, R197, RZ, 0x3c, !PT ;  /* 0x000000c56e6e7212 */ /* 0x000fe200078e3cff */
[----:B------:R-:W-:Y:S01]  /*e480*/  STSM.16.M88.4 [R14], R80 ;  /* 0x000000500e007844 */ /* 0x000fe20000000200 */
        /* <DEDUP_REMOVED lines=13> */
[----:B------:R-:W-:Y:S01]  /*e560*/  STSM.16.M88.4 [R13], R96 ;  /* 0x000000600d007844 */ /* 0x000fe20000000200 */
[----:B------:R-:W-:Y:S02]  /*e570*/  MOV R12, R114 ;  /* 0x00000072000c7202 */ /* 0x000fe40000000f00 */
[----:B------:R-:W-:Y:S02]  /*e580*/  F2FP.BF16.F32.PACK_AB R105, R161, R160 ;  /* 0x000000a0a169723e */ /* 0x000fe400000010ff */
[----:B------:R-:W-:-:S02]  /*e590*/  F2FP.BF16.F32.PACK_AB R106, R109, R108 ;  /* 0x0000006c6d6a723e */ /* 0x000fc400000010ff */
[----:B------:R-:W-:Y:S02]  /*e5a0*/  F2FP.BF16.F32.PACK_AB R107, R163, R162 ;  /* 0x000000a2a36b723e */ /* 0x000fe400000010ff */
[----:B------:R-:W-:Y:S02]  /*e5b0*/  F2FP.BF16.F32.PACK_AB R112, R113, R112 ;  /* 0x000000707170723e */ /* 0x000fe400000010ff */
[----:B------:R-:W-:Y:S01]  /*e5c0*/  F2FP.BF16.F32.PACK_AB R120, R121, R120 ;  /* 0x000000787978723e */ /* 0x000fe200000010ff */
[----:B------:R-:W-:Y:S01]  /*e5d0*/  STSM.16.M88.4 [R102], R104 ;  /* 0x0000006866007844 */ /* 0x000fe20000000200 */
[----:B------:R-:W-:Y:S02]  /*e5e0*/  F2FP.BF16.F32.PACK_AB R113, R166, R164 ;  /* 0x000000a4a671723e */ /* 0x000fe400000010ff */
        /* <DEDUP_REMOVED lines=20> */
[----:B------:R-:W-:Y:S01]  /*e730*/  MOV R10, R8 ;  /* 0x00000008000a7202 */ /* 0x000fe20000000f00 */
[----:B------:R2:W-:Y:S01]  /*e740*/  STSM.16.M88.4 [R118], R136 ;  /* 0x0000008876007844 */ /* 0x0005e20000000200 */
[----:B------:R-:W-:Y:S01]  /*e750*/  F2FP.BF16.F32.PACK_AB R146, R149, R148 ;  /* 0x000000949592723e */ /* 0x000fe200000010ff */
[----:B------:R-:W-:Y:S01]  /*e760*/  IMAD.U32 R8, RZ, RZ, UR8 ;  /* 0x00000008ff087e24 */ /* 0x000fe2000f8e00ff */
[----:B------:R-:W-:Y:S01]  /*e770*/  F2FP.BF16.F32.PACK_AB R147, R151, R150 ;  /* 0x000000969793723e */ /* 0x000fe200000010ff */
[----:B------:R-:W-:Y:S01]  /*e780*/  IMAD.U32 R9, RZ, RZ, UR9 ;  /* 0x00000009ff097e24 */ /* 0x000fe2000f8e00ff */
[----:B------:R-:W-:-:S02]  /*e790*/  PLOP3.LUT P6, PT, PT, PT, UP1, 0x80, 0x0 ;  /* 0x000000000000781c */ /* 0x000fc40003fcf018 */
[----:B------:R-:W-:Y:S01]  /*e7a0*/  PLOP3.LUT P0, PT, PT, PT, UP0, 0x80, 0x0 ;  /* 0x000000000000781c */ /* 0x000fe20003f0f008 */
[----:B------:R2:W-:Y:S01]  /*e7b0*/  STSM.16.M88.4 [R10], R144 ;  /* 0x000000900a007844 */ /* 0x0005e20000000200 */
[----:B------:R-:W-:Y:S01]  /*e7c0*/  MOV R7, UR11 ;  /* 0x0000000b00077c02 */ /* 0x000fe20008000f00 */
[----:B------:R-:W-:Y:S08]  /*e7d0*/  BAR.SYNC.DEFER_BLOCKING 0x1, 0x100 ;  /* 0x0044000000007b1d */ /* 0x000ff00000010000 */
[----:B------:R3:W4:Y:S04]  /*e7e0*/  @P6 LDG.E R8, desc[UR48][R8.64] ;  /* 0x0000003008086981 */ /* 0x000728000c1e1900 */
[----:B------:R-:W5:Y:S01]  /*e7f0*/  @P0 LDG.E R5, desc[UR48][R6.64] ;  /* 0x0000003006050981 */ /* 0x000f62000c1e1900 */
[----:B0-----:R-:W-:Y:S01]  /*e800*/  IMAD R11, R188, 0x40, R185 ;  /* 0x00000040bc0b7824 */ /* 0x001fe200078e02b9 */
[----:B------:R-:W-:Y:S01]  /*e810*/  ULDC UR7, c[0x0][0xa88] ;  /* 0x0002a20000077ab9 */ /* 0x000fe20000000800 */
[----:B------:R-:W-:-:S02]  /*e820*/  UMOV UR4, URZ ;  /* 0x0000003f00047c82 */ /* 0x000fc40008000000 */
[----:B------:R-:W-:-:S03]  /*e830*/  IMAD.WIDE R134, R11, 0x2, R134 ;  /* 0x000000020b867825 */ /* 0x000fc600078e0286 */
[C---:B------:R-:W-:Y:S02]  /*e840*/  IADD3 R11, P2, R134.reuse, 0x1000, RZ ;  /* 0x00001000860b7810 */ /* 0x040fe40007f5e0ff */
[C---:B------:R-:W-:Y:S02]  /*e850*/  IADD3 R29, P1, R134.reuse, 0x2000, RZ ;  /* 0x00002000861d7810 */ /* 0x040fe40007f3e0ff */
[----:B---3--:R-:W-:Y:S02]  /*e860*/  P2R R9, PR, RZ, 0x4 ;  /* 0x00000004ff097803 */ /* 0x008fe40000000000 */
[C---:B------:R-:W-:Y:S02]  /*e870*/  IADD3 R13, P2, R134.reuse, 0x3000, RZ ;  /* 0x00003000860d7810 */ /* 0x040fe40007f5e0ff */
[C---:B------:R-:W-:Y:S02]  /*e880*/  IADD3 R37, P3, R134.reuse, 0x4000, RZ ;  /* 0x0000400086257810 */ /* 0x040fe40007f7e0ff */
[----:B------:R-:W-:-:S02]  /*e890*/  IADD3 R25, P4, R134, 0x5000, RZ ;  /* 0x0000500086197810 */ /* 0x000fc40007f9e0ff */
[----:B------:R-:W-:Y:S02]  /*e8a0*/  IADD3 R41, P5, R134, 0x6000, RZ ;  /* 0x0000600086297810 */ /* 0x000fe40007fbe0ff */
[----:B------:R-:W-:Y:S02]  /*e8b0*/  LOP3.LUT R4, R11, 0x380, RZ, 0xc0, !PT ;  /* 0x000003800b047812 */ /* 0x000fe400078ec0ff */
[----:B------:R-:W-:Y:S02]  /*e8c0*/  LOP3.LUT R28, R29, 0x380, RZ, 0xc0, !PT ;  /* 0x000003801d1c7812 */ /* 0x000fe400078ec0ff */
[----:B-1----:R-:W-:Y:S02]  /*e8d0*/  LOP3.LUT R12, R13, 0x380, RZ, 0xc0, !PT ;  /* 0x000003800d0c7812 */ /* 0x002fe400078ec0ff */
        /* <DEDUP_REMOVED lines=9> */
[----:B------:R-:W-:Y:S02]  /*e970*/  LOP3.LUT R4, R4, R11, RZ, 0x3c, !PT ;  /* 0x0000000b04047212 */ /* 0x000fe400078e3cff */
[----:B------:R-:W-:Y:S02]  /*e980*/  LOP3.LUT R28, R28, R29, RZ, 0x3c, !PT ;  /* 0x0000001d1c1c7212 */ /* 0x000fe400078e3cff */
[----:B------:R-:W-:Y:S02]  /*e990*/  LOP3.LUT R12, R12, R13, RZ, 0x3c, !PT ;  /* 0x0000000d0c0c7212 */ /* 0x000fe400078e3cff */
[----:B------:R-:W-:Y:S02]  /*e9a0*/  LOP3.LUT R36, R36, R37, RZ, 0x3c, !PT ;  /* 0x0000002524247212 */ /* 0x000fe400078e3cff */
[----:B------:R-:W-:-:S02]  /*e9b0*/  LOP3.LUT R24, R24, R25, RZ, 0x3c, !PT ;  /* 0x0000001918187212 */ /* 0x000fc400078e3cff */
[----:B------:R-:W-:Y:S02]  /*e9c0*/  LOP3.LUT R40, R40, R41, RZ, 0x3c, !PT ;  /* 0x0000002928287212 */ /* 0x000fe400078e3cff */
[----:B----4-:R-:W-:Y:S02]  /*e9d0*/  @P6 R2UR UR7, R8 ;  /* 0x00000000080762ca */ /* 0x010fe400000e0000 */
[----:B-----5:R-:W-:Y:S01]  /*e9e0*/  @P0 R2UR UR4, R5 ;  /* 0x00000000050402ca */ /* 0x020fe200000e0000 */
[----:B--2---:R-:W-:-:S14]  /*e9f0*/  @P6 BRA `(.L_x_1776) ;  /* 0x0000000000186947 */ /* 0x004fdc0003800000 */
[----:B------:R-:W-:Y:S05]  /*ea00*/  @!P0 BRA `(.L_x_1776) ;  /* 0x0000000000148947 */ /* 0x000fea0003800000 */
[----:B------:R-:W2:Y:S04]  /*ea10*/  LDG.E R10, desc[UR48][R6.64] ;  /* 0x00000030060a7981 */ /* 0x000ea8000c1e1900 */
[----:B------:R-:W3:Y:S01]  /*ea20*/  LDG.E R8, desc[UR48][R6.64+0x4] ;  /* 0x0000043006087981 */ /* 0x000ee2000c1e1900 */
[----:B--2---:R-:W-:Y:S02]  /*ea30*/  R2UR UR8, R10 ;  /* 0x000000000a0872ca */ /* 0x004fe400000e0000 */
[----:B---3--:R-:W-:-:S13]  /*ea40*/  R2UR UR7, R8 ;  /* 0x00000000080772ca */ /* 0x008fda00000e0000 */
[----:B------:R-:W-:-:S12]  /*ea50*/  UIADD3 UR7, -UR8, UR7, URZ ;  /* 0x0000000708077290 */ /* 0x000fd8000fffe13f */
.L_x_1776:
        /* <DEDUP_REMOVED lines=10> */
[--C-:B------:R-:W-:Y:S01]  /*eb00*/  IMAD.X R41, RZ, RZ, R135.reuse, P5 ;  /* 0x000000ffff297224 */ /* 0x100fe200028e0687 */
[----:B------:R-:W-:Y:S01]  /*eb10*/  LOP3.LUT R48, R49, 0x380, RZ, 0xc0, !PT ;  /* 0x0000038031307812 */ /* 0x000fe200078ec0ff */
[----:B------:R-:W-:Y:S01]  /*eb20*/  USHF.R.S32.HI UR8, URZ, 0x1f, UR43 ;  /* 0x0000001f3f087899 */ /* 0x000fe2000801142b */
[----:B------:R-:W-:Y:S01]  /*eb30*/  LOP3.LUT R44, R45, 0x380, RZ, 0xc0, !PT ;  /* 0x000003802d2c7812 */ /* 0x000fe200078ec0ff */
[----:B------:R-:W-:Y:S01]  /*eb40*/  USHF.R.S32.HI UR11, URZ, 0x1f, UR4 ;  /* 0x0000001f3f0b7899 */ /* 0x000fe20008011404 */
[----:B------:R-:W-:Y:S01]  /*eb50*/  SHF.R.U64 R48, R48, 0x3, RZ ;  /* 0x0000000330307819 */ /* 0x000fe200000012ff */
[----:B------:R-:W-:Y:S01]  /*eb60*/  USHF.R.S32.HI UR14, URZ, 0x1f, UR41 ;  /* 0x0000001f3f0e7899 */ /* 0x000fe20008011429 */
[----:B------:R-:W-:Y:S01]  /*eb70*/  SHF.R.U64 R32, R32, 0x3, RZ ;  /* 0x0000000320207819 */ /* 0x000fe200000012ff */
[----:B------:R-:W-:Y:S01]  /*eb80*/  USEL UR15, UR43, URZ, !UP0 ;  /* 0x0000003f2b0f7287 */ /* 0x000fe2000c000000 */
[----:B------:R-:W-:Y:S01]  /*eb90*/  SHF.R.U64 R44, R44, 0x3, RZ ;  /* 0x000000032c2c7819 */ /* 0x000fe200000012ff */
[----:B------:R-:W-:Y:S01]  /*eba0*/  USEL UR16, UR8, URZ, !UP0 ;  /* 0x0000003f08107287 */ /* 0x000fe2000c000000 */
[----:B------:R-:W-:Y:S01]  /*ebb0*/  LOP3.LUT R48, R48, R49, RZ, 0x3c, !PT ;  /* 0x0000003130307212 */ /* 0x000fe200078e3cff */
[--C-:B------:R-:W-:Y:S01]  /*ebc0*/  IMAD.X R49, RZ, RZ, R135.reuse, P6 ;  /* 0x000000ffff317224 */ /* 0x100fe200030e0687 */
[----:B------:R-:W-:Y:S01]  /*ebd0*/  LOP3.LUT R32, R32, R33, RZ, 0x3c, !PT ;  /* 0x0000002120207212 */ /* 0x000fe200078e3cff */
[----:B------:R-:W-:Y:S01]  /*ebe0*/  IMAD.X R33, RZ, RZ, R135, P0 ;  /* 0x000000ffff217224 */ /* 0x000fe200000e0687 */
[----:B0-----:R-:W-:-:S02]  /*ebf0*/  ISETP.NE.AND P6, PT, R6, RZ, PT ;  /* 0x000000ff0600720c */ /* 0x001fc40003fc5270 */
[----:B------:R-:W-:Y:S01]  /*ec00*/  LOP3.LUT R44, R44, R45, RZ, 0x3c, !PT ;  /* 0x0000002d2c2c7212 */ /* 0x000fe200078e3cff */
[----:B------:R-:W-:Y:S01]  /*ec10*/  IMAD.X R45, RZ, RZ, R135, P1 ;  /* 0x000000ffff2d7224 */ /* 0x000fe200008e0687 */
[----:B------:R-:W-:Y:S02]  /*ec20*/  IADD3.X R25, RZ, R135, RZ, P4, !PT ;  /* 0x00000087ff197210 */ /* 0x000fe400027fe4ff */
[C---:B------:R-:W-:Y:S02]  /*ec30*/  IADD3 R57, P2, R134.reuse, 0xa000, RZ ;  /* 0x0000a00086397810 */ /* 0x040fe40007f5e0ff */
[C---:B------:R-:W-:Y:S02]  /*ec40*/  IADD3 R53, P3, R134.reuse, 0xb000, RZ ;  /* 0x0000b00086357810 */ /* 0x040fe40007f7e0ff */
[C---:B------:R-:W-:Y:S02]  /*ec50*/  IADD3 R65, P4, R134.reuse, 0xc000, RZ ;  /* 0x0000c00086417810 */ /* 0x040fe40007f9e0ff */
[----:B------:R-:W-:-:S02]  /*ec60*/  IADD3 R61, P5, R134, 0xd000, RZ ;  /* 0x0000d000863d7810 */ /* 0x000fc40007fbe0ff */
[C---:B------:R-:W-:Y:S02]  /*ec70*/  IADD3 R73, P0, R134.reuse, 0xe000, RZ ;  /* 0x0000e00086497810 */ /* 0x040fe40007f1e0ff */
[----:B------:R-:W-:Y:S02]  /*ec80*/  IADD3 R7, P1, R134, 0xf000, RZ ;  /* 0x0000f00086077810 */ /* 0x000fe40007f3e0ff */
[----:B------:R-:W-:Y:S02]  /*ec90*/  LOP3.LUT R56, R57, 0x380, RZ, 0xc0, !PT ;  /* 0x0000038039387812 */ /* 0x000fe400078ec0ff */
[----:B------:R-:W-:Y:S01]  /*eca0*/  LOP3.LUT R52, R53, 0x380, RZ, 0xc0, !PT ;  /* 0x0000038035347812 */ /* 0x000fe200078ec0ff */
[----:B------:R-:W-:Y:S01]  /*ecb0*/  IMAD.X R69, RZ, RZ, R135, P1 ;  /* 0x000000ffff457224 */ /* 0x000fe200008e0687 */
[----:B------:R-:W-:Y:S02]  /*ecc0*/  LOP3.LUT R64, R65, 0x380, RZ, 0xc0, !PT ;  /* 0x0000038041407812 */ /* 0x000fe400078ec0ff */
[----:B------:R-:W-:-:S02]  /*ecd0*/  LOP3.LUT R60, R61, 0x380, RZ, 0xc0, !PT ;  /* 0x000003803d3c7812 */ /* 0x000fc400078ec0ff */
[----:B------:R-:W-:Y:S02]  /*ece0*/  LOP3.LUT R72, R73, 0x380, RZ, 0xc0, !PT ;  /* 0x0000038049487812 */ /* 0x000fe400078ec0ff */
[----:B------:R-:W-:Y:S02]  /*ecf0*/  LOP3.LUT R9, R134, 0x380, RZ, 0xc0, !PT ;  /* 0x0000038086097812 */ /* 0x000fe400078ec0ff */
[----:B------:R-:W-:Y:S02]  /*ed00*/  LOP3.LUT R6, R7, 0x380, RZ, 0xc0, !PT ;  /* 0x0000038007067812 */ /* 0x000fe400078ec0ff */
[----:B------:R-:W-:Y:S02]  /*ed10*/  SHF.R.U64 R56, R56, 0x3, RZ ;  /* 0x0000000338387819 */ /* 0x000fe400000012ff */
[----:B------:R-:W-:Y:S02]  /*ed20*/  SHF.R.U64 R52, R52, 0x3, RZ ;  /* 0x0000000334347819 */ /* 0x000fe400000012ff */
[----:B------:R-:W-:-:S02]  /*ed30*/  SHF.R.U64 R64, R64, 0x3, RZ ;  /* 0x0000000340407819 */ /* 0x000fc400000012ff */
[----:B------:R-:W-:Y:S02]  /*ed40*/  SHF.R.U64 R60, R60, 0x3, RZ ;  /* 0x000000033c3c7819 */ /* 0x000fe400000012ff */
[----:B------:R-:W-:Y:S02]  /*ed50*/  SHF.R.U64 R72, R72, 0x3, RZ ;  /* 0x0000000348487819 */ /* 0x000fe400000012ff */
[----:B------:R-:W-:Y:S02]  /*ed60*/  SHF.R.U64 R9, R9, 0x3, RZ ;  /* 0x0000000309097819 */ /* 0x000fe400000012ff */
[----:B------:R-:W-:Y:S02]  /*ed70*/  SHF.R.U64 R6, R6, 0x3, RZ ;  /* 0x0000000306067819 */ /* 0x000fe400000012ff */
[----:B------:R-:W-:Y:S01]  /*ed80*/  LOP3.LUT R56, R56, R57, RZ, 0x3c, !PT ;  /* 0x0000003938387212 */ /* 0x000fe200078e3cff */
[----:B------:R-:W-:Y:S01]  /*ed90*/  IMAD.X R57, RZ, RZ, R135, P2 ;  /* 0x000000ffff397224 */ /* 0x000fe200010e0687 */
[----:B------:R-:W-:-:S02]  /*eda0*/  LOP3.LUT R52, R52, R53, RZ, 0x3c, !PT ;  /* 0x0000003534347212 */ /* 0x000fc400078e3cff */
[----:B------:R-:W-:Y:S01]  /*edb0*/  LOP3.LUT R64, R64, R65, RZ, 0x3c, !PT ;  /* 0x0000004140407212 */ /* 0x000fe200078e3cff */
[--C-:B------:R-:W-:Y:S01]  /*edc0*/  IMAD.X R65, RZ, RZ, R135.reuse, P4 ;  /* 0x000000ffff417224 */ /* 0x100fe200020e0687 */
[----:B------:R-:W-:Y:S01]  /*edd0*/  LOP3.LUT R60, R60, R61, RZ, 0x3c, !PT ;  /* 0x0000003d3c3c7212 */ /* 0x000fe200078e3cff */
[--C-:B------:R-:W-:Y:S01]  /*ede0*/  IMAD.X R61, RZ, RZ, R135.reuse, P5 ;  /* 0x000000ffff3d7224 */ /* 0x100fe200028e0687 */
[----:B------:R-:W-:Y:S01]  /*edf0*/  LOP3.LUT R72, R72, R73, RZ, 0x3c, !PT ;  /* 0x0000004948487212 */ /* 0x000fe200078e3cff */
[----:B------:R-:W-:Y:S01]  /*ee00*/  IMAD.X R73, RZ, RZ, R135, P0 ;  /* 0x000000ffff497224 */ /* 0x000fe200000e0687 */
[----:B------:R-:W-:Y:S02]  /*ee10*/  IADD3.X R53, RZ, R135, RZ, P3, !PT ;  /* 0x00000087ff357210 */ /* 0x000fe40001ffe4ff */
[----:B------:R-:W-:Y:S02]  /*ee20*/  LOP3.LUT R134, R9, R134, RZ, 0x3c, !PT ;  /* 0x0000008609867212 */ /* 0x000fe400078e3cff */
[----:B------:R-:W-:Y:S01]  /*ee30*/  LOP3.LUT R68, R6, R7, RZ, 0x3c, !PT ;  /* 0x0000000706447212 */ /* 0x000fe200078e3cff */
[----:B------:R-:W-:Y:S06]  /*ee40*/  @P6 BRA `(.L_x_1777) ;  /* 0x00000000006c6947 */ /* 0x000fec0003800000 */
[----:B------:R-:W-:Y:S01]  /*ee50*/  ULDC.64 UR12, c[0x0][0xb70] ;  /* 0x0002dc00000c7ab9 */ /* 0x000fe20000000a00 */
[----:B------:R-:W-:Y:S01]  /*ee60*/  UMOV UR8, UR4 ;  /* 0x0000000400087c82 */ /* 0x000fe20008000000 */
[----:B------:R-:W-:Y:S01]  /*ee70*/  UIMAD UR10, UR14, UR12, URZ ;  /* 0x0000000c0e0a72a4 */ /* 0x000fe2000f8e023f */
[----:B------:R-:W-:Y:S01]  /*ee80*/  IMAD.U32 R8, RZ, RZ, UR42 ;  /* 0x0000002aff087e24 */ /* 0x000fe2000f8e00ff */
[----:B------:R-:W-:Y:S01]  /*ee90*/  UMOV UR9, UR11 ;  /* 0x0000000b00097c82 */ /* 0x000fe20008000000 */
[----:B------:R-:W-:Y:S01]  /*eea0*/  IADD3 R7, -R18, RZ, RZ ;  /* 0x000000ff12077210 */ /* 0x000fe20007ffe1ff */
[----:B------:R-:W-:Y:S01]  /*eeb0*/  UIMAD.WIDE.U32 UR8, UR41, UR12, UR8 ;  /* 0x0000000c290872a5 */ /* 0x000fe2000f8e0008 */
[----:B------:R-:W-:Y:S01]  /*eec0*/  IMAD R8, R8, 0x40, R17 ;  /* 0x0000004008087824 */ /* 0x000fe200078e0211 */
[----:B------:R-:W-:Y:S01]  /*eed0*/  UIMAD UR10, UR41, UR13, UR10 ;  /* 0x0000000d290a72a4 */ /* 0x000fe2000f8e020a */
[----:B------:R-:W-:Y:S02]  /*eee0*/  ISETP.NE.AND P0, PT, R16, R7, PT ;  /* 0x000000071000720c */ /* 0x000fe40003f05270 */
[----:B------:R-:W-:Y:S01]  /*eef0*/  ULDC.64 UR12, c[0x0][0xb78] ;  /* 0x0002de00000c7ab9 */ /* 0x000fe20000000a00 */
[----:B------:R-:W-:Y:S01]  /*ef00*/  UIADD3 UR9, UR9, UR10, URZ ;  /* 0x0000000a09097290 */ /* 0x000fe2000fffe03f */
[C---:B------:R-:W-:Y:S01]  /*ef10*/  VIADD R10, R8.reuse, 0x8 ;  /* 0x00000008080a7836 */ /* 0x040fe20000000000 */
[----:B------:R-:W-:Y:S01]  /*ef20*/  UIMAD UR10, UR16, UR12, URZ ;  /* 0x0000000c100a72a4 */ /* 0x000fe2000f8e023f */
[----:B------:R-:W-:Y:S01]  /*ef30*/  SHF.R.S32.HI R6, RZ, 0x1f, R8 ;  /* 0x0000001fff067819 */ /* 0x000fe20000011408 */
[----:B------:R-:W-:Y:S01]  /*ef40*/  UIMAD.WIDE.U32 UR8, UR15, UR12, UR8 ;  /* 0x0000000c0f0872a5 */ /* 0x000fe2000f8e0008 */
[----:B------:R-:W-:Y:S01]  /*ef50*/  ISETP.GE.OR P1, PT, R8, UR7, P0 ;  /* 0x0000000708007c0c */ /* 0x000fe20008726670 */
[----:B------:R-:W-:Y:S01]  /*ef60*/  UIMAD UR10, UR15, UR13, UR10 ;  /* 0x0000000d0f0a72a4 */ /* 0x000fe2000f8e020a */
[----:B------:R-:W-:-:S02]  /*ef70*/  ISETP.GE.OR P0, PT, R10, UR7, P0 ;  /* 0x000000070a007c0c */ /* 0x000fc40008706670 */
        /* <DEDUP_REMOVED lines=8> */
.L_x_1777:
[C---:B0-----:R-:W-:Y:S01]  /*f000*/  VIADD R3, R185.reuse, 0x40 ;  /* 0x00000040b9037836 */ /* 0x041fe20000000000 */
[----:B------:R-:W-:Y:S01]  /*f010*/  ULDC UR12, c[0x0][0xa8c] ;  /* 0x0002a300000c7ab9 */ /* 0x000fe20000000800 */
[C---:B------:R-:W-:Y:S01]  /*f020*/  VIADD R82, R185.reuse, 0x80 ;  /* 0x00000080b9527836 */ /* 0x040fe20000000000 */
[----:B------:R-:W-:Y:S01]  /*f030*/  IADD3 R83, R185, 0xc0, RZ ;  /* 0x000000c0b9537810 */ /* 0x000fe20007ffe0ff */
[----:B------:R-:W-:Y:S01]  /*f040*/  ULDC.64 UR18, c[0x0][0xaa0] ;  /* 0x0002a80000127ab9 */ /* 0x000fe20000000a00 */
[----:B------:R-:W-:Y:S01]  /*f050*/  ISETP.GE.AND P1, PT, R3, UR12, PT ;  /* 0x0000000c03007c0c */ /* 0x000fe2000bf26270 */
[----:B------:R0:W5:Y:S01]  /*f060*/  LD.E.128 R8, desc[UR48][R134.64] ;  /* 0x0000003086087980 */ /* 0x000162000c101d00 */
[----:B------:R-:W-:Y:S02]  /*f070*/  ISETP.GE.AND P0, PT, R185, UR12, PT ;  /* 0x0000000cb9007c0c */ /* 0x000fe4000bf06270 */
[----:B------:R-:W-:Y:S01]  /*f080*/  SEL R20, RZ, 0xffffffff, P1 ;  /* 0xffffffffff147807 */ /* 0x000fe20000800000 */
        /* <DEDUP_REMOVED lines=10> */
[----:B------:R-:W-:Y:S01]  /*f130*/  UIMAD UR8, UR11, UR18, URZ ;  /* 0x000000120b0872a4 */ /* 0x000fe2000f8e023f */
[----:B------:R-:W5:Y:S02]  /*f140*/  LD.E.128 R36, desc[UR48][R36.64] ;  /* 0x0000003024247980 */ /* 0x000f64000c101d00 */
[----:B------:R-:W-:Y:S01]  /*f150*/  LOP3.LUT R0, R20, R0, R21, 0xfe, !PT ;  /* 0x0000000014007212 */ /* 0x000fe200078efe15 */
[C---:B------:R-:W-:Y:S01]  /*f160*/  VIADD R86, R185.reuse, 0x100 ;  /* 0x00000100b9567836 */ /* 0x040fe20000000000 */
[----:B------:R-:W5:Y:S01]  /*f170*/  LD.E.128 R24, desc[UR48][R24.64] ;  /* 0x0000003018187980 */ /* 0x000f62000c101d00 */
[----:B------:R-:W-:Y:S01]  /*f180*/  SHF.R.S32.HI R21, RZ, 0x1f, R185 ;  /* 0x0000001fff157819 */ /* 0x000fe200000114b9 */
[----:B------:R-:W-:Y:S01]  /*f190*/  VIADD R87, R185, 0x140 ;  /* 0x00000140b9577836 */ /* 0x000fe20000000000 */
[----:B------:R-:W-:Y:S01]  /*f1a0*/  ULDC.64 UR10, c[0x0][0xae0] ;  /* 0x0002b800000a7ab9 */ /* 0x000fe20000000a00 */
[----:B------:R-:W5:Y:S01]  /*f1b0*/  LD.E.128 R40, desc[UR48][R40.64] ;  /* 0x0000003028287980 */ /* 0x000f62000c101d00 */
[----:B------:R-:W-:-:S02]  /*f1c0*/  IMAD.U32 R77, RZ, RZ, UR18 ;  /* 0x00000012ff4d7e24 */ /* 0x000fc4000f8e00ff */
[----:B------:R-:W-:Y:S01]  /*f1d0*/  IMAD.MOV.U32 R20, RZ, RZ, R185 ;  /* 0x000000ffff147224 */ /* 0x000fe200078e00b9 */
[----:B------:R-:W5:Y:S01]  /*f1e0*/  LD.E.128 R32, desc[UR48][R32.64] ;  /* 0x0000003020207980 */ /* 0x000f62000c101d00 */
[----:B------:R-:W-:-:S03]  /*f1f0*/  UIMAD UR8, UR4, UR19, UR8 ;  /* 0x00000013040872a4 */ /* 0x000fc6000f8e0208 */
[----:B------:R-:W5:Y:S04]  /*f200*/  LD.E.128 R48, desc[UR48][R48.64] ;  /* 0x0000003030307980 */ /* 0x000f68000c101d00 */
[----:B------:R-:W5:Y:S04]  /*f210*/  LD.E.128 R44, desc[UR48][R44.64] ;  /* 0x000000302c2c7980 */ /* 0x000f68000c101d00 */
[----:B------:R-:W5:Y:S04]  /*f220*/  LD.E.128 R56, desc[UR48][R56.64] ;  /* 0x0000003038387980 */ /* 0x000f68000c101d00 */
[----:B------:R-:W5:Y:S04]  /*f230*/  LD.E.128 R52, desc[UR48][R52.64] ;  /* 0x0000003034347980 */ /* 0x000f68000c101d00 */
[----:B------:R-:W5:Y:S04]  /*f240*/  LD.E.128 R64, desc[UR48][R64.64] ;  /* 0x0000003040407980 */ /* 0x000f68000c101d00 */
[----:B------:R-:W5:Y:S04]  /*f250*/  LD.E.128 R60, desc[UR48][R60.64] ;  /* 0x000000303c3c7980 */ /* 0x000f68000c101d00 */
[----:B------:R-:W5:Y:S04]  /*f260*/  LD.E.128 R72, desc[UR48][R72.64] ;  /* 0x0000003048487980 */ /* 0x000f68000c101d00 */
[----:B------:R-:W5:Y:S01]  /*f270*/  LD.E.128 R68, desc[UR48][R68.64] ;  /* 0x0000003044447980 */ /* 0x000f62000c101d00 */
[----:B------:R-:W-:Y:S01]  /*f280*/  IMAD.WIDE.U32 R20, R77, UR4, R20 ;  /* 0x000000044d147c25 */ /* 0x000fe2000f8e0014 */
[----:B------:R-:W-:Y:S01]  /*f290*/  ISETP.GE.AND P0, PT, R86, UR12, PT ;  /* 0x0000000c56007c0c */ /* 0x000fe2000bf06270 */
[----:B------:R-:W-:Y:S01]  /*f2a0*/  UIMAD UR4, UR14, UR10, URZ ;  /* 0x0000000a0e0472a4 */ /* 0x000fe2000f8e023f */
[----:B------:R-:W-:Y:S01]  /*f2b0*/  @!PT LDS RZ, [RZ] ;  /* 0x00000000fffff984 */ /* 0x000fe20000000800 */
[----:B------:R-:W-:Y:S01]  /*f2c0*/  @!PT LDS RZ, [RZ] ;  /* 0x00000000fffff984 */ /* 0x000fe20000000800 */
[----:B------:R-:W-:Y:S01]  /*f2d0*/  @!PT LDS RZ, [RZ] ;  /* 0x00000000fffff984 */ /* 0x000fe20000000800 */
[----:B------:R-:W-:Y:S01]  /*f2e0*/  @!PT LDS RZ, [RZ] ;  /* 0x00000000fffff984 */ /* 0x000fe20000000800 */
[----:B------:R1:W-:Y:S06]  /*f2f0*/  MEMBAR.ALL.CTA ;  /* 0x0000000000007992 */ /* 0x0003ec0000008000 */
[----:B-1----:R-:W1:Y:S01]  /*f300*/  FENCE.VIEW.ASYNC.S ;  /* 0x00000000000073c6 */ /* 0x002e620000000000 */
[----:B------:R-:W-:Y:S01]  /*f310*/  ISETP.GE.AND P1, PT, R87, UR12, PT ;  /* 0x0000000c57007c0c */ /* 0x000fe2000bf26270 */
[----:B------:R-:W-:Y:S01]  /*f320*/  UIMAD UR9, UR42, -0x40, UR7 ;  /* 0xffffffc02a0978a4 */ /* 0x000fe2000f8e0207 */
[----:B------:R-:W-:Y:S01]  /*f330*/  VIADD R21, R21, UR8 ;  /* 0x0000000815157c36 */ /* 0x000fe20008000000 */
[----:B------:R-:W-:Y:S01]  /*f340*/  IADD3 R78, R185, 0x180, RZ ;  /* 0x00000180b94e7810 */ /* 0x000fe20007ffe0ff */
[----:B------:R-:W-:Y:S01]  /*f350*/  IMAD.U32 R79, RZ, RZ, UR10 ;  /* 0x0000000aff4f7e24 */ /* 0x000fe2000f8e00ff */
[----:B------:R-:W-:Y:S01]  /*f360*/  SEL R77, RZ, 0x10, P0 ;  /* 0x00000010ff4d7807 */ /* 0x000fe20000000000 */
[----:B------:R-:W-:Y:S01]  /*f370*/  UIMAD UR8, UR41, UR11, UR4 ;  /* 0x0000000b290872a4 */ /* 0x000fe2000f8e0204 */
[----:B------:R-:W-:Y:S01]  /*f380*/  SEL R76, RZ, 0x20, P1 ;  /* 0x00000020ff4c7807 */ /* 0x000fe20000800000 */
[----:B------:R-:W-:Y:S01]  /*f390*/  UIADD3 UR4, UR38, 0x28c20, URZ ;  /* 0x00028c2026047890 */ /* 0x000fe2000fffe03f */
[----:B------:R-:W-:Y:S01]  /*f3a0*/  IMAD.WIDE.U32 R20, R79, UR41, R20 ;  /* 0x000000294f147c25 */ /* 0x000fe2000f8e0014 */
[----:B------:R-:W-:Y:S01]  /*f3b0*/  ULDC.64 UR10, c[0x0][0xae8] ;  /* 0x0002ba00000a7ab9 */ /* 0x000fe20000000a00 */
[----:B------:R-:W-:Y:S01]  /*f3c0*/  ISETP.GE.AND P2, PT, R188, UR9, PT ;  /* 0x00000009bc007c0c */ /* 0x000fe2000bf46270 */
[----:B------:R-:W-:Y:S01]  /*f3d0*/  UIMAD UR7, UR16, UR10, URZ ;  /* 0x0000000a100772a4 */ /* 0x000fe2000f8e023f */
[----:B------:R-:W-:Y:S01]  /*f3e0*/  ISETP.GE.AND P0, PT, R78, UR12, PT ;  /* 0x0000000c4e007c0c */ /* 0x000fe2000bf06270 */
[----:B------:R-:W-:Y:S01]  /*f3f0*/  VIADD R78, R188, 0x20 ;  /* 0x00000020bc4e7836 */ /* 0x000fe20000000000 */
[----:B------:R-:W-:Y:S01]  /*f400*/  LOP3.LUT R77, R76, R0, R77, 0xfe, !PT ;  /* 0x000000004c4d7212 */ /* 0x000fe200078efe4d */
[----:B------:R-:W-:Y:S01]  /*f410*/  VIADD R76, R185, 0x1c0 ;  /* 0x000001c0b94c7836 */ /* 0x000fe20000000000 */
[----:B------:R-:W-:Y:S01]  /*f420*/  UPRMT UR4, URZ, 0x654, UR4 ;  /* 0x000006543f047896 */ /* 0x000fe20008000004 */
[----:B------:R-:W-:Y:S01]  /*f430*/  MOV R79, UR10 ;  /* 0x0000000a004f7c02 */ /* 0x000fe20008000f00 */
[----:B------:R-:W-:Y:S01]  /*f440*/  VIADD R21, R21, UR8 ;  /* 0x0000000815157c36 */ /* 0x000fe20008000000 */
[----:B------:R-:W-:Y:S01]  /*f450*/  SEL R0, RZ, 0x40, P0 ;  /* 0x00000040ff007807 */ /* 0x000fe20000000000 */
[----:B------:R-:W-:Y:S01]  /*f460*/  UIMAD UR7, UR15, UR11, UR7 ;  /* 0x0000000b0f0772a4 */ /* 0x000fe2000f8e0207 */
[----:B------:R-:W-:Y:S01]  /*f470*/  ISETP.GE.AND P1, PT, R76, UR12, PT ;  /* 0x0000000c4c007c0c */ /* 0x000fe2000bf26270 */
[----:B------:R-:W-:Y:S01]  /*f480*/  BSSY B1, `(.L_x_1778) ;  /* 0x0000026000017945 */ /* 0x000fe20003800000 */
[----:B------:R-:W-:Y:S01]  /*f490*/  ISETP.GE.AND P0, PT, R78, UR9, PT ;  /* 0x000000094e007c0c */ /* 0x000fe2000bf06270 */
[----:B------:R-:W-:Y:S01]  /*f4a0*/  IMAD.WIDE.U32 R78, R79, UR15, R20 ;  /* 0x0000000f4f4e7c25 */ /* 0x000fe2000f8e0014 */
[----:B------:R-:W-:Y:S01]  /*f4b0*/  LOP3.LUT R0, R77, R0, RZ, 0xfc, !PT ;  /* 0x000000004d007212 */ /* 0x000fe200078efcff */
[----:B-1----:R-:W-:Y:S01]  /*f4c0*/  SYNCS.ARRIVE.TRANS64.RED.A1T0 RZ, [UR4], RZ ;  /* 0x000000ffffff79a7 */ /* 0x002fe20008100404 */
[----:B------:R-:W-:Y:S01]  /*f4d0*/  SHF.R.S32.HI R189, RZ, 0x1f, R188 ;  /* 0x0000001fffbd7819 */ /* 0x000fe200000114bc */
[----:B------:R-:W-:Y:S01]  /*f4e0*/  IMAD.U32 R77, RZ, RZ, UR42 ;  /* 0x0000002aff4d7e24 */ /* 0x000fe2000f8e00ff */
[----:B------:R-:W-:Y:S01]  /*f4f0*/  SEL R21, RZ, 0x80, P1 ;  /* 0x00000080ff157807 */ /* 0x000fe20000800000 */
[----:B------:R-:W-:-:S02]  /*f500*/  VIADD R85, R79, UR7 ;  /* 0x000000074f557c36 */ /* 0x000fc40008000000 */
[----:B------:R-:W-:Y:S01]  /*f510*/  IMAD.WIDE R76, R77, 0x40, R188 ;  /* 0x000000404d4c7825 */ /* 0x000fe200078e02bc */
[----:B------:R-:W-:Y:S01]  /*f520*/  LOP3.LUT R84, R0, R21, RZ, 0xfc, !PT ;  /* 0x0000001500547212 */ /* 0x000fe200078efcff */
[----:B0-----:R-:W-:Y:S06]  /*f530*/  @P2 BRA `(.L_x_1779) ;  /* 0x0000000000682947 */ /* 0x001fec0003800000 */
        /* <DEDUP_REMOVED lines=16> */
[----:B-----5:R0:W-:Y:S01]  /*f640*/  @!P2 STG.E.128 desc[UR48][R80.64], R8 ;  /* 0x000000085000a986 */ /* 0x0201e2000c101d30 */
        /* <DEDUP_REMOVED lines=9> */
.L_x_1779:
[----:B------:R-:W-:Y:S05]  /*f6e0*/  BSYNC B1 ;  /* 0x0000000000017941 */ /* 0x000fea0003800000 */
.L_x_1778:
[----:B------:R-:W-:Y:S05]  /*f6f0*/  @P0 BRA `(.L_x_1780) ;  /* 0x0000000c00400947 */ /* 0x000fea0003800000 */
[----:B0----5:R-:W-:Y:S01]  /*f700*/  IADD3 R11, P0, R76, 0x20, RZ ;  /* 0x000000204c0b7810 */ /* 0x021fe20007f1e0ff */
        /* <DEDUP_REMOVED lines=29> */
.L_x_1775:
[----:B------:R-:W-:Y:S01]  /*f8e0*/  ULDC.64 UR8, c[0x0][0xbe0] ;  /* 0x0002f80000087ab9 */ /* 0x000fe20000000a00 */
[----:B------:R-:W-:Y:S01]  /*f8f0*/  MOV R3, RZ ;  /* 0x000000ff00037202 */ /* 0x000fe20000000f00 */
[----:B------:R-:W-:Y:S01]  /*f900*/  UISETP.NE.U32.AND UP0, UPT, UR8, URZ, UPT ;  /* 0x0000003f0800728c */ /* 0x000fe2000bf05070 */
[----:B------:R-:W-:Y:S01]  /*f910*/  VIADD R12, R185, 0x40 ;  /* 0x00000040b90c7836 */ /* 0x000fe20000000000 */
[----:B------:R-:W-:Y:S02]  /*f920*/  ULDC UR14, c[0x0][0xa8c] ;  /* 0x0002a300000e7ab9 */ /* 0x000fe40000000800 */
[----:B------:R-:W-:-:S03]  /*f930*/  UISETP.NE.AND.EX UP1, UPT, UR9, URZ, UPT, UP0 ;  /* 0x0000003f0900728c */ /* 0x000fc6000bf25300 */
[----:B------:R-:W-:Y:S02]  /*f940*/  ULDC.64 UR8, c[0x0][0xbd8] ;  /* 0x0002f60000087ab9 */ /* 0x000fe40000000a00 */
[----:B------:R-:W-:Y:S01]  /*f950*/  UISETP.NE.U32.AND UP0, UPT, UR8, URZ, UPT ;  /* 0x0000003f0800728c */ /* 0x000fe2000bf05070 */
[----:B------:R-:W-:-:S03]  /*f960*/  PLOP3.LUT P3, PT, PT, PT, UP1, 0x80, 0x0 ;  /* 0x000000000000781c */ /* 0x000fc60003f6f018 */
[----:B------:R-:W-:-:S03]  /*f970*/  UISETP.NE.AND.EX UP0, UPT, UR9, URZ, UPT, UP0 ;  /* 0x0000003f0900728c */ /* 0x000fc6000bf05300 */
[----:B------:R-:W-:Y:S02]  /*f980*/  @UP1 ULDC.64 UR8, c[0x0][0xbe0] ;  /* 0x0002f80000081ab9 */ /* 0x000fe40000000a00 */
[----:B------:R-:W-:Y:S01]  /*f990*/  @UP1 UIMAD.WIDE UR10, UR43, 0x4, UR8 ;  /* 0x000000042b0a18a5 */ /* 0x000fe2000f8e0208 */
[----:B------:R-:W-:Y:S02]  /*f9a0*/  PLOP3.LUT P2, PT, PT, PT, UP0, 0x80, 0x0 ;  /* 0x000000000000781c */ /* 0x000fe40003f4f008 */
[----:B------:R-:W-:Y:S02]  /*f9b0*/  ULDC.64 UR8, c[0x0][0xbd8] ;  /* 0x0002f60000087ab9 */ /* 0x000fe40000000a00 */
[----:B------:R-:W-:Y:S01]  /*f9c0*/  UIMAD.WIDE UR8, UR43, 0x4, UR8 ;  /* 0x000000042b0878a5 */ /* 0x000fe2000f8e0208 */
[----:B------:R-:W-:Y:S02]  /*f9d0*/  IMAD.U32 R6, RZ, RZ, UR10 ;  /* 0x0000000aff067e24 */ /* 0x000fe4000f8e00ff */
[----:B------:R-:W-:-:S03]  /*f9e0*/  IMAD.U32 R7, RZ, RZ, UR11 ;  /* 0x0000000bff077e24 */ /* 0x000fc6000f8e00ff */
[----:B------:R-:W-:Y:S02]  /*f9f0*/  IMAD.U32 R4, RZ, RZ, UR8 ;  /* 0x00000008ff047e24 */ /* 0x000fe4000f8e00ff */
[----:B------:R0:W2:Y:S01]  /*fa00*/  @P3 LDG.E R6, desc[UR48][R6.64] ;  /* 0x0000003006063981 */ /* 0x0000a2000c1e1900 */
[----:B------:R-:W-:-:S05]  /*fa10*/  IMAD.U32 R5, RZ, RZ, UR9 ;  /* 0x00000009ff057e24 */ /* 0x000fca000f8e00ff */
[----:B------:R1:W5:Y:S01]  /*fa20*/  @P2 LDG.E R3, desc[UR48][R4.64] ;  /* 0x0000003004032981 */ /* 0x000362000c1e1900 */
[----:B------:R-:W-:Y:S01]  /*fa30*/  ISETP.GE.AND P1, PT, R12, UR14, PT ;  /* 0x0000000e0c007c0c */ /* 0x000fe2000bf26270 */
[C---:B------:R-:W-:Y:S01]  /*fa40*/  VIADD R13, R185.reuse, 0x80 ;  /* 0x00000080b90d7836 */ /* 0x040fe20000000000 */
[C---:B------:R-:W-:Y:S01]  /*fa50*/  ISETP.GE.AND P0, PT, R185.reuse, UR14, PT ;  /* 0x0000000eb9007c0c */ /* 0x040fe2000bf06270 */
[----:B------:R-:W-:Y:S01]  /*fa60*/  VIADD R14, R185, 0xc0 ;  /* 0x000000c0b90e7836 */ /* 0x000fe20000000000 */
[----:B------:R-:W-:Y:S01]  /*fa70*/  SEL R8, RZ, 0xffffffff, P1 ;  /* 0xffffffffff087807 */ /* 0x000fe20000800000 */
[----:B------:R-:W-:Y:S01]  /*fa80*/  ULDC UR4, c[0x0][0xa88] ;  /* 0x0002a20000047ab9 */ /* 0x000fe20000000800 */
[----:B------:R-:W-:Y:S02]  /*fa90*/  SEL R0, RZ, 0x1, P0 ;  /* 0x00000001ff007807 */ /* 0x000fe40000000000 */
[----:B0-----:R-:W-:Y:S02]  /*faa0*/  SHF.L.U32 R7, R8, 0x1, RZ ;  /* 0x0000000108077819 */ /* 0x001fe400000006ff */
[----:B------:R-:W-:-:S02]  /*fab0*/  ISETP.GE.AND P0, PT, R13, UR14, PT ;  /* 0x0000000e0d007c0c */ /* 0x000fc4000bf06270 */
[----:B------:R-:W-:Y:S02]  /*fac0*/  ISETP.GE.AND P1, PT, R14, UR14, PT ;  /* 0x0000000e0e007c0c */ /* 0x000fe4000bf26270 */
[----:B------:R-:W-:Y:S02]  /*fad0*/  LOP3.LUT R0, R7, 0x2, R0, 0xe2, !PT ;  /* 0x0000000207007812 */ /* 0x000fe400078ee200 */
[----:B------:R-:W-:Y:S02]  /*fae0*/  SEL R7, RZ, 0x4, P0 ;  /* 0x00000004ff077807 */ /* 0x000fe40000000000 */
[----:B------:R-:W-:-:S04]  /*faf0*/  SEL R8, RZ, 0x8, P1 ;  /* 0x00000008ff087807 */ /* 0x000fc80000800000 */
[----:B------:R-:W-:Y:S02]  /*fb00*/  LOP3.LUT R9, R8, R0, R7, 0xfe, !PT ;  /* 0x0000000008097212 */ /* 0x000fe400078efe07 */
[----:B--2---:R-:W-:Y:S01]  /*fb10*/  @P3 R2UR UR4, R6 ;  /* 0x00000000060432ca */ /* 0x004fe200000e0000 */
[----:B-1----:R-:W-:-:S14]  /*fb20*/  @P3 BRA `(.L_x_1781) ;  /* 0x0000000000183947 */ /* 0x002fdc0003800000 */
[----:B------:R-:W-:Y:S05]  /*fb30*/  @!P2 BRA `(.L_x_1781) ;  /* 0x000000000014a947 */ /* 0x000fea0003800000 */
[----:B------:R-:W2:Y:S04]  /*fb40*/  LDG.E R6, desc[UR48][R4.64] ;  /* 0x0000003004067981 */ /* 0x000ea8000c1e1900 */
[----:B------:R-:W3:Y:S01]  /*fb50*/  LDG.E R0, desc[UR48][R4.64+0x4] ;  /* 0x0000043004007981 */ /* 0x000ee2000c1e1900 */
[----:B--2---:R-:W-:Y:S02]  /*fb60*/  R2UR UR7, R6 ;  /* 0x00000000060772ca */ /* 0x004fe400000e0000 */
[----:B---3--:R-:W-:-:S13]  /*fb70*/  R2UR UR4, R0 ;  /* 0x00000000000472ca */ /* 0x008fda00000e0000 */
[----:B------:R-:W-:-:S12]  /*fb80*/  UIADD3 UR4, -UR7, UR4, URZ ;  /* 0x0000000407047290 */ /* 0x000fd8000fffe13f */
.L_x_1781:
[----:B------:R-:W-:Y:S01]  /*fb90*/  ISETP.GT.AND P0, PT, R192, 0x3f, PT ;  /* 0x0000003fc000780c */ /* 0x000fe20003f04270 */
[----:B------:R-:W-:Y:S01]  /*fba0*/  USHF.R.S32.HI UR7, URZ, 0x1f, UR43 ;  /* 0x0000001f3f077899 */ /* 0x000fe2000801142b */
[----:B------:R-:W-:Y:S01]  /*fbb0*/  BSSY B1, `(.L_x_1782) ;  /* 0x0000022000017945 */ /* 0x000fe20003800000 */
[----:B------:R-:W-:Y:S01]  /*fbc0*/  USHF.R.S32.HI UR9, URZ, 0x1f, UR41 ;  /* 0x0000001f3f097899 */ /* 0x000fe20008011429 */
[C---:B------:R-:W-:Y:S01]  /*fbd0*/  VIADD R24, R185.reuse, 0x100 ;  /* 0x00000100b9187836 */ /* 0x040fe20000000000 */
[----:B------:R-:W-:Y:S01]  /*fbe0*/  USEL UR10, UR43, URZ, !UP0 ;  /* 0x0000003f2b0a7287 */ /* 0x000fe2000c000000 */
[----:B------:R-:W-:Y:S01]  /*fbf0*/  VIADD R25, R185, 0x140 ;  /* 0x00000140b9197836 */ /* 0x000fe20000000000 */
[----:B------:R-:W-:Y:S01]  /*fc00*/  USEL UR11, UR7, URZ, !UP0 ;  /* 0x0000003f070b7287 */ /* 0x000fe2000c000000 */
[----:B------:R-:W-:Y:S02]  /*fc10*/  SHF.R.S32.HI R10, RZ, 0x1f, R185 ;  /* 0x0000001fff0a7819 */ /* 0x000fe400000114b9 */
[----:B-----5:R-:W-:-:S03]  /*fc20*/  SHF.R.S32.HI R8, RZ, 0x1f, R3 ;  /* 0x0000001fff087819 */ /* 0x020fc60000011403 */
[----:B------:R-:W-:Y:S06]  /*fc30*/  @P0 BRA `(.L_x_1783) ;  /* 0x0000000000640947 */ /* 0x000fec0003800000 */
[----:B------:R-:W0:Y:S01]  /*fc40*/  S2R R0, SR_TID.X ;  /* 0x0000000000007919 */ /* 0x000e220000002100 */
[----:B------:R-:W-:-:S04]  /*fc50*/  IMAD.U32 R5, RZ, RZ, UR42 ;  /* 0x0000002aff057e24 */ /* 0x000fc8000f8e00ff */
[----:B0-----:R-:W-:-:S04]  /*fc60*/  IMAD R0, R5, 0x40, R0 ;  /* 0x0000004005007824 */ /* 0x001fc800078e0200 */
[----:B------:R-:W-:-:S05]  /*fc70*/  VIADD R0, R0, 0xffffff80 ;  /* 0xffffff8000007836 */ /* 0x000fca0000000000 */
[----:B------:R-:W-:-:S13]  /*fc80*/  ISETP.GE.AND P0, PT, R0, UR4, PT ;  /* 0x0000000400007c0c */ /* 0x000fda000bf06270 */
[----:B------:R-:W-:Y:S05]  /*fc90*/  @P0 BRA `(.L_x_1783) ;  /* 0x00000000004c0947 */ /* 0x000fea0003800000 */
[C---:B------:R-:W-:Y:S01]  /*fca0*/  IADD3 R4, P0, R0.reuse, R3, RZ ;  /* 0x0000000300047210 */ /* 0x040fe20007f1e0ff */
[----:B------:R-:W-:Y:S02]  /*fcb0*/  ULDC.64 UR12, c[0x0][0xb70] ;  /* 0x0002dc00000c7ab9 */ /* 0x000fe40000000a00 */
[----:B------:R-:W-:Y:S01]  /*fcc0*/  UIMAD UR7, UR9, UR12, URZ ;  /* 0x0000000c090772a4 */ /* 0x000fe2000f8e023f */
[----:B------:R-:W-:Y:S02]  /*fcd0*/  LEA.HI.X.SX32 R5, R0, R8, 0x1, P0 ;  /* 0x0000000800057211 */ /* 0x000fe400000f0eff */
[----:B------:R-:W-:Y:S01]  /*fce0*/  MOV R7, UR12 ;  /* 0x0000000c00077c02 */ /* 0x000fe20008000f00 */
[----:B------:R-:W-:-:S03]  /*fcf0*/  UIMAD UR7, UR41, UR13, UR7 ;  /* 0x0000000d290772a4 */ /* 0x000fc6000f8e0207 */
[----:B------:R-:W-:Y:S01]  /*fd00*/  ULDC.64 UR12, c[0x0][0xb78] ;  /* 0x0002de00000c7ab9 */ /* 0x000fe20000000a00 */
[----:B------:R-:W-:Y:S01]  /*fd10*/  IMAD.WIDE.U32 R4, R7, UR41, R4 ;  /* 0x0000002907047c25 */ /* 0x000fe2000f8e0004 */
[----:B------:R-:W-:-:S03]  /*fd20*/  UIMAD UR8, UR11, UR12, URZ ;  /* 0x0000000c0b0872a4 */ /* 0x000fc6000f8e023f */
[----:B------:R-:W-:Y:S01]  /*fd30*/  VIADD R5, R5, UR7 ;  /* 0x0000000705057c36 */ /* 0x000fe20008000000 */
[----:B------:R-:W-:Y:S01]  /*fd40*/  UIMAD UR8, UR10, UR13, UR8 ;  /* 0x0000000d0a0872a4 */ /* 0x000fe2000f8e0208 */
[----:B------:R-:W-:Y:S02]  /*fd50*/  IMAD.U32 R7, RZ, RZ, UR12 ;  /* 0x0000000cff077e24 */ /* 0x000fe4000f8e00ff */
[----:B------:R-:W-:Y:S02]  /*fd60*/  ULDC.64 UR12, c[0x0][0xb40] ;  /* 0x0002d000000c7ab9 */ /* 0x000fe40000000a00 */
[----:B------:R-:W-:-:S04]  /*fd70*/  IMAD.WIDE.U32 R4, R7, UR10, R4 ;  /* 0x0000000a07047c25 */ /* 0x000fc8000f8e0004 */
[----:B------:R-:W-:Y:S01]  /*fd80*/  VIADD R5, R5, UR8 ;  /* 0x0000000805057c36 */ /* 0x000fe20008000000 */
[----:B------:R-:W-:-:S04]  /*fd90*/  LEA R6, P0, R4, UR12, 0x2 ;  /* 0x0000000c04067c11 */ /* 0x000fc8000f8010ff */
[----:B------:R-:W-:Y:S01]  /*fda0*/  LEA.HI.X R7, R4, UR13, R5, 0x2, P0 ;  /* 0x0000000d04077c11 */ /* 0x000fe200080f1405 */
[----:B------:R-:W-:-:S05]  /*fdb0*/  IMAD.MOV.U32 R5, RZ, RZ, -0x800000 ;  /* 0xff800000ff057424 */ /* 0x000fca00078e00ff */
[----:B------:R0:W-:Y:S03]  /*fdc0*/  STG.E desc[UR48][R6.64], R5 ;  /* 0x0000000506007986 */ /* 0x0001e6000c101930 */
.L_x_1783:
[----:B------:R-:W-:Y:S05]  /*fdd0*/  BSYNC B1 ;  /* 0x0000000000017941 */ /* 0x000fea0003800000 */
.L_x_1782:
[----:B------:R-:W-:Y:S01]  /*fde0*/  ULDC.64 UR12, c[0x0][0xaa0] ;  /* 0x0002a800000c7ab9 */ /* 0x000fe20000000a00 */
[----:B0-----:R-:W-:Y:S01]  /*fdf0*/  MOV R5, R10 ;  /* 0x0000000a00057202 */ /* 0x001fe20000000f00 */
[----:B------:R-:W-:Y:S01]  /*fe00*/  IMAD.MOV.U32 R4, RZ, RZ, R185 ;  /* 0x000000ffff047224 */ /* 0x000fe200078e00b9 */
[----:B------:R-:W-:Y:S01]  /*fe10*/  ISETP.GE.AND P0, PT, R24, UR14, PT ;  /* 0x0000000e18007c0c */ /* 0x000fe2000bf06270 */
[----:B------:R-:W-:Y:S01]  /*fe20*/  IMAD R0, R8, UR12, RZ ;  /* 0x0000000c08007c24 */ /* 0x000fe2000f8e02ff */
[----:B------:R-:W-:Y:S01]  /*fe30*/  ISETP.GE.AND P1, PT, R25, UR14, PT ;  /* 0x0000000e19007c0c */ /* 0x000fe2000bf26270 */
[C---:B------:R-:W-:Y:S01]  /*fe40*/  IMAD.WIDE.U32 R4, R3.reuse, UR12, R4 ;  /* 0x0000000c03047c25 */ /* 0x040fe2000f8e0004 */
[----:B------:R-:W-:Y:S01]  /*fe50*/  UIMAD UR8, UR42, -0x40, UR4 ;  /* 0xffffffc02a0878a4 */ /* 0x000fe2000f8e0204 */
[----:B------:R-:W-:Y:S01]  /*fe60*/  BSSY B1, `(.L_x_1784) ;  /* 0x000003c000017945 */ /* 0x000fe20003800000 */
[----:B------:R-:W-:Y:S01]  /*fe70*/  SEL R6, RZ, 0x20, P1 ;  /* 0x00000020ff067807 */ /* 0x000fe20000800000 */
[----:B------:R-:W-:Y:S01]  /*fe80*/  IMAD R3, R3, UR13, R0 ;  /* 0x0000000d03037c24 */ /* 0x000fe2000f8e0200 */
[----:B------:R-:W-:Y:S01]  /*fe90*/  ULDC.64 UR12, c[0x0][0xae0] ;  /* 0x0002b800000c7ab9 */ /* 0x000fe20000000a00 */
[----:B------:R-:W-:Y:S01]  /*fea0*/  VIADD R7, R185, 0x180 ;  /* 0x00000180b9077836 */ /* 0x000fe20000000000 */
[----:B------:R-:W-:Y:S01]  /*feb0*/  UIMAD UR7, UR9, UR12, URZ ;  /* 0x0000000c090772a4 */ /* 0x000fe2000f8e023f */
[----:B------:R-:W-:Y:S01]  /*fec0*/  IMAD.IADD R5, R5, 0x1, R3 ;  /* 0x0000000105057824 */ /* 0x000fe200078e0203 */
[----:B------:R-:W-:Y:S01]  /*fed0*/  SEL R0, RZ, 0x10, P0 ;  /* 0x00000010ff007807 */ /* 0x000fe20000000000 */
[----:B------:R-:W-:Y:S01]  /*fee0*/  IMAD.U32 R3, RZ, RZ, UR12 ;  /* 0x0000000cff037e24 */ /* 0x000fe2000f8e00ff */
[----:B------:R-:W-:Y:S01]  /*fef0*/  UIMAD UR7, UR41, UR13, UR7 ;  /* 0x0000000d290772a4 */ /* 0x000fe2000f8e0207 */
[----:B------:R-:W-:-:S02]  /*ff00*/  ISETP.GE.AND P1, PT, R188, UR8, PT ;  /* 0x00000008bc007c0c */ /* 0x000fc4000bf26270 */
[----:B------:R-:W-:Y:S01]  /*ff10*/  IMAD.WIDE.U32 R4, R3, UR41, R4 ;  /* 0x0000002903047c25 */ /* 0x000fe2000f8e0004 */
[----:B------:R-:W-:Y:S01]  /*ff20*/  ULDC.64 UR12, c[0x0][0xae8] ;  /* 0x0002ba00000c7ab9 */ /* 0x000fe20000000a00 */
[----:B------:R-:W-:Y:S01]  /*ff30*/  LOP3.LUT R9, R6, R9, R0, 0xfe, !PT ;  /* 0x0000000906097212 */ /* 0x000fe200078efe00 */
[----:B------:R-:W-:Y:S01]  /*ff40*/  UIMAD UR4, UR11, UR12, URZ ;  /* 0x0000000c0b0472a4 */ /* 0x000fe2000f8e023f */
[----:B------:R-:W-:Y:S01]  /*ff50*/  ISETP.GE.AND P0, PT, R7, UR14, PT ;  /* 0x0000000e07007c0c */ /* 0x000fe2000bf06270 */
[----:B------:R-:W-:Y:S01]  /*ff60*/  VIADD R3, R185, 0x1c0 ;  /* 0x000001c0b9037836 */ /* 0x000fe20000000000 */
[----:B------:R-:W-:Y:S01]  /*ff70*/  IADD3 R5, R5, UR7, RZ ;  /* 0x0000000705057c10 */ /* 0x000fe2000fffe0ff */
[----:B------:R-:W-:Y:S01]  /*ff80*/  VIADD R6, R188, 0x20 ;  /* 0x00000020bc067836 */ /* 0x000fe20000000000 */
[----:B------:R-:W-:Y:S01]  /*ff90*/  SEL R0, RZ, 0x40, P0 ;  /* 0x00000040ff007807 */ /* 0x000fe20000000000 */
[----:B------:R-:W-:Y:S01]  /*ffa0*/  IMAD.U32 R7, RZ, RZ, UR12 ;  /* 0x0000000cff077e24 */ /* 0x000fe2000f8e00ff */
[----:B------:R-:W-:Y:S01]  /*ffb0*/  UIMAD UR4, UR10, UR13, UR4 ;  /* 0x0000000d0a0472a4 */ /* 0x000fe2000f8e0204 */
[----:B------:R-:W-:-:S02]  /*ffc0*/  ISETP.GE.AND P2, PT, R3, UR14, PT ;  /* 0x0000000e03007c0c */ /* 0x000fc4000bf46270 */
[----:B------:R-:W-:Y:S01]  /*ffd0*/  ISETP.GE.AND P0, PT, R6, UR8, PT ;  /* 0x0000000806007c0c */ /* 0x000fe2000bf06270 */
[----:B------:R-:W-:Y:S01]  /*ffe0*/  IMAD.WIDE.U32 R6, R7, UR10, R4 ;  /* 0x0000000a07067c25 */ /* 0x000fe2000f8e0004 */
[----:B------:R-:W-:Y:S02]  /*fff0*/  LOP3.LUT R15, R9, R0, RZ, 0xfc, !PT ;  /* 0x00000000090f7212 */ /* 0x000fe400078efcff */
[--C-:B------:R-:W-:Y:S01]  /*10000*/  SHF.R.S32.HI R5, RZ, 0x1f, R188.reuse ;  /* 0x0000001fff057819 */ /* 0x100fe200000114bc */
[----:B------:R-:W-:Y:S01]  /*10010*/  IMAD.U32 R9, RZ, RZ, UR42 ;  /* 0x0000002aff097e24 */ /* 0x000fe2000f8e00ff */
[----:B------:R-:W-:Y:S01]  /*10020*/  SEL R0, RZ, 0x80, P2 ;  /* 0x00000080ff007807 */ /* 0x000fe20001000000 */
[----:B------:R-:W-:Y:S02]  /*10030*/  IMAD.MOV.U32 R4, RZ, RZ, R188 ;  /* 0x000000ffff047224 */ /* 0x000fe400078e00bc */
[----:B------:R-:W-:Y:S01]  /*10040*/  VIADD R11, R7, UR4 ;  /* 0x00000004070b7c36 */ /* 0x000fe20008000000 */
[----:B------:R-:W-:Y:S01]  /*10050*/  LOP3.LUT R0, R15, R0, RZ, 0xfc, !PT ;  /* 0x000000000f007212 */ /* 0x000fe200078efcff */
[----:B------:R-:W-:Y:S01]  /*10060*/  IMAD.WIDE R8, R9, 0x40, R4 ;  /* 0x0000004009087825 */ /* 0x000fe200078e0204 */
[----:B------:R-:W-:Y:S06]  /*10070*/  @P1 BRA `(.L_x_1785) ;  /* 0x0000000000681947 */ /* 0x000fec0003800000 */
[----:B------:R-:W-:Y:S01]  /*10080*/  ULDC.64 UR10, c[0x0][0xad8] ;  /* 0x0002b600000a7ab9 */ /* 0x000fe20000000a00 */
[----:B------:R-:W-:Y:S01]  /*10090*/  MOV R5, R11 ;  /* 0x0000000b00057202 */ /* 0x000fe20000000f00 */
        /* <DEDUP_REMOVED lines=10> */
[C---:B------:R-:W-:Y:S02]  /*10140*/  LEA R20, P1, R4.reuse, UR10, 0x1 ;  /* 0x0000000a04147c11 */ /* 0x040fe4000f8208ff */
[----:B------:R-:W-:Y:S02]  /*10150*/  ISETP.GE.AND P2, PT, R25, UR14, PT ;  /* 0x0000000e19007c0c */ /* 0x000fe4000bf46270 */
        /* <DEDUP_REMOVED lines=12> */
.L_x_1785:
[----:B------:R-:W-:Y:S05]  /*10220*/  BSYNC B1 ;  /* 0x0000000000017941 */ /* 0x000fea0003800000 */
.L_x_1784:
[----:B------:R-:W-:Y:S05]  /*10230*/  @P0 BRA `(.L_x_1780) ;  /* 0x0000000000700947 */ /* 0x000fea0003800000 */
[----:B------:R-:W-:Y:S01]  /*10240*/  IADD3 R3, P0, R8, 0x20, RZ ;  /* 0x0000002008037810 */ /* 0x000fe20007f1e0ff */
[----:B------:R-:W-:Y:S01]  /*10250*/  ULDC.64 UR8, c[0x0][0xad8] ;  /* 0x0002b60000087ab9 */ /* 0x000fe20000000a00 */
[----:B------:R-:W-:Y:S01]  /*10260*/  IMAD.MOV.U32 R4, RZ, RZ, R6 ;  /* 0x000000ffff047224 */ /* 0x000fe200078e0006 */
[----:B------:R-:W-:Y:S01]  /*10270*/  ISETP.GE.AND P1, PT, R13, UR14, PT ;  /* 0x0000000e0d007c0c */ /* 0x000fe2000bf26270 */
        /* <DEDUP_REMOVED lines=8> */
[----:B------:R-:W-:-:S03]  /*10300*/  LOP3.LUT P4, RZ, R15, 0x40, RZ, 0xc0, !PT ;  /* 0x000000400fff7812 */ /* 0x000fc6000788c0ff */
        /* <DEDUP_REMOVED lines=15> */
.L_x_1780:
[----:B------:R-:W-:Y:S05]  /*10400*/  BSYNC B0 ;  /* 0x0000000000007941 */ /* 0x000fea0003800000 */
.L_x_1774:
[----:B------:R-:W-:Y:S02]  /*10410*/  ULDC UR4, c[0x0][0xc14] ;  /* 0x0003050000047ab9 */ /* 0x000fe40000000800 */
[----:B------:R-:W-:-:S06]  /*10420*/  UISETP.GE.AND UP0, UPT, UR5, UR4, UPT ;  /* 0x000000040500728c */ /* 0x000fcc000bf06270 */
[----:B------:R-:W-:-:S13]  /*10430*/  PLOP3.LUT P0, PT, PT, PT, UP0, 0x80, 0x0 ;  /* 0x000000000000781c */ /* 0x000fda0003f0f008 */
[----:B------:R-:W-:Y:S05]  /*10440*/  @!P0 BRA `(.L_x_1786) ;  /* 0xffffff0800b48947 */ /* 0x000fea000383ffff */
[----:B------:R-:W-:Y:S05]  /*10450*/  EXIT ;  /* 0x000000000000794d */ /* 0x000fea0003800000 */
.L_x_1677:
[----:B------:R-:W-:-:S08]  /*10460*/  NOP ;  /* 0x0000000000007918 */ /* 0x000fd00000000000 */
[----:B------:R-:W0:-:S00]  /*10470*/  USETMAXREG.DEALLOC.CTAPOOL 0x18 ;  /* 0x00000018000079c8 */ /* 0x000e0000080e0500 */
[----:B0-----:R-:W-:-:S06]  /*10480*/  LOP3.LUT R0, R0, 0x3, RZ, 0xc0, !PT ;  /* 0x0000000300007812 */ /* 0x001fcc00078ec0ff */
[----:B------:R-:W0:Y:S02]  /*10490*/  SHFL.IDX PT, R0, R0, RZ, 0x1f ;  /* 0x00001fff00007589 */ /* 0x000e2400000e0000 */
[----:B0-----:R-:W-:-:S13]  /*104a0*/  ISETP.NE.AND P0, PT, R0, RZ, PT ;  /* 0x000000ff0000720c */ /* 0x001fda0003f05270 */
[----:B------:R-:W-:Y:S05]  /*104b0*/  @P0 EXIT ;  /* 0x000000000000094d */ /* 0x000fea0003800000 */
[----:B------:R-:W-:Y:S01]  /*104c0*/  LOP3.LUT R7, R4, 0x1f, RZ, 0xc0, !PT ;  /* 0x0000001f04077812 */ /* 0x000fe200078ec0ff */
[----:B------:R-:W-:Y:S01]  /*104d0*/  ULDC UR5, c[0x0][0xc14] ;  /* 0x0003050000057ab9 */ /* 0x000fe20000000800 */
[----:B------:R-:W-:Y:S02]  /*104e0*/  LOP3.LUT R0, R0, 0xffffffdf, RZ, 0xc0, !PT ;  /* 0xffffffdf00007812 */ /* 0x000fe400078ec0ff */
[----:B------:R-:W-:Y:S01]  /*104f0*/  MOV R8, RZ ;  /* 0x000000ff00087202 */ /* 0x000fe20000000f00 */
[----:B------:R-:W0:Y:S01]  /*10500*/  S2UR UR6, SR_CTAID.X ;  /* 0x00000000000679c3 */ /* 0x000e220000002500 */
[----:B------:R-:W-:Y:S01]  /*10510*/  ISETP.NE.AND P0, PT, R7, 0x1f, PT ;  /* 0x0000001f0700780c */ /* 0x000fe20003f05270 */
[----:B------:R-:W-:-:S12]  /*10520*/  ULDC UR4, c[0x0][0xc10] ;  /* 0x0003040000047ab9 */ /* 0x000fd80000000800 */
[----:B------:R-:W-:Y:S02]  /*10530*/  @P0 LOP3.LUT R0, R0, 0x20, RZ, 0xfc, !PT ;  /* 0x0000002000000812 */ /* 0x000fe400078efcff */
[----:B------:R-:W-:-:S13]  /*10540*/  ISETP.GE.OR P0, PT, R7, UR5, !P0 ;  /* 0x0000000507007c0c */ /* 0x000fda000c706670 */
[----:B------:R-:W1:Y:S02]  /*10550*/  @!P0 LDC.64 R2, c[0x0][0xc58] ;  /* 0x00031600ff028b82 */ /* 0x000e640000000a00 */
[----:B-1----:R-:W-:-:S05]  /*10560*/  @!P0 IMAD.WIDE.U32 R2, R7, 0x4, R2 ;  /* 0x0000000407028825 */ /* 0x002fca00078e0002 */
[----:B------:R-:W2:Y:S01]  /*10570*/  @!P0 LDG.E R8, desc[UR48][R2.64] ;  /* 0x0000003002088981 */ /* 0x000ea2000c1e1900 */
[C---:B------:R-:W-:Y:S02]  /*10580*/  ISETP.NE.AND P1, PT, R7.reuse, RZ, PT ;  /* 0x000000ff0700720c */ /* 0x040fe40003f25270 */
[----:B------:R-:W-:Y:S02]  /*10590*/  ISETP.GE.U32.AND P0, PT, R7, 0x2, PT ;  /* 0x000000020700780c */ /* 0x000fe40003f06070 */
        /* <DEDUP_REMOVED lines=16> */
[----:B-1----:R-:W-:Y:S01]  /*106a0*/  SEL R3, R6, RZ, P0 ;  /* 0x000000ff06037207 */ /* 0x002fe20000000000 */
[----:B------:R-:W-:Y:S01]  /*106b0*/  IMAD.MOV.U32 R6, RZ, RZ, RZ ;  /* 0x000000ffff067224 */ /* 0x000fe200078e00ff */
[----:B------:R-:W-:-:S03]  /*106c0*/  ISETP.GE.U32.AND P0, PT, R7, 0x8, PT ;  /* 0x000000080700780c */ /* 0x000fc60003f06070 */
[----:B------:R-:W-:-:S05]  /*106d0*/  IMAD.IADD R3, R4, 0x1, R3 ;  /* 0x0000000104037824 */ /* 0x000fca00078e0203 */
[----:B------:R-:W1:Y:S05]  /*106e0*/  SHFL.UP PT, R2, R3, 0x8, RZ ;  /* 0x0500000003027989 */ /* 0x000e6a00000e00ff */
        /* <DEDUP_REMOVED lines=19> */
.L_x_1791:
[----:B------:R-:W-:Y:S01]  /*10820*/  VIADD R6, R6, 0x1f ;  /* 0x0000001f06067836 */ /* 0x000fe20000000000 */
[----:B------:R-:W-:-:S04]  /*10830*/  MOV R19, UR7 ;  /* 0x0000000700137c02 */ /* 0x000fc80008000f00 */
[----:B------:R-:W-:-:S13]  /*10840*/  ISETP.GE.AND P0, PT, R6, UR5, PT ;  /* 0x0000000506007c0c */ /* 0x000fda000bf06270 */
[----:B------:R-:W-:Y:S05]  /*10850*/  @P0 BRA `(.L_x_1788) ;  /* 0x0000000400c40947 */ /* 0x000fea0003800000 */
[----:B------:R-:W0:Y:S01]  /*10860*/  S2R R9, SR_TID.X ;  /* 0x0000000000097919 */ /* 0x000e220000002100 */
        /* <DEDUP_REMOVED lines=10> */
.L_x_1790:
[----:B------:R-:W-:Y:S05]  /*10910*/  BSYNC B0 ;  /* 0x0000000000007941 */ /* 0x000fea0003800000 */
.L_x_1789:
[----:B0----5:R-:W0:Y:S01]  /*10920*/  SHFL.UP PT, R2, R8, 0x1, RZ ;  /* 0x0420000008027989 */ /* 0x021e2200000e00ff */
        /* <DEDUP_REMOVED lines=24> */
.L_x_1787:
[----:B------:R-:W-:-:S04]  /*10ab0*/  IMAD.IADD R7, R5, 0x1, -R2 ;  /* 0x0000000105077824 */ /* 0x000fc800078e0a02 */
[----:B------:R-:W-:-:S05]  /*10ac0*/  IMAD R2, R4, UR4, R7 ;  /* 0x0000000404027c24 */ /* 0x000fca000f8e0207 */
[----:B------:R-:W-:Y:S02]  /*10ad0*/  ISETP.GT.AND P0, PT, R2, UR6, PT ;  /* 0x0000000602007c0c */ /* 0x000fe4000bf04270 */
[----:B------:R-:W0:Y:S11]  /*10ae0*/  LDC.64 R2, c[0x0][0xc68] ;  /* 0x00031a00ff027b82 */ /* 0x000e360000000a00 */
[----:B------:R-:W-:-:S04]  /*10af0*/  VOTE.ANY R9, PT, !P0 ;  /* 0x0000000000097806 */ /* 0x000fc800040e0100 */
[----:B------:R-:W1:Y:S02]  /*10b00*/  POPC R5, R9 ;  /* 0x0000000900057309 */ /* 0x000e640000000000 */
[----:B-1----:R-:W-:-:S04]  /*10b10*/  IMAD.IADD R19, R5, 0x1, R6 ;  /* 0x0000000105137824 */ /* 0x002fc800078e0206 */
[----:B0-----:R-:W-:-:S05]  /*10b20*/  IMAD.WIDE R2, R19, 0x4, R2 ;  /* 0x0000000413027825 */ /* 0x001fca00078e0202 */
[----:B------:R-:W2:Y:S01]  /*10b30*/  LDG.E R10, desc[UR48][R2.64] ;  /* 0x00000030020a7981 */ /* 0x000ea2000c1e1900 */
[----:B------:R-:W-:-:S03]  /*10b40*/  ISETP.NE.AND P0, PT, R9, RZ, PT ;  /* 0x000000ff0900720c */ /* 0x000fc60003f05270 */
[----:B------:R-:W2:Y:S02]  /*10b50*/  SHFL.IDX PT, R17, R8, R5, 0x1f ;  /* 0x00001f0508117589 */ /* 0x000ea400000e0000 */
[----:B--2---:R-:W-:-:S05]  /*10b60*/  IMAD R6, R17, R10, RZ ;  /* 0x0000000a11067224 */ /* 0x004fca00078e02ff */
[----:B------:R-:W-:-:S04]  /*10b70*/  IABS R11, R6 ;  /* 0x00000006000b7213 */ /* 0x000fc80000000000 */
[----:B------:R-:W0:Y:S08]  /*10b80*/  I2F.RP R12, R11 ;  /* 0x0000000b000c7306 */ /* 0x000e300000209400 */
[----:B0-----:R-:W0:Y:S02]  /*10b90*/  MUFU.RCP R12, R12 ;  /* 0x0000000c000c7308 */ /* 0x001e240000001000 */
[----:B0-----:R-:W-:-:S06]  /*10ba0*/  VIADD R13, R12, 0xffffffe ;  /* 0x0ffffffe0c0d7836 */ /* 0x001fcc0000000000 */
[----:B------:R0:W1:Y:S01]  /*10bb0*/  F2I.FTZ.U32.TRUNC.NTZ R3, R13 ;  /* 0x0000000d00037305 */ /* 0x000062000021f000 */
[----:B------:R-:W-:Y:S05]  /*10bc0*/  @!P0 BRA `(.L_x_1792) ;  /* 0x0000000000088947 */ /* 0x000fea0003800000 */
[----:B------:R-:W-:-:S05]  /*10bd0*/  IADD3 R5, R5, -0x1, RZ ;  /* 0xffffffff05057810 */ /* 0x000fca0007ffe0ff */
[----:B------:R2:W3:Y:S02]  /*10be0*/  SHFL.IDX PT, R16, R4, R5, 0x1f ;  /* 0x00001f0504107589 */ /* 0x0004e400000e0000 */
.L_x_1792:
[----:B-1----:R-:W-:Y:S01]  /*10bf0*/  IMAD.MOV R2, RZ, RZ, -R3 ;  /* 0x000000ffff027224 */ /* 0x002fe200078e0a03 */
[----:B--2---:R-:W-:Y:S01]  /*10c00*/  IABS R4, R6 ;  /* 0x0000000600047213 */ /* 0x004fe20000000000 */
[----:B---3--:R-:W-:Y:S02]  /*10c10*/  IMAD R16, R16, UR4, R7 ;  /* 0x0000000410107c24 */ /* 0x008fe4000f8e0207 */
[----:B------:R-:W-:Y:S02]  /*10c20*/  IMAD R5, R2, R11, RZ ;  /* 0x0000000b02057224 */ /* 0x000fe400078e02ff */
[----:B------:R-:W-:Y:S02]  /*10c30*/  IMAD.MOV.U32 R2, RZ, RZ, RZ ;  /* 0x000000ffff027224 */ /* 0x000fe400078e00ff */
[----:B------:R-:W-:Y:S02]  /*10c40*/  IMAD.MOV R4, RZ, RZ, -R4 ;  /* 0x000000ffff047224 */ /* 0x000fe400078e0a04 */
[----:B------:R-:W-:Y:S01]  /*10c50*/  IMAD.HI.U32 R2, R3, R5, R2 ;  /* 0x0000000503027227 */ /* 0x000fe200078e0002 */
[----:B------:R-:W-:-:S04]  /*10c60*/  IADD3 R5, -R16, UR6, RZ ;  /* 0x0000000610057c10 */ /* 0x000fc8000fffe1ff */
[----:B------:R-:W-:-:S05]  /*10c70*/  IABS R3, R5 ;  /* 0x0000000500037213 */ /* 0x000fca0000000000 */
        /* <DEDUP_REMOVED lines=11> */
[----:B------:R-:W-:-:S05]  /*10d30*/  @!P0 LOP3.LUT R2, RZ, R6, RZ, 0x33, !PT ;  /* 0x00000006ff028212 */ /* 0x000fca00078e33ff */
[----:B------:R-:W-:Y:S02]  /*10d40*/  IMAD R4, R10, R2, RZ ;  /* 0x000000020a047224 */ /* 0x000fe400078e02ff */
[----:B------:R-:W-:Y:S02]  /*10d50*/  IMAD.MOV R2, RZ, RZ, -R2 ;  /* 0x000000ffff027224 */ /* 0x000fe400078e0a02 */
[----:B------:R-:W-:Y:S02]  /*10d60*/  IMAD.MOV R3, RZ, RZ, -R4 ;  /* 0x000000ffff037224 */ /* 0x000fe400078e0a04 */
[----:B------:R-:W-:-:S03]  /*10d70*/  IMAD R5, R6, R2, R5 ;  /* 0x0000000206057224 */ /* 0x000fc600078e0205 */
[----:B------:R-:W-:-:S04]  /*10d80*/  VIADDMNMX R10, R3, UR4, R10, PT ;  /* 0x00000004030a7c46 */ /* 0x000fc8000b80010a */
[-C--:B------:R-:W-:Y:S02]  /*10d90*/  IABS R7, R10.reuse ;  /* 0x0000000a00077213 */ /* 0x080fe40000000000 */
[----:B------:R-:W-:Y:S02]  /*10da0*/  IABS R6, R10 ;  /* 0x0000000a00067213 */ /* 0x000fe40000000000 */
[----:B------:R-:W1:Y:S03]  /*10db0*/  I2F.RP R8, R7 ;  /* 0x0000000700087306 */ /* 0x000e660000209400 */
[----:B------:R-:W-:-:S05]  /*10dc0*/  IMAD.MOV R6, RZ, RZ, -R6 ;  /* 0x000000ffff067224 */ /* 0x000fca00078e0a06 */
[----:B-1----:R-:W1:Y:S02]  /*10dd0*/  MUFU.RCP R8, R8 ;  /* 0x0000000800087308 */ /* 0x002e640000001000 */
[----:B-1----:R-:W-:-:S06]  /*10de0*/  VIADD R3, R8, 0xffffffe ;  /* 0x0ffffffe08037836 */ /* 0x002fcc0000000000 */
[----:B------:R-:W1:Y:S02]  /*10df0*/  F2I.FTZ.U32.TRUNC.NTZ R3, R3 ;  /* 0x0000000300037305 */ /* 0x000e64000021f000 */
[----:B-1----:R-:W-:-:S04]  /*10e00*/  IMAD.MOV R2, RZ, RZ, -R3 ;  /* 0x000000ffff027224 */ /* 0x002fc800078e0a03 */
[----:B------:R-:W-:Y:S01]  /*10e10*/  IMAD R9, R2, R7, RZ ;  /* 0x0000000702097224 */ /* 0x000fe200078e02ff */
[----:B------:R-:W-:-:S05]  /*10e20*/  MOV R2, RZ ;  /* 0x000000ff00027202 */ /* 0x000fca0000000f00 */
[----:B------:R-:W-:Y:S01]  /*10e30*/  IMAD.HI.U32 R2, R3, R9, R2 ;  /* 0x0000000903027227 */ /* 0x000fe200078e0002 */
[----:B------:R-:W-:Y:S02]  /*10e40*/  IABS R9, R5 ;  /* 0x0000000500097213 */ /* 0x000fe40000000000 */
[C---:B------:R-:W-:Y:S02]  /*10e50*/  LOP3.LUT R3, R5.reuse, R10, RZ, 0x3c, !PT ;  /* 0x0000000a05037212 */ /* 0x040fe400078e3cff */
[----:B------:R-:W-:Y:S01]  /*10e60*/  IADD3 R5, R5, R4, RZ ;  /* 0x0000000405057210 */ /* 0x000fe20007ffe0ff */
[----:B------:R-:W-:-:S04]  /*10e70*/  IMAD.HI.U32 R2, R2, R9, RZ ;  /* 0x0000000902027227 */ /* 0x000fc800078e00ff */
[----:B------:R-:W-:-:S05]  /*10e80*/  IMAD R6, R2, R6, R9 ;  /* 0x0000000602067224 */ /* 0x000fca00078e0209 */
        /* <DEDUP_REMOVED lines=8> */
[----:B------:R-:W-:Y:S01]  /*10f10*/  @!P0 LOP3.LUT R2, RZ, R10, RZ, 0x33, !PT ;  /* 0x0000000aff028212 */ /* 0x000fe200078e33ff */
[----:B------:R-:W-:-:S04]  /*10f20*/  IMAD.MOV R10, RZ, RZ, -R10 ;  /* 0x000000ffff0a7224 */ /* 0x000fc800078e0a0a */
[----:B------:R-:W-:Y:S01]  /*10f30*/  IMAD R18, R2, R10, R5 ;  /* 0x0000000a02127224 */ /* 0x000fe200078e0205 */
[----:B------:R-:W-:-:S05]  /*10f40*/  LOP3.LUT R2, RZ, R2, RZ, 0x33, !PT ;  /* 0x00000002ff027212 */ /* 0x000fca00078e33ff */
[----:B------:R-:W-:Y:S01]  /*10f50*/  IMAD.IADD R17, R17, 0x1, R2 ;  /* 0x0000000111117824 */ /* 0x000fe200078e0202 */
[----:B------:R-:W-:Y:S06]  /*10f60*/  BRA `(.L_x_1793) ;  /* 0x00000000000c7947 */ /* 0x000fec0003800000 */
.L_x_1788:
[----:B------:R-:W-:Y:S02]  /*10f70*/  IMAD.MOV.U32 R17, RZ, RZ, RZ ;  /* 0x000000ffff117224 */ /* 0x000fe400078e00ff */
[----:B------:R-:W-:Y:S02]  /*10f80*/  IMAD.U32 R16, RZ, RZ, UR6 ;  /* 0x00000006ff107e24 */ /* 0x000fe4000f8e00ff */
[----:B------:R-:W-:-:S07]  /*10f90*/  IMAD.MOV.U32 R18, RZ, RZ, RZ ;  /* 0x000000ffff127224 */ /* 0x000fce00078e00ff */
.L_x_1793:
[----:B------:R-:W1:Y:S01]  /*10fa0*/  S2R R2, SR_TID.X ;  /* 0x0000000000027919 */ /* 0x000e620000002100 */
[----:B------:R-:W-:Y:S01]  /*10fb0*/  STL [R1], RZ ;  /* 0x000000ff01007387 */ /* 0x000fe20000100800 */
[----:B-1----:R-:W-:-:S04]  /*10fc0*/  LOP3.LUT R2, R2, 0x1f, RZ, 0xc0, !PT ;  /* 0x0000001f02027812 */ /* 0x002fc800078ec0ff */
[----:B------:R-:W-:-:S13]  /*10fd0*/  ISETP.NE.AND P0, PT, R2, RZ, PT ;  /* 0x000000ff0200720c */ /* 0x000fda0003f05270 */
[----:B------:R-:W1:Y:S01]  /*10fe0*/  @!P0 S2R R3, SR_CgaCtaId ;  /* 0x0000000000038919 */ /* 0x000e620000008800 */
[----:B------:R-:W-:-:S04]  /*10ff0*/  @!P0 MOV R0, 0x400 ;  /* 0x0000040000008802 */ /* 0x000fc80000000f00 */
[----:B-1----:R-:W-:-:S05]  /*11000*/  @!P0 LEA R0, R3, R0, 0x18 ;  /* 0x0000000003008211 */ /* 0x002fca00078ec0ff */
[----:B------:R1:W-:Y:S01]  /*11010*/  @!P0 STS.128 [R0+0x28cd0], R16 ;  /* 0x028cd01000008388 */ /* 0x0003e20000000c00 */
[----:B------:R-:W-:Y:S06]  /*11020*/  BAR.ARV 0x5, 0x120 ;  /* 0x0144800000007b1d */ /* 0x000fec0000002000 */
[----:B------:R-:W-:Y:S02]  /*11030*/  ISETP.GE.AND P0, PT, R19, UR5, PT ;  /* 0x0000000513007c0c */ /* 0x000fe4000bf06270 */
[----:B-1----:R-:W-:-:S05]  /*11040*/  MOV R0, 0x1 ;  /* 0x0000000100007802 */ /* 0x002fca0000000f00 */
[----:B------:R1:W-:Y:S04]  /*11050*/  STL [R1+0x4], R0 ;  /* 0x0000040001007387 */ /* 0x0003e80000100800 */
[----:B------:R1:W-:Y:S02]  /*11060*/  STL [R1+0x18], RZ ;  /* 0x000018ff01007387 */ /* 0x0003e40000100800 */
[----:B------:R-:W-:Y:S05]  /*11070*/  @P0 BRA `(.L_x_1794) ;  /* 0x0000004000e80947 */ /* 0x000fea0003800000 */
[----:B-1----:R-:W-:Y:S01]  /*11080*/  IMAD.MOV.U32 R0, RZ, RZ, 0x1 ;  /* 0x00000001ff007424 */ /* 0x002fe200078e00ff */
[----:B------:R1:W-:Y:S01]  /*11090*/  STL [R1+0x18], RZ ;  /* 0x000018ff01007387 */ /* 0x0003e20000100800 */
[----:B------:R-:W-:Y:S01]  /*110a0*/  ULDC UR37, c[0x0][0xc] ;  /* 0x0000030000257ab9 */ /* 0x000fe20000000800 */
[----:B------:R-:W-:Y:S02]  /*110b0*/  ULDC.64 UR38, c[0x0][0x198] ;  /* 0x0000660000267ab9 */ /* 0x000fe40000000a00 */
[----:B------:R1:W-:Y:S04]  /*110c0*/  STL [R1+0x4], R0 ;  /* 0x0000040001007387 */ /* 0x0003e80000100800 */
[----:B------:R1:W-:Y:S02]  /*110d0*/  STL [R1], RZ ;  /* 0x000000ff01007387 */ /* 0x0003e40000100800 */
.L_x_1867:
[----:B------:R-:W-:Y:S05]  /*110e0*/  YIELD ;  /* 0x0000000000007946 */ /* 0x000fea0003800000 */
[----:B------:R-:W-:Y:S01]  /*110f0*/  ULDC.64 UR4, c[0x0][0xa28] ;  /* 0x00028a0000047ab9 */ /* 0x000fe20000000a00 */
[----:B------:R-:W-:Y:S01]  /*11100*/  IMAD.MOV.U32 R4, RZ, RZ, RZ ;  /* 0x000000ffff047224 */ /* 0x000fe200078e00ff */
[----:B------:R-:W-:Y:S01]  /*11110*/  ISETP.NE.U32.AND P0, PT, RZ, UR4, PT ;  /* 0x00000004ff007c0c */ /* 0x000fe2000bf05070 */
[----:B-1----:R-:W-:Y:S01]  /*11120*/  IMAD.MOV.U32 R0, RZ, RZ, RZ ;  /* 0x000000ffff007224 */ /* 0x002fe200078e00ff */
[----:B------:R-:W-:Y:S02]  /*11130*/  ULDC.64 UR6, c[0x0][0xa08] ;  /* 0x0002820000067ab9 */ /* 0x000fe40000000a00 */
[----:B------:R-:W-:Y:S01]  /*11140*/  ISETP.NE.AND.EX P0, PT, RZ, UR5, PT, P0 ;  /* 0x00000005ff007c0c */ /* 0x000fe2000bf05300 */
[----:B------:R-:W-:-:S12]  /*11150*/  ULDC.64 UR4, c[0x0][0xa00] ;  /* 0x0002800000047ab9 */ /* 0x000fd80000000a00 */
[----:B--2---:R-:W1:Y:S01]  /*11160*/  @P0 LDC.64 R2, c[0x0][0xa28] ;  /* 0x00028a00ff020b82 */ /* 0x004e620000000a00 */
[----:B------:R-:W-:Y:S01]  /*11170*/  ISETP.NE.U32.AND P2, PT, RZ, UR4, PT ;  /* 0x00000004ff007c0c */ /* 0x000fe2000bf45070 */
[----:B-1----:R-:W-:-:S05]  /*11180*/  @P0 IMAD.WIDE R2, R19, 0x4, R2 ;  /* 0x0000000413020825 */ /* 0x002fca00078e0202 */
[----:B------:R1:W5:Y:S01]  /*11190*/  @P0 LDG.E R4, desc[UR48][R2.64] ;  /* 0x0000003002040981 */ /* 0x000362000c1e1900 */
[----:B------:R-:W-:Y:S01]  /*111a0*/  ISETP.NE.AND.EX P2, PT, RZ, UR5, PT, P2 ;  /* 0x00000005ff007c0c */ /* 0x000fe2000bf45320 */
[----:B------:R-:W-:Y:S01]  /*111b0*/  ULDC.64 UR4, c[0x0][0xa18] ;  /* 0x0002860000047ab9 */ /* 0x000fe20000000a00 */
[----:B-1----:R-:W1:Y:S02]  /*111c0*/  LDC.64 R2, c[0x0][0xa00] ;  /* 0x00028000ff027b82 */ /* 0x002e640000000a00 */
[----:B-1----:R-:W-:-:S09]  /*111d0*/  IMAD.WIDE R2, R19, 0x4, R2 ;  /* 0x0000000413027825 */ /* 0x002fd200078e0202 */
[----:B------:R-:W2:Y:S01]  /*111e0*/  @P2 LDG.E R0, desc[UR48][R2.64] ;  /* 0x0000003002002981 */ /* 0x000ea2000c1e1900 */
[----:B------:R-:W-:Y:S01]  /*111f0*/  ISETP.NE.U32.AND P1, PT, RZ, UR4, PT ;  /* 0x00000004ff007c0c */ /* 0x000fe2000bf25070 */
[----:B------:R-:W-:-:S03]  /*11200*/  ULDC UR4, c[0x0][0x288] ;  /* 0x0000a20000047ab9 */ /* 0x000fc60000000800 */
[----:B------:R-:W-:-:S13]  /*11210*/  ISETP.NE.AND.EX P1, PT, RZ, UR5, PT, P1 ;  /* 0x00000005ff007c0c */ /* 0x000fda000bf25310 */
[----:B------:R-:W1:Y:S02]  /*11220*/  @P1 LDC.64 R6, c[0x0][0xa18] ;  /* 0x00028600ff061b82 */ /* 0x000e640000000a00 */
[----:B-1----:R-:W-:Y:S01]  /*11230*/  @P1 IMAD.WIDE R6, R19, 0x4, R6 ;  /* 0x0000000413061825 */ /* 0x002fe200078e0206 */
[----:B--2---:R1:W-:Y:S03]  /*11240*/  STL [R1+0x1c], R0 ;  /* 0x00001c0001007387 */ /* 0x0043e60000100800 */
[----:B-1----:R-:W-:Y:S01]  /*11250*/  IMAD.U32 R0, RZ, RZ, UR4 ;  /* 0x00000004ff007e24 */ /* 0x002fe2000f8e00ff */
[----:B------:R-:W-:-:S05]  /*11260*/  ULDC.64 UR4, c[0x0][0x3f8] ;  /* 0x0000fe0000047ab9 */ /* 0x000fca0000000a00 */
[----:B------:R1:W5:Y:S01]  /*11270*/  @P1 LDG.E R0, desc[UR48][R6.64] ;  /* 0x0000003006001981 */ /* 0x000362000c1e1900 */
[----:B------:R-:W-:Y:S01]  /*11280*/  UISETP.NE.U32.AND UP0, UPT, UR4, URZ, UPT ;  /* 0x0000003f0400728c */ /* 0x000fe2000bf05070 */
[----:B------:R-:W-:Y:S02]  /*11290*/  ISETP.NE.U32.AND P0, PT, RZ, UR6, PT ;  /* 0x00000006ff007c0c */ /* 0x000fe4000bf05070 */
[----:B------:R-:W-:Y:S01]  /*112a0*/  ULDC UR4, c[0x0][0x404] ;  /* 0x0001010000047ab9 */ /* 0x000fe20000000800 */
[----:B------:R-:W-:Y:S01]  /*112b0*/  UISETP.NE.AND.EX UP0, UPT, UR5, URZ, UPT, UP0 ;  /* 0x0000003f0500728c */ /* 0x000fe2000bf05300 */
[----:B------:R-:W-:Y:S02]  /*112c0*/  ISETP.NE.AND.EX P0, PT, RZ, UR7, PT, P0 ;  /* 0x00000007ff007c0c */ /* 0x000fe4000bf05300 */
[----:B------:R-:W-:Y:S01]  /*112d0*/  ULDC UR5, c[0x0][0x2e0] ;  /* 0x0000b80000057ab9 */ /* 0x000fe20000000800 */
[----:B------:R-:W-:-:S04]  /*112e0*/  USEL UR4, UR4, 0x1, UP0 ;  /* 0x0000000104047887 */ /* 0x000fc80008000000 */
[----:B------:R-:W-:-:S06]  /*112f0*/  UIMAD UR4, UR4, UR5, URZ ;  /* 0x00000005040472a4 */ /* 0x000fcc000f8e023f */
[----:B------:R-:W-:Y:S01]  /*11300*/  IMAD.U32 R5, RZ, RZ, UR4 ;  /* 0x00000004ff057e24 */ /* 0x000fe2000f8e00ff */
[----:B-1----:R-:W-:Y:S06]  /*11310*/  @P1 BRA `(.L_x_1795) ;  /* 0x0000000000101947 */ /* 0x002fec0003800000 */
[----:B------:R-:W-:Y:S05]  /*11320*/  @!P2 BRA `(.L_x_1795) ;  /* 0x00000000000ca947 */ /* 0x000fea0003800000 */
[----:B------:R-:W2:Y:S04]  /*11330*/  LDG.E R7, desc[UR48][R2.64] ;  /* 0x0000003002077981 */ /* 0x000ea8000c1e1900 */
[----:B-----5:R-:W2:Y:S02]  /*11340*/  LDG.E R0, desc[UR48][R2.64+0x4] ;  /* 0x0000043002007981 */ /* 0x020ea4000c1e1900 */
[----:B--2---:R-:W-:-:S07]  /*11350*/  IADD3 R0, -R7, R0, RZ ;  /* 0x0000000007007210 */ /* 0x004fce0007ffe1ff */
.L_x_1795:
[----:B------:R-:W1:Y:S01]  /*11360*/  LDC.64 R2, c[0x0][0xa08] ;  /* 0x00028200ff027b82 */ /* 0x000e620000000a00 */
[----:B------:R-:W-:Y:S01]  /*11370*/  IMAD.MOV.U32 R7, RZ, RZ, RZ ;  /* 0x000000ffff077224 */ /* 0x000fe200078e00ff */
[----:B------:R-:W-:Y:S01]  /*11380*/  ULDC.64 UR4, c[0x0][0xa20] ;  /* 0x0002880000047ab9 */ /* 0x000fe20000000a00 */
[----:B-1----:R-:W-:-:S05]  /*11390*/  IMAD.WIDE R2, R19, 0x4, R2 ;  /* 0x0000000413027825 */ /* 0x002fca00078e0202 */
[----:B------:R-:W2:Y:S01]  /*113a0*/  @P0 LDG.E R7, desc[UR48][R2.64] ;  /* 0x0000003002070981 */ /* 0x000ea2000c1e1900 */
[----:B------:R-:W-:-:S04]  /*113b0*/  ISETP.NE.U32.AND P1, PT, RZ, UR4, PT ;  /* 0x00000004ff007c0c */ /* 0x000fc8000bf25070 */
[----:B------:R-:W-:Y:S01]  /*113c0*/  ISETP.NE.AND.EX P1, PT, RZ, UR5, PT, P1 ;  /* 0x00000005ff007c0c */ /* 0x000fe2000bf25310 */
[----:B--2--5:R-:W-:-:S05]  /*113d0*/  IMAD.IADD R6, R7, 0x1, R4 ;  /* 0x0000000107067824 */ /* 0x024fca00078e0204 */
[----:B------:R1:W-:Y:S07]  /*113e0*/  STL [R1+0x8], R6 ;  /* 0x0000080601007387 */ /* 0x0003ee0000100800 */
[----:B------:R-:W-:Y:S05]  /*113f0*/  @!P1 BRA `(.L_x_1796) ;  /* 0x0000000000109947 */ /* 0x000fea0003800000 */
[----:B------:R-:W2:Y:S02]  /*11400*/  LDC.64 R2, c[0x0][0xa20] ;  /* 0x00028800ff027b82 */ /* 0x000ea40000000a00 */
[----:B--2---:R-:W-:-:S05]  /*11410*/  IMAD.WIDE R2, R19, 0x4, R2 ;  /* 0x0000000413027825 */ /* 0x004fca00078e0202 */
[----:B------:R2:W5:Y:S01]  /*11420*/  LDG.E R5, desc[UR48][R2.64] ;  /* 0x0000003002057981 */ /* 0x000562000c1e1900 */
[----:B------:R-:W-:Y:S05]  /*11430*/  BRA `(.L_x_1797) ;  /* 0x0000000000107947 */ /* 0x000fea0003800000 */
.L_x_1796:
[----:B------:R-:W-:Y:S05]  /*11440*/  @!P0 BRA `(.L_x_1797) ;  /* 0x00000000000c8947 */ /* 0x000fea0003800000 */
[----:B-1----:R-:W2:Y:S04]  /*11450*/  LDG.E R6, desc[UR48][R2.64] ;  /* 0x0000003002067981 */ /* 0x002ea8000c1e1900 */
[----:B------:R-:W2:Y:S02]  /*11460*/  LDG.E R5, desc[UR48][R2.64+0x4] ;  /* 0x0000043002057981 */ /* 0x000ea4000c1e1900 */
[----:B--2---:R-:W-:-:S07]  /*11470*/  IMAD.IADD R5, R5, 0x1, -R6 ;  /* 0x0000000105057824 */ /* 0x004fce00078e0a06 */
.L_x_1797:
[----:B--2---:R-:W2:Y:S01]  /*11480*/  LDC.64 R2, c[0x0][0x9e0] ;  /* 0x00027800ff027b82 */ /* 0x004ea20000000a00 */
[----:B-----5:R-:W-:Y:S01]  /*11490*/  IMAD.IADD R7, R5, 0x1, -R4 ;  /* 0x0000000105077824 */ /* 0x020fe200078e0a04 */
[----:B------:R-:W-:-:S04]  /*114a0*/  LEA R4, R17, 0x40, 0x6 ;  /* 0x0000004011047811 */ /* 0x000fc800078e30ff */
[----:B------:R-:W-:Y:S02]  /*114b0*/  IADD3 R9, R7, R4, -R0 ;  /* 0x0000000407097210 */ /* 0x000fe40007ffe800 */
[----:B--2---:R-:W-:-:S03]  /*114c0*/  ISETP.GE.AND P0, PT, R3, 0x1, PT ;  /* 0x000000010300780c */ /* 0x004fc60003f06270 */
[----:B------:R-:W-:-:S10]  /*114d0*/  IMAD.IADD R2, R9, 0x1, R2 ;  /* 0x0000000109027824 */ /* 0x000fd400078e0202 */
[----:B------:R-:W-:Y:S05]  /*114e0*/  @!P0 BRA `(.L_x_1798) ;  /* 0x0000000000488947 */ /* 0x000fea0003800000 */
[C---:B------:R-:W-:Y:S01]  /*114f0*/  ISETP.GT.AND P1, PT, R9.reuse, RZ, PT ;  /* 0x000000ff0900720c */ /* 0x040fe20003f24270 */
[----:B------:R-:W-:Y:S01]  /*11500*/  BSSY B0, `(.L_x_1799) ;  /* 0x000000e000007945 */ /* 0x000fe20003800000 */
[----:B-1----:R-:W-:-:S11]  /*11510*/  IADD3 R6, R9, -0x1, RZ ;  /* 0xffffffff09067810 */ /* 0x002fd60007ffe0ff */
        /* <DEDUP_REMOVED lines=8> */
.L_x_1800:
[----:B------:R-:W-:-:S13]  /*115a0*/  ISETP.NE.AND P1, PT, R3, 0x1, PT ;  /* 0x000000010300780c */ /* 0x000fda0003f25270 */
[----:B------:R-:W1:Y:S02]  /*115b0*/  @P1 LDC.64 R4, c[0x0][0x9e8] ;  /* 0x00027a00ff041b82 */ /* 0x000e640000000a00 */
[----:B-1----:R-:W-:-:S05]  /*115c0*/  @P1 IMAD.HI.U32 R4, R6, R4, RZ ;  /* 0x0000000406041227 */ /* 0x002fca00078e00ff */
[----:B------:R-:W-:-:S07]  /*115d0*/  @P1 SHF.R.U32.HI R6, RZ, R5, R4 ;  /* 0x00000005ff061219 */ /* 0x000fce0000011604 */
.L_x_1801:
[----:B------:R-:W-:Y:S05]  /*115e0*/  BSYNC B0 ;  /* 0x0000000000007941 */ /* 0x000fea0003800000 */
.L_x_1799:
[----:B------:R-:W-:-:S05]  /*115f0*/  IMAD R5, R6, R3, R3 ;  /* 0x0000000306057224 */ /* 0x000fca00078e0203 */
[----:B------:R-:W-:-:S07]  /*11600*/  VIMNMX R2, R2, R5, PT ;  /* 0x0000000502027248 */ /* 0x000fce0003fe0100 */
.L_x_1798:
[----:B------:R-:W-:Y:S01]  /*11610*/  VIADD R2, R2, 0x3f ;  /* 0x0000003f02027836 */ /* 0x000fe20000000000 */
[----:B------:R-:W-:Y:S01]  /*11620*/  ULDC UR4, c[0x0][0x9dc] ;  /* 0x0002770000047ab9 */ /* 0x000fe20000000800 */
[----:B------:R-:W-:-:S03]  /*11630*/  IMAD R0, R17, 0x40, -R0 ;  /* 0x0000004011007824 */ /* 0x000fc600078e0a00 */
[----:B------:R-:W-:-:S04]  /*11640*/  SHF.R.S32.HI R5, RZ, 0x1f, R2 ;  /* 0x0000001fff057819 */ /* 0x000fc80000011402 */
[----:B------:R-:W-:Y:S01]  /*11650*/  LEA.HI R4, R5, R2, RZ, 0x6 ;  /* 0x0000000205047211 */ /* 0x000fe200078f30ff */
[C---:B------:R-:W-:Y:S02]  /*11660*/  VIADD R2, R7.reuse, 0x3f ;  /* 0x0000003f07027836 */ /* 0x040fe40000000000 */
[----:B------:R-:W-:Y:S01]  /*11670*/  IMAD.IADD R7, R7, 0x1, R0 ;  /* 0x0000000107077824 */ /* 0x000fe200078e0200 */
[----:B------:R-:W-:Y:S02]  /*11680*/  SHF.R.S32.HI R4, RZ, 0x6, R4 ;  /* 0x00000006ff047819 */ /* 0x000fe40000011404 */
[----:B------:R-:W-:Y:S02]  /*11690*/  SHF.R.S32.HI R5, RZ, 0x1f, R2 ;  /* 0x0000001fff057819 */ /* 0x000fe40000011402 */
[----:B------:R-:W-:Y:S02]  /*116a0*/  IADD3 R0, R7, -UR4, RZ ;  /* 0x8000000407007c10 */ /* 0x000fe4000fffe0ff */
[----:B------:R-:W-:-:S04]  /*116b0*/  LEA.HI R5, R5, R2, RZ, 0x6 ;  /* 0x0000000205057211 */ /* 0x000fc800078f30ff */
[----:B------:R-:W-:-:S04]  /*116c0*/  SHF.R.S32.HI R5, RZ, 0x6, R5 ;  /* 0x00000006ff057819 */ /* 0x000fc80000011405 */
[----:B-1----:R-:W-:-:S05]  /*116d0*/  VIMNMX R6, R5, R4, PT ;  /* 0x0000000405067248 */ /* 0x002fca0003fe0100 */
[----:B------:R1:W-:Y:S01]  /*116e0*/  STL [R1+0x14], R6 ;  /* 0x0000140601007387 */ /* 0x0003e20000100800 */
[----:B------:R-:W-:Y:S05]  /*116f0*/  @!P0 BRA `(.L_x_1802) ;  /* 0x0000000000448947 */ /* 0x000fea0003800000 */
[----:B------:R-:W-:Y:S01]  /*11700*/  ISETP.GT.AND P0, PT, R7, -0x1, PT ;  /* 0xffffffff0700780c */ /* 0x000fe20003f04270 */
[----:B------:R-:W-:-:S12]  /*11710*/  BSSY B0, `(.L_x_1803) ;  /* 0x000000d000007945 */ /* 0x000fd80003800000 */
        /* <DEDUP_REMOVED lines=8> */
.L_x_1804:
[----:B------:R-:W-:-:S13]  /*117a0*/  ISETP.NE.AND P0, PT, R3, 0x1, PT ;  /* 0x000000010300780c */ /* 0x000fda0003f05270 */
[----:B------:R-:W2:Y:S02]  /*117b0*/  @P0 LDC.64 R4, c[0x0][0x9e8] ;  /* 0x00027a00ff040b82 */ /* 0x000ea40000000a00 */
[----:B--2---:R-:W-:-:S05]  /*117c0*/  @P0 IMAD.HI.U32 R4, R7, R4, RZ ;  /* 0x0000000407040227 */ /* 0x004fca00078e00ff */
[----:B------:R-:W-:-:S07]  /*117d0*/  @P0 SHF.R.U32.HI R7, RZ, R5, R4 ;  /* 0x00000005ff070219 */ /* 0x000fce0000011604 */
.L_x_1805:
[----:B------:R-:W-:Y:S05]  /*117e0*/  BSYNC B0 ;  /* 0x0000000000007941 */ /* 0x000fea0003800000 */
.L_x_1803:
[----:B------:R-:W-:-:S05]  /*117f0*/  IMAD R3, R7, R3, RZ ;  /* 0x0000000307037224 */ /* 0x000fca00078e02ff */
[----:B------:R-:W-:-:S07]  /*11800*/  VIMNMX R0, R0, R3, !PT ;  /* 0x0000000300007248 */ /* 0x000fce0007fe0100 */
.L_x_1802:
[----:B------:R-:W-:Y:S01]  /*11810*/  SHF.R.S32.HI R3, RZ, 0x1f, R0 ;  /* 0x0000001fff037819 */ /* 0x000fe20000011400 */
[----:B------:R-:W-:Y:S03]  /*11820*/  BSSY B6, `(.L_x_1806) ;  /* 0x00002fe000067945 */ /* 0x000fe60003800000 */
[----:B------:R-:W-:-:S04]  /*11830*/  LEA.HI R3, R3, R0, RZ, 0x6 ;  /* 0x0000000003037211 */ /* 0x000fc800078f30ff */
[----:B------:R-:W-:-:S04]  /*11840*/  SHF.R.S32.HI R3, RZ, 0x6, R3 ;  /* 0x00000006ff037819 */ /* 0x000fc80000011403 */
[----:B------:R-:W-:-:S04]  /*11850*/  VIMNMX R2, RZ, R3, !PT ;  /* 0x00000003ff027248 */ /* 0x000fc80007fe0100 */
[----:B------:R-:W-:Y:S01]  /*11860*/  ISETP.GT.AND P0, PT, R6, R2, PT ;  /* 0x000000020600720c */ /* 0x000fe20003f04270 */
[----:B------:R2:W-:-:S12]  /*11870*/  STL [R1+0xc], R2 ;  /* 0x00000c0201007387 */ /* 0x0005d80000100800 */
[----:B--2---:R-:W-:Y:S05]  /*11880*/  @P0 BRA `(.L_x_1807) ;  /* 0x0000000000440947 */ /* 0x004fea0003800000 */
[----:B------:R-:W2:Y:S02]  /*11890*/  S2R R2, SR_TID.X ;  /* 0x0000000000027919 */ /* 0x000ea40000002100 */
[----:B--2---:R-:W-:-:S04]  /*118a0*/  LOP3.LUT R2, R2, 0x1f, RZ, 0xc0, !PT ;  /* 0x0000001f02027812 */ /* 0x004fc800078ec0ff */
[----:B------:R-:W-:-:S13]  /*118b0*/  ISETP.NE.AND P1, PT, R2, RZ, PT ;  /* 0x000000ff0200720c */ /* 0x000fda0003f25270 */
[----:B------:R-:W-:Y:S05]  /*118c0*/  @P1 BRA `(.L_x_1808) ;  /* 0x0000002c00cc1947 */ /* 0x000fea0003800000 */
[----:B------:R-:W2:Y:S01]  /*118d0*/  S2R R7, SR_LANEID ;  /* 0x0000000000077919 */ /* 0x000ea20000000000 */
[----:B------:R-:W-:Y:S01]  /*118e0*/  VOTEU.ANY UR4, UPT, PT ;  /* 0x0000000000047886 */ /* 0x000fe200038e0100 */
[----:B------:R-:W3:Y:S01]  /*118f0*/  LDC.64 R2, c[0x0][0xc38] ;  /* 0x00030e00ff027b82 */ /* 0x000ee20000000a00 */
[----:B------:R-:W2:Y:S08]  /*11900*/  FLO.U32 R0, UR4 ;  /* 0x0000000400007d00 */ /* 0x000eb000080e0000 */
[----:B------:R-:W3:Y:S01]  /*11910*/  POPC R5, UR4 ;  /* 0x0000000400057d09 */ /* 0x000ee20008000000 */
[----:B--2---:R-:W-:-:S13]  /*11920*/  ISETP.EQ.U32.AND P0, PT, R0, R7, PT ;  /* 0x000000070000720c */ /* 0x004fda0003f02070 */
[----:B---3--:R-:W2:Y:S01]  /*11930*/  @P0 ATOMG.E.ADD.STRONG.GPU PT, R3, desc[UR48][R2.64], R5 ;  /* 0x00000005020309a8 */ /* 0x008ea200081ee1f0 */
[----:B------:R-:W3:Y:S02]  /*11940*/  S2R R4, SR_LTMASK ;  /* 0x0000000000047919 */ /* 0x000ee40000003900 */
[----:B---3--:R-:W-:-:S04]  /*11950*/  LOP3.LUT R4, R4, UR4, RZ, 0xc0, !PT ;  /* 0x0000000404047c12 */ /* 0x008fc8000f8ec0ff */
[----:B------:R-:W3:Y:S01]  /*11960*/  POPC R7, R4 ;  /* 0x0000000400077309 */ /* 0x000ee20000000000 */
[----:B--2---:R-:W3:Y:S02]  /*11970*/  SHFL.IDX PT, R0, R3, R0, 0x1f ;  /* 0x00001f0003007589 */ /* 0x004ee400000e0000 */
[----:B---3--:R-:W-:Y:S01]  /*11980*/  IADD3 R16, R0, UR37, R7 ;  /* 0x0000002500107c10 */ /* 0x008fe2000fffe007 */
[----:B------:R-:W-:Y:S06]  /*11990*/  BRA `(.L_x_1808) ;  /* 0x0000002c00987947 */ /* 0x000fec0003800000 */
.L_x_1807:
[----:B------:R-:W2:Y:S01]  /*119a0*/  S2R R3, SR_CgaCtaId ;  /* 0x0000000000037919 */ /* 0x000ea20000008800 */
[----:B------:R-:W-:-:S04]  /*119b0*/  MOV R0, 0x400 ;  /* 0x0000040000007802 */ /* 0x000fc80000000f00 */
[----:B--2---:R-:W-:-:S05]  /*119c0*/  LEA R2, R3, R0, 0x18 ;  /* 0x0000000003027211 */ /* 0x004fca00078ec0ff */
[----:B------:R2:W-:Y:S01]  /*119d0*/  STL [R1+0x10], R2 ;  /* 0x0000100201007387 */ /* 0x0005e20000100800 */
[----:B------:R-:W-:-:S05]  /*119e0*/  VIADD R0, R2, 0x22400 ;  /* 0x0002240002007836 */ /* 0x000fca0000000000 */
[----:B------:R-:W-:-:S13]  /*119f0*/  LOP3.LUT P0, RZ, R0, 0x3ff, RZ, 0xc0, !PT ;  /* 0x000003ff00ff7812 */ /* 0x000fda000780c0ff */
[----:B--2---:R-:W-:Y:S05]  /*11a00*/  @!P0 BRA `(.L_x_1809) ;  /* 0x0000000000408947 */ /* 0x004fea0003800000 */
[----:B------:R-:W-:Y:S01]  /*11a10*/  MOV R2, 0x0 ;  /* 0x0000000000027802 */ /* 0x000fe20000000f00 */
[----:B------:R-:W-:Y:S01]  /*11a20*/  ULDC.64 UR6, c[0x4][0x88] ;  /* 0x0100220000067ab9 */ /* 0x000fe20000000a00 */
[----:B------:R-:W-:Y:S01]  /*11a30*/  ULDC.64 UR8, c[0x4][0x90] ;  /* 0x0100240000087ab9 */ /* 0x000fe20000000a00 */
[----:B------:R-:W-:Y:S01]  /*11a40*/  ULDC.64 UR4, c[0x4][0x8] ;  /* 0x0100020000047ab9 */ /* 0x000fe20000000a00 */
[----:B------:R-:W-:Y:S01]  /*11a50*/  IMAD.U32 R4, RZ, RZ, UR6 ;  /* 0x00000006ff047e24 */ /* 0x000fe2000f8e00ff */
[----:B------:R-:W-:Y:S01]  /*11a60*/  MOV R10, UR4 ;  /* 0x00000004000a7c02 */ /* 0x000fe20008000f00 */
[----:B------:R-:W2:Y:S01]  /*11a70*/  LDC.64 R2, c[0x4][R2] ;  /* 0x0100000002027b82 */ /* 0x000ea20000000a00 */
[----:B------:R-:W-:Y:S02]  /*11a80*/  IMAD.U32 R5, RZ, RZ, UR7 ;  /* 0x00000007ff057e24 */ /* 0x000fe4000f8e00ff */
[----:B-1----:R-:W-:Y:S02]  /*11a90*/  IMAD.U32 R6, RZ, RZ, UR8 ;  /* 0x00000008ff067e24 */ /* 0x002fe4000f8e00ff */
[----:B------:R-:W-:-:S02]  /*11aa0*/  IMAD.U32 R7, RZ, RZ, UR9 ;  /* 0x00000009ff077e24 */ /* 0x000fc4000f8e00ff */
[----:B------:R-:W-:Y:S02]  /*11ab0*/  IMAD.U32 R11, RZ, RZ, UR5 ;  /* 0x00000005ff0b7e24 */ /* 0x000fe4000f8e00ff */
[----:B------:R-:W-:Y:S02]  /*11ac0*/  IMAD.MOV.U32 R8, RZ, RZ, 0x70 ;  /* 0x00000070ff087424 */ /* 0x000fe400078e00ff */
[----:B------:R-:W-:Y:S02]  /*11ad0*/  IMAD.MOV.U32 R12, RZ, RZ, 0x1 ;  /* 0x00000001ff0c7424 */ /* 0x000fe400078e00ff */
[----:B0-----:R-:W-:-:S07]  /*11ae0*/  IMAD.MOV.U32 R13, RZ, RZ, RZ ;  /* 0x000000ffff0d7224 */ /* 0x001fce00078e00ff */
[----:B------:R-:W-:-:S07]  /*11af0*/  LEPC R20, `(.L_x_1809) ;  /* 0x000000001014794e */ /* 0x000fce0000000000 */
[----:B--2---:R-:W-:Y:S05]  /*11b00*/  CALL.ABS.NOINC R2 ;  /* 0x0000000002007343 */ /* 0x004fea0003c00000 */
.L_x_1809:
        /* <DEDUP_REMOVED lines=8> */
[----:B------:R2:W3:Y:S01]  /*11b90*/  LDC.64 R2, c[0x4][R0] ;  /* 0x0100000000027b82 */ /* 0x0004e20000000a00 */
[----:B------:R-:W-:Y:S01]  /*11ba0*/  MOV R4, UR6 ;  /* 0x0000000600047c02 */ /* 0x000fe20008000f00 */
[----:B------:R-:W-:Y:S01]  /*11bb0*/  IMAD.U32 R5, RZ, RZ, UR7 ;  /* 0x00000007ff057e24 */ /* 0x000fe2000f8e00ff */
[----:B------:R-:W-:Y:S01]  /*11bc0*/  MOV R8, 0x70 ;  /* 0x0000007000087802 */ /* 0x000fe20000000f00 */
[----:B-1----:R-:W-:Y:S02]  /*11bd0*/  IMAD.U32 R6, RZ, RZ, UR8 ;  /* 0x00000008ff067e24 */ /* 0x002fe4000f8e00ff */
[----:B------:R-:W-:-:S02]  /*11be0*/  IMAD.U32 R7, RZ, RZ, UR9 ;  /* 0x00000009ff077e24 */ /* 0x000fc4000f8e00ff */
[----:B------:R-:W-:Y:S02]  /*11bf0*/  IMAD.U32 R10, RZ, RZ, UR4 ;  /* 0x00000004ff0a7e24 */ /* 0x000fe4000f8e00ff */
[----:B------:R-:W-:Y:S02]  /*11c00*/  IMAD.U32 R11, RZ, RZ, UR5 ;  /* 0x00000005ff0b7e24 */ /* 0x000fe4000f8e00ff */
[----:B------:R-:W-:Y:S02]  /*11c10*/  IMAD.MOV.U32 R12, RZ, RZ, 0x1 ;  /* 0x00000001ff0c7424 */ /* 0x000fe400078e00ff */
[----:B0-2---:R-:W-:-:S07]  /*11c20*/  IMAD.MOV.U32 R13, RZ, RZ, RZ ;  /* 0x000000ffff0d7224 */ /* 0x005fce00078e00ff */
[----:B------:R-:W-:-:S07]  /*11c30*/  LEPC R20, `(.L_x_1811) ;  /* 0x000000001014794e */ /* 0x000fce0000000000 */
[----:B---3--:R-:W-:Y:S05]  /*11c40*/  CALL.ABS.NOINC R2 ;  /* 0x0000000002007343 */ /* 0x008fea0003c00000 */
.L_x_1811:
        /* <DEDUP_REMOVED lines=16> */
.L_x_1810:
[----:B------:R-:W2:Y:S01]  /*11d50*/  LDL.LU R7, [R1+0x1c] ;  /* 0x00001c0001077983 */ /* 0x000ea20000300800 */
[----:B------:R-:W3:Y:S01]  /*11d60*/  LDC R0, c[0x0][0x428] ;  /* 0x00010a00ff007b82 */ /* 0x000ee20000000800 */
[----:B------:R-:W-:Y:S01]  /*11d70*/  ULDC.64 UR4, c[0x0][0x9f8] ;  /* 0x00027e0000047ab9 */ /* 0x000fe20000000a00 */
[----:B------:R-:W-:Y:S01]  /*11d80*/  IMAD.MOV.U32 R4, RZ, RZ, R19 ;  /* 0x000000ffff047224 */ /* 0x000fe200078e0013 */
[----:B-1----:R-:W1:Y:S01]  /*11d90*/  S2R R6, SR_TID.X ;  /* 0x0000000000067919 */ /* 0x002e620000002100 */
[----:B---3--:R-:W-:Y:S02]  /*11da0*/  ISETP.NE.AND P0, PT, R0, 0x1, PT ;  /* 0x000000010000780c */ /* 0x008fe40003f05270 */
[----:B------:R-:W-:Y:S02]  /*11db0*/  MOV R0, R18 ;  /* 0x0000001200007202 */ /* 0x000fe40000000f00 */
[----:B-1----:R-:W-:-:S09]  /*11dc0*/  LOP3.LUT R6, R6, 0x1f, RZ, 0xc0, !PT ;  /* 0x0000001f06067812 */ /* 0x002fd200078ec0ff */
[----:B------:R-:W1:Y:S08]  /*11dd0*/  @P0 LDC R3, c[0x0][0x42c] ;  /* 0x00010b00ff030b82 */ /* 0x000e700000000800 */
[----:B------:R-:W3:Y:S01]  /*11de0*/  @P0 LDC R5, c[0x0][0x430] ;  /* 0x00010c00ff050b82 */ /* 0x000ee20000000800 */
[----:B-1----:R-:W-:-:S05]  /*11df0*/  @P0 IMAD.HI.U32 R2, R18, R3, RZ ;  /* 0x0000000312020227 */ /* 0x002fca00078e00ff */
[----:B---3--:R-:W-:Y:S02]  /*11e00*/  @P0 SHF.R.U32.HI R0, RZ, R5, R2 ;  /* 0x00000005ff000219 */ /* 0x008fe40000011602 */
[----:B------:R-:W-:-:S04]  /*11e10*/  ISETP.NE.U32.AND P0, PT, RZ, UR4, PT ;  /* 0x00000004ff007c0c */ /* 0x000fc8000bf05070 */
[----:B------:R-:W-:Y:S01]  /*11e20*/  ISETP.NE.AND.EX P0, PT, RZ, UR5, PT, P0 ;  /* 0x00000005ff007c0c */ /* 0x000fe2000bf05300 */
[----:B------:R-:W-:-:S12]  /*11e30*/  ULDC.64 UR4, c[0x0][0xa00] ;  /* 0x0002800000047ab9 */ /* 0x000fd80000000a00 */
[----:B------:R-:W1:Y:S01]  /*11e40*/  @P0 LDC.64 R2, c[0x0][0x9f8] ;  /* 0x00027e00ff020b82 */ /* 0x000e620000000a00 */
[----:B------:R-:W-:-:S04]  /*11e50*/  ISETP.NE.AND P6, PT, R6, RZ, PT ;  /* 0x000000ff0600720c */ /* 0x000fc80003fc5270 */
[----:B------:R-:W-:-:S09]  /*11e60*/  PLOP3.LUT P1, PT, P6, PT, PT, 0x8, 0x0 ;  /* 0x000000000000781c */ /* 0x000fd2000372e170 */
[----:B------:R-:W-:Y:S01]  /*11e70*/  VOTEU.ALL UP1, P6 ;  /* 0x00000000003f7886 */ /* 0x000fe20003020000 */
[----:B-1----:R-:W-:-:S05]  /*11e80*/  @P0 IMAD.WIDE R2, R19, 0x4, R2 ;  /* 0x0000000413020825 */ /* 0x002fca00078e0202 */
[----:B------:R1:W5:Y:S01]  /*11e90*/  @P0 LDG.E R4, desc[UR48][R2.64] ;  /* 0x0000003002040981 */ /* 0x000362000c1e1900 */
[----:B------:R-:W-:Y:S01]  /*11ea0*/  ISETP.NE.U32.AND P0, PT, RZ, UR4, PT ;  /* 0x00000004ff007c0c */ /* 0x000fe2000bf05070 */
[----:B------:R-:W-:-:S03]  /*11eb0*/  @!UP1 UIADD3 UR8, UP0, UR38, 0x270, URZ ;  /* 0x0000027026089890 */ /* 0x000fc6000ff1e03f */
[----:B------:R-:W-:Y:S01]  /*11ec0*/  ISETP.NE.AND.EX P0, PT, RZ, UR5, PT, P0 ;  /* 0x00000005ff007c0c */ /* 0x000fe2000bf05300 */
[----:B------:R-:W-:-:S03]  /*11ed0*/  @!UP1 UIADD3.X UR9, URZ, UR39, URZ, UP0, !UPT ;  /* 0x000000273f099290 */ /* 0x000fc600087fe43f */
[----:B------:R-:W-:Y:S01]  /*11ee0*/  SEL R6, R19, RZ, !P0 ;  /* 0x000000ff13067207 */ /* 0x000fe20004000000 */
[----:B------:R-:W-:Y:S01]  /*11ef0*/  VOTEU.ALL UP0, P6 ;  /* 0x00000000003f7886 */ /* 0x000fe20003000000 */
[----:B-12---:R-:W-:-:S07]  /*11f00*/  IMAD R17, R17, 0x40, R7 ;  /* 0x0000004011117824 */ /* 0x006fce00078e0207 */
.L_x_1812:
        /* <DEDUP_REMOVED lines=9> */
[----:B-1----:R-:W-:Y:S05]  /*11fa0*/  @P1 BRA.U.ANY `(.L_x_1812) ;  /* 0xfffffffd00d81947 */ /* 0x002fea000393ffff */
[----:B------:R-:W2:Y:S01]  /*11fb0*/  LDL R5, [R1+0x14] ;  /* 0x0000140001057983 */ /* 0x000ea20000100800 */
[----:B------:R-:W1:Y:S01]  /*11fc0*/  LDC.64 R2, c[0x0][0x3f8] ;  /* 0x0000fe00ff027b82 */ /* 0x000e620000000a00 */
[----:B------:R-:W-:Y:S02]  /*11fd0*/  ULDC.64 UR4, c[0x0][0xa08] ;  /* 0x0002820000047ab9 */ /* 0x000fe40000000a00 */
[----:B-1----:R-:W-:Y:S01]  /*11fe0*/  LOP3.LUT P0, RZ, R2, UR4, RZ, 0xfc, !PT ;  /* 0x0000000402ff7c12 */ /* 0x002fe2000f80fcff */
[----:B------:R-:W-:-:S03]  /*11ff0*/  UMOV UR4, 0xffffffff ;  /* 0xffffffff00047882 */ /* 0x000fc60000000000 */
[----:B------:R-:W-:-:S04]  /*12000*/  LOP3.LUT P0, RZ, R3, UR5, RZ, 0xfc, P0 ;  /* 0x0000000503ff7c12 */ /* 0x000fc8000800fcff */
[----:B-----5:R-:W-:Y:S01]  /*12010*/  SEL R7, R4, RZ, !P0 ;  /* 0x000000ff04077207 */ /* 0x020fe20004000000 */
[----:B--2---:R-:W-:Y:S01]  /*12020*/  VIADD R8, R5, 0xffffffff ;  /* 0xffffffff05087836 */ /* 0x004fe20000000000 */
[----:B------:R-:W-:Y:S07]  /*12030*/  BRA.DIV UR4, `(.L_x_1813) ;  /* 0x0000003a04e07947 */ /* 0x000fee000b800000 */
.L_x_1884:
[----:B------:R-:W-:Y:S01]  /*12040*/  UMOV UR4, 0xffffffff ;  /* 0xffffffff00047882 */ /* 0x000fe20000000000 */
[----:B------:R-:W-:Y:S02]  /*12050*/  SHF.R.S32.HI R5, RZ, 0x1f, R4 ;  /* 0x0000001fff057819 */ /* 0x000fe40000011404 */
[----:B------:R-:W-:Y:S05]  /*12060*/  BRA.DIV UR4, `(.L_x_1814) ;  /* 0x0000003e04087947 */ /* 0x000fea000b800000 */
[----:B------:R-:W-:-:S13]  /*12070*/  ELECT P6, URZ, PT ;  /* 0x00000000003f782f */ /* 0x000fda00038c0000 */
.L_x_1887:
        /* <DEDUP_REMOVED lines=10> */
[----:B------:R-:W-:-:S04]  /*12120*/  @P0 SHF.R.U32.HI R7, RZ, R11, R10 ;  /* 0x0000000bff070219 */ /* 0x000fc8000001160a */
[--C-:B------:R-:W-:Y:S01]  /*12130*/  SHF.R.S32.HI R11, RZ, 0x1f, R7.reuse ;  /* 0x0000001fff0b7819 */ /* 0x100fe20000011407 */
[----:B------:R-:W-:Y:S01]  /*12140*/  IMAD.MOV R9, RZ, RZ, -R7 ;  /* 0x000000ffff097224 */ /* 0x000fe200078e0a07 */
[----:B------:R-:W-:-:S03]  /*12150*/  MOV R10, R7 ;  /* 0x00000007000a7202 */ /* 0x000fc60000000f00 */
[----:B------:R-:W-:Y:S02]  /*12160*/  IMAD R8, R12, R9, R8 ;  /* 0x000000090c087224 */ /* 0x000fe400078e0208 */
[----:B------:R-:W-:Y:S02]  /*12170*/  IMAD R9, R5, UR4, RZ ;  /* 0x0000000405097c24 */ /* 0x000fe4000f8e02ff */
[----:B------:R-:W-:-:S04]  /*12180*/  IMAD.WIDE.U32 R10, R4, UR4, R10 ;  /* 0x00000004040a7c25 */ /* 0x000fc8000f8e000a */
[----:B------:R-:W-:Y:S01]  /*12190*/  IMAD R9, R4, UR5, R9 ;  /* 0x0000000504097c24 */ /* 0x000fe2000f8e0209 */
[----:B------:R-:W-:-:S03]  /*121a0*/  LEA R12, P0, R10, R2, 0x2 ;  /* 0x000000020a0c7211 */ /* 0x000fc600078010ff */
[----:B------:R-:W-:-:S05]  /*121b0*/  IMAD.IADD R7, R11, 0x1, R9 ;  /* 0x000000010b077824 */ /* 0x000fca00078e0209 */
[----:B0-----:R-:W-:-:S05]  /*121c0*/  LEA.HI.X R13, R10, R3, R7, 0x2, P0 ;  /* 0x000000030a0d7211 */ /* 0x001fca00000f1407 */
[----:B------:R1:W5:Y:S02]  /*121d0*/  LDG.E R7, desc[UR48][R12.64] ;  /* 0x000000300c077981 */ /* 0x000364000c1e1900 */
.L_x_1816:
[----:B------:R-:W2:Y:S01]  /*121e0*/  LDL R9, [R1] ;  /* 0x0000000001097983 */ /* 0x000ea20000100800 */
[----:B------:R-:W-:-:S03]  /*121f0*/  MOV R11, 0x400 ;  /* 0x00000400000b7802 */ /* 0x000fc60000000f00 */
[----:B------:R-:W3:Y:S01]  /*12200*/  LDL R10, [R1+0x4] ;  /* 0x00000400010a7983 */ /* 0x000ee20000100800 */
[----:B-1----:R-:W1:Y:S02]  /*12210*/  S2R R12, SR_CgaCtaId ;  /* 0x00000000000c7919 */ /* 0x002e640000008800 */
[----:B-1----:R-:W-:-:S05]  /*12220*/  LEA R11, R12, R11, 0x18 ;  /* 0x0000000b0c0b7211 */ /* 0x002fca00078ec0ff */
[----:B--2---:R-:W-:Y:S01]  /*12230*/  IMAD R9, R9, 0x8, R11 ;  /* 0x0000000809097824 */ /* 0x004fe200078e020b */
[----:B---3--:R-:W-:-:S04]  /*12240*/  SHF.L.U32 R10, R10, 0x1f, RZ ;  /* 0x0000001f0a0a7819 */ /* 0x008fc800000006ff */
[----:B------:R-:W1:Y:S02]  /*12250*/  SYNCS.PHASECHK.TRANS64.TRYWAIT P0, [R9+URZ+0x28c40], R10 ;  /* 0x028c400a090075a7 */ /* 0x000e64000800017f */
[----:B-1----:R-:W-:Y:S05]  /*12260*/  @!P0 BRA `(.L_x_1817) ;  /* 0x0000003800a88947 */ /* 0x002fea0003800000 */
.L_x_1888:
[----:B------:R-:W2:Y:S02]  /*12270*/  S2R R11, SR_TID.X ;  /* 0x00000000000b7919 */ /* 0x000ea40000002100 */
        /* <DEDUP_REMOVED lines=8> */
[----:B---3--:R-:W-:Y:S05]  /*12300*/  @!P1 BRA `(.L_x_1818) ;  /* 0x0000000000049947 */ /* 0x008fea0003800000 */
[----:B------:R-:W-:Y:S01]  /*12310*/  BPT.TRAP 0x1 ;  /* 0x000000040000795c */ /* 0x000fe20000300000 */
.L_x_1818:
[----:B------:R-:W2:Y:S01]  /*12320*/  LDL R11, [R1] ;  /* 0x00000000010b7983 */ /* 0x000ea20000100800 */
[----:B------:R-:W-:-:S03]  /*12330*/  MOV R12, 0x400 ;  /* 0x00000400000c7802 */ /* 0x000fc60000000f00 */
[----:B-1----:R-:W3:Y:S01]  /*12340*/  LDL R10, [R1+0x8] ;  /* 0x00000800010a7983 */ /* 0x002ee20000100800 */
[----:B0-----:R-:W0:Y:S01]  /*12350*/  S2R R13, SR_CgaCtaId ;  /* 0x00000000000d7919 */ /* 0x001e220000008800 */
[----:B------:R-:W-:Y:S02]  /*12360*/  R2UR UR9, R9 ;  /* 0x00000000090972ca */ /* 0x000fe400000e0000 */
[----:B------:R-:W-:Y:S01]  /*12370*/  R2UR UR11, R8 ;  /* 0x00000000080b72ca */ /* 0x000fe200000e0000 */
[----:B------:R-:W-:Y:S01]  /*12380*/  UIADD3 UR6, UP0, UR38, 0x370, URZ ;  /* 0x0000037026067890 */ /* 0x000fe2000ff1e03f */
[----:B------:R-:W-:Y:S02]  /*12390*/  R2UR UR12, R0 ;  /* 0x00000000000c72ca */ /* 0x000fe400000e0000 */
[----:B-----5:R-:W-:Y:S01]  /*123a0*/  R2UR UR13, R7 ;  /* 0x00000000070d72ca */ /* 0x020fe200000e0000 */
[----:B------:R-:W-:Y:S01]  /*123b0*/  UIADD3.X UR7, URZ, UR39, URZ, UP0, !UPT ;  /* 0x000000273f077290 */ /* 0x000fe200087fe43f */
[----:B0-----:R-:W-:-:S05]  /*123c0*/  LEA R12, R13, R12, 0x18 ;  /* 0x0000000c0d0c7211 */ /* 0x001fca00078ec0ff */
[----:B------:R-:W-:Y:S01]  /*123d0*/  UIADD3 UR9, UR9, 0x28c30, URZ ;  /* 0x00028c3009097890 */ /* 0x000fe2000fffe03f */
[----:B------:R-:W-:Y:S01]  /*123e0*/  UMOV UR5, 0x14f00000 ;  /* 0x14f0000000057882 */ /* 0x000fe20000000000 */
[----:B------:R-:W-:Y:S01]  /*123f0*/  UMOV UR10, URZ ;  /* 0x0000003f000a7c82 */ /* 0x000fe20008000000 */
[----:B--2---:R-:W-:Y:S01]  /*12400*/  IMAD R9, R11, 0x2000, R12 ;  /* 0x000020000b097824 */ /* 0x004fe200078e020c */
[----:B---3--:R-:W-:-:S04]  /*12410*/  R2UR UR4, R10 ;  /* 0x000000000a0472ca */ /* 0x008fc800000e0000 */
[----:B------:R-:W-:-:S09]  /*12420*/  R2UR UR8, R9 ;  /* 0x00000000090872ca */ /* 0x000fd200000e0000 */
[----:B------:R-:W-:-:S04]  /*12430*/  ULEA UR11, UR11, UR4, 0x6 ;  /* 0x000000040b0b7291 */ /* 0x000fc8000f8e303f */
[----:B------:R-:W-:Y:S01]  /*12440*/  UIADD3 UR8, UR8, 0x22400, URZ ;  /* 0x0002240008087890 */ /* 0x000fe2000fffe03f */
[----:B------:R-:W-:-:S08]  /*12450*/  UMOV UR4, 0x0 ;  /* 0x0000000000047882 */ /* 0x000fd00000000000 */
[----:B------:R1:W-:Y:S02]  /*12460*/  UTMALDG.4D [UR8], [UR6], desc[UR4] ;  /* 0x00000408060075b4 */ /* 0x0003e40008019000 */
[----:B-1----:R-:W-:Y:S01]  /*12470*/  NOP ;  /* 0x0000000000007918 */ /* 0x002fe20000000000 */
.L_x_1815:
[----:B------:R-:W2:Y:S01]  /*12480*/  LDL.LU R12, [R1+0x18] ;  /* 0x00001800010c7983 */ /* 0x000ea20000300800 */
[----:B------:R-:W-:Y:S01]  /*12490*/  MOV R10, 0x400 ;  /* 0x00000400000a7802 */ /* 0x000fe20000000f00 */
[----:B------:R-:W-:Y:S05]  /*124a0*/  WARPSYNC.ALL ;  /* 0x0000000000007948 */ /* 0x000fea0003800000 */
[----:B------:R-:W1:Y:S01]  /*124b0*/  S2R R11, SR_CgaCtaId ;  /* 0x00000000000b7919 */ /* 0x000e620000008800 */
        /* <DEDUP_REMOVED lines=11> */
[----:B-1----:R-:W-:Y:S01]  /*12570*/  LEA R10, R11, R10, 0x18 ;  /* 0x0000000a0b0a7211 */ /* 0x002fe200078ec0ff */
[----:B------:R-:W-:Y:S03]  /*12580*/  BAR.SYNC.DEFER_BLOCKING 0x8, 0xa0 ;  /* 0x0202800000007b1d */ /* 0x000fe60000010000 */
[----:B------:R-:W-:-:S13]  /*12590*/  R2UR UR9, R10 ;  /* 0x000000000a0972ca */ /* 0x000fda00000e0000 */
[----:B------:R-:W-:Y:S02]  /*125a0*/  UIADD3 UR8, UR9, 0x20400, URZ ;  /* 0x0002040009087890 */ /* 0x000fe4000fffe03f */
[----:B------:R-:W-:Y:S01]  /*125b0*/  UIADD3 UR9, UR9, 0x28c00, URZ ;  /* 0x00028c0009097890 */ /* 0x000fe2000fffe03f */
[----:B------:R1:W-:Y:S08]  /*125c0*/  @P0 SYNCS.ARRIVE.TRANS64 RZ, [R10+URZ+0x28c00], R9 ;  /* 0x028c00090aff09a7 */ /* 0x0003f0000800003f */
[----:B------:R1:W-:Y:S01]  /*125d0*/  UTMALDG.4D [UR8], [UR4], desc[UR6] ;  /* 0x00000608040075b4 */ /* 0x0003e20008019000 */
[----:B--2---:R-:W-:-:S04]  /*125e0*/  IADD3 R12, R12, 0x1, RZ ;  /* 0x000000010c0c7810 */ /* 0x004fc80007ffe0ff */
[----:B------:R-:W-:Y:S01]  /*125f0*/  LEA.HI R6, R12, R12, RZ, 0x1 ;  /* 0x0000000c0c067211 */ /* 0x000fe200078f08ff */
[----:B------:R1:W-:Y:S03]  /*12600*/  STL [R1+0x18], R12 ;  /* 0x0000180c01007387 */ /* 0x0003e60000100800 */
[----:B------:R-:W-:-:S05]  /*12610*/  LOP3.LUT R6, R6, 0xfffffffe, RZ, 0xc0, !PT ;  /* 0xfffffffe06067812 */ /* 0x000fca00078ec0ff */
[----:B------:R-:W-:-:S05]  /*12620*/  IMAD.IADD R6, R12, 0x1, -R6 ;  /* 0x000000010c067824 */ /* 0x000fca00078e0a06 */
[----:B------:R-:W-:-:S04]  /*12630*/  SHF.L.U32 R6, R6, 0x1f, RZ ;  /* 0x0000001f06067819 */ /* 0x000fc800000006ff */
[----:B------:R-:W2:Y:S02]  /*12640*/  SYNCS.PHASECHK.TRANS64.TRYWAIT P0, [R10+URZ+0x28c20], R6 ;  /* 0x028c20060a0075a7 */ /* 0x000ea4000800017f */
[----:B-12---:R-:W-:Y:S05]  /*12650*/  @!P0 BRA `(.L_x_1820) ;  /* 0x0000003400c08947 */ /* 0x006fea0003800000 */
.L_x_1889:
[----:B------:R-:W-:Y:S05]  /*12660*/  BSYNC B0 ;  /* 0x0000000000007941 */ /* 0x000fea0003800000 */
.L_x_1819:
[----:B------:R-:W-:Y:S04]  /*12670*/  BSSY B0, `(.L_x_1821) ;  /* 0x000004f000007945 */ /* 0x000fe80003800000 */
[----:B------:R-:W-:Y:S05]  /*12680*/  @!P6 BRA `(.L_x_1822) ;  /* 0x000000040034e947 */ /* 0x000fea0003800000 */
[----:B------:R-:W2:Y:S01]  /*12690*/  LDL R10, [R1] ;  /* 0x00000000010a7983 */ /* 0x000ea20000100800 */
[----:B------:R-:W-:-:S03]  /*126a0*/  MOV R11, 0x400 ;  /* 0x00000400000b7802 */ /* 0x000fc60000000f00 */
[----:B-1----:R-:W3:Y:S01]  /*126b0*/  LDL R9, [R1+0x4] ;  /* 0x0000040001097983 */ /* 0x002ee20000100800 */
[----:B------:R-:W1:Y:S02]  /*126c0*/  S2R R12, SR_CgaCtaId ;  /* 0x00000000000c7919 */ /* 0x000e640000008800 */
[----:B-1----:R-:W-:-:S05]  /*126d0*/  LEA R11, R12, R11, 0x18 ;  /* 0x0000000b0c0b7211 */ /* 0x002fca00078ec0ff */
[----:B--2---:R-:W-:Y:S01]  /*126e0*/  IMAD R6, R10, 0x8, R11 ;  /* 0x000000080a067824 */ /* 0x004fe200078e020b */
[----:B---3--:R-:W-:-:S04]  /*126f0*/  SHF.L.U32 R9, R9, 0x1f, RZ ;  /* 0x0000001f09097819 */ /* 0x008fc800000006ff */
[----:B------:R-:W1:Y:S02]  /*12700*/  SYNCS.PHASECHK.TRANS64.TRYWAIT P0, [R6+URZ+0x28c60], R9 ;  /* 0x028c6009060075a7 */ /* 0x000e64000800017f */
[----:B-1----:R-:W-:Y:S05]  /*12710*/  @!P0 BRA `(.L_x_1823) ;  /* 0x0000003400b08947 */ /* 0x002fea0003800000 */
.L_x_1890:
        /* <DEDUP_REMOVED lines=11> */
.L_x_1824:
[----:B------:R-:W2:Y:S01]  /*127d0*/  LDL R10, [R1] ;  /* 0x00000000010a7983 */ /* 0x000ea20000100800 */
[----:B------:R-:W-:-:S03]  /*127e0*/  MOV R11, 0x400 ;  /* 0x00000400000b7802 */ /* 0x000fc60000000f00 */
[----:B-1----:R-:W3:Y:S01]  /*127f0*/  LDL R9, [R1+0x8] ;  /* 0x0000080001097983 */ /* 0x002ee20000100800 */
[----:B------:R-:W1:Y:S01]  /*12800*/  S2R R12, SR_CgaCtaId ;  /* 0x00000000000c7919 */ /* 0x000e620000008800 */
[----:B------:R-:W-:Y:S02]  /*12810*/  R2UR UR9, R6 ;  /* 0x00000000060972ca */ /* 0x000fe400000e0000 */
[----:B------:R-:W-:Y:S01]  /*12820*/  R2UR UR11, R8 ;  /* 0x00000000080b72ca */ /* 0x000fe200000e0000 */
[----:B------:R-:W-:Y:S01]  /*12830*/  UIADD3 UR4, UP0, UR38, 0x470, URZ ;  /* 0x0000047026047890 */ /* 0x000fe2000ff1e03f */
[----:B------:R-:W-:Y:S02]  /*12840*/  R2UR UR12, R0 ;  /* 0x00000000000c72ca */ /* 0x000fe400000e0000 */
[----:B------:R-:W-:Y:S02]  /*12850*/  R2UR UR13, R7 ;  /* 0x00000000070d72ca */ /* 0x000fe400000e0000 */
        /* <DEDUP_REMOVED lines=12> */
[----:B------:R-:W-:-:S09]  /*12920*/  R2UR UR14, R6 ;  /* 0x00000000060e72ca */ /* 0x000fd200000e0000 */
[----:B------:R-:W-:-:S04]  /*12930*/  ULEA UR11, UR11, UR5, 0x6 ;  /* 0x000000050b0b7291 */ /* 0x000fc8000f8e303f */
[----:B------:R-:W-:Y:S02]  /*12940*/  UIADD3 UR8, UR14, 0x400, URZ ;  /* 0x000004000e087890 */ /* 0x000fe4000fffe03f */
[----:B------:R-:W-:Y:S02]  /*12950*/  UIADD3.X UR5, URZ, UR39, URZ, UP0, !UPT ;  /* 0x000000273f057290 */ /* 0x000fe400087fe43f */
        /* <DEDUP_REMOVED lines=32> */
.L_x_1822:
[----:B------:R-:W-:Y:S05]  /*12b60*/  BSYNC B0 ;  /* 0x0000000000007941 */ /* 0x000fea0003800000 */
.L_x_1821:
[----:B-1----:R-:W2:Y:S04]  /*12b70*/  LDL R6, [R1+0x14] ;  /* 0x0000140001067983 */ /* 0x002ea80000100800 */
[----:B------:R-:W3:Y:S01]  /*12b80*/  LDL R9, [R1+0xc] ;  /* 0x00000c0001097983 */ /* 0x000ee20000100800 */
[----:B------:R-:W-:Y:S01]  /*12b90*/  BSSY B0, `(.L_x_1825) ;  /* 0x00001ab000007945 */ /* 0x000fe20003800000 */
[----:B--2---:R-:W-:-:S05]  /*12ba0*/  VIADD R8, R6, 0xfffffffe ;  /* 0xfffffffe06087836 */ /* 0x004fca0000000000 */
[----:B---3--:R-:W-:-:S13]  /*12bb0*/  ISETP.GE.AND P0, PT, R8, R9, PT ;  /* 0x000000090800720c */ /* 0x008fda0003f06270 */
[----:B------:R-:W-:Y:S05]  /*12bc0*/  @!P0 BRA `(.L_x_1826) ;  /* 0x00000018009c8947 */ /* 0x000fea0003800000 */
[----:B------:R-:W-:Y:S01]  /*12bd0*/  LOP3.LUT R10, RZ, R9, RZ, 0x33, !PT ;  /* 0x00000009ff0a7212 */ /* 0x000fe200078e33ff */
[----:B------:R-:W-:Y:S01]  /*12be0*/  BSSY B1, `(.L_x_1827) ;  /* 0x0000090000017945 */ /* 0x000fe20003800000 */
[----:B------:R-:W-:-:S04]  /*12bf0*/  IADD3 R9, -R6, RZ, RZ ;  /* 0x000000ff06097210 */ /* 0x000fc80007ffe1ff */
[----:B------:R-:W-:-:S05]  /*12c00*/  VIADDMNMX R10, R9, 0x1, R10, !PT ;  /* 0x00000001090a7846 */ /* 0x000fca000780010a */
[----:B------:R-:W-:-:S05]  /*12c10*/  IMAD.IADD R6, R6, 0x1, R10 ;  /* 0x0000000106067824 */ /* 0x000fca00078e020a */
[----:B------:R-:W-:-:S04]  /*12c20*/  LOP3.LUT R6, R6, 0x1, RZ, 0xc0, !PT ;  /* 0x0000000106067812 */ /* 0x000fc800078ec0ff */
[----:B------:R-:W-:-:S13]  /*12c30*/  ISETP.NE.U32.AND P0, PT, R6, 0x1, PT ;  /* 0x000000010600780c */ /* 0x000fda0003f05070 */
[----:B------:R-:W-:Y:S05]  /*12c40*/  @P0 BRA `(.L_x_1828) ;  /* 0x0000000800240947 */ /* 0x000fea0003800000 */
[----:B------:R-:W2:Y:S04]  /*12c50*/  LDL.LU R11, [R1] ;  /* 0x00000000010b7983 */ /* 0x000ea80000300800 */
[----:B0-----:R-:W3:Y:S01]  /*12c60*/  LDL.LU R13, [R1+0x4] ;  /* 0x00000400010d7983 */ /* 0x001ee20000300800 */
        /* <DEDUP_REMOVED lines=25> */
[C---:B------:R-:W-:Y:S02]  /*12e00*/  LEA R2, P0, R6.reuse, R2, 0x2 ;  /* 0x0000000206027211 */ /* 0x040fe400078010ff */
[----:B------:R-:W-:Y:S02]  /*12e10*/  IADD3 R7, -R9, RZ, RZ ;  /* 0x000000ff09077210 */ /* 0x000fe40007ffe1ff */
[----:B------:R-:W-:-:S03]  /*12e20*/  LEA.HI.X R3, R6, R3, R11, 0x2, P0 ;  /* 0x0000000306037211 */ /* 0x000fc600000f140b */
[----:B------:R-:W-:Y:S02]  /*12e30*/  IMAD R8, R12, R7, R8 ;  /* 0x000000070c087224 */ /* 0x000fe400078e0208 */
[----:B------:R1:W5:Y:S05]  /*12e40*/  LDG.E R7, desc[UR48][R2.64] ;  /* 0x0000003002077981 */ /* 0x00036a000c1e1900 */
.L_x_1831:
[----:B-1----:R-:W1:Y:S01]  /*12e50*/  S2R R3, SR_CgaCtaId ;  /* 0x0000000000037919 */ /* 0x002e620000008800 */
[----:B------:R-:W-:-:S04]  /*12e60*/  MOV R2, 0x400 ;  /* 0x0000040000027802 */ /* 0x000fc80000000f00 */
[----:B-1----:R-:W-:Y:S02]  /*12e70*/  LEA R2, R3, R2, 0x18 ;  /* 0x0000000203027211 */ /* 0x002fe400078ec0ff */
[----:B------:R-:W-:-:S03]  /*12e80*/  SHF.L.U32 R3, R13, 0x1f, RZ ;  /* 0x0000001f0d037819 */ /* 0x000fc600000006ff */
[----:B------:R-:W-:-:S04]  /*12e90*/  IMAD R2, R14, 0x8, R2 ;  /* 0x000000080e027824 */ /* 0x000fc800078e0202 */
[----:B------:R-:W1:Y:S02]  /*12ea0*/  SYNCS.PHASECHK.TRANS64.TRYWAIT P0, [R2+URZ+0x28c40], R3 ;  /* 0x028c4003020075a7 */ /* 0x000e64000800017f */
[----:B-1----:R-:W-:Y:S05]  /*12eb0*/  @!P0 BRA `(.L_x_1832) ;  /* 0x0000002c00dc8947 */ /* 0x002fea0003800000 */
.L_x_1891:
[----:B------:R-:W2:Y:S02]  /*12ec0*/  S2R R6, SR_TID.X ;  /* 0x0000000000067919 */ /* 0x000ea40000002100 */
[----:B--2---:R-:W-:-:S04]  /*12ed0*/  LOP3.LUT R6, R6, 0x7f, RZ, 0xc0, !PT ;  /* 0x0000007f06067812 */ /* 0x004fc800078ec0ff */
[----:B------:R-:W-:-:S13]  /*12ee0*/  ISETP.NE.AND P1, PT, R6, RZ, PT ;  /* 0x000000ff0600720c */ /* 0x000fda0003f25270 */
        /* <DEDUP_REMOVED lines=8> */
.L_x_1833:
[----:B------:R-:W2:Y:S01]  /*12f70*/  LDL R6, [R1] ;  /* 0x0000000001067983 */ /* 0x000ea20000100800 */
        /* <DEDUP_REMOVED lines=21> */
.L_x_1892:
        /* <DEDUP_REMOVED lines=8> */
.L_x_1835:
        /* <DEDUP_REMOVED lines=54> */
.L_x_1830:
[----:B------:R-:W-:Y:S05]  /*134b0*/  BSYNC B2 ;  /* 0x0000000000027941 */ /* 0x000fea0003800000 */
.L_x_1829:
[----:B------:R-:W2:Y:S02]  /*134c0*/  LDL R2, [R1+0x14] ;  /* 0x0000140001027983 */ /* 0x000ea40000100800 */
[----:B--2---:R-:W-:-:S07]  /*134d0*/  VIADD R8, R2, 0xfffffffd ;  /* 0xfffffffd02087836 */ /* 0x004fce0000000000 */
.L_x_1828:
[----:B------:R-:W-:Y:S05]  /*134e0*/  BSYNC B1 ;  /* 0x0000000000017941 */ /* 0x000fea0003800000 */
.L_x_1827:
[----:B------:R-:W2:Y:S01]  /*134f0*/  LDL.LU R2, [R1+0x14] ;  /* 0x0000140001027983 */ /* 0x000ea20000300800 */
[----:B------:R-:W-:Y:S01]  /*13500*/  VIADD R10, R10, 0xfffffffe ;  /* 0xfffffffe0a0a7836 */ /* 0x000fe20000000000 */
[----:B--2---:R-:W-:-:S04]  /*13510*/  LOP3.LUT R3, RZ, R2, RZ, 0x33, !PT ;  /* 0x00000002ff037212 */ /* 0x004fc800078e33ff */
[----:B------:R-:W-:-:S13]  /*13520*/  ISETP.NE.AND P0, PT, R10, R3, PT ;  /* 0x000000030a00720c */ /* 0x000fda0003f05270 */
[----:B------:R-:W-:Y:S05]  /*13530*/  @!P0 BRA `(.L_x_1826) ;  /* 0x0000001000408947 */ /* 0x000fea0003800000 */
.L_x_1850:
        /* <DEDUP_REMOVED lines=11> */
[----:B------:R-:W-:Y:S02]  /*135f0*/  MOV R11, R8 ;  /* 0x00000008000b7202 */ /* 0x000fe40000000f00 */
        /* <DEDUP_REMOVED lines=10> */
[--C-:B------:R-:W-:Y:S01]  /*136a0*/  SHF.R.S32.HI R3, RZ, 0x1f, R2.reuse ;  /* 0x0000001fff037819 */ /* 0x100fe20000011402 */
[----:B------:R-:W-:-:S04]  /*136b0*/  IMAD.MOV R11, RZ, RZ, -R2 ;  /* 0x000000ffff0b7224 */ /* 0x000fc800078e0a02 */
        /* <DEDUP_REMOVED lines=8> */
.L_x_1838:
[----:B------:R-:W2:Y:S01]  /*13740*/  S2R R3, SR_CgaCtaId ;  /* 0x0000000000037919 */ /* 0x000ea20000008800 */
[----:B------:R-:W-:-:S04]  /*13750*/  MOV R2, 0x400 ;  /* 0x0000040000027802 */ /* 0x000fc80000000f00 */
[----:B--2---:R-:W-:Y:S02]  /*13760*/  LEA R2, R3, R2, 0x18 ;  /* 0x0000000203027211 */ /* 0x004fe400078ec0ff */
[----:B------:R-:W-:-:S03]  /*13770*/  SHF.L.U32 R3, R10, 0x1f, RZ ;  /* 0x0000001f0a037819 */ /* 0x000fc600000006ff */
[----:B------:R-:W-:-:S04]  /*13780*/  IMAD R2, R9, 0x8, R2 ;  /* 0x0000000809027824 */ /* 0x000fc800078e0202 */
[----:B------:R-:W2:Y:S02]  /*13790*/  SYNCS.PHASECHK.TRANS64.TRYWAIT P0, [R2+URZ+0x28c40], R3 ;  /* 0x028c4003020075a7 */ /* 0x000ea4000800017f */
[----:B--2---:R-:W-:Y:S05]  /*137a0*/  @!P0 BRA `(.L_x_1839) ;  /* 0x0000002400c88947 */ /* 0x004fea0003800000 */
.L_x_1893:
[----:B-1----:R-:W1:Y:S02]  /*137b0*/  S2R R6, SR_TID.X ;  /* 0x0000000000067919 */ /* 0x002e640000002100 */
        /* <DEDUP_REMOVED lines=8> */
[----:B---3--:R-:W-:Y:S05]  /*13840*/  @!P1 BRA `(.L_x_1840) ;  /* 0x0000000000049947 */ /* 0x008fea0003800000 */
[----:B------:R-:W-:Y:S01]  /*13850*/  BPT.TRAP 0x1 ;  /* 0x000000040000795c */ /* 0x000fe20000300000 */
.L_x_1840:
[----:B------:R-:W3:Y:S01]  /*13860*/  LDL R12, [R1+0x8] ;  /* 0x00000800010c7983 */ /* 0x000ee20000100800 */
[----:B------:R-:W-:Y:S01]  /*13870*/  MOV R6, 0x400 ;  /* 0x0000040000067802 */ /* 0x000fe20000000f00 */
[----:B0-----:R-:W0:Y:S01]  /*13880*/  S2R R13, SR_CgaCtaId ;  /* 0x00000000000d7919 */ /* 0x001e220000008800 */
        /* <DEDUP_REMOVED lines=16> */
[----:B------:R-:W1:Y:S02]  /*13990*/  SYNCS.PHASECHK.TRANS64.TRYWAIT P1, [R2+URZ+0x28c60], R3 ;  /* 0x028c6003020075a7 */ /* 0x000e64000802017f */
[----:B01----:R-:W-:Y:S05]  /*139a0*/  @!P1 BRA `(.L_x_1841) ;  /* 0x00000024005c9947 */ /* 0x003fea0003800000 */
.L_x_1894:
[----:B------:R-:W-:Y:S05]  /*139b0*/  @P0 BRA `(.L_x_1842) ;  /* 0x00000000001c0947 */ /* 0x000fea0003800000 */
[----:B------:R-:W1:Y:S01]  /*139c0*/  S2R R11, SR_TID.X ;  /* 0x00000000000b7919 */ /* 0x000e620000002100 */
[----:B0-2---:R-:W-:-:S04]  /*139d0*/  IMAD.MOV.U32 R3, RZ, RZ, 0x10000 ;  /* 0x00010000ff037424 */ /* 0x005fc800078e00ff */
[----:B------:R3:W-:Y:S01]  /*139e0*/  SYNCS.ARRIVE.TRANS64 RZ, [R2+URZ+0x28c50], R3 ;  /* 0x028c500302ff79a7 */ /* 0x0007e2000800003f */
[----:B-1----:R-:W-:-:S04]  /*139f0*/  LOP3.LUT R11, R11, 0x1f, RZ, 0xc0, !PT ;  /* 0x0000001f0b0b7812 */ /* 0x002fc800078ec0ff */
[----:B------:R-:W-:-:S13]  /*13a00*/  ISETP.NE.AND P1, PT, R11, RZ, PT ;  /* 0x000000ff0b00720c */ /* 0x000fda0003f25270 */
[----:B---3--:R-:W-:Y:S05]  /*13a10*/  @!P1 BRA `(.L_x_1842) ;  /* 0x0000000000049947 */ /* 0x008fea0003800000 */
[----:B------:R-:W-:Y:S01]  /*13a20*/  BPT.TRAP 0x1 ;  /* 0x000000040000795c */ /* 0x000fe20000300000 */
.L_x_1842:
[----:B------:R-:W1:Y:S01]  /*13a30*/  S2R R11, SR_CgaCtaId ;  /* 0x00000000000b7919 */ /* 0x000e620000008800 */
[----:B0-2---:R-:W-:Y:S01]  /*13a40*/  MOV R3, 0x400 ;  /* 0x0000040000037802 */ /* 0x005fe20000000f00 */
        /* <DEDUP_REMOVED lines=15> */
[----:B-1----:R-:W-:-:S05]  /*13b40*/  LEA R3, R11, R3, 0x18 ;  /* 0x000000030b037211 */ /* 0x002fca00078ec0ff */
        /* <DEDUP_REMOVED lines=34> */
[----:B-1----:R-:W-:Y:S01]  /*13d70*/  NOP ;  /* 0x0000000000007918 */ /* 0x002fe20000000000 */
.L_x_1837:
[----:B------:R-:W-:Y:S05]  /*13d80*/  BSYNC B1 ;  /* 0x0000000000017941 */ /* 0x000fea0003800000 */
.L_x_1836:
[----:B------:R-:W-:Y:S01]  /*13d90*/  IADD3 R9, R9, 0x1, RZ ;  /* 0x0000000109097810 */ /* 0x000fe20007ffe0ff */
[----:B------:R-:W-:Y:S03]  /*13da0*/  BSSY B1, `(.L_x_1843) ;  /* 0x0000085000017945 */ /* 0x000fe60003800000 */
[----:B------:R-:W-:-:S04]  /*13db0*/  ISETP.NE.AND P0, PT, R9, 0x2, PT ;  /* 0x000000020900780c */ /* 0x000fc80003f05270 */
[----:B------:R-:W-:Y:S02]  /*13dc0*/  SEL R3, RZ, 0x1, P0 ;  /* 0x00000001ff037807 */ /* 0x000fe40000000000 */
[----:B------:R-:W-:Y:S01]  /*13dd0*/  SEL R12, R9, RZ, P0 ;  /* 0x000000ff090c7207 */ /* 0x000fe20000000000 */
[----:B------:R-:W-:Y:S01]  /*13de0*/  VIADD R9, R8, 0xffffffff ;  /* 0xffffffff08097836 */ /* 0x000fe20000000000 */
[----:B------:R-:W-:-:S05]  /*13df0*/  LOP3.LUT R11, R10, R3, RZ, 0x3c, !PT ;  /* 0x000000030a0b7212 */ /* 0x000fca00078e3cff */
[----:B------:R1:W-:Y:S04]  /*13e00*/  STL [R1+0x4], R11 ;  /* 0x0000040b01007387 */ /* 0x0003e80000100800 */
[----:B------:R1:W-:Y:S01]  /*13e10*/  STL [R1], R12 ;  /* 0x0000000c01007387 */ /* 0x0003e20000100800 */
[----:B------:R-:W-:Y:S05]  /*13e20*/  @!P6 BRA `(.L_x_1844) ;  /* 0x0000000400f0e947 */ /* 0x000fea0003800000 */
[----:B------:R-:W-:Y:S01]  /*13e30*/  ULDC.64 UR4, c[0x0][0x3f8] ;  /* 0x0000fe0000047ab9 */ /* 0x000fe20000000a00 */
[----:B------:R-:W-:Y:S01]  /*13e40*/  IMAD.MOV.U32 R10, RZ, RZ, R9 ;  /* 0x000000ffff0a7224 */ /* 0x000fe200078e0009 */
        /* <DEDUP_REMOVED lines=18> */
[----:B------:R-:W-:-:S06]  /*13f70*/  LEA.HI.X R7, R2, UR5, R3, 0x2, P0 ;  /* 0x0000000502077c11 */ /* 0x000fcc00080f1403 */
[----:B------:R2:W5:Y:S03]  /*13f80*/  LDG.E R7, desc[UR48][R6.64] ;  /* 0x0000003006077981 */ /* 0x000566000c1e1900 */
.L_x_1845:
[----:B------:R-:W3:Y:S01]  /*13f90*/  S2R R3, SR_CgaCtaId ;  /* 0x0000000000037919 */ /* 0x000ee20000008800 */
[----:B------:R-:W-:-:S04]  /*13fa0*/  MOV R2, 0x400 ;  /* 0x0000040000027802 */ /* 0x000fc80000000f00 */
[----:B---3--:R-:W-:Y:S02]  /*13fb0*/  LEA R2, R3, R2, 0x18 ;  /* 0x0000000203027211 */ /* 0x008fe400078ec0ff */
[----:B------:R-:W-:-:S03]  /*13fc0*/  SHF.L.U32 R3, R11, 0x1f, RZ ;  /* 0x0000001f0b037819 */ /* 0x000fc600000006ff */
[----:B------:R-:W-:-:S04]  /*13fd0*/  IMAD R2, R12, 0x8, R2 ;  /* 0x000000080c027824 */ /* 0x000fc800078e0202 */
[----:B------:R-:W3:Y:S02]  /*13fe0*/  SYNCS.PHASECHK.TRANS64.TRYWAIT P0, [R2+URZ+0x28c40], R3 ;  /* 0x028c4003020075a7 */ /* 0x000ee4000800017f */
[----:B---3--:R-:W-:Y:S05]  /*13ff0*/  @!P0 BRA `(.L_x_1846) ;  /* 0x0000001c00dc8947 */ /* 0x008fea0003800000 */
.L_x_1895:
        /* <DEDUP_REMOVED lines=11> */
.L_x_1847:
[----:B------:R-:W2:Y:S01]  /*140b0*/  LDL R6, [R1] ;  /* 0x0000000001067983 */ /* 0x000ea20000100800 */
[----:B-1----:R-:W-:-:S03]  /*140c0*/  MOV R12, 0x400 ;  /* 0x00000400000c7802 */ /* 0x002fc60000000f00 */
[----:B------:R-:W4:Y:S01]  /*140d0*/  LDL R11, [R1+0x8] ;  /* 0x00000800010b7983 */ /* 0x000f220000100800 */
        /* <DEDUP_REMOVED lines=17> */
[----:B------:R-:W1:Y:S02]  /*141f0*/  SYNCS.PHASECHK.TRANS64.TRYWAIT P1, [R2+URZ+0x28c60], R3 ;  /* 0x028c6003020075a7 */ /* 0x000e64000802017f */
[----:B01----:R-:W-:Y:S05]  /*14200*/  @!P1 BRA `(.L_x_1848) ;  /* 0x0000001c006c9947 */ /* 0x003fea0003800000 */
.L_x_1896:
[----:B------:R-:W-:Y:S05]  /*14210*/  @P0 BRA `(.L_x_1849) ;  /* 0x00000000001c0947 */ /* 0x000fea0003800000 */
[----:B------:R-:W1:Y:S01]  /*14220*/  S2R R10, SR_TID.X ;  /* 0x00000000000a7919 */ /* 0x000e620000002100 */
[----:B0--3--:R-:W-:-:S04]  /*14230*/  MOV R3, 0x10000 ;  /* 0x0001000000037802 */ /* 0x009fc80000000f00 */
[----:B------:R2:W-:Y:S01]  /*14240*/  SYNCS.ARRIVE.TRANS64 RZ, [R2+URZ+0x28c50], R3 ;  /* 0x028c500302ff79a7 */ /* 0x0005e2000800003f */
[----:B-1----:R-:W-:-:S04]  /*14250*/  LOP3.LUT R10, R10, 0x1f, RZ, 0xc0, !PT ;  /* 0x0000001f0a0a7812 */ /* 0x002fc800078ec0ff */
[----:B------:R-:W-:-:S13]  /*14260*/  ISETP.NE.AND P1, PT, R10, RZ, PT ;  /* 0x000000ff0a00720c */ /* 0x000fda0003f25270 */
[----:B--2---:R-:W-:Y:S05]  /*14270*/  @!P1 BRA `(.L_x_1849) ;  /* 0x0000000000049947 */ /* 0x004fea0003800000 */
[----:B------:R-:W-:Y:S01]  /*14280*/  BPT.TRAP 0x1 ;  /* 0x000000040000795c */ /* 0x000fe20000300000 */
.L_x_1849:
[----:B0--3--:R-:W2:Y:S01]  /*14290*/  LDL R3, [R1] ;  /* 0x0000000001037983 */ /* 0x009ea20000100800 */
        /* <DEDUP_REMOVED lines=53> */
.L_x_1844:
[----:B------:R-:W-:Y:S05]  /*145f0*/  BSYNC B1 ;  /* 0x0000000000017941 */ /* 0x000fea0003800000 */
.L_x_1843:
[----:B------:R-:W2:Y:S01]  /*14600*/  LDL R2, [R1+0xc] ;  /* 0x00000c0001027983 */ /* 0x000ea20000100800 */
[----:B------:R-:W-:Y:S01]  /*14610*/  VIADD R8, R8, 0xfffffffe ;  /* 0xfffffffe08087836 */ /* 0x000fe20000000000 */
[----:B--2---:R-:W-:-:S13]  /*14620*/  ISETP.GT.AND P0, PT, R9, R2, PT ;  /* 0x000000020900720c */ /* 0x004fda0003f04270 */
[----:B------:R-:W-:Y:S05]  /*14630*/  @P0 BRA `(.L_x_1850) ;  /* 0xffffffec00c00947 */ /* 0x000fea000383ffff */
.L_x_1826:
[----:B------:R-:W-:Y:S05]  /*14640*/  BSYNC B0 ;  /* 0x0000000000007941 */ /* 0x000fea0003800000 */
.L_x_1825:
        /* <DEDUP_REMOVED lines=23> */
.L_x_1852:
[----:B------:R-:W-:Y:S05]  /*147c0*/  BSYNC B0 ;  /* 0x0000000000007941 */ /* 0x000fea0003800000 */
.L_x_1851:
[----:B--2---:R-:W2:Y:S02]  /*147d0*/  LDL.LU R2, [R1+0x4] ;  /* 0x0000040001027983 */ /* 0x004ea40000300800 */
[----:B--2---:R-:W-:-:S05]  /*147e0*/  LOP3.LUT R2, R2, R0, RZ, 0x3c, !PT ;  /* 0x0000000002027212 */ /* 0x004fca00078e3cff */
[----:B------:R2:W-:Y:S02]  /*147f0*/  STL [R1+0x4], R2 ;  /* 0x0000040201007387 */ /* 0x0005e40000100800 */
.L_x_1808:
[----:B------:R-:W-:Y:S05]  /*14800*/  BSYNC B6 ;  /* 0x0000000000067941 */ /* 0x000fea0003800000 */
.L_x_1806:
[----:B------:R-:W-:-:S03]  /*14810*/  UMOV UR4, 0xffffffff ;  /* 0xffffffff00047882 */ /* 0x000fc60000000000 */
[----:B------:R-:W-:Y:S05]  /*14820*/  BRA.DIV UR4, `(.L_x_1853) ;  /* 0x0000001604f87947 */ /* 0x000fea000b800000 */
[----:B------:R3:W4:Y:S04]  /*14830*/  SHFL.IDX PT, R4, R16, RZ, 0x1f ;  /* 0x00001fff10047589 */ /* 0x00072800000e0000 */
[----:B------:R3:W0:Y:S02]  /*14840*/  SHFL.IDX PT, R7, R16, 0x1, 0x1f ;  /* 0x00201f0010077f89 */ /* 0x00062400000e0000 */
.L_x_1900:
[----:B-1----:R-:W1:Y:S01]  /*14850*/  S2R R6, SR_TID.X ;  /* 0x0000000000067919 */ /* 0x002e620000002100 */
[----:B------:R-:W-:Y:S01]  /*14860*/  ULDC UR4, c[0x0][0xc14] ;  /* 0x0003050000047ab9 */ /* 0x000fe20000000800 */
[----:B------:R-:W-:Y:S01]  /*14870*/  BSSY B0, `(.L_x_1854) ;  /* 0x000000b000007945 */ /* 0x000fe20003800000 */
[----:B------:R-:W-:Y:S01]  /*14880*/  MOV R0, UR4 ;  /* 0x0000000400007c02 */ /* 0x000fe20008000f00 */
[----:B------:R-:W-:Y:S01]  /*14890*/  IMAD.MOV.U32 R17, RZ, RZ, RZ ;  /* 0x000000ffff117224 */ /* 0x000fe200078e00ff */
[----:B-1----:R-:W-:-:S04]  /*148a0*/  LOP3.LUT R6, R6, 0x1f, RZ, 0xc0, !PT ;  /* 0x0000001f06067812 */ /* 0x002fc800078ec0ff */
[C---:B------:R-:W-:Y:S01]  /*148b0*/  ISETP.NE.AND P0, PT, R6.reuse, 0x1f, PT ;  /* 0x0000001f0600780c */ /* 0x040fe20003f05270 */
[----:B------:R-:W-:-:S05]  /*148c0*/  IMAD.IADD R5, R6, 0x1, R19 ;  /* 0x0000000106057824 */ /* 0x000fca00078e0213 */
[----:B------:R-:W-:-:S13]  /*148d0*/  ISETP.GE.OR P0, PT, R5, R0, !P0 ;  /* 0x000000000500720c */ /* 0x000fda0004706670 */
[----:B------:R-:W-:Y:S05]  /*148e0*/  @P0 BRA `(.L_x_1855) ;  /* 0x00000000000c0947 */ /* 0x000fea0003800000 */
[----:B--2---:R-:W1:Y:S02]  /*148f0*/  LDC.64 R2, c[0x0][0xc58] ;  /* 0x00031600ff027b82 */ /* 0x004e640000000a00 */
[----:B-1----:R-:W-:-:S05]  /*14900*/  IMAD.WIDE R2, R5, 0x4, R2 ;  /* 0x0000000405027825 */ /* 0x002fca00078e0202 */
[----:B------:R1:W5:Y:S02]  /*14910*/  LDG.E R17, desc[UR48][R2.64] ;  /* 0x0000003002117981 */ /* 0x000364000c1e1900 */
.L_x_1855:
[----:B------:R-:W-:Y:S05]  /*14920*/  BSYNC B0 ;  /* 0x0000000000007941 */ /* 0x000fea0003800000 */
.L_x_1854:
[----:B------:R-:W-:-:S03]  /*14930*/  UMOV UR4, 0xffffffff ;  /* 0xffffffff00047882 */ /* 0x000fc60000000000 */
[----:B------:R-:W-:Y:S05]  /*14940*/  BRA.DIV UR4, `(.L_x_1856) ;  /* 0x0000001604fc7947 */ /* 0x000fea000b800000 */
[----:B0----5:R-:W0:Y:S01]  /*14950*/  SHFL.UP PT, R14, R17, 0x1, RZ ;  /* 0x04200000110e7989 */ /* 0x021e2200000e00ff */
[C---:B------:R-:W-:Y:S02]  /*14960*/  ISETP.NE.AND P0, PT, R6.reuse, RZ, PT ;  /* 0x000000ff0600720c */ /* 0x040fe40003f05270 */
[----:B------:R-:W-:Y:S02]  /*14970*/  ISETP.GE.U32.AND P1, PT, R6, 0x2, PT ;  /* 0x000000020600780c */ /* 0x000fe40003f26070 */
[----:B0-----:R-:W-:Y:S02]  /*14980*/  SEL R14, R14, RZ, P0 ;  /* 0x000000ff0e0e7207 */ /* 0x001fe40000000000 */
[----:B------:R-:W-:-:S03]  /*14990*/  ISETP.GE.U32.AND P0, PT, R6, 0x4, PT ;  /* 0x000000040600780c */ /* 0x000fc60003f06070 */
[----:B------:R-:W-:-:S05]  /*149a0*/  IMAD.IADD R13, R17, 0x1, R14 ;  /* 0x00000001110d7824 */ /* 0x000fca00078e020e */
[----:B------:R-:W1:Y:S02]  /*149b0*/  SHFL.UP PT, R14, R13, 0x2, RZ ;  /* 0x044000000d0e7989 */ /* 0x000e6400000e00ff */
[----:B-12---:R-:W-:Y:S02]  /*149c0*/  SEL R2, R14, RZ, P1 ;  /* 0x000000ff0e027207 */ /* 0x006fe40000800000 */
        /* <DEDUP_REMOVED lines=12> */
[----:B------:R0:W1:Y:S02]  /*14a90*/  SHFL.IDX PT, R14, R2, 0x1f, 0x1f ;  /* 0x03e01f00020e7f89 */ /* 0x00006400000e0000 */
.L_x_1908:
[----:B------:R-:W-:Y:S02]  /*14aa0*/  ULDC UR4, c[0x0][0xc10] ;  /* 0x0003040000047ab9 */ /* 0x000fe40000000800 */
[----:B------:R-:W-:-:S04]  /*14ab0*/  IMAD.U32 R5, RZ, RZ, UR4 ;  /* 0x00000004ff057e24 */ /* 0x000fc8000f8e00ff */
[----:B-1----:R-:W-:-:S04]  /*14ac0*/  IMAD R14, R14, R5, RZ ;  /* 0x000000050e0e7224 */ /* 0x002fc800078e02ff */
[----:B------:R-:W-:-:S05]  /*14ad0*/  IMAD.IADD R7, R7, 0x1, R14 ;  /* 0x0000000107077824 */ /* 0x000fca00078e020e */
[----:B----4-:R-:W-:-:S13]  /*14ae0*/  ISETP.GT.AND P0, PT, R7, R4, PT ;  /* 0x000000040700720c */ /* 0x010fda0003f04270 */
[----:B------:R-:W-:Y:S05]  /*14af0*/  @P0 BRA `(.L_x_1857) ;  /* 0x0000000000b40947 */ /* 0x000fea0003800000 */
[----:B------:R-:W1:Y:S02]  /*14b00*/  LDC R0, c[0x0][0xc14] ;  /* 0x00030500ff007b82 */ /* 0x000e640000000800 */
.L_x_1862:
[----:B------:R-:W-:-:S05]  /*14b10*/  VIADD R19, R19, 0x1f ;  /* 0x0000001f13137836 */ /* 0x000fca0000000000 */
[----:B-1----:R-:W-:-:S13]  /*14b20*/  ISETP.GE.AND P0, PT, R19, R0, PT ;  /* 0x000000001300720c */ /* 0x002fda0003f06270 */
[----:B------:R-:W-:Y:S05]  /*14b30*/  @P0 BRA `(.L_x_1858) ;  /* 0x0000000400ec0947 */ /* 0x000fea0003800000 */
[----:B------:R-:W1:Y:S01]  /*14b40*/  S2R R6, SR_TID.X ;  /* 0x0000000000067919 */ /* 0x000e620000002100 */
[----:B------:R-:W-:Y:S01]  /*14b50*/  BSSY B0, `(.L_x_1859) ;  /* 0x000000a000007945 */ /* 0x000fe20003800000 */
[----:B------:R-:W-:Y:S01]  /*14b60*/  IMAD.MOV.U32 R17, RZ, RZ, RZ ;  /* 0x000000ffff117224 */ /* 0x000fe200078e00ff */
[----:B-1----:R-:W-:-:S04]  /*14b70*/  LOP3.LUT R6, R6, 0x1f, RZ, 0xc0, !PT ;  /* 0x0000001f06067812 */ /* 0x002fc800078ec0ff */
[C---:B------:R-:W-:Y:S02]  /*14b80*/  ISETP.NE.AND P1, PT, R6.reuse, 0x1f, PT ;  /* 0x0000001f0600780c */ /* 0x040fe40003f25270 */
[----:B------:R-:W-:-:S04]  /*14b90*/  IADD3 R5, R6, R19, RZ ;  /* 0x0000001306057210 */ /* 0x000fc80007ffe0ff */
[----:B------:R-:W-:-:S13]  /*14ba0*/  ISETP.GE.OR P0, PT, R5, R0, !P1 ;  /* 0x000000000500720c */ /* 0x000fda0004f06670 */
[----:B------:R-:W-:Y:S05]  /*14bb0*/  @P0 BRA `(.L_x_1860) ;  /* 0x00000000000c0947 */ /* 0x000fea0003800000 */
[----:B0-----:R-:W0:Y:S02]  /*14bc0*/  LDC.64 R2, c[0x0][0xc58] ;  /* 0x00031600ff027b82 */ /* 0x001e240000000a00 */
[----:B0-----:R-:W-:-:S05]  /*14bd0*/  IMAD.WIDE R2, R5, 0x4, R2 ;  /* 0x0000000405027825 */ /* 0x001fca00078e0202 */
[----:B------:R1:W5:Y:S02]  /*14be0*/  LDG.E R17, desc[UR48][R2.64] ;  /* 0x0000003002117981 */ /* 0x000364000c1e1900 */
.L_x_1860:
[----:B------:R-:W-:Y:S05]  /*14bf0*/  BSYNC B0 ;  /* 0x0000000000007941 */ /* 0x000fea0003800000 */
.L_x_1859:
        /* <DEDUP_REMOVED lines=9> */
[----:B01----:R-:W-:Y:S02]  /*14c90*/  SEL R2, R14, RZ, P1 ;  /* 0x000000ff0e027207 */ /* 0x003fe40000800000 */
        /* <DEDUP_REMOVED lines=13> */
.L_x_1916:
[----:B------:R-:W-:Y:S02]  /*14d70*/  ULDC UR4, c[0x0][0xc10] ;  /* 0x0003040000047ab9 */ /* 0x000fe40000000800 */
[----:B------:R-:W-:-:S04]  /*14d80*/  IMAD.U32 R5, RZ, RZ, UR4 ;  /* 0x00000004ff057e24 */ /* 0x000fc8000f8e00ff */
[----:B-1----:R-:W-:-:S04]  /*14d90*/  IMAD R14, R14, R5, RZ ;  /* 0x000000050e0e7224 */ /* 0x002fc800078e02ff */
[----:B------:R-:W-:-:S05]  /*14da0*/  IMAD.IADD R7, R14, 0x1, R7 ;  /* 0x000000010e077824 */ /* 0x000fca00078e0207 */
[----:B------:R-:W-:-:S13]  /*14db0*/  ISETP.GT.AND P0, PT, R7, R4, PT ;  /* 0x000000040700720c */ /* 0x000fda0003f04270 */
[----:B------:R-:W-:Y:S05]  /*14dc0*/  @!P0 BRA `(.L_x_1862) ;  /* 0xfffffffc00508947 */ /* 0x000fea000383ffff */
.L_x_1857:
[----:B---3--:R-:W-:Y:S01]  /*14dd0*/  IMAD.IADD R16, R7, 0x1, -R14 ;  /* 0x0000000107107824 */ /* 0x008fe200078e0a0e */
[----:B------:R-:W-:-:S03]  /*14de0*/  UMOV UR4, 0xffffffff ;  /* 0xffffffff00047882 */ /* 0x000fc60000000000 */
[----:B------:R-:W-:-:S05]  /*14df0*/  IMAD R3, R2, R5, R16 ;  /* 0x0000000502037224 */ /* 0x000fca00078e0210 */
[----:B------:R-:W-:Y:S01]  /*14e00*/  ISETP.GT.AND P6, PT, R3, R4, PT ;  /* 0x000000040300720c */ /* 0x000fe20003fc4270 */
[----:B------:R-:W-:-:S12]  /*14e10*/  BRA.DIV UR4, `(.L_x_1863) ;  /* 0x0000001a04687947 */ /* 0x000fd8000b800000 */
[----:B------:R-:W-:-:S04]  /*14e20*/  VOTE.ANY R3, PT, !P6 ;  /* 0x0000000000037806 */ /* 0x000fc800070e0100 */
[----:B------:R-:W1:Y:S02]  /*14e30*/  POPC R6, R3 ;  /* 0x0000000300067309 */ /* 0x000e640000000000 */
[----:B-1----:R1:W2:Y:S02]  /*14e40*/  SHFL.IDX PT, R17, R17, R6, 0x1f ;  /* 0x00001f0611117589 */ /* 0x0022a400000e0000 */
.L_x_1920:
[----:B------:R-:W-:Y:S02]  /*14e50*/  ISETP.NE.AND P0, PT, R3, RZ, PT ;  /* 0x000000ff0300720c */ /* 0x000fe40003f05270 */
[----:B------:R-:W-:-:S11]  /*14e60*/  MOV R7, RZ ;  /* 0x000000ff00077202 */ /* 0x000fd60000000f00 */
[----:B------:R-:W-:Y:S05]  /*14e70*/  @!P0 BRA `(.L_x_1864) ;  /* 0x0000000000108947 */ /* 0x000fea0003800000 */
[----:B------:R-:W-:Y:S01]  /*14e80*/  UMOV UR4, 0xffffffff ;  /* 0xffffffff00047882 */ /* 0x000fe20000000000 */
[----:B------:R-:W-:Y:S02]  /*14e90*/  VIADD R12, R6, 0xffffffff ;  /* 0xffffffff060c7836 */ /* 0x000fe40000000000 */
[----:B------:R-:W-:Y:S05]  /*14ea0*/  BRA.DIV UR4, `(.L_x_1865) ;  /* 0x0000001a048c7947 */ /* 0x000fea000b800000 */
[----:B------:R3:W4:Y:S02]  /*14eb0*/  SHFL.IDX PT, R7, R2, R12, 0x1f ;  /* 0x00001f0c02077589 */ /* 0x00072400000e0000 */
.L_x_1864:
[----:B0--3--:R-:W0:Y:S01]  /*14ec0*/  LDC.64 R2, c[0x0][0xc68] ;  /* 0x00031a00ff027b82 */ /* 0x009e220000000a00 */
[----:B------:R-:W-:-:S04]  /*14ed0*/  IMAD.IADD R19, R6, 0x1, R19 ;  /* 0x0000000106137824 */ /* 0x000fc800078e0213 */
[----:B0-----:R-:W-:-:S05]  /*14ee0*/  IMAD.WIDE R2, R19, 0x4, R2 ;  /* 0x0000000413027825 */ /* 0x001fca00078e0202 */
[----:B------:R0:W1:Y:S01]  /*14ef0*/  LDG.E R8, desc[UR48][R2.64] ;  /* 0x0000003002087981 */ /* 0x000062000c1e1900 */
[----:B----4-:R-:W-:-:S04]  /*14f00*/  IMAD R16, R7, R5, R16 ;  /* 0x0000000507107224 */ /* 0x010fc800078e0210 */
[----:B------:R-:W-:Y:S01]  /*14f10*/  IMAD.IADD R7, R4, 0x1, -R16 ;  /* 0x0000000104077824 */ /* 0x000fe200078e0a10 */
[----:B0-----:R-:W-:Y:S01]  /*14f20*/  MOV R2, RZ ;  /* 0x000000ff00027202 */ /* 0x001fe20000000f00 */
[----:B-12---:R-:W-:-:S05]  /*14f30*/  IMAD R6, R17, R8, RZ ;  /* 0x0000000811067224 */ /* 0x006fca00078e02ff */
[-C--:B------:R-:W-:Y:S02]  /*14f40*/  IABS R9, R6.reuse ;  /* 0x0000000600097213 */ /* 0x080fe40000000000 */
[----:B------:R-:W-:Y:S02]  /*14f50*/  IABS R4, R6 ;  /* 0x0000000600047213 */ /* 0x000fe40000000000 */
[----:B------:R-:W0:Y:S03]  /*14f60*/  I2F.RP R10, R9 ;  /* 0x00000009000a7306 */ /* 0x000e260000209400 */
[----:B------:R-:W-:-:S05]  /*14f70*/  IMAD.MOV R4, RZ, RZ, -R4 ;  /* 0x000000ffff047224 */ /* 0x000fca00078e0a04 */
        /* <DEDUP_REMOVED lines=15> */
[----:B------:R-:W-:-:S03]  /*15070*/  ISETP.GE.AND P0, PT, R3, RZ, PT ;  /* 0x000000ff0300720c */ /* 0x000fc60003f06270 */
[----:B------:R-:W-:-:S10]  /*15080*/  IMAD.MOV.U32 R9, RZ, RZ, R2 ;  /* 0x000000ffff097224 */ /* 0x000fd400078e0002 */
[----:B------:R-:W-:Y:S01]  /*15090*/  @!P0 IMAD.MOV R9, RZ, RZ, -R9 ;  /* 0x000000ffff098224 */ /* 0x000fe200078e0a09 */
[----:B------:R-:W-:-:S13]  /*150a0*/  ISETP.NE.AND P0, PT, R6, RZ, PT ;  /* 0x000000ff0600720c */ /* 0x000fda0003f05270 */
[----:B------:R-:W-:-:S05]  /*150b0*/  @!P0 LOP3.LUT R9, RZ, R6, RZ, 0x33, !PT ;  /* 0x00000006ff098212 */ /* 0x000fca00078e33ff */
[----:B------:R-:W-:Y:S01]  /*150c0*/  IMAD R4, R8, R9, RZ ;  /* 0x0000000908047224 */ /* 0x000fe200078e02ff */
[----:B------:R-:W-:-:S03]  /*150d0*/  IADD3 R9, -R9, RZ, RZ ;  /* 0x000000ff09097210 */ /* 0x000fc60007ffe1ff */
[----:B------:R-:W-:Y:S02]  /*150e0*/  IMAD.MOV R2, RZ, RZ, -R4 ;  /* 0x000000ffff027224 */ /* 0x000fe400078e0a04 */
[----:B------:R-:W-:-:S03]  /*150f0*/  IMAD R7, R6, R9, R7 ;  /* 0x0000000906077224 */ /* 0x000fc600078e0207 */
[----:B------:R-:W-:Y:S01]  /*15100*/  VIADDMNMX R8, R2, R5, R8, PT ;  /* 0x0000000502087246 */ /* 0x000fe20003800108 */
[----:B------:R-:W-:-:S03]  /*15110*/  IMAD.IADD R4, R7, 0x1, R4 ;  /* 0x0000000107047824 */ /* 0x000fc600078e0204 */
[----:B------:R-:W-:-:S04]  /*15120*/  IABS R5, R8 ;  /* 0x0000000800057213 */ /* 0x000fc80000000000 */
[----:B------:R-:W0:Y:S08]  /*15130*/  I2F.RP R10, R5 ;  /* 0x00000005000a7306 */ /* 0x000e300000209400 */
[----:B0-----:R-:W0:Y:S02]  /*15140*/  MUFU.RCP R10, R10 ;  /* 0x0000000a000a7308 */ /* 0x001e240000001000 */
[----:B0-----:R-:W-:-:S06]  /*15150*/  VIADD R2, R10, 0xffffffe ;  /* 0x0ffffffe0a027836 */ /* 0x001fcc0000000000 */
[----:B------:R0:W1:Y:S02]  /*15160*/  F2I.FTZ.U32.TRUNC.NTZ R3, R2 ;  /* 0x0000000200037305 */ /* 0x000064000021f000 */
[----:B0-----:R-:W-:Y:S02]  /*15170*/  IMAD.MOV.U32 R2, RZ, RZ, RZ ;  /* 0x000000ffff027224 */ /* 0x001fe400078e00ff */
[----:B-1----:R-:W-:-:S04]  /*15180*/  IMAD.MOV R6, RZ, RZ, -R3 ;  /* 0x000000ffff067224 */ /* 0x002fc800078e0a03 */
[----:B------:R-:W-:Y:S01]  /*15190*/  IMAD R9, R6, R5, RZ ;  /* 0x0000000506097224 */ /* 0x000fe200078e02ff */
[----:B------:R-:W-:-:S03]  /*151a0*/  IABS R6, R7 ;  /* 0x0000000700067213 */ /* 0x000fc60000000000 */
[----:B------:R-:W-:Y:S01]  /*151b0*/  IMAD.HI.U32 R3, R3, R9, R2 ;  /* 0x0000000903037227 */ /* 0x000fe200078e0002 */
[----:B------:R-:W-:-:S05]  /*151c0*/  IABS R9, R8 ;  /* 0x0000000800097213 */ /* 0x000fca0000000000 */
[----:B------:R-:W-:Y:S02]  /*151d0*/  IMAD.MOV R2, RZ, RZ, -R9 ;  /* 0x000000ffff027224 */ /* 0x000fe400078e0a09 */
[----:B------:R-:W-:-:S04]  /*151e0*/  IMAD.HI.U32 R3, R3, R6, RZ ;  /* 0x0000000603037227 */ /* 0x000fc800078e00ff */
[----:B------:R-:W-:-:S05]  /*151f0*/  IMAD R2, R3, R2, R6 ;  /* 0x0000000203027224 */ /* 0x000fca00078e0206 */
[----:B------:R-:W-:-:S13]  /*15200*/  ISETP.GT.U32.AND P0, PT, R5, R2, PT ;  /* 0x000000020500720c */ /* 0x000fda0003f04070 */
[----:B------:R-:W-:Y:S01]  /*15210*/  @!P0 IMAD.IADD R2, R2, 0x1, -R5 ;  /* 0x0000000102028824 */ /* 0x000fe200078e0a05 */
[----:B------:R-:W-:-:S04]  /*15220*/  @!P0 IADD3 R3, R3, 0x1, RZ ;  /* 0x0000000103038810 */ /* 0x000fc80007ffe0ff */
[----:B------:R-:W-:Y:S02]  /*15230*/  ISETP.GE.U32.AND P0, PT, R2, R5, PT ;  /* 0x000000050200720c */ /* 0x000fe40003f06070 */
[----:B------:R-:W-:-:S11]  /*15240*/  LOP3.LUT R2, R7, R8, RZ, 0x3c, !PT ;  /* 0x0000000807027212 */ /* 0x000fd600078e3cff */
[----:B------:R-:W-:Y:S01]  /*15250*/  @P0 VIADD R3, R3, 0x1 ;  /* 0x0000000103030836 */ /* 0x000fe20000000000 */
[----:B------:R-:W-:-:S13]  /*15260*/  ISETP.GE.AND P0, PT, R2, RZ, PT ;  /* 0x000000ff0200720c */ /* 0x000fda0003f06270 */
[----:B------:R-:W-:Y:S01]  /*15270*/  @!P0 IMAD.MOV R3, RZ, RZ, -R3 ;  /* 0x000000ffff038224 */ /* 0x000fe200078e0a03 */
[----:B------:R-:W-:-:S13]  /*15280*/  ISETP.NE.AND P0, PT, R8, RZ, PT ;  /* 0x000000ff0800720c */ /* 0x000fda0003f05270 */
[----:B------:R-:W-:Y:S01]  /*15290*/  @!P0 LOP3.LUT R3, RZ, R8, RZ, 0x33, !PT ;  /* 0x00000008ff038212 */ /* 0x000fe200078e33ff */
[----:B------:R-:W-:-:S03]  /*152a0*/  IMAD.MOV R8, RZ, RZ, -R8 ;  /* 0x000000ffff087224 */ /* 0x000fc600078e0a08 */
[----:B------:R-:W-:Y:S01]  /*152b0*/  LOP3.LUT R2, RZ, R3, RZ, 0x33, !PT ;  /* 0x00000003ff027212 */ /* 0x000fe200078e33ff */
[----:B------:R-:W-:-:S03]  /*152c0*/  IMAD R18, R3, R8, R4 ;  /* 0x0000000803127224 */ /* 0x000fc600078e0204 */
[----:B------:R-:W-:Y:S01]  /*152d0*/  IADD3 R17, R17, R2, RZ ;  /* 0x0000000211117210 */ /* 0x000fe20007ffe0ff */
[----:B------:R-:W-:Y:S06]  /*152e0*/  BRA `(.L_x_1866) ;  /* 0x00000000001c7947 */ /* 0x000fec0003800000 */
.L_x_1858:
[----:B------:R-:W-:Y:S01]  /*152f0*/  UMOV UR4, URZ ;  /* 0x0000003f00047c82 */ /* 0x000fe20008000000 */
[----:B------:R-:W-:Y:S01]  /*15300*/  UMOV UR5, URZ ;  /* 0x0000003f00057c82 */ /* 0x000fe20008000000 */
[----:B------:R-:W-:Y:S01]  /*15310*/  ULDC UR6, c[0x0][0xc14] ;  /* 0x0003050000067ab9 */ /* 0x000fe20000000800 */
[----:B---3--:R-:W-:Y:S02]  /*15320*/  IMAD.MOV.U32 R16, RZ, RZ, R4 ;  /* 0x000000ffff107224 */ /* 0x008fe400078e0004 */
[----:B------:R-:W-:Y:S02]  /*15330*/  IMAD.U32 R17, RZ, RZ, UR4 ;  /* 0x00000004ff117e24 */ /* 0x000fe4000f8e00ff */
[----:B------:R-:W-:Y:S02]  /*15340*/  IMAD.U32 R18, RZ, RZ, UR5 ;  /* 0x00000005ff127e24 */ /* 0x000fe4000f8e00ff */
[----:B------:R-:W-:-:S07]  /*15350*/  IMAD.U32 R19, RZ, RZ, UR6 ;  /* 0x00000006ff137e24 */ /* 0x000fce000f8e00ff */
.L_x_1866:
        /* <DEDUP_REMOVED lines=12> */
.L_x_1794:
[----:B-1----:R-:W3:Y:S01]  /*15420*/  LDL.LU R0, [R1+0x18] ;  /* 0x0000180001007983 */ /* 0x002ee20000300800 */
[----:B------:R-:W-:Y:S01]  /*15430*/  BSSY B0, `(.L_x_1868) ;  /* 0x000000b000007945 */ /* 0x000fe20003800000 */
[----:B------:R-:W1:Y:S01]  /*15440*/  S2R R5, SR_CgaCtaId ;  /* 0x0000000000057919 */ /* 0x000e620000008800 */
[----:B---3--:R-:W-:-:S04]  /*15450*/  IADD3 R0, R0, 0x1, RZ ;  /* 0x0000000100007810 */ /* 0x008fc80007ffe0ff */
[----:B--2---:R-:W-:-:S04]  /*15460*/  LEA.HI R2, R0, R0, RZ, 0x1 ;  /* 0x0000000000027211 */ /* 0x004fc800078f08ff */
[----:B------:R-:W-:-:S05]  /*15470*/  LOP3.LUT R3, R2, 0xfffffffe, RZ, 0xc0, !PT ;  /* 0xfffffffe02037812 */ /* 0x000fca00078ec0ff */
[----:B------:R-:W-:Y:S01]  /*15480*/  IMAD.IADD R3, R0, 0x1, -R3 ;  /* 0x0000000100037824 */ /* 0x000fe200078e0a03 */
[----:B------:R-:W-:-:S04]  /*15490*/  MOV R0, 0x400 ;  /* 0x0000040000007802 */ /* 0x000fc80000000f00 */
[----:B-1----:R-:W-:Y:S02]  /*154a0*/  LEA R0, R5, R0, 0x18 ;  /* 0x0000000005007211 */ /* 0x002fe400078ec0ff */
[----:B------:R-:W-:-:S04]  /*154b0*/  SHF.L.U32 R3, R3, 0x1f, RZ ;  /* 0x0000001f03037819 */ /* 0x000fc800000006ff */
[----:B------:R-:W1:Y:S02]  /*154c0*/  SYNCS.PHASECHK.TRANS64.TRYWAIT P0, [R0+URZ+0x28c20], R3 ;  /* 0x028c2003000075a7 */ /* 0x000e64000800017f */
[----:B-1----:R-:W-:Y:S05]  /*154d0*/  @!P0 BRA `(.L_x_1869) ;  /* 0x0000001400288947 */ /* 0x002fea0003800000 */
.L_x_1923:
[----:B------:R-:W-:Y:S05]  /*154e0*/  BSYNC B0 ;  /* 0x0000000000007941 */ /* 0x000fea0003800000 */
.L_x_1868:
[----:B------:R-:W-:-:S03]  /*154f0*/  UMOV UR4, 0xffffffff ;  /* 0xffffffff00047882 */ /* 0x000fc60000000000 */
[----:B------:R-:W-:Y:S05]  /*15500*/  BRA.DIV UR4, `(.L_x_1870) ;  /* 0x0000001604307947 */ /* 0x000fea000b800000 */
[----:B------:R-:W2:Y:S02]  /*15510*/  S2R R2, SR_TID.X ;  /* 0x0000000000027919 */ /* 0x000ea40000002100 */
[----:B--2---:R-:W-:-:S04]  /*15520*/  SHF.R.U32.HI R2, RZ, 0x5, R2 ;  /* 0x00000005ff027819 */ /* 0x004fc80000011602 */
[----:B------:R-:W-:-:S05]  /*15530*/  LOP3.LUT R2, R2, 0x3, RZ, 0xc0, !PT ;  /* 0x0000000302027812 */ /* 0x000fca00078ec0ff */
[----:B------:R2:W3:Y:S02]  /*15540*/  SHFL.IDX PT, R14, R2, RZ, 0x1f ;  /* 0x00001fff020e7589 */ /* 0x0004e400000e0000 */
.L_x_1926:
[----:B---3--:R-:W-:Y:S01]  /*15550*/  ISETP.NE.AND P0, PT, R14, RZ, PT ;  /* 0x000000ff0e00720c */ /* 0x008fe20003f05270 */
[----:B------:R-:W-:-:S12]  /*15560*/  BSSY B0, `(.L_x_1871) ;  /* 0x0000027000007945 */ /* 0x000fd80003800000 */
[----:B------:R-:W-:Y:S05]  /*15570*/  @P0 BRA `(.L_x_1872) ;  /* 0x0000000000940947 */ /* 0x000fea0003800000 */
[----:B------:R-:W-:-:S03]  /*15580*/  UMOV UR4, 0xffffffff ;  /* 0xffffffff00047882 */ /* 0x000fc60000000000 */
[----:B------:R-:W-:Y:S05]  /*15590*/  BRA.DIV UR4, `(.L_x_1873) ;  /* 0x0000001604407947 */ /* 0x000fea000b800000 */
[----:B------:R-:W-:-:S13]  /*155a0*/  ELECT P6, URZ, PT ;  /* 0x00000000003f782f */ /* 0x000fda00038c0000 */
.L_x_1929:
[----:B------:R-:W-:Y:S05]  /*155b0*/  @!P6 BRA `(.L_x_1872) ;  /* 0x000000000084e947 */ /* 0x000fea0003800000 */
[----:B------:R-:W-:-:S06]  /*155c0*/  ULOP3.LUT UR4, UR36, 0x2, URZ, 0xfc, !UPT ;  /* 0x0000000224047892 */ /* 0x000fcc000f8efc3f */
[----:B--2---:R-:W-:-:S05]  /*155d0*/  IMAD.U32 R2, RZ, RZ, UR4 ;  /* 0x00000004ff027e24 */ /* 0x004fca000f8e00ff */
[----:B------:R-:W-:-:S13]  /*155e0*/  ISETP.NE.AND P2, PT, R2, 0x3, PT ;  /* 0x000000030200780c */ /* 0x000fda0003f45270 */
[----:B------:R-:W-:Y:S05]  /*155f0*/  @!P2 BRA `(.L_x_1874) ;  /* 0x000000000004a947 */ /* 0x000fea0003800000 */
[----:B------:R-:W-:Y:S01]  /*15600*/  BPT.TRAP 0x1 ;  /* 0x000000040000795c */ /* 0x000fe20000300000 */
.L_x_1874:
[----:B-1----:R-:W2:Y:S04]  /*15610*/  LDL R3, [R1] ;  /* 0x0000000001037983 */ /* 0x002ea80000100800 */
[----:B------:R-:W3:Y:S01]  /*15620*/  LDL.LU R7, [R1+0x4] ;  /* 0x0000040001077983 */ /* 0x000ee20000300800 */
[----:B------:R-:W-:-:S04]  /*15630*/  VIADD R2, R0, 0x28c40 ;  /* 0x00028c4000027836 */ /* 0x000fc80000000000 */
[C---:B--2---:R-:W-:Y:S01]  /*15640*/  IMAD R6, R3.reuse, 0x8, R2 ;  /* 0x0000000803067824 */ /* 0x044fe200078e0202 */
[----:B------:R-:W-:Y:S02]  /*15650*/  IADD3 R3, R3, 0x1, RZ ;  /* 0x0000000103037810 */ /* 0x000fe40007ffe0ff */
[----:B---3--:R-:W-:Y:S02]  /*15660*/  SHF.L.U32 R5, R7, 0x1f, RZ ;  /* 0x0000001f07057819 */ /* 0x008fe400000006ff */
[C---:B------:R-:W-:Y:S02]  /*15670*/  ISETP.NE.AND P1, PT, R3.reuse, 0x2, PT ;  /* 0x000000020300780c */ /* 0x040fe40003f25270 */
[----:B------:R-:W1:Y:S02]  /*15680*/  SYNCS.PHASECHK.TRANS64.TRYWAIT P0, [R6+URZ], R5 ;  /* 0x00000005060075a7 */ /* 0x000e64000800017f */
[----:B------:R-:W-:Y:S02]  /*15690*/  SEL R4, RZ, 0x1, P1 ;  /* 0x00000001ff047807 */ /* 0x000fe40000800000 */
[----:B------:R-:W-:-:S02]  /*156a0*/  SEL R3, R3, RZ, P1 ;  /* 0x000000ff03037207 */ /* 0x000fc40000800000 */
[----:B------:R-:W-:-:S03]  /*156b0*/  LOP3.LUT R4, R7, R4, RZ, 0x3c, !PT ;  /* 0x0000000407047212 */ /* 0x000fc600078e3cff */
[----:B------:R-:W-:Y:S01]  /*156c0*/  IMAD R7, R3, 0x8, R2 ;  /* 0x0000000803077824 */ /* 0x000fe200078e0202 */
[----:B------:R-:W-:Y:S01]  /*156d0*/  SHF.L.U32 R2, R4, 0x1f, RZ ;  /* 0x0000001f04027819 */ /* 0x000fe200000006ff */
[----:B-1----:R-:W-:Y:S06]  /*156e0*/  @!P0 BRA `(.L_x_1875) ;  /* 0x00000014000c8947 */ /* 0x002fec0003800000 */
.L_x_1930:
[----:B------:R-:W2:Y:S02]  /*156f0*/  SYNCS.PHASECHK.TRANS64.TRYWAIT P0, [R7+URZ], R2 ;  /* 0x00000002070075a7 */ /* 0x000ea4000800017f */
[----:B--2---:R-:W-:Y:S05]  /*15700*/  @!P0 BRA `(.L_x_1876) ;  /* 0x0000001400188947 */ /* 0x004fea0003800000 */
.L_x_1931:
[----:B------:R-:W-:Y:S05]  /*15710*/  @!P2 BRA `(.L_x_1877) ;  /* 0x000000000004a947 */ /* 0x000fea0003800000 */
[----:B------:R-:W-:Y:S01]  /*15720*/  BPT.TRAP 0x1 ;  /* 0x000000040000795c */ /* 0x000fe20000300000 */
.L_x_1877:
[----:B------:R-:W3:Y:S01]  /*15730*/  LDL.LU R4, [R1] ;  /* 0x0000000001047983 */ /* 0x000ee20000300800 */
[----:B------:R-:W-:-:S04]  /*15740*/  VIADD R0, R0, 0x28c60 ;  /* 0x00028c6000007836 */ /* 0x000fc80000000000 */
[----:B---3--:R-:W-:-:S04]  /*15750*/  IMAD R4, R4, 0x8, R0 ;  /* 0x0000000804047824 */ /* 0x008fc800078e0200 */
[----:B------:R-:W3:Y:S02]  /*15760*/  SYNCS.PHASECHK.TRANS64.TRYWAIT P0, [R4+URZ], R5 ;  /* 0x00000005040075a7 */ /* 0x000ee4000800017f */
[----:B---3--:R-:W-:Y:S05]  /*15770*/  @!P0 BRA `(.L_x_1878) ;  /* 0x0000001400108947 */ /* 0x008fea0003800000 */
.L_x_1932:
[----:B------:R-:W-:-:S07]  /*15780*/  IMAD R3, R3, 0x8, R0 ;  /* 0x0000000803037824 */ /* 0x000fce00078e0200 */
.L_x_1879:
[----:B----4-:R4:W0:Y:S02]  /*15790*/  SYNCS.PHASECHK.TRANS64.TRYWAIT P0, [R3+URZ], R2 ;  /* 0x00000002030075a7 */ /* 0x010824000800017f */
[----:B0-----:R-:W-:Y:S05]  /*157a0*/  @!P0 NANOSLEEP.SYNCS 0x989680 ;  /* 0x009896800000895d */ /* 0x001fea0003900000 */
[----:B------:R-:W0:Y:S02]  /*157b0*/  @!P0 SYNCS.PHASECHK.TRANS64 P0, [R3+URZ], R2 ;  /* 0x00000002030085a7 */ /* 0x000e24000800007f */
[----:B0-----:R-:W-:Y:S05]  /*157c0*/  @!P0 BRA `(.L_x_1879) ;  /* 0xfffffffc00f08947 */ /* 0x001fea000383ffff */
.L_x_1872:
[----:B------:R-:W-:Y:S05]  /*157d0*/  BSYNC B0 ;  /* 0x0000000000007941 */ /* 0x000fea0003800000 */
.L_x_1871:
[----:B------:R-:W-:Y:S05]  /*157e0*/  EXIT ;  /* 0x000000000000794d */ /* 0x000fea0003800000 */
.L_x_1691:
[----:B0-----:R-:W-:-:S04]  /*157f0*/  MOV R3, UR22 ;  /* 0x0000001600037c02 */ /* 0x001fc80008000f00 */
[----:B------:R0:W1:Y:S03]  /*15800*/  SYNCS.PHASECHK.TRANS64.TRYWAIT P1, [R3+URZ+0x28c50], R0 ;  /* 0x028c5000030075a7 */ /* 0x000066000802017f */
[----:B-1----:R-:W-:Y:S05]  /*15810*/  @!P1 NANOSLEEP.SYNCS 0x989680 ;  /* 0x009896800000995d */ /* 0x002fea0003900000 */
[----:B------:R-:W1:Y:S02]  /*15820*/  @!P1 SYNCS.PHASECHK.TRANS64 P1, [R3+URZ+0x28c50], R0 ;  /* 0x028c5000030095a7 */ /* 0x000e64000802007f */
[----:B-1----:R-:W-:Y:S05]  /*15830*/  @!P1 BRA `(.L_x_1691) ;  /* 0xfffffffc00ec9947 */ /* 0x002fea000383ffff */
[----:B------:R-:W-:Y:S05]  /*15840*/  BRA `(.L_x_1880) ;  /* 0xfffffec400307947 */ /* 0x000fea000383ffff */
.L_x_1696:
[----:B-1----:R-:W-:-:S04]  /*15850*/  IMAD.U32 R6, RZ, RZ, UR20 ;  /* 0x00000014ff067e24 */ /* 0x002fc8000f8e00ff */
[----:B------:R1:W2:Y:S03]  /*15860*/  SYNCS.PHASECHK.TRANS64.TRYWAIT P1, [R6+URZ+0x28c50], R3 ;  /* 0x028c5003060075a7 */ /* 0x0002a6000802017f */
[----:B--2---:R-:W-:Y:S05]  /*15870*/  @!P1 NANOSLEEP.SYNCS 0x989680 ;  /* 0x009896800000995d */ /* 0x004fea0003900000 */
[----:B------:R-:W2:Y:S02]  /*15880*/  @!P1 SYNCS.PHASECHK.TRANS64 P1, [R6+URZ+0x28c50], R3 ;  /* 0x028c5003060095a7 */ /* 0x000ea4000802007f */
[----:B--2---:R-:W-:Y:S05]  /*15890*/  @!P1 BRA `(.L_x_1696) ;  /* 0xfffffffc00ec9947 */ /* 0x004fea000383ffff */
[----:B------:R-:W-:Y:S05]  /*158a0*/  BRA `(.L_x_1695) ;  /* 0xfffffed0002c7947 */ /* 0x000fea000383ffff */
.L_x_1705:
[----:B0-----:R-:W-:-:S04]  /*158b0*/  IMAD.U32 R3, RZ, RZ, UR38 ;  /* 0x00000026ff037e24 */ /* 0x001fc8000f8e00ff */
[----:B------:R0:W1:Y:S03]  /*158c0*/  SYNCS.PHASECHK.TRANS64.TRYWAIT P0, [R3+URZ+0x28c00], R0 ;  /* 0x028c0000030075a7 */ /* 0x000066000800017f */
[----:B-1----:R-:W-:Y:S05]  /*158d0*/  @!P0 NANOSLEEP.SYNCS 0x989680 ;  /* 0x009896800000895d */ /* 0x002fea0003900000 */
[----:B------:R-:W1:Y:S02]  /*158e0*/  @!P0 SYNCS.PHASECHK.TRANS64 P0, [R3+URZ+0x28c00], R0 ;  /* 0x028c0000030085a7 */ /* 0x000e64000800007f */
[----:B-1----:R-:W-:Y:S05]  /*158f0*/  @!P0 BRA `(.L_x_1705) ;  /* 0xfffffffc00ec8947 */ /* 0x002fea000383ffff */
[----:B------:R-:W-:Y:S05]  /*15900*/  BRA `(.L_x_1881) ;  /* 0xfffffee4004c7947 */ /* 0x000fea000383ffff */
.L_x_1709:
[----:B--2---:R2:W3:Y:S02]  /*15910*/  SYNCS.PHASECHK.TRANS64.TRYWAIT P0, [R8+URZ+0x28c30], R9 ;  /* 0x028c3009080075a7 */ /* 0x0044e4000800017f */
[----:B---3--:R-:W-:Y:S05]  /*15920*/  @!P0 NANOSLEEP.SYNCS 0x989680 ;  /* 0x009896800000895d */ /* 0x008fea0003900000 */
[----:B------:R-:W3:Y:S02]  /*15930*/  @!P0 SYNCS.PHASECHK.TRANS64 P0, [R8+URZ+0x28c30], R9 ;  /* 0x028c3009080085a7 */ /* 0x000ee4000800007f */
[----:B---3--:R-:W-:Y:S05]  /*15940*/  @!P0 BRA `(.L_x_1709) ;  /* 0xfffffffc00f08947 */ /* 0x008fea000383ffff */
[----:B------:R-:W-:Y:S05]  /*15950*/  BRA `(.L_x_1708) ;  /* 0xfffffee400647947 */ /* 0x000fea000383ffff */
.L_x_1721:
[----:B-1----:R1:W4:Y:S02]  /*15960*/  SYNCS.PHASECHK.TRANS64.TRYWAIT P0, [R8+URZ+0x28c50], R9 ;  /* 0x028c5009080075a7 */ /* 0x002324000800017f */
[----:B----4-:R-:W-:Y:S05]  /*15970*/  @!P0 NANOSLEEP.SYNCS 0x989680 ;  /* 0x009896800000895d */ /* 0x010fea0003900000 */
[----:B------:R-:W4:Y:S02]  /*15980*/  @!P0 SYNCS.PHASECHK.TRANS64 P0, [R8+URZ+0x28c50], R9 ;  /* 0x028c5009080085a7 */ /* 0x000f24000800007f */
[----:B----4-:R-:W-:Y:S05]  /*15990*/  @!P0 BRA `(.L_x_1721) ;  /* 0xfffffffc00f08947 */ /* 0x010fea000383ffff */
[----:B------:R-:W-:Y:S05]  /*159a0*/  BRA `(.L_x_1720) ;  /* 0xffffff0400587947 */ /* 0x000fea000383ffff */
.L_x_1729:
[----:B-1----:R-:W-:-:S04]  /*159b0*/  IMAD.U32 R15, RZ, RZ, UR27 ;  /* 0x0000001bff0f7e24 */ /* 0x002fc8000f8e00ff */
[----:B------:R1:W2:Y:S03]  /*159c0*/  SYNCS.PHASECHK.TRANS64.TRYWAIT P0, [R15+URZ+0x28c30], R8 ;  /* 0x028c30080f0075a7 */ /* 0x0002a6000800017f */
[----:B--2---:R-:W-:Y:S05]  /*159d0*/  @!P0 NANOSLEEP.SYNCS 0x989680 ;  /* 0x009896800000895d */ /* 0x004fea0003900000 */
[----:B------:R-:W2:Y:S02]  /*159e0*/  @!P0 SYNCS.PHASECHK.TRANS64 P0, [R15+URZ+0x28c30], R8 ;  /* 0x028c30080f0085a7 */ /* 0x000ea4000800007f */
[----:B--2---:R-:W-:Y:S05]  /*159f0*/  @!P0 BRA `(.L_x_1729) ;  /* 0xfffffffc00ec8947 */ /* 0x004fea000383ffff */
[----:B------:R-:W-:Y:S05]  /*15a00*/  BRA `(.L_x_1728) ;  /* 0xffffff0800947947 */ /* 0x000fea000383ffff */
.L_x_1741:
[----:B-1----:R1:W2:Y:S02]  /*15a10*/  SYNCS.PHASECHK.TRANS64.TRYWAIT P0, [R21+URZ+0x28c50], R8 ;  /* 0x028c5008150075a7 */ /* 0x0022a4000800017f */
[----:B--2---:R-:W-:Y:S05]  /*15a20*/  @!P0 NANOSLEEP.SYNCS 0x989680 ;  /* 0x009896800000895d */ /* 0x004fea0003900000 */
[----:B------:R-:W2:Y:S02]  /*15a30*/  @!P0 SYNCS.PHASECHK.TRANS64 P0, [R21+URZ+0x28c50], R8 ;  /* 0x028c5008150085a7 */ /* 0x000ea4000800007f */
[----:B--2---:R-:W-:Y:S05]  /*15a40*/  @!P0 BRA `(.L_x_1741) ;  /* 0xfffffffc00f08947 */ /* 0x004fea000383ffff */
[----:B------:R-:W-:Y:S05]  /*15a50*/  BRA `(.L_x_1740) ;  /* 0xffffff2c003c7947 */ /* 0x000fea000383ffff */
.L_x_1750:
[----:B--2---:R-:W-:-:S04]  /*15a60*/  IMAD.U32 R6, RZ, RZ, UR24 ;  /* 0x00000018ff067e24 */ /* 0x004fc8000f8e00ff */
[----:B------:R2:W4:Y:S03]  /*15a70*/  SYNCS.PHASECHK.TRANS64.TRYWAIT P1, [R6+URZ+0x28c30], R9 ;  /* 0x028c3009060075a7 */ /* 0x000526000802017f */
[----:B----4-:R-:W-:Y:S05]  /*15a80*/  @!P1 NANOSLEEP.SYNCS 0x989680 ;  /* 0x009896800000995d */ /* 0x010fea0003900000 */
[----:B------:R-:W4:Y:S02]  /*15a90*/  @!P1 SYNCS.PHASECHK.TRANS64 P1, [R6+URZ+0x28c30], R9 ;  /* 0x028c3009060095a7 */ /* 0x000f24000802007f */
[----:B----4-:R-:W-:Y:S05]  /*15aa0*/  @!P1 BRA `(.L_x_1750) ;  /* 0xfffffffc00ec9947 */ /* 0x010fea000383ffff */
[----:B------:R-:W-:Y:S05]  /*15ab0*/  BRA `(.L_x_1749) ;  /* 0xffffff3000ac7947 */ /* 0x000fea000383ffff */
.L_x_1754:
[----:B--2---:R2:W3:Y:S02]  /*15ac0*/  SYNCS.PHASECHK.TRANS64.TRYWAIT P1, [R170+URZ+0x28c50], R9 ;  /* 0x028c5009aa0075a7 */ /* 0x0044e4000802017f */
[----:B---3--:R-:W-:Y:S05]  /*15ad0*/  @!P1 NANOSLEEP.SYNCS 0x989680 ;  /* 0x009896800000995d */ /* 0x008fea0003900000 */
[----:B------:R-:W3:Y:S02]  /*15ae0*/  @!P1 SYNCS.PHASECHK.TRANS64 P1, [R170+URZ+0x28c50], R9 ;  /* 0x028c5009aa0095a7 */ /* 0x000ee4000802007f */
[----:B---3--:R-:W-:Y:S05]  /*15af0*/  @!P1 BRA `(.L_x_1754) ;  /* 0xfffffffc00f09947 */ /* 0x008fea000383ffff */
[----:B------:R-:W-:Y:S05]  /*15b00*/  BRA `(.L_x_1753) ;  /* 0xffffff4800d07947 */ /* 0x000fea000383ffff */
.L_x_1760:
[----:B----4-:R-:W-:-:S04]  /*15b10*/  MOV R7, UR26 ;  /* 0x0000001a00077c02 */ /* 0x010fc80008000f00 */
[----:B------:R4:W0:Y:S03]  /*15b20*/  SYNCS.PHASECHK.TRANS64.TRYWAIT P0, [R7+URZ+0x28c30], R8 ;  /* 0x028c3008070075a7 */ /* 0x000826000800017f */
[----:B0-----:R-:W-:Y:S05]  /*15b30*/  @!P0 NANOSLEEP.SYNCS 0x989680 ;  /* 0x009896800000895d */ /* 0x001fea0003900000 */
[----:B------:R-:W0:Y:S02]  /*15b40*/  @!P0 SYNCS.PHASECHK.TRANS64 P0, [R7+URZ+0x28c30], R8 ;  /* 0x028c3008070085a7 */ /* 0x000e24000800007f */
[----:B0-----:R-:W-:Y:S05]  /*15b50*/  @!P0 BRA `(.L_x_1760) ;  /* 0xfffffffc00ec8947 */ /* 0x001fea000383ffff */
[----:B------:R-:W-:Y:S05]  /*15b60*/  BRA `(.L_x_1759) ;  /* 0xffffff4c00c87947 */ /* 0x000fea000383ffff */
.L_x_1772:
[----:B--2---:R2:W3:Y:S02]  /*15b70*/  SYNCS.PHASECHK.TRANS64.TRYWAIT P0, [R15+URZ+0x28c50], R8 ;  /* 0x028c50080f0075a7 */ /* 0x0044e4000800017f */
[----:B---3--:R-:W-:Y:S05]  /*15b80*/  @!P0 NANOSLEEP.SYNCS 0x989680 ;  /* 0x009896800000895d */ /* 0x008fea0003900000 */
[----:B------:R-:W3:Y:S02]  /*15b90*/  @!P0 SYNCS.PHASECHK.TRANS64 P0, [R15+URZ+0x28c50], R8 ;  /* 0x028c50080f0085a7 */ /* 0x000ee4000800007f */
[----:B---3--:R-:W-:Y:S05]  /*15ba0*/  @!P0 BRA `(.L_x_1772) ;  /* 0xfffffffc00f08947 */ /* 0x008fea000383ffff */
[----:B------:R-:W-:Y:S05]  /*15bb0*/  BRA `(.L_x_1771) ;  /* 0xffffff7000747947 */ /* 0x000fea000383ffff */
.L_x_1813:
[----:B------:R-:W1:Y:S01]  /*15bc0*/  S2R R5, SR_TID.X ;  /* 0x0000000000057919 */ /* 0x000e620000002100 */
[----:B------:R-:W-:Y:S01]  /*15bd0*/  BSSY B0, `(.L_x_1882) ;  /* 0x000000a000007945 */ /* 0x000fe20003800000 */
[----:B------:R-:W-:Y:S02]  /*15be0*/  IMAD.MOV.U32 R12, RZ, RZ, RZ ;  /* 0x000000ffff0c7224 */ /* 0x000fe400078e00ff */
[----:B------:R-:W-:Y:S02]  /*15bf0*/  IMAD.MOV.U32 R11, RZ, RZ, 0x1f ;  /* 0x0000001fff0b7424 */ /* 0x000fe400078e00ff */
[----:B------:R-:W-:Y:S01]  /*15c00*/  IMAD.MOV.U32 R15, RZ, RZ, -0x1 ;  /* 0xffffffffff0f7424 */ /* 0x000fe200078e00ff */
[----:B-1----:R-:W-:-:S04]  /*15c10*/  SHF.R.U32.HI R5, RZ, 0x5, R5 ;  /* 0x00000005ff057819 */ /* 0x002fc80000011605 */
[----:B------:R-:W-:-:S05]  /*15c20*/  LOP3.LUT R5, R5, 0x3, RZ, 0xc0, !PT ;  /* 0x0000000305057812 */ /* 0x000fca00078ec0ff */
[----:B0-----:R-:W-:-:S07]  /*15c30*/  IMAD.MOV.U32 R13, RZ, RZ, R5 ;  /* 0x000000ffff0d7224 */ /* 0x001fce00078e0005 */
[----:B------:R-:W-:Y:S05]  /*15c40*/  WARPSYNC.COLLECTIVE R15, `(.L_x_1883) ;  /* 0x000000000f087348 */ /* 0x000fea0003c00000 */
[----:B------:R0:W1:Y:S02]  /*15c50*/  SHFL.IDX P6, R14, R13, R12, R11 ;  /* 0x0000000c0d0e7389 */ /* 0x00006400000c000b */
[----:B01----:R-:W-:Y:S01]  /*15c60*/  ENDCOLLECTIVE ;  /* 0x000000000000791b */ /* 0x003fe20003800000 */
.L_x_1883:
[----:B------:R-:W-:Y:S05]  /*15c70*/  BSYNC B0 ;  /* 0x0000000000007941 */ /* 0x000fea0003800000 */
.L_x_1882:
[----:B------:R-:W-:Y:S05]  /*15c80*/  BRA `(.L_x_1884) ;  /* 0xffffffc000ec7947 */ /* 0x000fea000383ffff */
.L_x_1814:
[----:B------:R-:W-:Y:S01]  /*15c90*/  BSSY B0, `(.L_x_1885) ;  /* 0x0000006000007945 */ /* 0x000fe20003800000 */
[----:B------:R-:W-:-:S07]  /*15ca0*/  MOV R15, 0xffffffff ;  /* 0xffffffff000f7802 */ /* 0x000fce0000000f00 */
[----:B0-----:R-:W-:Y:S05]  /*15cb0*/  WARPSYNC.COLLECTIVE R15, `(.L_x_1886) ;  /* 0x000000000f0c7348 */ /* 0x001fea0003c00000 */
[----:B------:R-:W-:Y:S02]  /*15cc0*/  ELECT P6, UR62, PT ;  /* 0x00000000003e782f */ /* 0x000fe400038c0000 */
[----:B------:R-:W-:Y:S01]  /*15cd0*/  MOV R14, UR62 ;  /* 0x0000003e000e7c02 */ /* 0x000fe20008000f00 */
[----:B0-----:R-:W-:Y:S10]  /*15ce0*/  ENDCOLLECTIVE ;  /* 0x000000000000791b */ /* 0x001ff40003800000 */
.L_x_1886:
[----:B------:R-:W-:Y:S05]  /*15cf0*/  BSYNC B0 ;  /* 0x0000000000007941 */ /* 0x000fea0003800000 */
.L_x_1885:
[----:B------:R-:W-:Y:S05]  /*15d00*/  BRA `(.L_x_1887) ;  /* 0xffffffc000dc7947 */ /* 0x000fea000383ffff */
.L_x_1817:
[----:B-1----:R1:W2:Y:S02]  /*15d10*/  SYNCS.PHASECHK.TRANS64.TRYWAIT P0, [R9+URZ+0x28c40], R10 ;  /* 0x028c400a090075a7 */ /* 0x0022a4000800017f */
[----:B--2---:R-:W-:Y:S05]  /*15d20*/  @!P0 NANOSLEEP.SYNCS 0x989680 ;  /* 0x009896800000895d */ /* 0x004fea0003900000 */
[----:B------:R-:W2:Y:S02]  /*15d30*/  @!P0 SYNCS.PHASECHK.TRANS64 P0, [R9+URZ+0x28c40], R10 ;  /* 0x028c400a090085a7 */ /* 0x000ea4000800007f */
[----:B--2---:R-:W-:Y:S05]  /*15d40*/  @!P0 BRA `(.L_x_1817) ;  /* 0xfffffffc00f08947 */ /* 0x004fea000383ffff */
[----:B------:R-:W-:Y:S05]  /*15d50*/  BRA `(.L_x_1888) ;  /* 0xffffffc400447947 */ /* 0x000fea000383ffff */
.L_x_1820:
[----:B-1----:R-:W1:Y:S01]  /*15d60*/  S2R R10, SR_CgaCtaId ;  /* 0x00000000000a7919 */ /* 0x002e620000008800 */
[----:B------:R-:W-:-:S04]  /*15d70*/  MOV R9, 0x400 ;  /* 0x0000040000097802 */ /* 0x000fc80000000f00 */
[----:B-1----:R-:W-:-:S04]  /*15d80*/  LEA R9, R10, R9, 0x18 ;  /* 0x000000090a097211 */ /* 0x002fc800078ec0ff */
[----:B------:R1:W2:Y:S03]  /*15d90*/  SYNCS.PHASECHK.TRANS64.TRYWAIT P0, [R9+URZ+0x28c20], R6 ;  /* 0x028c2006090075a7 */ /* 0x0002a6000800017f */
[----:B--2---:R-:W-:Y:S05]  /*15da0*/  @!P0 NANOSLEEP.SYNCS 0x989680 ;  /* 0x009896800000895d */ /* 0x004fea0003900000 */
[----:B------:R-:W2:Y:S02]  /*15db0*/  @!P0 SYNCS.PHASECHK.TRANS64 P0, [R9+URZ+0x28c20], R6 ;  /* 0x028c2006090085a7 */ /* 0x000ea4000800007f */
[----:B--2---:R-:W-:Y:S05]  /*15dc0*/  @!P0 BRA `(.L_x_1820) ;  /* 0xfffffffc00e48947 */ /* 0x004fea000383ffff */
[----:B------:R-:W-:Y:S05]  /*15dd0*/  BRA `(.L_x_1889) ;  /* 0xffffffc800207947 */ /* 0x000fea000383ffff */
.L_x_1823:
[----:B-1----:R1:W2:Y:S02]  /*15de0*/  SYNCS.PHASECHK.TRANS64.TRYWAIT P0, [R6+URZ+0x28c60], R9 ;  /* 0x028c6009060075a7 */ /* 0x0022a4000800017f */
[----:B--2---:R-:W-:Y:S05]  /*15df0*/  @!P0 NANOSLEEP.SYNCS 0x989680 ;  /* 0x009896800000895d */ /* 0x004fea0003900000 */
[----:B------:R-:W2:Y:S02]  /*15e00*/  @!P0 SYNCS.PHASECHK.TRANS64 P0, [R6+URZ+0x28c60], R9 ;  /* 0x028c6009060085a7 */ /* 0x000ea4000800007f */
[----:B--2---:R-:W-:Y:S05]  /*15e10*/  @!P0 BRA `(.L_x_1823) ;  /* 0xfffffffc00f08947 */ /* 0x004fea000383ffff */
[----:B------:R-:W-:Y:S05]  /*15e20*/  BRA `(.L_x_1890) ;  /* 0xffffffc8003c7947 */ /* 0x000fea000383ffff */
.L_x_1832:
[----:B-1----:R1:W2:Y:S02]  /*15e30*/  SYNCS.PHASECHK.TRANS64.TRYWAIT P0, [R2+URZ+0x28c40], R3 ;  /* 0x028c4003020075a7 */ /* 0x0022a4000800017f */
[----:B--2---:R-:W-:Y:S05]  /*15e40*/  @!P0 NANOSLEEP.SYNCS 0x989680 ;  /* 0x009896800000895d */ /* 0x004fea0003900000 */
[----:B------:R-:W2:Y:S02]  /*15e50*/  @!P0 SYNCS.PHASECHK.TRANS64 P0, [R2+URZ+0x28c40], R3 ;  /* 0x028c4003020085a7 */ /* 0x000ea4000800007f */
[----:B--2---:R-:W-:Y:S05]  /*15e60*/  @!P0 BRA `(.L_x_1832) ;  /* 0xfffffffc00f08947 */ /* 0x004fea000383ffff */
[----:B------:R-:W-:Y:S05]  /*15e70*/  BRA `(.L_x_1891) ;  /* 0xffffffd000107947 */ /* 0x000fea000383ffff */
.L_x_1834:
[----:B--2---:R2:W3:Y:S02]  /*15e80*/  SYNCS.PHASECHK.TRANS64.TRYWAIT P0, [R2+URZ+0x28c60], R3 ;  /* 0x028c6003020075a7 */ /* 0x0044e4000800017f */
[----:B---3--:R-:W-:Y:S05]  /*15e90*/  @!P0 NANOSLEEP.SYNCS 0x989680 ;  /* 0x009896800000895d */ /* 0x008fea0003900000 */
[----:B------:R-:W3:Y:S02]  /*15ea0*/  @!P0 SYNCS.PHASECHK.TRANS64 P0, [R2+URZ+0x28c60], R3 ;  /* 0x028c6003020085a7 */ /* 0x000ee4000800007f */
[----:B---3--:R-:W-:Y:S05]  /*15eb0*/  @!P0 BRA `(.L_x_1834) ;  /* 0xfffffffc00f08947 */ /* 0x008fea000383ffff */
[----:B------:R-:W-:Y:S05]  /*15ec0*/  BRA `(.L_x_1892) ;  /* 0xffffffd000807947 */ /* 0x000fea000383ffff */
.L_x_1839:
[----:B--2---:R2:W3:Y:S02]  /*15ed0*/  SYNCS.PHASECHK.TRANS64.TRYWAIT P0, [R2+URZ+0x28c40], R3 ;  /* 0x028c4003020075a7 */ /* 0x0044e4000800017f */
[----:B---3--:R-:W-:Y:S05]  /*15ee0*/  @!P0 NANOSLEEP.SYNCS 0x989680 ;  /* 0x009896800000895d */ /* 0x008fea0003900000 */
[----:B------:R-:W3:Y:S02]  /*15ef0*/  @!P0 SYNCS.PHASECHK.TRANS64 P0, [R2+URZ+0x28c40], R3 ;  /* 0x028c4003020085a7 */ /* 0x000ee4000800007f */
[----:B---3--:R-:W-:Y:S05]  /*15f00*/  @!P0 BRA `(.L_x_1839) ;  /* 0xfffffffc00f08947 */ /* 0x008fea000383ffff */
[----:B------:R-:W-:Y:S05]  /*15f10*/  BRA `(.L_x_1893) ;  /* 0xffffffd800247947 */ /* 0x000fea000383ffff */
.L_x_1841:
[----:B0-----:R0:W1:Y:S02]  /*15f20*/  SYNCS.PHASECHK.TRANS64.TRYWAIT P1, [R2+URZ+0x28c60], R3 ;  /* 0x028c6003020075a7 */ /* 0x001064000802017f */
[----:B-1----:R-:W-:Y:S05]  /*15f30*/  @!P1 NANOSLEEP.SYNCS 0x989680 ;  /* 0x009896800000995d */ /* 0x002fea0003900000 */
[----:B------:R-:W1:Y:S02]  /*15f40*/  @!P1 SYNCS.PHASECHK.TRANS64 P1, [R2+URZ+0x28c60], R3 ;  /* 0x028c6003020095a7 */ /* 0x000e64000802007f */
[----:B-1----:R-:W-:Y:S05]  /*15f50*/  @!P1 BRA `(.L_x_1841) ;  /* 0xfffffffc00f09947 */ /* 0x002fea000383ffff */
[----:B------:R-:W-:Y:S05]  /*15f60*/  BRA `(.L_x_1894) ;  /* 0xffffffd800907947 */ /* 0x000fea000383ffff */
.L_x_1846:
[----:B---3--:R3:W4:Y:S02]  /*15f70*/  SYNCS.PHASECHK.TRANS64.TRYWAIT P0, [R2+URZ+0x28c40], R3 ;  /* 0x028c4003020075a7 */ /* 0x008724000800017f */
[----:B----4-:R-:W-:Y:S05]  /*15f80*/  @!P0 NANOSLEEP.SYNCS 0x989680 ;  /* 0x009896800000895d */ /* 0x010fea0003900000 */
[----:B------:R-:W4:Y:S02]  /*15f90*/  @!P0 SYNCS.PHASECHK.TRANS64 P0, [R2+URZ+0x28c40], R3 ;  /* 0x028c4003020085a7 */ /* 0x000f24000800007f */
[----:B----4-:R-:W-:Y:S05]  /*15fa0*/  @!P0 BRA `(.L_x_1846) ;  /* 0xfffffffc00f08947 */ /* 0x010fea000383ffff */
[----:B------:R-:W-:Y:S05]  /*15fb0*/  BRA `(.L_x_1895) ;  /* 0xffffffe000107947 */ /* 0x000fea000383ffff */
.L_x_1848:
[----:B0-----:R0:W1:Y:S02]  /*15fc0*/  SYNCS.PHASECHK.TRANS64.TRYWAIT P1, [R2+URZ+0x28c60], R3 ;  /* 0x028c6003020075a7 */ /* 0x001064000802017f */
[----:B-1----:R-:W-:Y:S05]  /*15fd0*/  @!P1 NANOSLEEP.SYNCS 0x989680 ;  /* 0x009896800000995d */ /* 0x002fea0003900000 */
[----:B------:R-:W1:Y:S02]  /*15fe0*/  @!P1 SYNCS.PHASECHK.TRANS64 P1, [R2+URZ+0x28c60], R3 ;  /* 0x028c6003020095a7 */ /* 0x000e64000802007f */
[----:B-1----:R-:W-:Y:S05]  /*15ff0*/  @!P1 BRA `(.L_x_1848) ;  /* 0xfffffffc00f09947 */ /* 0x002fea000383ffff */
[----:B------:R-:W-:Y:S05]  /*16000*/  BRA `(.L_x_1896) ;  /* 0xffffffe000807947 */ /* 0x000fea000383ffff */
.L_x_1853:
[----:B------:R-:W-:Y:S01]  /*16010*/  BSSY B0, `(.L_x_1897) ;  /* 0x0000008000007945 */ /* 0x000fe20003800000 */
[----:B0-----:R-:W-:Y:S02]  /*16020*/  IMAD.MOV.U32 R13, RZ, RZ, R16 ;  /* 0x000000ffff0d7224 */ /* 0x001fe400078e0010 */
[----:B-1----:R-:W-:Y:S02]  /*16030*/  IMAD.MOV.U32 R12, RZ, RZ, RZ ;  /* 0x000000ffff0c7224 */ /* 0x002fe400078e00ff */
[----:B------:R-:W-:Y:S02]  /*16040*/  IMAD.MOV.U32 R11, RZ, RZ, 0x1f ;  /* 0x0000001fff0b7424 */ /* 0x000fe400078e00ff */
[----:B------:R-:W-:-:S07]  /*16050*/  IMAD.MOV.U32 R15, RZ, RZ, -0x1 ;  /* 0xffffffffff0f7424 */ /* 0x000fce00078e00ff */
[----:B--2---:R-:W-:Y:S05]  /*16060*/  WARPSYNC.COLLECTIVE R15, `(.L_x_1898) ;  /* 0x000000000f087348 */ /* 0x004fea0003c00000 */
[----:B------:R0:W1:Y:S02]  /*16070*/  SHFL.IDX P6, R14, R13, R12, R11 ;  /* 0x0000000c0d0e7389 */ /* 0x00006400000c000b */
[----:B012---:R-:W-:Y:S01]  /*16080*/  ENDCOLLECTIVE ;  /* 0x000000000000791b */ /* 0x007fe20003800000 */
.L_x_1898:
[----:B------:R-:W-:Y:S05]  /*16090*/  BSYNC B0 ;  /* 0x0000000000007941 */ /* 0x000fea0003800000 */
.L_x_1897:
[----:B------:R-:W-:Y:S01]  /*160a0*/  IMAD.MOV.U32 R13, RZ, RZ, R16 ;  /* 0x000000ffff0d7224 */ /* 0x000fe200078e0010 */
[----:B------:R-:W-:Y:S01]  /*160b0*/  MOV R4, R14 ;  /* 0x0000000e00047202 */ /* 0x000fe20000000f00 */
[----:B------:R-:W-:Y:S02]  /*160c0*/  IMAD.MOV.U32 R12, RZ, RZ, 0x1 ;  /* 0x00000001ff0c7424 */ /* 0x000fe400078e00ff */
[----:B------:R-:W-:Y:S02]  /*160d0*/  IMAD.MOV.U32 R11, RZ, RZ, 0x1f ;  /* 0x0000001fff0b7424 */ /* 0x000fe400078e00ff */
[----:B------:R-:W-:-:S07]  /*160e0*/  IMAD.MOV.U32 R15, RZ, RZ, -0x1 ;  /* 0xffffffffff0f7424 */ /* 0x000fce00078e00ff */
[----:B------:R-:W-:Y:S05]  /*160f0*/  WARPSYNC.COLLECTIVE R15, `(.L_x_1899) ;  /* 0x000000000f087348 */ /* 0x000fea0003c00000 */
[----:B------:R0:W1:Y:S02]  /*16100*/  SHFL.IDX P6, R14, R13, R12, R11 ;  /* 0x0000000c0d0e7389 */ /* 0x00006400000c000b */
[----:B01----:R-:W-:Y:S01]  /*16110*/  ENDCOLLECTIVE ;  /* 0x000000000000791b */ /* 0x003fe20003800000 */
.L_x_1899:
[----:B------:R-:W-:Y:S01]  /*16120*/  MOV R7, R14 ;  /* 0x0000000e00077202 */ /* 0x000fe20000000f00 */
[----:B------:R-:W-:Y:S06]  /*16130*/  BRA `(.L_x_1900) ;  /* 0xffffffe400c47947 */ /* 0x000fec000383ffff */
.L_x_1856:
[----:B------:R-:W-:Y:S01]  /*16140*/  BSSY B0, `(.L_x_1901) ;  /* 0x0000008000007945 */ /* 0x000fe20003800000 */
[----:B0----5:R-:W-:Y:S02]  /*16150*/  IMAD.MOV.U32 R13, RZ, RZ, R17 ;  /* 0x000000ffff0d7224 */ /* 0x021fe400078e0011 */
[----:B------:R-:W-:Y:S02]  /*16160*/  IMAD.MOV.U32 R12, RZ, RZ, 0x1 ;  /* 0x00000001ff0c7424 */ /* 0x000fe400078e00ff */
[----:B------:R-:W-:Y:S02]  /*16170*/  IMAD.MOV.U32 R11, RZ, RZ, RZ ;  /* 0x000000ffff0b7224 */ /* 0x000fe400078e00ff */
[----:B------:R-:W-:-:S07]  /*16180*/  IMAD.MOV.U32 R15, RZ, RZ, -0x1 ;  /* 0xffffffffff0f7424 */ /* 0x000fce00078e00ff */
[----:B-1234-:R-:W-:Y:S05]  /*16190*/  WARPSYNC.COLLECTIVE R15, `(.L_x_1902) ;  /* 0x000000000f087348 */ /* 0x01efea0003c00000 */
[----:B------:R0:W0:Y:S02]  /*161a0*/  SHFL.UP P6, R14, R13, R12, R11 ;  /* 0x0400000c0d0e7389 */ /* 0x00002400000c000b */
[----:B01234-:R-:W-:Y:S01]  /*161b0*/  ENDCOLLECTIVE ;  /* 0x000000000000791b */ /* 0x01ffe20003800000 */
.L_x_1902:
[----:B------:R-:W-:Y:S05]  /*161c0*/  BSYNC B0 ;  /* 0x0000000000007941 */ /* 0x000fea0003800000 */
.L_x_1901:
        /* <DEDUP_REMOVED lines=10> */
.L_x_1903:
        /* <DEDUP_REMOVED lines=8> */
.L_x_1904:
        /* <DEDUP_REMOVED lines=8> */
.L_x_1905:
        /* <DEDUP_REMOVED lines=8> */
.L_x_1906:
        /* <DEDUP_REMOVED lines=8> */
.L_x_1907:
[----:B------:R-:W-:Y:S05]  /*16470*/  BRA `(.L_x_1908) ;  /* 0xffffffe400887947 */ /* 0x000fea000383ffff */
.L_x_1861:
[----:B------:R-:W-:Y:S01]  /*16480*/  BSSY B0, `(.L_x_1909) ;  /* 0x0000008000007945 */ /* 0x000fe20003800000 */
[----:B-----5:R-:W-:Y:S01]  /*16490*/  IMAD.MOV.U32 R13, RZ, RZ, R17 ;  /* 0x000000ffff0d7224 */ /* 0x020fe200078e0011 */
[----:B------:R-:W-:Y:S01]  /*164a0*/  MOV R15, 0xffffffff ;  /* 0xffffffff000f7802 */ /* 0x000fe20000000f00 */
[----:B------:R-:W-:Y:S02]  /*164b0*/  IMAD.MOV.U32 R12, RZ, RZ, 0x1 ;  /* 0x00000001ff0c7424 */ /* 0x000fe400078e00ff */
[----:B------:R-:W-:-:S07]  /*164c0*/  IMAD.MOV.U32 R11, RZ, RZ, RZ ;  /* 0x000000ffff0b7224 */ /* 0x000fce00078e00ff */
[----:B01-3--:R-:W-:Y:S05]  /*164d0*/  WARPSYNC.COLLECTIVE R15, `(.L_x_1910) ;  /* 0x000000000f087348 */ /* 0x00bfea0003c00000 */
[----:B------:R2:W4:Y:S02]  /*164e0*/  SHFL.UP P6, R14, R13, R12, R11 ;  /* 0x0400000c0d0e7389 */ /* 0x00052400000c000b */
[----:B01234-:R-:W-:Y:S01]  /*164f0*/  ENDCOLLECTIVE ;  /* 0x000000000000791b */ /* 0x01ffe20003800000 */
.L_x_1910:
[----:B------:R-:W-:Y:S05]  /*16500*/  BSYNC B0 ;  /* 0x0000000000007941 */ /* 0x000fea0003800000 */
.L_x_1909:
        /* <DEDUP_REMOVED lines=10> */
.L_x_1911:
        /* <DEDUP_REMOVED lines=8> */
.L_x_1912:
        /* <DEDUP_REMOVED lines=8> */
.L_x_1913:
        /* <DEDUP_REMOVED lines=8> */
.L_x_1914:
        /* <DEDUP_REMOVED lines=8> */
.L_x_1915:
[----:B------:R-:W-:Y:S05]  /*167b0*/  BRA `(.L_x_1916) ;  /* 0xffffffe4006c7947 */ /* 0x000fea000383ffff */
.L_x_1863:
[----:B------:R-:W-:Y:S01]  /*167c0*/  BSSY B0, `(.L_x_1917) ;  /* 0x0000006000007945 */ /* 0x000fe20003800000 */
[----:B------:R-:W-:Y:S01]  /*167d0*/  PLOP3.LUT P6, PT, P6, PT, PT, 0x8, 0x0 ;  /* 0x000000000000781c */ /* 0x000fe200037ce170 */
[----:B------:R-:W-:-:S12]  /*167e0*/  IMAD.MOV.U32 R15, RZ, RZ, -0x1 ;  /* 0xffffffffff0f7424 */ /* 0x000fd800078e00ff */
[----:B0-----:R-:W-:Y:S05]  /*167f0*/  WARPSYNC.COLLECTIVE R15, `(.L_x_1918) ;  /* 0x000000000f087348 */ /* 0x001fea0003c00000 */
[----:B------:R-:W-:Y:S01]  /*16800*/  VOTE.ANY R14, PT, P6 ;  /* 0x00000000000e7806 */ /* 0x000fe200030e0100 */
[----:B0-----:R-:W-:Y:S06]  /*16810*/  ENDCOLLECTIVE ;  /* 0x000000000000791b */ /* 0x001fec0003800000 */
.L_x_1918:
[----:B------:R-:W-:Y:S05]  /*16820*/  BSYNC B0 ;  /* 0x0000000000007941 */ /* 0x000fea0003800000 */
.L_x_1917:
[----:B------:R-:W-:Y:S01]  /*16830*/  IMAD.MOV.U32 R3, RZ, RZ, R14 ;  /* 0x000000ffff037224 */ /* 0x000fe200078e000e */
[----:B------:R-:W-:Y:S01]  /*16840*/  MOV R13, R17 ;  /* 0x00000011000d7202 */ /* 0x000fe20000000f00 */
[----:B------:R-:W-:Y:S02]  /*16850*/  IMAD.MOV.U32 R11, RZ, RZ, 0x1f ;  /* 0x0000001fff0b7424 */ /* 0x000fe400078e00ff */
[----:B------:R-:W0:Y:S01]  /*16860*/  POPC R6, R3 ;  /* 0x0000000300067309 */ /* 0x000e220000000000 */
[----:B------:R-:W-:Y:S02]  /*16870*/  IMAD.MOV.U32 R15, RZ, RZ, -0x1 ;  /* 0xffffffffff0f7424 */ /* 0x000fe400078e00ff */
[----:B0-----:R-:W-:-:S07]  /*16880*/  IMAD.MOV.U32 R12, RZ, RZ, R6 ;  /* 0x000000ffff0c7224 */ /* 0x001fce00078e0006 */
[----:B------:R-:W-:Y:S05]  /*16890*/  WARPSYNC.COLLECTIVE R15, `(.L_x_1919) ;  /* 0x000000000f087348 */ /* 0x000fea0003c00000 */
[----:B------:R0:W1:Y:S02]  /*168a0*/  SHFL.IDX P6, R14, R13, R12, R11 ;  /* 0x0000000c0d0e7389 */ /* 0x00006400000c000b */
[----:B01----:R-:W-:Y:S01]  /*168b0*/  ENDCOLLECTIVE ;  /* 0x000000000000791b */ /* 0x003fe20003800000 */
.L_x_1919:
[----:B------:R-:W-:Y:S01]  /*168c0*/  IMAD.MOV.U32 R17, RZ, RZ, R14 ;  /* 0x000000ffff117224 */ /* 0x000fe200078e000e */
[----:B------:R-:W-:Y:S06]  /*168d0*/  BRA `(.L_x_1920) ;  /* 0xffffffe4005c7947 */ /* 0x000fec000383ffff */
.L_x_1865:
[----:B------:R-:W-:Y:S01]  /*168e0*/  BSSY B0, `(.L_x_1921) ;  /* 0x0000007000007945 */ /* 0x000fe20003800000 */
[----:B------:R-:W-:Y:S01]  /*168f0*/  MOV R13, R2 ;  /* 0x00000002000d7202 */ /* 0x000fe20000000f00 */
[----:B------:R-:W-:Y:S02]  /*16900*/  IMAD.MOV.U32 R11, RZ, RZ, 0x1f ;  /* 0x0000001fff0b7424 */ /* 0x000fe400078e00ff */
[----:B------:R-:W-:-:S07]  /*16910*/  IMAD.MOV.U32 R15, RZ, RZ, -0x1 ;  /* 0xffffffffff0f7424 */ /* 0x000fce00078e00ff */
[----:B012---:R-:W-:Y:S05]  /*16920*/  WARPSYNC.COLLECTIVE R15, `(.L_x_1922) ;  /* 0x000000000f087348 */ /* 0x007fea0003c00000 */
[----:B------:R3:W4:Y:S02]  /*16930*/  SHFL.IDX P6, R14, R13, R12, R11 ;  /* 0x0000000c0d0e7389 */ /* 0x00072400000c000b */
[----:B01234-:R-:W-:Y:S01]  /*16940*/  ENDCOLLECTIVE ;  /* 0x000000000000791b */ /* 0x01ffe20003800000 */
.L_x_1922:
[----:B------:R-:W-:Y:S05]  /*16950*/  BSYNC B0 ;  /* 0x0000000000007941 */ /* 0x000fea0003800000 */
.L_x_1921:
[----:B------:R-:W-:Y:S01]  /*16960*/  IMAD.MOV.U32 R7, RZ, RZ, R14 ;  /* 0x000000ffff077224 */ /* 0x000fe200078e000e */
[----:B------:R-:W-:Y:S06]  /*16970*/  BRA `(.L_x_1864) ;  /* 0xffffffe400507947 */ /* 0x000fec000383ffff */
.L_x_1869:
[----:B-1----:R1:W2:Y:S02]  /*16980*/  SYNCS.PHASECHK.TRANS64.TRYWAIT P0, [R0+URZ+0x28c20], R3 ;  /* 0x028c2003000075a7 */ /* 0x0022a4000800017f */
[----:B--2---:R-:W-:Y:S05]  /*16990*/  @!P0 NANOSLEEP.SYNCS 0x989680 ;  /* 0x009896800000895d */ /* 0x004fea0003900000 */
[----:B------:R-:W2:Y:S02]  /*169a0*/  @!P0 SYNCS.PHASECHK.TRANS64 P0, [R0+URZ+0x28c20], R3 ;  /* 0x028c2003000085a7 */ /* 0x000ea4000800007f */
[----:B--2---:R-:W-:Y:S05]  /*169b0*/  @!P0 BRA `(.L_x_1869) ;  /* 0xfffffffc00f08947 */ /* 0x004fea000383ffff */
[----:B------:R-:W-:Y:S05]  /*169c0*/  BRA `(.L_x_1923) ;  /* 0xffffffe800c47947 */ /* 0x000fea000383ffff */
.L_x_1870:
[----:B------:R-:W2:Y:S01]  /*169d0*/  S2R R2, SR_TID.X ;  /* 0x0000000000027919 */ /* 0x000ea20000002100 */
[----:B------:R-:W-:Y:S01]  /*169e0*/  BSSY B0, `(.L_x_1924) ;  /* 0x000000a000007945 */ /* 0x000fe20003800000 */
[----:B------:R-:W-:Y:S01]  /*169f0*/  MOV R12, RZ ;  /* 0x000000ff000c7202 */ /* 0x000fe20000000f00 */
[----:B------:R-:W-:Y:S02]  /*16a00*/  IMAD.MOV.U32 R11, RZ, RZ, 0x1f ;  /* 0x0000001fff0b7424 */ /* 0x000fe400078e00ff */
[----:B------:R-:W-:Y:S01]  /*16a10*/  IMAD.MOV.U32 R15, RZ, RZ, -0x1 ;  /* 0xffffffffff0f7424 */ /* 0x000fe200078e00ff */
[----:B--2---:R-:W-:-:S04]  /*16a20*/  SHF.R.U32.HI R2, RZ, 0x5, R2 ;  /* 0x00000005ff027819 */ /* 0x004fc80000011602 */
[----:B------:R-:W-:-:S05]  /*16a30*/  LOP3.LUT R2, R2, 0x3, RZ, 0xc0, !PT ;  /* 0x0000000302027812 */ /* 0x000fca00078ec0ff */
[----:B0-----:R-:W-:-:S07]  /*16a40*/  IMAD.MOV.U32 R13, RZ, RZ, R2 ;  /* 0x000000ffff0d7224 */ /* 0x001fce00078e0002 */
[----:B-1----:R-:W-:Y:S05]  /*16a50*/  WARPSYNC.COLLECTIVE R15, `(.L_x_1925) ;  /* 0x000000000f087348 */ /* 0x002fea0003c00000 */
[----:B------:R0:W2:Y:S02]  /*16a60*/  SHFL.IDX P6, R14, R13, R12, R11 ;  /* 0x0000000c0d0e7389 */ /* 0x0000a400000c000b */
[----:B012---:R-:W-:Y:S01]  /*16a70*/  ENDCOLLECTIVE ;  /* 0x000000000000791b */ /* 0x007fe20003800000 */
.L_x_1925:
[----:B------:R-:W-:Y:S05]  /*16a80*/  BSYNC B0 ;  /* 0x0000000000007941 */ /* 0x000fea0003800000 */
.L_x_1924:
[----:B------:R-:W-:Y:S05]  /*16a90*/  BRA `(.L_x_1926) ;  /* 0xffffffe800ac7947 */ /* 0x000fea000383ffff */
.L_x_1873:
[----:B------:R-:W-:Y:S01]  /*16aa0*/  BSSY B1, `(.L_x_1927) ;  /* 0x0000006000017945 */ /* 0x000fe20003800000 */
[----:B------:R-:W-:-:S07]  /*16ab0*/  IMAD.MOV.U32 R15, RZ, RZ, -0x1 ;  /* 0xffffffffff0f7424 */ /* 0x000fce00078e00ff */
[----:B012---:R-:W-:Y:S05]  /*16ac0*/  WARPSYNC.COLLECTIVE R15, `(.L_x_1928) ;  /* 0x000000000f0c7348 */ /* 0x007fea0003c00000 */
[----:B------:R-:W-:Y:S02]  /*16ad0*/  ELECT P6, UR62, PT ;  /* 0x00000000003e782f */ /* 0x000fe400038c0000 */
[----:B------:R-:W-:Y:S01]  /*16ae0*/  MOV R14, UR62 ;  /* 0x0000003e000e7c02 */ /* 0x000fe20008000f00 */
[----:B012---:R-:W-:Y:S10]  /*16af0*/  ENDCOLLECTIVE ;  /* 0x000000000000791b */ /* 0x007ff40003800000 */
.L_x_1928:
[----:B------:R-:W-:Y:S05]  /*16b00*/  BSYNC B1 ;  /* 0x0000000000017941 */ /* 0x000fea0003800000 */
.L_x_1927:
[----:B------:R-:W-:Y:S05]  /*16b10*/  BRA `(.L_x_1929) ;  /* 0xffffffe800a47947 */ /* 0x000fea000383ffff */
.L_x_1875:
[----:B-1----:R1:W2:Y:S02]  /*16b20*/  SYNCS.PHASECHK.TRANS64.TRYWAIT P0, [R6+URZ], R5 ;  /* 0x00000005060075a7 */ /* 0x0022a4000800017f */
[----:B--2---:R-:W-:Y:S05]  /*16b30*/  @!P0 NANOSLEEP.SYNCS 0x989680 ;  /* 0x009896800000895d */ /* 0x004fea0003900000 */
[----:B------:R-:W2:Y:S02]  /*16b40*/  @!P0 SYNCS.PHASECHK.TRANS64 P0, [R6+URZ], R5 ;  /* 0x00000005060085a7 */ /* 0x000ea4000800007f */
[----:B--2---:R-:W-:Y:S05]  /*16b50*/  @!P0 BRA `(.L_x_1875) ;  /* 0xfffffffc00f08947 */ /* 0x004fea000383ffff */
[----:B------:R-:W-:Y:S05]  /*16b60*/  BRA `(.L_x_1930) ;  /* 0xffffffe800e07947 */ /* 0x000fea000383ffff */
.L_x_1876:
[----:B--2---:R2:W3:Y:S02]  /*16b70*/  SYNCS.PHASECHK.TRANS64.TRYWAIT P0, [R7+URZ], R2 ;  /* 0x00000002070075a7 */ /* 0x0044e4000800017f */
[----:B---3--:R-:W-:Y:S05]  /*16b80*/  @!P0 NANOSLEEP.SYNCS 0x989680 ;  /* 0x009896800000895d */ /* 0x008fea0003900000 */
[----:B------:R-:W3:Y:S02]  /*16b90*/  @!P0 SYNCS.PHASECHK.TRANS64 P0, [R7+URZ], R2 ;  /* 0x00000002070085a7 */ /* 0x000ee4000800007f */
[----:B---3--:R-:W-:Y:S05]  /*16ba0*/  @!P0 BRA `(.L_x_1876) ;  /* 0xfffffffc00f08947 */ /* 0x008fea000383ffff */
[----:B------:R-:W-:Y:S05]  /*16bb0*/  BRA `(.L_x_1931) ;  /* 0xffffffe800d47947 */ /* 0x000fea000383ffff */
.L_x_1878:
[----:B---3--:R3:W4:Y:S02]  /*16bc0*/  SYNCS.PHASECHK.TRANS64.TRYWAIT P0, [R4+URZ], R5 ;  /* 0x00000005040075a7 */ /* 0x008724000800017f */
[----:B----4-:R-:W-:Y:S05]  /*16bd0*/  @!P0 NANOSLEEP.SYNCS 0x989680 ;  /* 0x009896800000895d */ /* 0x010fea0003900000 */
[----:B------:R-:W4:Y:S02]  /*16be0*/  @!P0 SYNCS.PHASECHK.TRANS64 P0, [R4+URZ], R5 ;  /* 0x00000005040085a7 */ /* 0x000f24000800007f */
[----:B----4-:R-:W-:Y:S05]  /*16bf0*/  @!P0 BRA `(.L_x_1878) ;  /* 0xfffffffc00f08947 */ /* 0x010fea000383ffff */
[----:B------:R-:W-:Y:S05]  /*16c00*/  BRA `(.L_x_1932) ;  /* 0xffffffe800dc7947 */ /* 0x000fea000383ffff */
.L_x_1933:
        /* <DEDUP_REMOVED lines=15> */
.L_x_4557:


//--------------------- .text._ZN7cutlass13device_kernelIN5flash11enable_sm90INS1_16FlashAttnFwdSm90INS1_25CollectiveMainloopFwdSm90ILi2EN4cute5tupleIJNS5_1CILi1EEES8_S8_EEENS6_IJNS7_ILi64EEESA_SA_EEELi512ENS_10bfloat16_tEfNS_4arch4Sm90ELb0ELb1ELb1ELb1ELb0ELb1ELb0ELb0ELb0ELb0ELb0ELb0EEENS1_21CollectiveEpilogueFwdINS6_IJSA_NS7_ILi512EEESA_EEES9_SC_SE_Li256ELb1ELb0ELb0ELb0EEENS1_36VarlenDynamicPersistentTileSchedulerILi64ELi64ELi256ELi32ELb0ELb0ELb1ELb1ELb0ELb1EEEEEEEEEvNT_6ParamsE --------------------------
	.section	.text._ZN7cutlass13device_kernelIN5flash11enable_sm90INS1_16FlashAttnFwdSm90INS1_25CollectiveMainloopFwdSm90ILi2EN4cute5tupleIJNS5_1CILi1EEES8_S8_EEENS6_IJNS7_ILi64EEESA_SA_EEELi512ENS_10bfloat16_tEfNS_4arch4Sm90ELb0ELb1ELb1ELb1ELb0ELb1ELb0ELb0ELb0ELb0ELb0ELb0EEENS1_21CollectiveEpilogueFwdINS6_IJSA_NS7_ILi512EEESA_EEES9_SC_SE_Li256ELb1ELb0ELb0ELb0EEENS1_36VarlenDynamicPersistentTileSchedulerILi64ELi64ELi256ELi32ELb0ELb0ELb1ELb1ELb0ELb1EEEEEEEEEvNT_6ParamsE,"ax",@progbits
	.align	128
.text._ZN7cutlass13device_kernelIN5flash11enable_sm90INS1_16FlashAttnFwdSm90INS1_25CollectiveMainloopFwdSm90ILi2EN4cute5tupleIJNS5_1CILi1EEES8_S8_EEENS6_IJNS7_ILi64EEESA_SA_EEELi512ENS_10bfloat16_tEfNS_4arch4Sm90ELb0ELb1ELb1ELb1ELb0ELb1ELb0ELb0ELb0ELb0ELb0ELb0EEENS1_21CollectiveEpilogueFwdINS6_IJSA_NS7_ILi512EEESA_EEES9_SC_SE_Li256ELb1ELb0ELb0ELb0EEENS1_36VarlenDynamicPersistentTileSchedulerILi64ELi64ELi256ELi32ELb0ELb0ELb1ELb1ELb0ELb1EEEEEEEEEvNT_6ParamsE:
        .type           _ZN7cutlass13device_kernelIN5flash11enable_sm90INS1_16FlashAttnFwdSm90INS1_25CollectiveMainloopFwdSm90ILi2EN4cute5tupleIJNS5_1CILi1EEES8_S8_EEENS6_IJNS7_ILi64EEESA_SA_EEELi512ENS_10bfloat16_tEfNS_4arch4Sm90ELb0ELb1ELb1ELb1ELb0ELb1ELb0ELb0ELb0ELb0ELb0ELb0EEENS1_21CollectiveEpilogueFwdINS6_IJSA_NS7_ILi512EEESA_EEES9_SC_SE_Li256ELb1ELb0ELb0ELb0EEENS1_36VarlenDynamicPersistentTileSchedulerILi64ELi64ELi256ELi32ELb0ELb0ELb1ELb1ELb0ELb1EEEEEEEEEvNT_6ParamsE,@function
        .size           _ZN7cutlass13device_kernelIN5flash11enable_sm90INS1_16FlashAttnFwdSm90INS1_25CollectiveMainloopFwdSm90ILi2EN4cute5tupleIJNS5_1CILi1EEES8_S8_EEENS6_IJNS7_ILi64EEESA_SA_EEELi512ENS_10bfloat16_tEfNS_4arch4Sm90ELb0ELb1ELb1ELb1ELb0ELb1ELb0ELb0ELb0ELb0ELb0ELb0EEENS1_21CollectiveEpilogueFwdINS6_IJSA_NS7_ILi512EEESA_EEES9_SC_SE_Li256ELb1ELb0ELb0ELb0EEENS1_36VarlenDynamicPersistentTileSchedulerILi64ELi64ELi256ELi32ELb0ELb0ELb1ELb1ELb0ELb1EEEEEEEEEvNT_6ParamsE,(.L_x_4558 - _ZN7cutlass13device_kernelIN5flash11enable_sm90INS1_16FlashAttnFwdSm90INS1_25CollectiveMainloopFwdSm90ILi2EN4cute5tupleIJNS5_1CILi1EEES8_S8_EEENS6_IJNS7_ILi64EEESA_SA_EEELi512ENS_10bfloat16_tEfNS_4arch4Sm90ELb0ELb1ELb1ELb1ELb0ELb1ELb0ELb0ELb0ELb0ELb0ELb0EEENS1_21CollectiveEpilogueFwdINS6_IJSA_NS7_ILi512EEESA_EEES9_SC_SE_Li256ELb1ELb0ELb0ELb0EEENS1_36VarlenDynamicPersistentTileSchedulerILi64ELi64ELi256ELi32ELb0ELb0ELb1ELb1ELb0ELb1EEEEEEEEEvNT_6ParamsE)
        .other          _ZN7cutlass13device_kernelIN5flash11enable_sm90INS1_16FlashAttnFwdSm90INS1_25CollectiveMainloopFwdSm90ILi2EN4cute5tupleIJNS5_1CILi1EEES8_S8_EEENS6_IJNS7_ILi64EEESA_SA_EEELi512ENS_10bfloat16_tEfNS_4arch4Sm90ELb0ELb1ELb1ELb1ELb0ELb1ELb0ELb0ELb0ELb0ELb0ELb0EEENS1_21CollectiveEpilogueFwdINS6_IJSA_NS7_ILi512EEESA_EEES9_SC_SE_Li256ELb1ELb0ELb0ELb0EEENS1_36VarlenDynamicPersistentTileSchedulerILi64ELi64ELi256ELi32ELb0ELb0ELb1ELb1ELb0ELb1EEEEEEEEEvNT_6ParamsE,@"STO_CUDA_ENTRY STV_DEFAULT"
_ZN7cutlass13device_kernelIN5flash11enable_sm90INS1_16FlashAttnFwdSm90INS1_25CollectiveMainloopFwdSm90ILi2EN4cute5tupleIJNS5_1CILi1EEES8_S8_EEENS6_IJNS7_ILi64EEESA_SA_EEELi512ENS_10bfloat16_tEfNS_4arch4Sm90ELb0ELb1ELb1ELb1ELb0ELb1ELb0ELb0ELb0ELb0ELb0ELb0EEENS1_21CollectiveEpilogueFwdINS6_IJSA_NS7_ILi512EEESA_EEES9_SC_SE_Li256ELb1ELb0ELb0ELb0EEENS1_36VarlenDynamicPersistentTileSchedulerILi64ELi64ELi256ELi32ELb0ELb0ELb1ELb1ELb0ELb1EEEEEEEEEvNT_6ParamsE:
        /* <DEDUP_REMOVED lines=27> */
.L_x_1935:
[----:B------:R-:W-:Y:S05]  /*01b0*/  BSYNC B0 ;  /* 0x0000000000007941 */ /* 0x000fea0003800000 */
.L_x_1934:
        /* <DEDUP_REMOVED lines=37> */
.L_x_1936:
        /* <DEDUP_REMOVED lines=22> */
.L_x_1937:
        /* <DEDUP_REMOVED lines=18> */
.L_x_1938:
        /* <DEDUP_REMOVED lines=22> */
.L_x_1939:
        /* <DEDUP_REMOVED lines=22> */
.L_x_1940:
[----:B------:R-:W-:Y:S01]  /*0950*/  PLOP3.LUT P0, PT, PT, PT, UP0, 0x80, 0x0 ;  /* 0x000000000000781c */ /* 0x000fe20003f0f008 */
[----:B------:R-:W-:Y:S01]  /*0960*/  UMOV UR36, 0x1 ;  /* 0x0000000100247882 */ /* 0x000fe20000000000 */
[----:B------:R-:W-:Y:S01]  /*0970*/  NOP ;  /* 0x0000000000007918 */ /* 0x000fe20000000000 */
[----:B------:R-:W-:Y:S01]  /*0980*/  USEL UR36, UR36, 0x2, !UP0 ;  /* 0x0000000224247887 */ /* 0x000fe2000c000000 */
[----:B------:R-:W-:Y:S01]  /*0990*/  BSSY B8, `(.L_x_1941) ;  /* 0x0001c99000087945 */ /* 0x000fe20003800000 */
[----:B------:R-:W-:Y:S01]  /*09a0*/  ULDC.64 UR42, c[0x0][0x208] ;  /* 0x00008200002a7ab9 */ /* 0x000fe20000000a00 */
[----:B012-4-:R-:W-:Y:S07]  /*09b0*/  BAR.SYNC.DEFER_BLOCKING 0x0 ;  /* 0x0000000000007b1d */ /* 0x017fee0000010000 */
[----:B------:R-:W-:Y:S05]  /*09c0*/  @!P0 BRA `(.L_x_1942) ;  /* 0x0000016000448947 */ /* 0x000fea0003800000 */
.L_x_1943:
[----:B------:R-:W-:-:S08]  /*09d0*/  NOP ;  /* 0x0000000000007918 */ /* 0x000fd00000000000 */
[----:B------:R-:W0:Y:S02]  /*09e0*/  USETMAXREG.TRY_ALLOC.CTAPOOL UP0, 0xf0 ;  /* 0x000000f0000079c8 */ /* 0x000e240008000600 */
[----:B0-----:R-:W-:-:S13]  /*09f0*/  PLOP3.LUT P0, PT, PT, PT, UP0, 0x80, 0x0 ;  /* 0x000000000000781c */ /* 0x001fda0003f0f008 */
[----:B------:R-:W-:Y:S05]  /*0a00*/  @!P0 BRA `(.L_x_1943) ;  /* 0xfffffffc00f08947 */ /* 0x000fea000383ffff */
[----:B------:R-:W-:Y:S01]  /*0a10*/  ISETP.NE.AND P0, PT, R2, 0x1, PT ;  /* 0x000000010200780c */ /* 0x000fe20003f05270 */
[----:B------:R-:W0:Y:S01]  /*0a20*/  S2UR UR5, SR_CgaCtaId ;  /* 0x00000000000579c3 */ /* 0x000e220000008800 */
[----:B------:R-:W-:-:S11]  /*0a30*/  UMOV UR4, 0x400 ;  /* 0x0000040000047882 */ /* 0x000fd60000000000 */
[----:B------:R-:W-:Y:S06]  /*0a40*/  @!P0 BAR.ARV 0x8, 0xa0 ;  /* 0x0202800000008b1d */ /* 0x000fec0000002000 */
[----:B------:R-:W-:Y:S01]  /*0a50*/  ISETP.GE.U32.AND P0, PT, R4, 0x100, PT ;  /* 0x000001000400780c */ /* 0x000fe20003f06070 */
[----:B0-----:R-:W-:-:S06]  /*0a60*/  ULEA UR4, UR5, UR4, 0x18 ;  /* 0x0000000405047291 */ /* 0x001fcc000f8ec03f */
[----:B------:R-:W-:-:S06]  /*0a70*/  IMAD.U32 R2, RZ, RZ, UR4 ;  /* 0x00000004ff027e24 */ /* 0x000fcc000f8e00ff */
[----:B------:R-:W-:Y:S06]  /*0a80*/  @P0 BAR.ARV 0xf, 0x100 ;  /* 0x03c4000000000b1d */ /* 0x000fec0000002000 */
[----:B------:R-:W-:Y:S02]  /*0a90*/  ULDC UR4, c[0x0][0xc14] ;  /* 0x0003050000047ab9 */ /* 0x000fe40000000800 */
[----:B------:R-:W-:Y:S06]  /*0aa0*/  BAR.SYNC.DEFER_BLOCKING 0x5, 0x120 ;  /* 0x0144800000007b1d */ /* 0x000fec0000010000 */
[----:B------:R-:W0:Y:S02]  /*0ab0*/  LDS.128 R188, [R2+0x28cd0] ;  /* 0x028cd00002bc7984 */ /* 0x000e240000000c00 */
[----:B------:R-:W-:Y:S06]  /*0ac0*/  BAR.ARV 0x4, 0x120 ;  /* 0x0104800000007b1d */ /* 0x000fec0000002000 */
[----:B0-----:R-:W-:-:S13]  /*0ad0*/  ISETP.GE.AND P0, PT, R191, UR4, PT ;  /* 0x00000004bf007c0c */ /* 0x001fda000bf06270 */
[----:B------:R-:W-:Y:S05]  /*0ae0*/  @P0 BRA `(.L_x_1944) ;  /* 0x000001c8000c0947 */ /* 0x000fea0003800000 */
[----:B------:R-:W-:Y:S01]  /*0af0*/  VIADD R224, R4, 0xffffff80 ;  /* 0xffffff8004e07836 */ /* 0x000fe20000000000 */
[----:B------:R-:W-:Y:S01]  /*0b00*/  MOV R184, RZ ;  /* 0x000000ff00b87202 */ /* 0x000fe20000000f00 */
[----:B------:R-:W-:Y:S01]  /*0b10*/  IMAD.MOV.U32 R197, RZ, RZ, 0x40 ;  /* 0x00000040ffc57424 */ /* 0x000fe200078e00ff */
[----:B------:R-:W-:Y:S01]  /*0b20*/  CS2R R18, SRZ ;  /* 0x0000000000127805 */ /* 0x000fe2000001ff00 */
[----:B------:R-:W-:Y:S01]  /*0b30*/  IMAD.MOV.U32 R205, RZ, RZ, RZ ;  /* 0x000000ffffcd7224 */ /* 0x000fe200078e00ff */
[----:B------:R-:W-:Y:S01]  /*0b40*/  SHF.R.S32.HI R3, RZ, 0x1f, R224 ;  /* 0x0000001fff037819 */ /* 0x000fe200000114e0 */
[----:B------:R-:W-:Y:S01]  /*0b50*/  IMAD.MOV.U32 R187, RZ, RZ, RZ ;  /* 0x000000ffffbb7224 */ /* 0x000fe200078e00ff */
[----:B------:R-:W-:Y:S02]  /*0b60*/  ULOP3.LUT UR39, UR36, 0x1, URZ, 0xfc, !UPT ;  /* 0x0000000124277892 */ /* 0x000fe4000f8efc3f */
[CC--:B------:R-:W-:Y:S02]  /*0b70*/  LEA.HI R0, R3.reuse, R224.reuse, RZ, 0x4 ;  /* 0x000000e003007211 */ /* 0x0c0fe400078f20ff */
[----:B------:R-:W-:-:S02]  /*0b80*/  LEA.HI R5, R3, R224, RZ, 0x7 ;  /* 0x000000e003057211 */ /* 0x000fc400078f38ff */
[----:B------:R-:W-:Y:S02]  /*0b90*/  LOP3.LUT R7, R0, 0xfffffff0, RZ, 0xc0, !PT ;  /* 0xfffffff000077812 */ /* 0x000fe400078ec0ff */
[----:B------:R-:W-:Y:S02]  /*0ba0*/  LEA.HI R4, R3, R224, RZ, 0x5 ;  /* 0x000000e003047211 */ /* 0x000fe400078f28ff */
[----:B------:R-:W-:Y:S01]  /*0bb0*/  LOP3.LUT R9, R5, 0xffffff80, RZ, 0xc0, !PT ;  /* 0xffffff8005097812 */ /* 0x000fe200078ec0ff */
[C---:B------:R-:W-:Y:S01]  /*0bc0*/  IMAD.IADD R7, R224.reuse, 0x1, -R7 ;  /* 0x00000001e0077824 */ /* 0x040fe200078e0a07 */
[--C-:B------:R-:W-:Y:S02]  /*0bd0*/  SHF.R.S32.HI R200, RZ, 0x5, R4.reuse ;  /* 0x00000005ffc87819 */ /* 0x100fe40000011404 */
[----:B------:R-:W-:Y:S01]  /*0be0*/  SHF.R.S32.HI R11, RZ, 0x1f, R4 ;  /* 0x0000001fff0b7819 */ /* 0x000fe20000011404 */
[----:B------:R-:W-:Y:S01]  /*0bf0*/  IMAD.IADD R6, R224, 0x1, -R9 ;  /* 0x00000001e0067824 */ /* 0x000fe200078e0a09 */
[----:B------:R-:W-:-:S02]  /*0c00*/  SHF.R.S32.HI R4, RZ, 0x1f, R7 ;  /* 0x0000001fff047819 */ /* 0x000fc40000011407 */
[----:B------:R-:W-:Y:S02]  /*0c10*/  SHF.R.S32.HI R9, RZ, 0x4, R0 ;  /* 0x00000004ff097819 */ /* 0x000fe40000011400 */
[----:B------:R-:W-:Y:S02]  /*0c20*/  LEA.HI R10, R4, R7, RZ, 0x3 ;  /* 0x00000007040a7211 */ /* 0x000fe400078f18ff */
[----:B------:R-:W-:Y:S02]  /*0c30*/  LEA.HI R11, R11, R200, RZ, 0x2 ;  /* 0x000000c80b0b7211 */ /* 0x000fe400078f10ff */
[----:B------:R-:W-:Y:S02]  /*0c40*/  LEA.HI R0, R0, R9, RZ, 0x1 ;  /* 0x0000000900007211 */ /* 0x000fe400078f08ff */
[C---:B------:R-:W-:Y:S01]  /*0c50*/  LOP3.LUT R12, R10.reuse, 0xfffffff8, RZ, 0xc0, !PT ;  /* 0xfffffff80a0c7812 */ /* 0x040fe200078ec0ff */
[----:B------:R-:W-:Y:S01]  /*0c60*/  IMAD.SHL.U32 R10, R10, 0x40, RZ ;  /* 0x000000400a0a7824 */ /* 0x000fe200078e00ff */
[----:B------:R-:W-:-:S02]  /*0c70*/  SHF.R.S32.HI R218, RZ, 0x7, R5 ;  /* 0x00000007ffda7819 */ /* 0x000fc40000011405 */
[----:B------:R-:W-:Y:S01]  /*0c80*/  LOP3.LUT R11, R11, 0x3ffffc, RZ, 0xc0, !PT ;  /* 0x003ffffc0b0b7812 */ /* 0x000fe200078ec0ff */
[----:B------:R-:W-:Y:S01]  /*0c90*/  IMAD.IADD R12, R7, 0x1, -R12 ;  /* 0x00000001070c7824 */ /* 0x000fe200078e0a0c */
[----:B------:R-:W-:Y:S01]  /*0ca0*/  LOP3.LUT R0, R0, 0x1ffffffe, RZ, 0xc0, !PT ;  /* 0x1ffffffe00007812 */ /* 0x000fe200078ec0ff */
[----:B------:R-:W-:Y:S01]  /*0cb0*/  IMAD R14, R218, 0x100, R7 ;  /* 0x00000100da0e7824 */ /* 0x000fe200078e0207 */
[----:B------:R-:W-:Y:S01]  /*0cc0*/  SHF.R.S32.HI R13, RZ, 0x1f, R6 ;  /* 0x0000001fff0d7819 */ /* 0x000fe20000011406 */
[----:B------:R-:W-:Y:S01]  /*0cd0*/  IMAD.IADD R11, R200, 0x1, -R11 ;  /* 0x00000001c80b7824 */ /* 0x000fe200078e0a0b */
[C---:B------:R-:W-:Y:S01]  /*0ce0*/  R2P PR, R12.reuse, 0x6 ;  /* 0x000000060c007804 */ /* 0x040fe20000000000 */
[----:B------:R-:W-:Y:S01]  /*0cf0*/  IMAD.IADD R0, R9, 0x1, -R0 ;  /* 0x0000000109007824 */ /* 0x000fe200078e0a00 */
[----:B------:R-:W-:Y:S01]  /*0d00*/  LEA.HI R4, R13, R6, RZ, 0x2 ;  /* 0x000000060d047211 */ /* 0x000fe200078f10ff */
[----:B------:R-:W-:Y:S01]  /*0d10*/  IMAD.SHL.U32 R7, R12, 0x40, RZ ;  /* 0x000000400c077824 */ /* 0x000fe200078e00ff */
[----:B------:R-:W-:Y:S01]  /*0d20*/  LEA R11, R11, R14, 0x4 ;  /* 0x0000000e0b0b7211 */ /* 0x000fe200078e20ff */
[----:B------:R-:W-:Y:S01]  /*0d30*/  IMAD.SHL.U32 R0, R0, 0x8, RZ ;  /* 0x0000000800007824 */ /* 0x000fe200078e00ff */
[----:B------:R-:W-:-:S02]  /*0d40*/  SHF.R.S32.HI R8, RZ, 0x2, R4 ;  /* 0x00000002ff087819 */ /* 0x000fc40000011404 */
[----:B------:R-:W-:Y:S01]  /*0d50*/  LOP3.LUT R7, R7, 0x1c0, RZ, 0xc0, !PT ;  /* 0x000001c007077812 */ /* 0x000fe200078ec0ff */
[----:B------:R-:W-:Y:S01]  /*0d60*/  IMAD.U32 R223, R11, 0x40, R0 ;  /* 0x000000400bdf7824 */ /* 0x000fe200078e0000 */
[----:B------:R-:W-:Y:S02]  /*0d70*/  SHF.R.S32.HI R15, RZ, 0x1f, R4 ;  /* 0x0000001fff0f7819 */ /* 0x000fe40000011404 */
[----:B------:R-:W-:Y:S02]  /*0d80*/  LOP3.LUT R0, R7, 0x8, R0, 0xf8, !PT ;  /* 0x0000000807007812 */ /* 0x000fe400078ef800 */
[----:B------:R-:W-:Y:S02]  /*0d90*/  SHF.R.U32.HI R9, RZ, 0x3, R7 ;  /* 0x00000003ff097819 */ /* 0x000fe40000011607 */
[----:B------:R-:W-:Y:S02]  /*0da0*/  LOP3.LUT R7, R10, 0x7ffffe00, RZ, 0xc0, !PT ;  /* 0x7ffffe000a077812 */ /* 0x000fe400078ec0ff */
[----:B------:R-:W-:-:S02]  /*0db0*/  LOP3.LUT R11, R4, 0x7ffffffc, RZ, 0xc0, !PT ;  /* 0x7ffffffc040b7812 */ /* 0x000fc400078ec0ff */
[-C--:B------:R-:W-:Y:S01]  /*0dc0*/  LEA.HI R4, R3, R224.reuse, RZ, 0x2 ;  /* 0x000000e003047211 */ /* 0x080fe200078f10ff */
[----:B------:R-:W-:Y:S01]  /*0dd0*/  IMAD R7, R200, 0x400, R7 ;  /* 0x00000400c8077824 */ /* 0x000fe200078e0207 */
[----:B------:R-:W-:Y:S01]  /*0de0*/  LOP3.LUT R0, R0, R9, RZ, 0x3c, !PT ;  /* 0x0000000900007212 */ /* 0x000fe200078e3cff */
[----:B------:R-:W-:Y:S01]  /*0df0*/  IMAD.IADD R11, R6, 0x1, -R11 ;  /* 0x00000001060b7824 */ /* 0x000fe200078e0a0b */
[----:B------:R-:W-:Y:S02]  /*0e00*/  SHF.R.S32.HI R23, RZ, 0x2, R4 ;  /* 0x00000002ff177819 */ /* 0x000fe40000011404 */
[----:B------:R-:W-:Y:S01]  /*0e10*/  LOP3.LUT R211, R4, 0xfffffffc, RZ, 0xc0, !PT ;  /* 0xfffffffc04d37812 */ /* 0x000fe200078ec0ff */
[----:B------:R-:W-:Y:S01]  /*0e20*/  IMAD.IADD R7, R7, 0x1, R0 ;  /* 0x0000000107077824 */ /* 0x000fe200078e0200 */
[----:B------:R-:W-:Y:S01]  /*0e30*/  LEA.HI R0, R3, R224, RZ, 0x3 ;  /* 0x000000e003007211 */ /* 0x000fe200078f18ff */
[----:B------:R-:W-:Y:S01]  /*0e40*/  VIADD R225, R23, 0x20 ;  /* 0x0000002017e17836 */ /* 0x000fe20000000000 */
[----:B------:R-:W-:Y:S01]  /*0e50*/  LEA.HI R15, R15, R8, RZ, 0x3 ;  /* 0x000000080f0f7211 */ /* 0x000fe200078f18ff */
[----:B------:R-:W-:Y:S01]  /*0e60*/  IMAD.IADD R211, R224, 0x1, -R211 ;  /* 0x00000001e0d37824 */ /* 0x000fe200078e0ad3 */
[----:B------:R-:W-:Y:S01]  /*0e70*/  SHF.R.S32.HI R202, RZ, 0x3, R0 ;  /* 0x00000003ffca7819 */ /* 0x000fe20000011400 */
[----:B------:R-:W-:Y:S01]  /*0e80*/  IMAD.SHL.U32 R221, R225, 0x40, RZ ;  /* 0x00000040e1dd7824 */ /* 0x000fe200078e00ff */
[----:B------:R-:W-:Y:S01]  /*0e90*/  LOP3.LUT R3, R0, 0x1ffffff8, RZ, 0xc0, !PT ;  /* 0x1ffffff800037812 */ /* 0x000fe200078ec0ff */
[----:B------:R-:W-:Y:S01]  /*0ea0*/  IMAD.SHL.U32 R16, R211, 0x8, RZ ;  /* 0x00000008d3107824 */ /* 0x000fe200078e00ff */
[----:B------:R-:W-:Y:S01]  /*0eb0*/  SHF.R.S32.HI R0, RZ, 0x1f, R225 ;  /* 0x0000001fff007819 */ /* 0x000fe200000114e1 */
[----:B------:R-:W-:Y:S01]  /*0ec0*/  IMAD.SHL.U32 R22, R11, 0x2, RZ ;  /* 0x000000020b167824 */ /* 0x000fe200078e00ff */
[----:B------:R-:W-:Y:S01]  /*0ed0*/  SHF.R.S32.HI R4, RZ, 0x1f, R4 ;  /* 0x0000001fff047819 */ /* 0x000fe20000011404 */
[----:B------:R-:W-:Y:S01]  /*0ee0*/  IMAD.IADD R3, R224, 0x1, -R3 ;  /* 0x00000001e0037824 */ /* 0x000fe200078e0a03 */
[----:B------:R-:W-:-:S02]  /*0ef0*/  LEA.HI R0, R0, R225, RZ, 0x3 ;  /* 0x000000e100007211 */ /* 0x000fc400078f18ff */
[----:B------:R-:W-:Y:S01]  /*0f00*/  LEA.HI R5, R5, R218, RZ, 0x1 ;  /* 0x000000da05057211 */ /* 0x000fe200078f08ff */
[----:B------:R-:W-:Y:S01]  /*0f10*/  IMAD.SHL.U32 R199, R3, 0x8, RZ ;  /* 0x0000000803c77824 */ /* 0x000fe200078e00ff */
[----:B------:R-:W-:Y:S01]  /*0f20*/  LOP3.LUT R221, R221, 0x1c0, RZ, 0xc0, !PT ;  /* 0x000001c0dddd7812 */ /* 0x000fe200078ec0ff */
[----:B------:R-:W-:Y:S01]  /*0f30*/  IMAD.SHL.U32 R0, R0, 0x40, RZ ;  /* 0x0000004000007824 */ /* 0x000fe200078e00ff */
[----:B------:R-:W-:Y:S02]  /*0f40*/  LEA R195, R7, R2, 0x1 ;  /* 0x0000000207c37211 */ /* 0x000fe400078e08ff */
[----:B------:R-:W-:Y:S02]  /*0f50*/  LOP3.LUT R15, R15, 0xfffffff8, RZ, 0xc0, !PT ;  /* 0xfffffff80f0f7812 */ /* 0x000fe400078ec0ff */
[----:B------:R-:W-:Y:S01]  /*0f60*/  LEA.HI R13, R13, R6, RZ, 0x5 ;  /* 0x000000060d0d7211 */ /* 0x000fe200078f28ff */
[C---:B------:R-:W-:Y:S01]  /*0f70*/  VIADD R198, R195.reuse, 0x26800 ;  /* 0x00026800c3c67836 */ /* 0x040fe20000000000 */
[----:B------:R-:W-:Y:S01]  /*0f80*/  LEA.HI R4, R4, R23, RZ, 0x3 ;  /* 0x0000001704047211 */ /* 0x000fe200078f18ff */
[----:B------:R-:W-:Y:S01]  /*0f90*/  VIADD R196, R195, 0x26820 ;  /* 0x00026820c3c47836 */ /* 0x000fe20000000000 */
[----:B------:R-:W-:Y:S01]  /*0fa0*/  LOP3.LUT R5, R5, 0xfffffe, RZ, 0xc0, !PT ;  /* 0x00fffffe05057812 */ /* 0x000fe200078ec0ff */
[----:B------:R-:W-:Y:S01]  /*0fb0*/  IMAD.IADD R192, R8, 0x1, -R15 ;  /* 0x0000000108c07824 */ /* 0x000fe200078e0a0f */
[----:B------:R-:W-:Y:S01]  /*0fc0*/  LOP3.LUT R3, R221, 0x38, R16, 0xf8, !PT ;  /* 0x00000038dd037812 */ /* 0x000fe200078ef810 */
[----:B------:R-:W-:Y:S01]  /*0fd0*/  @P1 VIADD R196, R198, 0xffffffe0 ;  /* 0xffffffe0c6c41836 */ /* 0x000fe20000000000 */
[----:B------:R-:W-:Y:S01]  /*0fe0*/  SHF.R.U32.HI R226, RZ, 0x3, R221 ;  /* 0x00000003ffe27819 */ /* 0x000fe200000116dd */
[----:B------:R-:W-:Y:S01]  /*0ff0*/  IMAD.IADD R5, R218, 0x1, -R5 ;  /* 0x00000001da057824 */ /* 0x000fe200078e0a05 */
[----:B------:R-:W-:-:S02]  /*1000*/  LOP3.LUT R222, R0, 0xfffffe00, RZ, 0xc0, !PT ;  /* 0xfffffe0000de7812 */ /* 0x000fc400078ec0ff */
[----:B------:R-:W-:Y:S01]  /*1010*/  SEL R197, R197, 0xffffffc0, !P2 ;  /* 0xffffffc0c5c57807 */ /* 0x000fe20005000000 */
[----:B------:R-:W-:Y:S01]  /*1020*/  IMAD.SHL.U32 R194, R5, 0x100, RZ ;  /* 0x0000010005c27824 */ /* 0x000fe200078e00ff */
[----:B------:R-:W-:Y:S02]  /*1030*/  SHF.R.S32.HI R13, RZ, 0x5, R13 ;  /* 0x00000005ff0d7819 */ /* 0x000fe4000001140d */
[----:B------:R-:W-:Y:S01]  /*1040*/  LOP3.LUT R4, R4, 0xfffffff8, RZ, 0xc0, !PT ;  /* 0xfffffff804047812 */ /* 0x000fe200078ec0ff */
[----:B------:R-:W-:Y:S01]  /*1050*/  IMAD.IADD R198, R198, 0x1, R197 ;  /* 0x00000001c6c67824 */ /* 0x000fe200078e02c5 */
[----:B------:R-:W-:Y:S01]  /*1060*/  LOP3.LUT R3, R222, R3, R226, 0xf6, !PT ;  /* 0x00000003de037212 */ /* 0x000fe200078ef6e2 */
[----:B------:R-:W-:Y:S01]  /*1070*/  IMAD R192, R13, 0x10, R192 ;  /* 0x000000100dc07824 */ /* 0x000fe200078e02c0 */
[----:B------:R-:W-:Y:S01]  /*1080*/  SHF.R.S32.HI R219, RZ, 0x1f, R23 ;  /* 0x0000001fffdb7819 */ /* 0x000fe20000011417 */
[----:B------:R-:W-:Y:S01]  /*1090*/  IMAD.IADD R193, R23, 0x1, -R4 ;  /* 0x0000000117c17824 */ /* 0x000fe200078e0a04 */
[----:B------:R-:W-:Y:S01]  /*10a0*/  SHF.R.S32.HI R17, RZ, 0x1f, R16 ;  /* 0x0000001fff117819 */ /* 0x000fe20000011410 */
[----:B------:R-:W-:-:S02]  /*10b0*/  IMAD R220, R3, 0x2, R2 ;  /* 0x0000000203dc7824 */ /* 0x000fc400078e0202 */
[----:B------:R-:W-:-:S07]  /*10c0*/  IMAD.IADD R197, R197, 0x1, R196 ;  /* 0x00000001c5c57824 */ /* 0x000fce00078e02c4 */
.L_x_2161:
[----:B------:R-:W-:Y:S01]  /*10d0*/  ULDC.64 UR4, c[0x0][0xa28] ;  /* 0x00028a0000047ab9 */ /* 0x000fe20000000a00 */
[----:B0--345:R-:W0:Y:S01]  /*10e0*/  LDC.64 R6, c[0x0][0xa08] ;  /* 0x00028200ff067b82 */ /* 0x039e220000000a00 */
[----:B------:R-:W-:Y:S01]  /*10f0*/  ISETP.NE.U32.AND P0, PT, RZ, UR4, PT ;  /* 0x00000004ff007c0c */ /* 0x000fe2000bf05070 */
[----:B------:R-:W-:Y:S01]  /*1100*/  IMAD.MOV.U32 R3, RZ, RZ, RZ ;  /* 0x000000ffff037224 */ /* 0x000fe200078e00ff */
[----:B------:R-:W-:Y:S01]  /*1110*/  ULDC.64 UR6, c[0x0][0xa20] ;  /* 0x0002880000067ab9 */ /* 0x000fe20000000a00 */
[----:B------:R-:W-:Y:S01]  /*1120*/  IMAD.MOV.U32 R25, RZ, RZ, RZ ;  /* 0x000000ffff197224 */ /* 0x000fe200078e00ff */
[----:B------:R-:W-:Y:S01]  /*1130*/  ISETP.NE.AND.EX P0, PT, RZ, UR5, PT, P0 ;  /* 0x00000005ff007c0c */ /* 0x000fe2000bf05300 */
[----:B------:R-:W-:Y:S02]  /*1140*/  ULDC.64 UR4, c[0x0][0xa18] ;  /* 0x0002860000047ab9 */ /* 0x000fe40000000a00 */
[----:B------:R-:W-:-:S04]  /*1150*/  ISETP.NE.U32.AND P1, PT, RZ, UR4, PT ;  /* 0x00000004ff007c0c */ /* 0x000fc8000bf25070 */
[----:B------:R-:W-:Y:S01]  /*1160*/  ISETP.NE.AND.EX P1, PT, RZ, UR5, PT, P1 ;  /* 0x00000005ff007c0c */ /* 0x000fe2000bf25310 */
[----:B------:R-:W-:Y:S02]  /*1170*/  ULDC.64 UR4, c[0x0][0xa08] ;  /* 0x0002820000047ab9 */ /* 0x000fe40000000a00 */
[----:B------:R-:W-:-:S03]  /*1180*/  ISETP.NE.U32.AND P3, PT, RZ, UR4, PT ;  /* 0x00000004ff007c0c */ /* 0x000fc6000bf65070 */
[----:B-1----:R-:W1:Y:S01]  /*1190*/  @P0 LDC.64 R4, c[0x0][0xa28] ;  /* 0x00028a00ff040b82 */ /* 0x002e620000000a00 */
[----:B------:R-:W-:Y:S01]  /*11a0*/  ISETP.NE.AND.EX P3, PT, RZ, UR5, PT, P3 ;  /* 0x00000005ff007c0c */ /* 0x000fe2000bf65330 */
[----:B0-----:R-:W-:-:S06]  /*11b0*/  IMAD.WIDE R10, R191, 0x4, R6 ;  /* 0x00000004bf0a7825 */ /* 0x001fcc00078e0206 */
[----:B------:R-:W0:Y:S01]  /*11c0*/  @P1 LDC.64 R8, c[0x0][0xa18] ;  /* 0x00028600ff081b82 */ /* 0x000e220000000a00 */
[----:B------:R-:W-:Y:S02]  /*11d0*/  ULDC UR4, c[0x0][0x288] ;  /* 0x0000a20000047ab9 */ /* 0x000fe40000000800 */
[----:B------:R-:W-:Y:S01]  /*11e0*/  MOV R186, UR4 ;  /* 0x0000000400ba7c02 */ /* 0x000fe20008000f00 */
[----:B------:R-:W-:Y:S02]  /*11f0*/  ULDC.64 UR4, c[0x0][0x3f8] ;  /* 0x0000fe0000047ab9 */ /* 0x000fe40000000a00 */
[----:B------:R2:W5:Y:S01]  /*1200*/  @P3 LDG.E R25, desc[UR42][R10.64] ;  /* 0x0000002a0a193981 */ /* 0x000562000c1e1900 */
[----:B-1----:R-:W-:-:S05]  /*1210*/  @P0 IMAD.WIDE R4, R191, 0x4, R4 ;  /* 0x00000004bf040825 */ /* 0x002fca00078e0204 */
[----:B------:R2:W5:Y:S01]  /*1220*/  @P0 LDG.E R3, desc[UR42][R4.64] ;  /* 0x0000002a04030981 */ /* 0x000562000c1e1900 */
[----:B0-----:R-:W-:-:S05]  /*1230*/  @P1 IMAD.WIDE R6, R191, 0x4, R8 ;  /* 0x00000004bf061825 */ /* 0x001fca00078e0208 */
[----:B------:R2:W5:Y:S01]  /*1240*/  @P1 LDG.E R186, desc[UR42][R6.64] ;  /* 0x0000002a06ba1981 */ /* 0x000562000c1e1900 */
[----:B------:R-:W-:-:S03]  /*1250*/  UISETP.NE.U32.AND UP0, UPT, UR4, URZ, UPT ;  /* 0x0000003f0400728c */ /* 0x000fc6000bf05070 */
[----:B------:R-:W-:Y:S01]  /*1260*/  ULDC UR4, c[0x0][0x404] ;  /* 0x0001010000047ab9 */ /* 0x000fe20000000800 */
[----:B------:R-:W-:Y:S01]  /*1270*/  UISETP.NE.AND.EX UP0, UPT, UR5, URZ, UPT, UP0 ;  /* 0x0000003f0500728c */ /* 0x000fe2000bf05300 */
[----:B------:R-:W-:Y:S02]  /*1280*/  ISETP.NE.U32.AND P2, PT, RZ, UR6, PT ;  /* 0x00000006ff007c0c */ /* 0x000fe4000bf45070 */
[----:B------:R-:W-:Y:S01]  /*1290*/  ULDC UR5, c[0x0][0x2e0] ;  /* 0x0000b80000057ab9 */ /* 0x000fe20000000800 */
[----:B------:R-:W-:Y:S01]  /*12a0*/  USEL UR4, UR4, 0x1, UP0 ;  /* 0x0000000104047887 */ /* 0x000fe20008000000 */
[----:B------:R-:W-:-:S03]  /*12b0*/  ISETP.NE.AND.EX P2, PT, RZ, UR7, PT, P2 ;  /* 0x00000007ff007c0c */ /* 0x000fc6000bf45320 */
[----:B------:R-:W-:-:S03]  /*12c0*/  UIMAD UR4, UR4, UR5, URZ ;  /* 0x00000005040472a4 */ /* 0x000fc6000f8e023f */
[----:B------:R-:W-:Y:S01]  /*12d0*/  ULDC UR5, c[0x0][0x338] ;  /* 0x0000ce0000057ab9 */ /* 0x000fe20000000800 */
[----:B------:R-:W-:Y:S02]  /*12e0*/  IMAD.MOV.U32 R210, RZ, RZ, R189 ;  /* 0x000000ffffd27224 */ /* 0x000fe400078e00bd */
[----:B------:R-:W-:Y:S02]  /*12f0*/  IMAD.MOV.U32 R201, RZ, RZ, R190 ;  /* 0x000000ffffc97224 */ /* 0x000fe400078e00be */
[----:B------:R-:W-:Y:S01]  /*1300*/  IMAD.MOV.U32 R204, RZ, RZ, R191 ;  /* 0x000000ffffcc7224 */ /* 0x000fe200078e00bf */
[----:B--2---:R-:W-:Y:S06]  /*1310*/  @P1 BRA `(.L_x_1945) ;  /* 0x0000000000241947 */ /* 0x004fec0003800000 */
        /* <DEDUP_REMOVED lines=9> */
.L_x_1945:
[----:B------:R-:W-:Y:S02]  /*13b0*/  IMAD.U32 R32, RZ, RZ, UR5 ;  /* 0x00000005ff207e24 */ /* 0x000fe4000f8e00ff */
[----:B------:R-:W-:Y:S01]  /*13c0*/  IMAD.U32 R24, RZ, RZ, UR4 ;  /* 0x00000004ff187e24 */ /* 0x000fe2000f8e00ff */
[----:B------:R-:W-:Y:S06]  /*13d0*/  @!P2 BRA `(.L_x_1946) ;  /* 0x000000000010a947 */ /* 0x000fec0003800000 */
[----:B------:R-:W0:Y:S02]  /*13e0*/  LDC.64 R4, c[0x0][0xa20] ;  /* 0x00028800ff047b82 */ /* 0x000e240000000a00 */
[----:B0-----:R-:W-:-:S05]  /*13f0*/  IMAD.WIDE R4, R191, 0x4, R4 ;  /* 0x00000004bf047825 */ /* 0x001fca00078e0204 */
[----:B------:R0:W5:Y:S01]  /*1400*/  LDG.E R24, desc[UR42][R4.64] ;  /* 0x0000002a04187981 */ /* 0x000162000c1e1900 */
[----:B------:R-:W-:Y:S05]  /*1410*/  BRA `(.L_x_1947) ;  /* 0x0000000000107947 */ /* 0x000fea0003800000 */
.L_x_1946:
[----:B------:R-:W-:Y:S05]  /*1420*/  @!P3 BRA `(.L_x_1947) ;  /* 0x00000000000cb947 */ /* 0x000fea0003800000 */
[----:B------:R-:W2:Y:S04]  /*1430*/  LDG.E R5, desc[UR42][R10.64] ;  /* 0x0000002a0a057981 */ /* 0x000ea8000c1e1900 */
[----:B------:R-:W2:Y:S02]  /*1440*/  LDG.E R24, desc[UR42][R10.64+0x4] ;  /* 0x0000042a0a187981 */ /* 0x000ea4000c1e1900 */
[----:B--2---:R-:W-:-:S07]  /*1450*/  IMAD.IADD R24, R24, 0x1, -R5 ;  /* 0x0000000118187824 */ /* 0x004fce00078e0a05 */
.L_x_1947:
[----:B------:R-:W-:Y:S01]  /*1460*/  ULDC.64 UR4, c[0x0][0xa10] ;  /* 0x0002840000047ab9 */ /* 0x000fe20000000a00 */
[----:B------:R-:W1:Y:S01]  /*1470*/  LDC.64 R10, c[0x0][0x9e0] ;  /* 0x00027800ff0a7b82 */ /* 0x000e620000000a00 */
[----:B------:R-:W-:-:S04]  /*1480*/  ISETP.NE.U32.AND P0, PT, RZ, UR4, PT ;  /* 0x00000004ff007c0c */ /* 0x000fc8000bf05070 */
[----:B------:R-:W-:Y:S01]  /*1490*/  ISETP.NE.AND.EX P0, PT, RZ, UR5, PT, P0 ;  /* 0x00000005ff007c0c */ /* 0x000fe2000bf05300 */
[----:B------:R-:W-:Y:S02]  /*14a0*/  ULDC.64 UR4, c[0x0][0xa30] ;  /* 0x00028c0000047ab9 */ /* 0x000fe40000000a00 */
[----:B------:R-:W-:-:S04]  /*14b0*/  ISETP.NE.U32.AND P1, PT, RZ, UR4, PT ;  /* 0x00000004ff007c0c */ /* 0x000fc8000bf25070 */
[----:B------:R-:W-:-:S06]  /*14c0*/  ISETP.NE.AND.EX P1, PT, RZ, UR5, PT, P1 ;  /* 0x00000005ff007c0c */ /* 0x000fcc000bf25310 */
[----:B0-----:R-:W0:Y:S08]  /*14d0*/  @P0 LDC.64 R4, c[0x0][0xa10] ;  /* 0x00028400ff040b82 */ /* 0x001e300000000a00 */
[----:B------:R-:W2:Y:S01]  /*14e0*/  @P1 LDC.64 R6, c[0x0][0xa30] ;  /* 0x00028c00ff061b82 */ /* 0x000ea20000000a00 */
[----:B0-----:R-:W-:-:S05]  /*14f0*/  @P0 IMAD.WIDE R4, R191, 0x4, R4 ;  /* 0x00000004bf040825 */ /* 0x001fca00078e0204 */
[----:B------:R-:W3:Y:S04]  /*1500*/  @P0 LDG.E R0, desc[UR42][R4.64] ;  /* 0x0000002a04000981 */ /* 0x000ee8000c1e1900 */
[----:B------:R-:W3:Y:S01]  /*1510*/  @P0 LDG.E R9, desc[UR42][R4.64+0x4] ;  /* 0x0000042a04090981 */ /* 0x000ee2000c1e1900 */
[----:B-----5:R-:W-:Y:S02]  /*1520*/  IMAD.MOV.U32 R33, RZ, RZ, R24 ;  /* 0x000000ffff217224 */ /* 0x020fe400078e0018 */
[----:B--2---:R-:W-:-:S05]  /*1530*/  @P1 IMAD.WIDE R6, R191, 0x4, R6 ;  /* 0x00000004bf061825 */ /* 0x004fca00078e0206 */
[----:B------:R0:W5:Y:S01]  /*1540*/  @P1 LDG.E R33, desc[UR42][R6.64] ;  /* 0x0000002a06211981 */ /* 0x000162000c1e1900 */
[----:B-1----:R-:W-:Y:S02]  /*1550*/  ISETP.GE.AND P1, PT, R11, 0x1, PT ;  /* 0x000000010b00780c */ /* 0x002fe40003f26270 */
[----:B------:R-:W-:Y:S01]  /*1560*/  LEA R49, R189, 0x40, 0x6 ;  /* 0x00000040bd317811 */ /* 0x000fe200078e30ff */
[----:B---3--:R-:W-:Y:S02]  /*1570*/  @P0 IMAD.IADD R32, R9, 0x1, -R0 ;  /* 0x0000000109200824 */ /* 0x008fe400078e0a00 */
[----:B------:R-:W-:-:S05]  /*1580*/  IMAD.IADD R9, R24, 0x1, -R3 ;  /* 0x0000000118097824 */ /* 0x000fca00078e0a03 */
[----:B------:R-:W-:-:S04]  /*1590*/  IADD3 R185, R9, R32, RZ ;  /* 0x0000002009b97210 */ /* 0x000fc80007ffe0ff */
[C---:B------:R-:W-:Y:S01]  /*15a0*/  IADD3 R49, R185.reuse, R49, -R186 ;  /* 0x00000031b9317210 */ /* 0x040fe20007ffe8ba */
[----:B------:R-:W-:-:S05]  /*15b0*/  VIADD R0, R185, 0x3f ;  /* 0x0000003fb9007836 */ /* 0x000fca0000000000 */
[----:B------:R-:W-:-:S04]  /*15c0*/  SHF.R.S32.HI R3, RZ, 0x1f, R0 ;  /* 0x0000001fff037819 */ /* 0x000fc80000011400 */
[----:B------:R-:W-:Y:S01]  /*15d0*/  LEA.HI R3, R3, R0, RZ, 0x6 ;  /* 0x0000000003037211 */ /* 0x000fe200078f30ff */
[----:B------:R-:W-:-:S03]  /*15e0*/  IMAD.IADD R0, R49, 0x1, R10 ;  /* 0x0000000131007824 */ /* 0x000fc600078e020a */
[----:B------:R-:W-:Y:S01]  /*15f0*/  SHF.R.S32.HI R168, RZ, 0x6, R3 ;  /* 0x00000006ffa87819 */ /* 0x000fe20000011403 */
[----:B0-----:R-:W-:Y:S06]  /*1600*/  @!P1 BRA `(.L_x_1948) ;  /* 0x0000000000489947 */ /* 0x001fec0003800000 */
[C---:B------:R-:W-:Y:S01]  /*1610*/  ISETP.GT.AND P0, PT, R49.reuse, RZ, PT ;  /* 0x000000ff3100720c */ /* 0x040fe20003f04270 */
[----:B------:R-:W-:Y:S01]  /*1620*/  BSSY B0, `(.L_x_1949) ;  /* 0x000000e000007945 */ /* 0x000fe20003800000 */
[----:B------:R-:W-:-:S11]  /*1630*/  VIADD R3, R49, 0xffffffff ;  /* 0xffffffff31037836 */ /* 0x000fd60000000000 */
[----:B------:R-:W-:Y:S05]  /*1640*/  @P0 BRA `(.L_x_1950) ;  /* 0x00000000001c0947 */ /* 0x000fea0003800000 */
[----:B------:R-:W-:Y:S01]  /*1650*/  ISETP.NE.AND P0, PT, R11, 0x1, PT ;  /* 0x000000010b00780c */ /* 0x000fe20003f05270 */
[----:B------:R-:W-:-:S12]  /*1660*/  IMAD.MOV R3, RZ, RZ, -R49 ;  /* 0x000000ffff037224 */ /* 0x000fd800078e0a31 */
[----:B------:R-:W0:Y:S02]  /*1670*/  @P0 LDC.64 R4, c[0x0][0x9e8] ;  /* 0x00027a00ff040b82 */ /* 0x000e240000000a00 */
[----:B0-----:R-:W-:-:S05]  /*1680*/  @P0 IMAD.HI.U32 R4, R3, R4, RZ ;  /* 0x0000000403040227 */ /* 0x001fca00078e00ff */
[----:B------:R-:W-:-:S04]  /*1690*/  @P0 SHF.R.U32.HI R3, RZ, R5, R4 ;  /* 0x00000005ff030219 */ /* 0x000fc80000011604 */
[----:B------:R-:W-:Y:S01]  /*16a0*/  LOP3.LUT R3, RZ, R3, RZ, 0x33, !PT ;  /* 0x00000003ff037212 */ /* 0x000fe200078e33ff */
[----:B------:R-:W-:Y:S06]  /*16b0*/  BRA `(.L_x_1951) ;  /* 0x0000000000107947 */ /* 0x000fec0003800000 */
.L_x_1950:
[----:B------:R-:W-:-:S13]  /*16c0*/  ISETP.NE.AND P0, PT, R11, 0x1, PT ;  /* 0x000000010b00780c */ /* 0x000fda0003f05270 */
[----:B------:R-:W0:Y:S02]  /*16d0*/  @P0 LDC.64 R4, c[0x0][0x9e8] ;  /* 0x00027a00ff040b82 */ /* 0x000e240000000a00 */
[----:B0-----:R-:W-:-:S05]  /*16e0*/  @P0 IMAD.HI.U32 R4, R3, R4, RZ ;  /* 0x0000000403040227 */ /* 0x001fca00078e00ff */
[----:B------:R-:W-:-:S07]  /*16f0*/  @P0 SHF.R.U32.HI R3, RZ, R5, R4 ;  /* 0x00000005ff030219 */ /* 0x000fce0000011604 */
.L_x_1951:
[----:B------:R-:W-:Y:S05]  /*1700*/  BSYNC B0 ;  /* 0x0000000000007941 */ /* 0x000fea0003800000 */
.L_x_1949:
[----:B------:R-:W-:-:S05]  /*1710*/  IMAD R3, R3, R11, R11 ;  /* 0x0000000b03037224 */ /* 0x000fca00078e020b */
[----:B------:R-:W-:-:S07]  /*1720*/  VIMNMX R0, R0, R3, PT ;  /* 0x0000000300007248 */ /* 0x000fce0003fe0100 */
.L_x_1948:
[----:B------:R-:W-:Y:S01]  /*1730*/  IMAD R4, R189, 0x40, -R186 ;  /* 0x00000040bd047824 */ /* 0x000fe200078e0aba */
[----:B------:R-:W-:-:S03]  /*1740*/  ULDC UR4, c[0x0][0x9dc] ;  /* 0x0002770000047ab9 */ /* 0x000fc60000000800 */
[----:B------:R-:W-:-:S04]  /*1750*/  IMAD.IADD R47, R185, 0x1, R4 ;  /* 0x00000001b92f7824 */ /* 0x000fc800078e0204 */
[----:B------:R-:W-:Y:S01]  /*1760*/  VIADD R3, R47, -UR4 ;  /* 0x800000042f037c36 */ /* 0x000fe20008000000 */
[----:B------:R-:W-:Y:S06]  /*1770*/  @!P1 BRA `(.L_x_1952) ;  /* 0x0000000000489947 */ /* 0x000fec0003800000 */
[----:B------:R-:W-:Y:S01]  /*1780*/  ISETP.GT.AND P0, PT, R47, -0x1, PT ;  /* 0xffffffff2f00780c */ /* 0x000fe20003f04270 */
[----:B------:R-:W-:-:S12]  /*1790*/  BSSY B0, `(.L_x_1953) ;  /* 0x000000e000007945 */ /* 0x000fd80003800000 */
        /* <DEDUP_REMOVED lines=8> */
.L_x_1954:
[----:B------:R-:W-:Y:S01]  /*1820*/  ISETP.NE.AND P0, PT, R11, 0x1, PT ;  /* 0x000000010b00780c */ /* 0x000fe20003f05270 */
[----:B------:R-:W-:-:S12]  /*1830*/  IMAD.MOV.U32 R4, RZ, RZ, R47 ;  /* 0x000000ffff047224 */ /* 0x000fd800078e002f */
[----:B------:R-:W0:Y:S02]  /*1840*/  @P0 LDC.64 R6, c[0x0][0x9e8] ;  /* 0x00027a00ff060b82 */ /* 0x000e240000000a00 */
[----:B0-----:R-:W-:-:S05]  /*1850*/  @P0 IMAD.HI.U32 R6, R47, R6, RZ ;  /* 0x000000062f060227 */ /* 0x001fca00078e00ff */
[----:B------:R-:W-:-:S07]  /*1860*/  @P0 SHF.R.U32.HI R4, RZ, R7, R6 ;  /* 0x00000007ff040219 */ /* 0x000fce0000011606 */
.L_x_1955:
[----:B------:R-:W-:Y:S05]  /*1870*/  BSYNC B0 ;  /* 0x0000000000007941 */ /* 0x000fea0003800000 */
.L_x_1953:
[----:B------:R-:W-:-:S05]  /*1880*/  IMAD R4, R4, R11, RZ ;  /* 0x0000000b04047224 */ /* 0x000fca00078e02ff */
[----:B------:R-:W-:-:S07]  /*1890*/  VIMNMX R3, R3, R4, !PT ;  /* 0x0000000403037248 */ /* 0x000fce0007fe0100 */
.L_x_1952:
[----:B------:R-:W-:Y:S01]  /*18a0*/  VIADD R0, R0, 0x3f ;  /* 0x0000003f00007836 */ /* 0x000fe20000000000 */
[----:B------:R-:W-:Y:S02]  /*18b0*/  SHF.R.S32.HI R4, RZ, 0x1f, R3 ;  /* 0x0000001fff047819 */ /* 0x000fe40000011403 */
[----:B------:R-:W-:Y:S02]  /*18c0*/  PLOP3.LUT P3, PT, PT, PT, PT, 0x80, 0x0 ;  /* 0x000000000000781c */ /* 0x000fe40003f6f070 */
[----:B------:R-:W-:Y:S02]  /*18d0*/  SHF.R.S32.HI R5, RZ, 0x1f, R0 ;  /* 0x0000001fff057819 */ /* 0x000fe40000011400 */
[----:B------:R-:W-:Y:S02]  /*18e0*/  LEA.HI R4, R4, R3, RZ, 0x6 ;  /* 0x0000000304047211 */ /* 0x000fe400078f30ff */
[----:B------:R-:W-:Y:S02]  /*18f0*/  LEA.HI R5, R5, R0, RZ, 0x6 ;  /* 0x0000000005057211 */ /* 0x000fe400078f30ff */
[----:B------:R-:W-:-:S02]  /*1900*/  SHF.R.S32.HI R4, RZ, 0x6, R4 ;  /* 0x00000006ff047819 */ /* 0x000fc40000011404 */
[----:B------:R-:W-:Y:S02]  /*1910*/  SHF.R.S32.HI R5, RZ, 0x6, R5 ;  /* 0x00000006ff057819 */ /* 0x000fe40000011405 */
[----:B------:R-:W-:Y:S02]  /*1920*/  VIMNMX R4, RZ, R4, !PT ;  /* 0x00000004ff047248 */ /* 0x000fe40007fe0100 */
[----:B------:R-:W-:-:S03]  /*1930*/  VIMNMX R5, R168, R5, PT ;  /* 0x00000005a8057248 */ /* 0x000fc60003fe0100 */
[----:B------:R-:W-:Y:S01]  /*1940*/  IMAD R4, R4, 0x40, -R9 ;  /* 0x0000004004047824 */ /* 0x000fe200078e0a09 */
[----:B------:R-:W-:-:S04]  /*1950*/  LEA R5, R5, -R9, 0x6 ;  /* 0x8000000905057211 */ /* 0x000fc800078e30ff */
[----:B------:R-:W-:Y:S02]  /*1960*/  VIMNMX R4, RZ, R4, !PT ;  /* 0x00000004ff047248 */ /* 0x000fe40007fe0100 */
[----:B------:R-:W-:Y:S02]  /*1970*/  VIMNMX R5, R5, R32, PT ;  /* 0x0000002005057248 */ /* 0x000fe40003fe0100 */
[----:B------:R-:W-:Y:S02]  /*1980*/  SHF.R.U32.HI R46, RZ, 0x6, R4 ;  /* 0x00000006ff2e7819 */ /* 0x000fe40000011604 */
[----:B------:R-:W-:-:S03]  /*1990*/  ISETP.GT.AND P0, PT, R5, R4, PT ;  /* 0x000000040500720c */ /* 0x000fc60003f04270 */
[----:B------:R-:W-:-:S10]  /*19a0*/  IMAD.MOV.U32 R51, RZ, RZ, R46 ;  /* 0x000000ffff337224 */ /* 0x000fd400078e002e */
[----:B------:R-:W-:-:S05]  /*19b0*/  @P0 VIADD R0, R5, 0x3f ;  /* 0x0000003f05000836 */ /* 0x000fca0000000000 */
[----:B------:R-:W-:-:S04]  /*19c0*/  @P0 SHF.R.S32.HI R3, RZ, 0x1f, R0 ;  /* 0x0000001fff030819 */ /* 0x000fc80000011400 */
[----:B------:R-:W-:-:S04]  /*19d0*/  @P0 LEA.HI R3, R3, R0, RZ, 0x6 ;  /* 0x0000000003030211 */ /* 0x000fc800078f30ff */
[----:B------:R-:W-:-:S04]  /*19e0*/  @P0 SHF.R.S32.HI R51, RZ, 0x6, R3 ;  /* 0x00000006ff330819 */ /* 0x000fc80000011403 */
[----:B------:R-:W-:-:S13]  /*19f0*/  ISETP.GT.AND P0, PT, R51, R46, PT ;  /* 0x0000002e3300720c */ /* 0x000fda0003f04270 */
[----:B------:R-:W-:Y:S05]  /*1a00*/  @!P0 BRA `(.L_x_1956) ;  /* 0x0000002800b88947 */ /* 0x000fea0003800000 */
        /* <DEDUP_REMOVED lines=20> */
.L_x_1958:
[----:B------:R-:W-:Y:S05]  /*1b50*/  BSYNC B6 ;  /* 0x0000000000067941 */ /* 0x000fea0003800000 */
.L_x_1957:
        /* <DEDUP_REMOVED lines=20> */
.L_x_1960:
[----:B------:R-:W-:Y:S05]  /*1ca0*/  BSYNC B6 ;  /* 0x0000000000067941 */ /* 0x000fea0003800000 */
.L_x_1959:
[----:B------:R-:W-:Y:S01]  /*1cb0*/  ULDC.64 UR4, c[0x0][0x9f8] ;  /* 0x00027e0000047ab9 */ /* 0x000fe20000000a00 */
[----:B------:R-:W0:Y:S01]  /*1cc0*/  LDC R0, c[0x0][0x428] ;  /* 0x00010a00ff007b82 */ /* 0x000e220000000800 */
[----:B------:R-:W-:-:S07]  /*1cd0*/  ISETP.NE.U32.AND P0, PT, RZ, UR4, PT ;  /* 0x00000004ff007c0c */ /* 0x000fce000bf05070 */
[----:B------:R-:W1:Y:S01]  /*1ce0*/  LDC.64 R52, c[0x0][0x2f0] ;  /* 0x0000bc00ff347b82 */ /* 0x000e620000000a00 */
[----:B------:R-:W-:Y:S01]  /*1cf0*/  ISETP.NE.AND.EX P0, PT, RZ, UR5, PT, P0 ;  /* 0x00000005ff007c0c */ /* 0x000fe2000bf05300 */
[----:B------:R-:W-:Y:S01]  /*1d00*/  IMAD.IADD R20, R25, 0x1, R24 ;  /* 0x0000000119147824 */ /* 0x000fe200078e0218 */
[----:B------:R-:W-:Y:S01]  /*1d10*/  ULDC.64 UR4, c[0x0][0xa08] ;  /* 0x0002820000047ab9 */ /* 0x000fe20000000a00 */
[----:B------:R-:W-:-:S04]  /*1d20*/  ULDC.64 UR6, c[0x0][0x320] ;  /* 0x0000c80000067ab9 */ /* 0x000fc80000000a00 */
[----:B------:R-:W2:Y:S08]  /*1d30*/  LDC R63, c[0x0][0x3d4] ;  /* 0x0000f500ff3f7b82 */ /* 0x000eb00000000800 */
[----:B------:R-:W3:Y:S08]  /*1d40*/  @P0 LDC.64 R4, c[0x0][0x9f8] ;  /* 0x00027e00ff040b82 */ /* 0x000ef00000000a00 */
[----:B------:R-:W4:Y:S01]  /*1d50*/  LDC.64 R24, c[0x0][0x3d8] ;  /* 0x0000f600ff187b82 */ /* 0x000f220000000a00 */
[----:B------:R-:W-:-:S07]  /*1d60*/  IMAD.SHL.U32 R42, R211, 0x4, RZ ;  /* 0x00000004d32a7824 */ /* 0x000fce00078e00ff */
[----:B------:R-:W2:Y:S01]  /*1d70*/  LDC.64 R26, c[0x0][0x3e8] ;  /* 0x0000fa00ff1a7b82 */ /* 0x000ea20000000a00 */
[----:B---3--:R-:W-:Y:S01]  /*1d80*/  @P0 IMAD.WIDE R4, R191, 0x4, R4 ;  /* 0x00000004bf040825 */ /* 0x008fe200078e0204 */
[----:B------:R-:W3:Y:S06]  /*1d90*/  S2R R62, SR_TID.X ;  /* 0x00000000003e7919 */ /* 0x000eec0000002100 */
[----:B------:R-:W3:Y:S01]  /*1da0*/  LDC R61, c[0x0][0x3d4] ;  /* 0x0000f500ff3d7b82 */ /* 0x000ee20000000800 */
[----:B------:R3:W3:Y:S01]  /*1db0*/  @P0 LDG.E R191, desc[UR42][R4.64] ;  /* 0x0000002a04bf0981 */ /* 0x0006e2000c1e1900 */
[----:B0-----:R-:W-:Y:S01]  /*1dc0*/  ISETP.NE.AND P0, PT, R0, 0x1, PT ;  /* 0x000000010000780c */ /* 0x001fe20003f05270 */
[----:B-1----:R-:W-:Y:S01]  /*1dd0*/  IMAD.WIDE.U32 R6, R20, R52, RZ ;  /* 0x0000003414067225 */ /* 0x002fe200078e00ff */
[----:B------:R-:W-:-:S02]  /*1de0*/  SHF.R.S32.HI R10, RZ, 0x1f, R20 ;  /* 0x0000001fff0a7819 */ /* 0x000fc40000011414 */
[----:B------:R-:W-:Y:S01]  /*1df0*/  SHF.R.S32.HI R43, RZ, 0x1f, R42 ;  /* 0x0000001fff2b7819 */ /* 0x000fe2000001142a */
[C---:B----4-:R-:W-:Y:S01]  /*1e00*/  IMAD R12, R219.reuse, R24, RZ ;  /* 0x00000018db0c7224 */ /* 0x050fe200078e02ff */
[----:B--2---:R-:W-:Y:S01]  /*1e10*/  ISETP.GE.AND P1, PT, R16, R63, PT ;  /* 0x0000003f1000720c */ /* 0x004fe20003f26270 */
[-C--:B------:R-:W-:Y:S01]  /*1e20*/  IMAD R0, R10, R52.reuse, RZ ;  /* 0x000000340a007224 */ /* 0x080fe200078e02ff */
[----:B------:R-:W0:Y:S01]  /*1e30*/  LDC R58, c[0x0][0x2e4] ;  /* 0x0000b900ff3a7b82 */ /* 0x000e220000000800 */
[----:B------:R-:W-:Y:S01]  /*1e40*/  IMAD R14, R219, R52, RZ ;  /* 0x00000034db0e7224 */ /* 0x000fe200078e02ff */
[----:B------:R-:W-:Y:S01]  /*1e50*/  P2R R74, PR, RZ, 0x2 ;  /* 0x00000002ff4a7803 */ /* 0x000fe20000000000 */
[----:B------:R-:W-:Y:S01]  /*1e60*/  IMAD R3, R20, R53, R0 ;  /* 0x0000003514037224 */ /* 0x000fe200078e0200 */
[C---:B------:R-:W-:Y:S01]  /*1e70*/  IADD3 R20, P2, R23.reuse, R20, RZ ;  /* 0x0000001417147210 */ /* 0x040fe20007f5e0ff */
[----:B------:R-:W-:Y:S01]  /*1e80*/  IMAD R13, R23, R25, R12 ;  /* 0x00000019170d7224 */ /* 0x000fe200078e020c */
[----:B------:R-:W-:Y:S01]  /*1e90*/  SHF.L.U64.HI R50, R24, 0x6, R25 ;  /* 0x0000000618327819 */ /* 0x000fe20000010219 */
[----:B------:R-:W-:Y:S01]  /*1ea0*/  IMAD.IADD R7, R7, 0x1, R3 ;  /* 0x0000000107077824 */ /* 0x000fe200078e0203 */
[----:B------:R-:W1:Y:S01]  /*1eb0*/  @P0 LDC R9, c[0x0][0x42c] ;  /* 0x00010b00ff090b82 */ /* 0x000e620000000800 */
[----:B------:R-:W-:Y:S01]  /*1ec0*/  IMAD.SHL.U32 R59, R193, 0x40, RZ ;  /* 0x00000040c13b7824 */ /* 0x000fe200078e00ff */
[----:B------:R-:W-:Y:S01]  /*1ed0*/  SHF.L.U64.HI R56, R26, 0x6, R27 ;  /* 0x000000061a387819 */ /* 0x000fe2000001021b */
[----:B------:R-:W-:-:S02]  /*1ee0*/  VIADD R82, R16, 0x20 ;  /* 0x0000002010527836 */ /* 0x000fc40000000000 */
[----:B------:R-:W-:Y:S01]  /*1ef0*/  IMAD.SHL.U32 R55, R24, 0x40, RZ ;  /* 0x0000004018377824 */ /* 0x000fe200078e00ff */
[----:B------:R-:W-:Y:S01]  /*1f00*/  LOP3.LUT R59, R59, 0x1c0, RZ, 0xc0, !PT ;  /* 0x000001c03b3b7812 */ /* 0x000fe200078ec0ff */
[----:B------:R-:W-:Y:S01]  /*1f10*/  IMAD.SHL.U32 R57, R26, 0x40, RZ ;  /* 0x000000401a397824 */ /* 0x000fe200078e00ff */
[----:B------:R-:W2:Y:S01]  /*1f20*/  @P0 LDC R11, c[0x0][0x430] ;  /* 0x00010c00ff0b0b82 */ /* 0x000ea20000000800 */
[----:B------:R-:W-:Y:S01]  /*1f30*/  IMAD.X R21, R219, 0x1, R10, P2 ;  /* 0x00000001db157824 */ /* 0x000fe200010e060a */
[----:B------:R-:W-:Y:S02]  /*1f40*/  SHF.R.U32.HI R60, RZ, 0x3, R59 ;  /* 0x00000003ff3c7819 */ /* 0x000fe4000001163b */
[----:B---3--:R-:W-:-:S04]  /*1f50*/  LEA.HI R62, R62, 0x8, RZ, 0x19 ;  /* 0x000000083e3e7811 */ /* 0x008fc800078fc8ff */
[----:B------:R-:W3:Y:S01]  /*1f60*/  LDC.64 R28, c[0x0][0x2d8] ;  /* 0x0000b600ff1c7b82 */ /* 0x000ee20000000a00 */
[----:B-1----:R-:W-:-:S05]  /*1f70*/  @P0 IMAD.HI.U32 R0, R190, R9, RZ ;  /* 0x00000009be000227 */ /* 0x002fca00078e00ff */
[----:B--2---:R-:W-:Y:S02]  /*1f80*/  @P0 SHF.R.U32.HI R190, RZ, R11, R0 ;  /* 0x0000000bffbe0219 */ /* 0x004fe40000011600 */
[----:B------:R-:W-:Y:S02]  /*1f90*/  ISETP.NE.U32.AND P0, PT, RZ, UR4, PT ;  /* 0x00000004ff007c0c */ /* 0x000fe4000bf05070 */
[----:B------:R-:W-:Y:S01]  /*1fa0*/  SHF.R.S32.HI R0, RZ, 0x1f, R190 ;  /* 0x0000001fff007819 */ /* 0x000fe200000114be */
[----:B------:R-:W-:Y:S01]  /*1fb0*/  IMAD.WIDE.U32 R8, R190, UR6, R16 ;  /* 0x00000006be087c25 */ /* 0x000fe2000f8e0010 */
[----:B------:R-:W-:Y:S01]  /*1fc0*/  ISETP.NE.AND.EX P0, PT, RZ, UR5, PT, P0 ;  /* 0x00000005ff007c0c */ /* 0x000fe2000bf05300 */
[----:B------:R-:W-:Y:S02]  /*1fd0*/  ULDC.64 UR4, c[0x0][0x2f8] ;  /* 0x0000be0000047ab9 */ /* 0x000fe40000000a00 */
[C---:B------:R-:W-:Y:S02]  /*1fe0*/  IMAD R5, R0.reuse, UR6, RZ ;  /* 0x0000000600057c24 */ /* 0x040fe4000f8e02ff */
[----:B------:R-:W-:-:S02]  /*1ff0*/  IMAD R3, R0, UR4, RZ ;  /* 0x0000000400037c24 */ /* 0x000fc4000f8e02ff */
[C---:B------:R-:W-:Y:S02]  /*2000*/  IMAD R11, R190.reuse, UR7, R5 ;  /* 0x00000007be0b7c24 */ /* 0x040fe4000f8e0205 */
[C---:B------:R-:W-:Y:S02]  /*2010*/  IMAD R3, R190.reuse, UR5, R3 ;  /* 0x00000005be037c24 */ /* 0x040fe4000f8e0203 */
[----:B------:R-:W-:Y:S01]  /*2020*/  IMAD.WIDE.U32 R4, R190, UR4, R6 ;  /* 0x00000004be047c25 */ /* 0x000fe2000f8e0006 */
[----:B------:R-:W-:-:S03]  /*2030*/  ULDC.64 UR4, c[0x0][0x300] ;  /* 0x0000c00000047ab9 */ /* 0x000fc60000000a00 */
[----:B------:R-:W-:Y:S02]  /*2040*/  IMAD.IADD R5, R5, 0x1, R3 ;  /* 0x0000000105057824 */ /* 0x000fe400078e0203 */
[----:B------:R-:W-:Y:S02]  /*2050*/  IMAD.IADD R9, R9, 0x1, R11 ;  /* 0x0000000109097824 */ /* 0x000fe400078e020b */
[----:B------:R-:W-:Y:S01]  /*2060*/  IMAD R11, R23, R53, R14 ;  /* 0x00000035170b7224 */ /* 0x000fe200078e020e */
[----:B------:R-:W-:Y:S02]  /*2070*/  SHF.L.U64.HI R53, R52, 0x6, R53 ;  /* 0x0000000634357819 */ /* 0x000fe40000010235 */
[----:B------:R-:W-:Y:S02]  /*2080*/  SHF.R.S32.HI R0, RZ, 0x1f, R191 ;  /* 0x0000001fff007819 */ /* 0x000fe400000114bf */
[----:B------:R-:W-:Y:S02]  /*2090*/  SEL R41, R191, RZ, !P0 ;  /* 0x000000ffbf297207 */ /* 0x000fe40004000000 */
[----:B------:R-:W-:-:S03]  /*20a0*/  SEL R0, R0, RZ, !P0 ;  /* 0x000000ff00007207 */ /* 0x000fc60004000000 */
[----:B------:R-:W-:-:S04]  /*20b0*/  IMAD.WIDE.U32 R44, R41, UR4, R4 ;  /* 0x00000004292c7c25 */ /* 0x000fc8000f8e0004 */
[----:B------:R-:W-:Y:S02]  /*20c0*/  IMAD R6, R0, UR4, RZ ;  /* 0x0000000400067c24 */ /* 0x000fe4000f8e02ff */
[----:B------:R-:W-:-:S04]  /*20d0*/  IMAD.WIDE.U32 R4, R23, R24, R16 ;  /* 0x0000001817047225 */ /* 0x000fc800078e0010 */
[----:B------:R-:W-:Y:S01]  /*20e0*/  IMAD R3, R41, UR5, R6 ;  /* 0x0000000529037c24 */ /* 0x000fe2000f8e0206 */
[----:B------:R-:W-:Y:S01]  /*20f0*/  ULDC.64 UR4, c[0x0][0x328] ;  /* 0x0000ca0000047ab9 */ /* 0x000fe20000000a00 */
[----:B------:R-:W-:-:S04]  /*2100*/  IMAD.WIDE.U32 R6, R23, R52, R16 ;  /* 0x0000003417067225 */ /* 0x000fc800078e0010 */
[----:B------:R-:W-:Y:S02]  /*2110*/  IMAD R12, R0, UR4, RZ ;  /* 0x00000004000c7c24 */ /* 0x000fe4000f8e02ff */
[----:B------:R-:W-:Y:S01]  /*2120*/  IMAD.IADD R0, R45, 0x1, R3 ;  /* 0x000000012d007824 */ /* 0x000fe200078e0203 */
[----:B------:R-:W-:Y:S01]  /*2130*/  IADD3 R3, P0, R44, R6, RZ ;  /* 0x000000062c037210 */ /* 0x000fe20007f1e0ff */
[----:B------:R-:W-:Y:S02]  /*2140*/  IMAD.IADD R39, R13, 0x1, R5 ;  /* 0x000000010d277824 */ /* 0x000fe400078e0205 */
[----:B------:R-:W-:Y:S01]  /*2150*/  IMAD.MOV.U32 R38, RZ, RZ, R4 ;  /* 0x000000ffff267224 */ /* 0x000fe200078e0004 */
[----:B------:R-:W-:Y:S01]  /*2160*/  IADD3.X R48, R0, R7, R11, P0, !PT ;  /* 0x0000000700307210 */ /* 0x000fe200007fe40b */
[----:B------:R-:W-:Y:S01]  /*2170*/  IMAD.WIDE.U32 R4, R23, R24, R42 ;  /* 0x0000001817047225 */ /* 0x000fe200078e002a */
[----:B------:R-:W-:-:S03]  /*2180*/  SEL R11, R63, RZ, P1 ;  /* 0x000000ff3f0b7207 */ /* 0x000fc60000800000 */
[----:B------:R-:W-:Y:S01]  /*2190*/  IMAD.IADD R5, R5, 0x1, R13 ;  /* 0x0000000105057824 */ /* 0x000fe200078e020d */
[----:B------:R-:W-:Y:S01]  /*21a0*/  IADD3 R11, R16, R11, RZ ;  /* 0x0000000b100b7210 */ /* 0x000fe20007ffe0ff */
[----:B------:R-:W-:Y:S01]  /*21b0*/  IMAD R6, R219, R26, RZ ;  /* 0x0000001adb067224 */ /* 0x000fe200078e02ff */
[----:B-----5:R-:W-:Y:S01]  /*21c0*/  SHF.R.S32.HI R13, RZ, 0x1f, R33 ;  /* 0x0000001fff0d7819 */ /* 0x020fe20000011421 */
[----:B------:R-:W-:Y:S01]  /*21d0*/  IMAD.WIDE.U32 R36, R33, R24, R4 ;  /* 0x0000001821247225 */ /* 0x000fe200078e0004 */
[----:B------:R-:W-:Y:S02]  /*21e0*/  LOP3.LUT R5, R59, 0x18, R16, 0xf8, !PT ;  /* 0x000000183b057812 */ /* 0x000fe400078ef810 */
[----:B------:R-:W-:Y:S01]  /*21f0*/  SHF.R.S32.HI R54, RZ, 0x1f, R11 ;  /* 0x0000001fff367819 */ /* 0x000fe2000001140b */
[----:B------:R-:W-:Y:S01]  /*2200*/  IMAD R75, R41, UR5, R12 ;  /* 0x00000005294b7c24 */ /* 0x000fe2000f8e020c */
[----:B------:R-:W-:Y:S01]  /*2210*/  LOP3.LUT R5, R5, R60, RZ, 0x3c, !PT ;  /* 0x0000003c05057212 */ /* 0x000fe200078e3cff */
[----:B------:R-:W-:Y:S01]  /*2220*/  IMAD.WIDE.U32 R40, R41, UR4, R8 ;  /* 0x0000000429287c25 */ /* 0x000fe2000f8e0008 */
[----:B------:R-:W-:Y:S01]  /*2230*/  LEA.HI R54, R54, R11, RZ, 0x3 ;  /* 0x0000000b36367211 */ /* 0x000fe200078f18ff */
[----:B------:R-:W-:-:S02]  /*2240*/  ULDC UR4, c[0x0][0x2e4] ;  /* 0x0000b90000047ab9 */ /* 0x000fc40000000800 */
[----:B------:R-:W-:Y:S01]  /*2250*/  IMAD R12, R13, R24, RZ ;  /* 0x000000180d0c7224 */ /* 0x000fe200078e02ff */
[----:B------:R-:W-:Y:S01]  /*2260*/  LOP3.LUT R69, R54, 0xfffffff8, RZ, 0xc0, !PT ;  /* 0xfffffff836457812 */ /* 0x000fe200078ec0ff */
[CC--:B------:R-:W-:Y:S01]  /*2270*/  IMAD.WIDE.U32 R8, R23.reuse, R26.reuse, R16 ;  /* 0x0000001a17087225 */ /* 0x0c0fe200078e0010 */
[----:B------:R-:W-:Y:S02]  /*2280*/  ISETP.GE.AND P0, PT, R16, UR4, PT ;  /* 0x0000000410007c0c */ /* 0x000fe4000bf06270 */
[----:B------:R-:W-:Y:S01]  /*2290*/  ISETP.GE.AND P1, PT, R82, UR4, PT ;  /* 0x0000000452007c0c */ /* 0x000fe2000bf26270 */
[C---:B------:R-:W-:Y:S01]  /*22a0*/  IMAD R15, R23.reuse, R27, R6 ;  /* 0x0000001b170f7224 */ /* 0x040fe200078e0206 */
[----:B------:R-:W-:Y:S01]  /*22b0*/  SHF.R.S32.HI R73, RZ, 0x1f, R69 ;  /* 0x0000001fff497819 */ /* 0x000fe20000011445 */
[----:B------:R-:W-:-:S04]  /*22c0*/  IMAD.WIDE.U32 R6, R23, R26, R42 ;  /* 0x0000001a17067225 */ /* 0x000fc800078e002a */
[----:B------:R-:W-:Y:S02]  /*22d0*/  IMAD R11, R33, R25, R12 ;  /* 0x00000019210b7224 */ /* 0x000fe400078e020c */
[----:B------:R-:W-:Y:S02]  /*22e0*/  IMAD.IADD R9, R15, 0x1, R9 ;  /* 0x000000010f097824 */ /* 0x000fe400078e0209 */
[----:B------:R-:W-:Y:S02]  /*22f0*/  IMAD R12, R13, R26, RZ ;  /* 0x0000001a0d0c7224 */ /* 0x000fe400078e02ff */
[----:B------:R-:W-:Y:S01]  /*2300*/  IMAD R65, R200, 0x200, R5 ;  /* 0x00000200c8417824 */ /* 0x000fe200078e0205 */
[----:B------:R-:W-:Y:S01]  /*2310*/  LOP3.LUT R5, R59, 0x38, R54, 0xf8, !PT ;  /* 0x000000383b057812 */ /* 0x000fe200078ef836 */
[----:B------:R-:W-:Y:S02]  /*2320*/  IMAD.IADD R7, R7, 0x1, R15 ;  /* 0x0000000107077824 */ /* 0x000fe400078e020f */
[----:B------:R-:W-:Y:S01]  /*2330*/  IMAD R71, R33, R27, R12 ;  /* 0x0000001b21477224 */ /* 0x000fe200078e020c */
[----:B------:R-:W-:Y:S01]  /*2340*/  LOP3.LUT R5, R5, R60, RZ, 0x3c, !PT ;  /* 0x0000003c05057212 */ /* 0x000fe200078e3cff */
[----:B------:R-:W-:-:S04]  /*2350*/  IMAD.WIDE.U32 R34, R33, R26, R8 ;  /* 0x0000001a21227225 */ /* 0x000fc800078e0008 */
[----:B------:R-:W-:Y:S01]  /*2360*/  IMAD.WIDE.U32 R38, R33, R24, R38 ;  /* 0x0000001821267225 */ /* 0x000fe200078e0026 */
[----:B------:R-:W-:-:S03]  /*2370*/  IADD3 R67, R71, R35, RZ ;  /* 0x0000002347437210 */ /* 0x000fc60007ffe0ff */
[----:B------:R-:W-:-:S04]  /*2380*/  IMAD.WIDE.U32 R30, R33, R26, R6 ;  /* 0x0000001a211e7225 */ /* 0x000fc800078e0006 */
[----:B------:R-:W-:Y:S02]  /*2390*/  IMAD.SHL.U32 R52, R52, 0x40, RZ ;  /* 0x0000004034347824 */ /* 0x000fe400078e00ff */
[----:B------:R-:W-:Y:S02]  /*23a0*/  IMAD.SHL.U32 R63, R63, 0x2, RZ ;  /* 0x000000023f3f7824 */ /* 0x000fe400078e00ff */
[----:B------:R-:W-:Y:S02]  /*23b0*/  IMAD.IADD R64, R11, 0x1, R39 ;  /* 0x000000010b407824 */ /* 0x000fe400078e0227 */
[----:B------:R-:W-:Y:S02]  /*23c0*/  IMAD.IADD R66, R37, 0x1, R11 ;  /* 0x0000000125427824 */ /* 0x000fe400078e020b */
[----:B------:R-:W-:Y:S02]  /*23d0*/  IMAD.IADD R71, R31, 0x1, R71 ;  /* 0x000000011f477824 */ /* 0x000fe400078e0247 */
[----:B------:R-:W-:-:S02]  /*23e0*/  IMAD R68, R200, 0x200, R5 ;  /* 0x00000200c8447824 */ /* 0x000fc400078e0205 */
[----:B0--3--:R-:W-:-:S07]  /*23f0*/  IMAD.IADD R75, R41, 0x1, R75 ;  /* 0x00000001294b7824 */ /* 0x009fce00078e024b */
.L_x_1990:
[----:B------:R-:W-:Y:S01]  /*2400*/  VIADD R51, R51, 0xffffffff ;  /* 0xffffffff33337836 */ /* 0x000fe20000000000 */
[----:B------:R-:W-:Y:S01]  /*2410*/  ISETP.GE.AND P3, PT, R61, 0x1, PT ;  /* 0x000000013d00780c */ /* 0x000fe20003f66270 */
[----:B---34-:R-:W-:Y:S01]  /*2420*/  IMAD.SHL.U32 R14, R184, 0x1000, RZ ;  /* 0x00001000b80e7824 */ /* 0x018fe200078e00ff */
[----:B------:R-:W-:Y:S05]  /*2430*/  YIELD ;  /* 0x0000000000007946 */ /* 0x000fea0003800000 */
[----:B------:R-:W-:Y:S01]  /*2440*/  SHF.R.S32.HI R76, RZ, 0x1f, R51 ;  /* 0x0000001fff4c7819 */ /* 0x000fe20000011433 */
[-C--:B------:R-:W-:Y:S01]  /*2450*/  IMAD R5, R53, R51.reuse, RZ ;  /* 0x0000003335057224 */ /* 0x080fe200078e02ff */
[----:B------:R-:W-:Y:S01]  /*2460*/  BSSY B0, `(.L_x_1961) ;  /* 0x000018d000007945 */ /* 0x000fe20003800000 */
[----:B------:R-:W-:-:S04]  /*2470*/  IMAD.WIDE.U32 R24, R52, R51, RZ ;  /* 0x0000003334187225 */ /* 0x000fc800078e00ff */
[----:B------:R-:W-:Y:S01]  /*2480*/  IMAD R5, R76, R52, R5 ;  /* 0x000000344c057224 */ /* 0x000fe200078e0205 */
[----:B------:R-:W-:-:S03]  /*2490*/  IADD3 R4, P2, R3, R24, RZ ;  /* 0x0000001803047210 */ /* 0x000fc60007f5e0ff */
        /* <DEDUP_REMOVED lines=12> */
[----:B------:R-:W-:-:S05]  /*2560*/  IMAD R7, R76, R55, R6 ;  /* 0x000000374c077224 */ /* 0x000fca00078e0206 */
[----:B------:R-:W-:-:S03]  /*2570*/  IADD3 R77, R5, R7, RZ ;  /* 0x00000007054d7210 */ /* 0x000fc60007ffe0ff */
        /* <DEDUP_REMOVED lines=32> */
.L_x_1965:
[----:B------:R-:W-:Y:S05]  /*2780*/  BSYNC B1 ;  /* 0x0000000000017941 */ /* 0x000fea0003800000 */
.L_x_1964:
[----:B------:R-:W-:Y:S01]  /*2790*/  UISETP.NE.AND UP0, UPT, UR39, 0x3, UPT ;  /* 0x000000032700788c */ /* 0x000fe2000bf05270 */
[----:B-----5:R-:W-:Y:S02]  /*27a0*/  IMAD.MOV.U32 R4, RZ, RZ, R8 ;  /* 0x000000ffff047224 */ /* 0x020fe400078e0008 */
[----:B------:R-:W-:Y:S02]  /*27b0*/  IMAD.MOV.U32 R5, RZ, RZ, R9 ;  /* 0x000000ffff057224 */ /* 0x000fe400078e0009 */
[----:B0-----:R-:W-:Y:S01]  /*27c0*/  IMAD.MOV.U32 R6, RZ, RZ, R26 ;  /* 0x000000ffff067224 */ /* 0x001fe200078e001a */
[----:B------:R-:W-:Y:S01]  /*27d0*/  PLOP3.LUT P3, PT, PT, PT, UP0, 0x80, 0x0 ;  /* 0x000000000000781c */ /* 0x000fe20003f6f008 */
[----:B------:R-:W-:Y:S01]  /*27e0*/  IMAD.MOV.U32 R7, RZ, RZ, R25 ;  /* 0x000000ffff077224 */ /* 0x000fe200078e0019 */
[----:B------:R-:W-:Y:S01]  /*27f0*/  PRMT R87, R87, 0x5410, R4 ;  /* 0x0000541057577816 */ /* 0x000fe20000000004 */
[----:B------:R-:W-:Y:S01]  /*2800*/  IMAD.MOV.U32 R4, RZ, RZ, R27 ;  /* 0x000000ffff047224 */ /* 0x000fe200078e001b */
[----:B------:R-:W-:Y:S01]  /*2810*/  PRMT R89, R89, 0x5410, R5 ;  /* 0x0000541059597816 */ /* 0x000fe20000000005 */
[----:B------:R-:W-:Y:S01]  /*2820*/  IMAD.MOV.U32 R5, RZ, RZ, R11 ;  /* 0x000000ffff057224 */ /* 0x000fe200078e000b */
[----:B------:R-:W-:-:S02]  /*2830*/  PRMT R79, R79, 0x5410, R6 ;  /* 0x000054104f4f7816 */ /* 0x000fc40000000006 */
[----:B------:R-:W-:Y:S01]  /*2840*/  PRMT R81, R81, 0x5410, R4 ;  /* 0x0000541051517816 */ /* 0x000fe20000000004 */
[----:B------:R-:W-:Y:S01]  /*2850*/  IMAD.MOV.U32 R4, RZ, RZ, R10 ;  /* 0x000000ffff047224 */ /* 0x000fe200078e000a */
[----:B------:R-:W-:Y:S02]  /*2860*/  MOV R6, R24 ;  /* 0x0000001800067202 */ /* 0x000fe40000000f00 */
[----:B------:R-:W-:Y:S02]  /*2870*/  PRMT R91, R91, 0x5410, R5 ;  /* 0x000054105b5b7816 */ /* 0x000fe40000000005 */
[----:B------:R-:W-:Y:S02]  /*2880*/  PRMT R90, R90, 0x5410, R4 ;  /* 0x000054105a5a7816 */ /* 0x000fe40000000004 */
[----:B------:R-:W-:Y:S02]  /*2890*/  PRMT R84, R84, 0x5410, R6 ;  /* 0x0000541054547816 */ /* 0x000fe40000000006 */
[----:B------:R-:W-:Y:S01]  /*28a0*/  PRMT R79, R7, 0x7610, R79 ;  /* 0x00007610074f7816 */ /* 0x000fe2000000004f */
[----:B------:R-:W-:Y:S06]  /*28b0*/  @!P3 BRA `(.L_x_1966) ;  /* 0x000000000004b947 */ /* 0x000fec0003800000 */
[----:B------:R-:W-:Y:S01]  /*28c0*/  BPT.TRAP 0x1 ;  /* 0x000000040000795c */ /* 0x000fe20000300000 */
.L_x_1966:
[----:B------:R-:W-:Y:S01]  /*28d0*/  IMAD R70, R184, 0x8, R2 ;  /* 0x00000008b8467824 */ /* 0x000fe200078e0202 */
[----:B------:R-:W-:Y:S01]  /*28e0*/  SHF.L.U32 R77, R187, 0x1f, RZ ;  /* 0x0000001fbb4d7819 */ /* 0x000fe200000006ff */
[----:B------:R-:W-:Y:S03]  /*28f0*/  BSSY B1, `(.L_x_1967) ;  /* 0x0000003000017945 */ /* 0x000fe60003800000 */
[----:B------:R-:W0:Y:S02]  /*2900*/  SYNCS.PHASECHK.TRANS64.TRYWAIT P5, [R70+URZ+0x28c90], R77 ;  /* 0x028c904d460075a7 */ /* 0x000e2400080a017f */
[----:B0-----:R-:W-:Y:S05]  /*2910*/  @!P5 BRA `(.L_x_1968) ;  /* 0x000001a80088d947 */ /* 0x001fea0003800000 */
.L_x_2280:
[----:B------:R-:W-:Y:S05]  /*2920*/  BSYNC B1 ;  /* 0x0000000000017941 */ /* 0x000fea0003800000 */
.L_x_1967:
[----:B------:R-:W-:Y:S05]  /*2930*/  @P4 BRA `(.L_x_1969) ;  /* 0x0000001000fc4947 */ /* 0x000fea0003800000 */
[----:B------:R-:W-:Y:S04]  /*2940*/  BSSY B1, `(.L_x_1970) ;  /* 0x0000036000017945 */ /* 0x000fe80003800000 */
[----:B------:R-:W-:Y:S05]  /*2950*/  @P0 BRA `(.L_x_1971) ;  /* 0x0000000000d00947 */ /* 0x000fea0003800000 */
[----:B------:R1:W2:Y:S01]  /*2960*/  LDS.128 R4, [R15+0x22400] ;  /* 0x022400000f047984 */ /* 0x0002a20000000c00 */
[----:B------:R-:W-:Y:S01]  /*2970*/  ISETP.GE.AND P4, PT, R42, R61, PT ;  /* 0x0000003d2a00720c */ /* 0x000fe20003f86270 */
[----:B------:R-:W-:-:S12]  /*2980*/  BSSY B2, `(.L_x_1972) ;  /* 0x0000030000027945 */ /* 0x000fd80003800000 */
[----:B-1----:R-:W-:Y:S05]  /*2990*/  @P4 BRA `(.L_x_1973) ;  /* 0x0000000000b84947 */ /* 0x002fea0003800000 */
[----:B------:R-:W-:Y:S01]  /*29a0*/  SHF.R.U32.HI R83, RZ, 0x10, R25 ;  /* 0x00000010ff537819 */ /* 0x000fe20000011619 */
[----:B--2---:R-:W-:Y:S01]  /*29b0*/  IMAD.U32 R15, R6, 0x10000, RZ ;  /* 0x00010000060f7824 */ /* 0x004fe200078e00ff */
[----:B------:R-:W-:Y:S02]  /*29c0*/  SHF.R.U32.HI R78, RZ, 0x10, R27 ;  /* 0x00000010ff4e7819 */ /* 0x000fe4000001161b */
[----:B------:R-:W-:Y:S01]  /*29d0*/  SHF.R.U64 R80, R24, 0x10, R25 ;  /* 0x0000001018507819 */ /* 0x000fe20000001219 */
[----:B------:R-:W-:Y:S01]  /*29e0*/  IMAD.U32 R25, R7, 0x10000, RZ ;  /* 0x0001000007197824 */ /* 0x000fe200078e00ff */
[----:B------:R-:W-:Y:S02]  /*29f0*/  PRMT R83, R79, 0x5410, R83 ;  /* 0x000054104f537816 */ /* 0x000fe40000000053 */
[----:B------:R-:W-:Y:S02]  /*2a00*/  SHF.R.U64 R76, R26, 0x10, R27 ;  /* 0x000000101a4c7819 */ /* 0x000fe4000000121b */
[----:B------:R-:W-:-:S02]  /*2a10*/  PRMT R78, R81, 0x5432, R78 ;  /* 0x00005432514e7816 */ /* 0x000fc4000000004e */
[----:B------:R-:W-:Y:S01]  /*2a20*/  LOP3.LUT R24, R6, 0xffff0000, RZ, 0xc0, !PT ;  /* 0xffff000006187812 */ /* 0x000fe200078ec0ff */
[----:B------:R-:W-:Y:S01]  /*2a30*/  IMAD.U32 R6, R5, 0x10000, RZ ;  /* 0x0001000005067824 */ /* 0x000fe200078e00ff */
[----:B------:R-:W-:Y:S01]  /*2a40*/  PRMT R80, R84, 0x5432, R80 ;  /* 0x0000543254507816 */ /* 0x000fe20000000050 */
[----:B------:R-:W-:Y:S01]  /*2a50*/  IMAD.U32 R84, R83, 0x10000, RZ ;  /* 0x0001000053547824 */ /* 0x000fe200078e00ff */
[----:B------:R-:W-:Y:S01]  /*2a60*/  PRMT R27, R79, 0x5432, R76 ;  /* 0x000054324f1b7816 */ /* 0x000fe2000000004c */
[----:B------:R-:W-:Y:S01]  /*2a70*/  IMAD.U32 R79, R78, 0x10000, RZ ;  /* 0x000100004e4f7824 */ /* 0x000fe200078e00ff */
[----:B------:R-:W-:Y:S01]  /*2a80*/  LOP3.LUT R26, R7, 0xffff0000, RZ, 0xc0, !PT ;  /* 0xffff0000071a7812 */ /* 0x000fe200078ec0ff */
[CC--:B------:R-:W-:Y:S01]  /*2a90*/  FMUL.FTZ R88, R24.reuse, R84.reuse ;  /* 0x0000005418587220 */ /* 0x0c0fe20000410000 */
[----:B------:R-:W-:Y:S01]  /*2aa0*/  LOP3.LUT R7, R5, 0xffff0000, RZ, 0xc0, !PT ;  /* 0xffff000005077812 */ /* 0x000fe200078ec0ff */
[-C--:B------:R-:W-:Y:S01]  /*2ab0*/  FMUL.FTZ R24, R24, R79.reuse ;  /* 0x0000004f18187220 */ /* 0x080fe20000410000 */
[----:B------:R-:W-:Y:S01]  /*2ac0*/  LOP3.LUT R81, R80, 0xffff0000, RZ, 0xc0, !PT ;  /* 0xffff000050517812 */ /* 0x000fe200078ec0ff */
[----:B------:R-:W-:Y:S01]  /*2ad0*/  FFMA.FTZ R88, R15, R79, -R88 ;  /* 0x0000004f0f587223 */ /* 0x000fe20000010858 */
[----:B------:R-:W-:Y:S01]  /*2ae0*/  LOP3.LUT R76, R27, 0xffff0000, RZ, 0xc0, !PT ;  /* 0xffff00001b4c7812 */ /* 0x000fe200078ec0ff */
[----:B------:R-:W-:Y:S01]  /*2af0*/  IMAD.U32 R5, R4, 0x10000, RZ ;  /* 0x0001000004057824 */ /* 0x000fe200078e00ff */
[----:B------:R-:W-:Y:S01]  /*2b00*/  LOP3.LUT R83, R83, 0xffff0000, RZ, 0xc0, !PT ;  /* 0xffff000053537812 */ /* 0x000fe200078ec0ff */
[----:B------:R-:W-:Y:S01]  /*2b10*/  FFMA.FTZ R15, R15, R84, R24 ;  /* 0x000000540f0f7223 */ /* 0x000fe20000010018 */
[----:B------:R-:W-:Y:S01]  /*2b20*/  LOP3.LUT R78, R78, 0xffff0000, RZ, 0xc0, !PT ;  /* 0xffff00004e4e7812 */ /* 0x000fe200078ec0ff */
[C---:B------:R-:W-:Y:S01]  /*2b30*/  FMUL.FTZ R85, R7.reuse, R81 ;  /* 0x0000005107557220 */ /* 0x040fe20000410000 */
[----:B------:R-:W-:Y:S01]  /*2b40*/  FMUL.FTZ R86, R7, R76 ;  /* 0x0000004c07567220 */ /* 0x000fe20000410000 */
[----:B------:R-:W-:Y:S01]  /*2b50*/  LOP3.LUT R4, R4, 0xffff0000, RZ, 0xc0, !PT ;  /* 0xffff000004047812 */ /* 0x000fe200078ec0ff */
[----:B------:R-:W-:Y:S01]  /*2b60*/  FMUL.FTZ R24, R26, R83 ;  /* 0x000000531a187220 */ /* 0x000fe20000410000 */
[----:B------:R-:W-:-:S02]  /*2b70*/  IMAD.U32 R80, R80, 0x10000, RZ ;  /* 0x0001000050507824 */ /* 0x000fc400078e00ff */
[----:B------:R-:W-:Y:S01]  /*2b80*/  FMUL.FTZ R26, R26, R78 ;  /* 0x0000004e1a1a7220 */ /* 0x000fe20000410000 */
[----:B------:R-:W-:Y:S02]  /*2b90*/  IMAD.U32 R27, R27, 0x10000, RZ ;  /* 0x000100001b1b7824 */ /* 0x000fe400078e00ff */
[C---:B------:R-:W-:Y:S01]  /*2ba0*/  FFMA.FTZ R85, R6.reuse, R76, -R85 ;  /* 0x0000004c06557223 */ /* 0x040fe20000010855 */
[----:B------:R-:W-:Y:S01]  /*2bb0*/  FFMA.FTZ R86, R6, R81, R86 ;  /* 0x0000005106567223 */ /* 0x000fe20000010056 */
[C---:B------:R-:W-:Y:S01]  /*2bc0*/  FFMA.FTZ R24, R25.reuse, R78, -R24 ;  /* 0x0000004e19187223 */ /* 0x040fe20000010818 */
        /* <DEDUP_REMOVED lines=8> */
[----:B------:R-:W-:Y:S02]  /*2c50*/  F2FP.BF16.F32.PACK_AB R4, R7, R6 ;  /* 0x000000060704723e */ /* 0x000fe400000010ff */
[----:B------:R-:W-:Y:S01]  /*2c60*/  MOV R6, R15 ;  /* 0x0000000f00067202 */ /* 0x000fe20000000f00 */
[----:B------:R-:W-:-:S07]  /*2c70*/  IMAD.MOV.U32 R7, RZ, RZ, R24 ;  /* 0x000000ffff077224 */ /* 0x000fce00078e0018 */
.L_x_1973:
[----:B------:R-:W-:Y:S05]  /*2c80*/  BSYNC B2 ;  /* 0x0000000000027941 */ /* 0x000fea0003800000 */
.L_x_1972:
[----:B--2---:R1:W-:Y:S02]  /*2c90*/  STG.E.128 desc[UR42][R12.64], R4 ;  /* 0x000000040c007986 */ /* 0x0043e4000c101d2a */
.L_x_1971:
[----:B------:R-:W-:Y:S05]  /*2ca0*/  BSYNC B1 ;  /* 0x0000000000017941 */ /* 0x000fea0003800000 */
.L_x_1970:
[----:B------:R-:W-:Y:S05]  /*2cb0*/  @P1 BRA `(.L_x_1969) ;  /* 0x00000010001c1947 */ /* 0x000fea0003800000 */
[----:B-1----:R-:W-:Y:S01]  /*2cc0*/  IMAD.MOV.U32 R5, RZ, RZ, 0x20 ;  /* 0x00000020ff057424 */ /* 0x002fe200078e00ff */
[----:B------:R-:W-:Y:S01]  /*2cd0*/  LOP3.LUT P4, RZ, R193, 0x4, RZ, 0xc0, !PT ;  /* 0x00000004c1ff7812 */ /* 0x000fe2000788c0ff */
[----:B------:R-:W-:Y:S03]  /*2ce0*/  BSSY B1, `(.L_x_1974) ;  /* 0x0000036000017945 */ /* 0x000fe60003800000 */
[----:B------:R-:W-:-:S04]  /*2cf0*/  SEL R5, R5, 0xffffffe0, !P4 ;  /* 0xffffffe005057807 */ /* 0x000fc80006000000 */
[----:B------:R-:W-:Y:S01]  /*2d00*/  IADD3 R5, R5, R65, R14 ;  /* 0x0000004105057210 */ /* 0x000fe20007ffe00e */
[----:B------:R-:W-:-:S04]  /*2d10*/  VIADD R14, R42, 0x10 ;  /* 0x000000102a0e7836 */ /* 0x000fc80000000000 */
[----:B------:R-:W-:Y:S01]  /*2d20*/  IMAD R4, R5, 0x2, R2 ;  /* 0x0000000205047824 */ /* 0x000fe200078e0202 */
[----:B------:R-:W-:-:S05]  /*2d30*/  ISETP.GE.AND P4, PT, R14, R61, PT ;  /* 0x0000003d0e00720c */ /* 0x000fca0003f86270 */
[----:B------:R-:W1:Y:S08]  /*2d40*/  LDS.128 R4, [R4+0x22400] ;  /* 0x0224000004047984 */ /* 0x000e700000000c00 */
        /* <DEDUP_REMOVED lines=47> */
.L_x_1975:
[----:B------:R-:W-:Y:S05]  /*3040*/  BSYNC B1 ;  /* 0x0000000000017941 */ /* 0x000fea0003800000 */
.L_x_1974:
[----:B-1----:R2:W-:Y:S01]  /*3050*/  STG.E.128 desc[UR42][R12.64+0x40], R4 ;  /* 0x000040040c007986 */ /* 0x0025e2000c101d2a */
[----:B------:R-:W-:Y:S05]  /*3060*/  BRA `(.L_x_1969) ;  /* 0x0000000c00307947 */ /* 0x000fea0003800000 */
.L_x_1963:
        /* <DEDUP_REMOVED lines=24> */
[----:B------:R-:W-:-:S06]  /*31f0*/  UISETP.NE.AND UP0, UPT, UR39, 0x3, UPT ;  /* 0x000000032700788c */ /* 0x000fcc000bf05270 */
[----:B------:R-:W-:Y:S01]  /*3200*/  PLOP3.LUT P3, PT, PT, PT, UP0, 0x80, 0x0 ;  /* 0x000000000000781c */ /* 0x000fe20003f6f008 */
[----:B--2---:R-:W-:Y:S01]  /*3210*/  IMAD.MOV.U32 R15, RZ, RZ, R6 ;  /* 0x000000ffff0f7224 */ /* 0x004fe200078e0006 */
[----:B------:R-:W-:Y:S01]  /*3220*/  MOV R77, R5 ;  /* 0x00000005004d7202 */ /* 0x000fe20000000f00 */
[----:B------:R-:W-:Y:S02]  /*3230*/  IMAD.MOV.U32 R76, RZ, RZ, R4 ;  /* 0x000000ffff4c7224 */ /* 0x000fe400078e0004 */
[----:B------:R-:W-:-:S03]  /*3240*/  IMAD.MOV.U32 R70, RZ, RZ, R7 ;  /* 0x000000ffff467224 */ /* 0x000fc600078e0007 */
[----:B------:R-:W-:Y:S01]  /*3250*/  PRMT R90, R15, 0x5410, R76 ;  /* 0x000054100f5a7816 */ /* 0x000fe2000000004c */
[----:B---3--:R-:W-:Y:S01]  /*3260*/  IMAD.MOV.U32 R12, RZ, RZ, R10 ;  /* 0x000000ffff0c7224 */ /* 0x008fe200078e000a */
[----:B------:R-:W-:Y:S01]  /*3270*/  PRMT R94, R70, 0x5410, R77 ;  /* 0x00005410465e7816 */ /* 0x000fe2000000004d */
[----:B------:R-:W-:Y:S02]  /*3280*/  IMAD.MOV.U32 R13, RZ, RZ, R11 ;  /* 0x000000ffff0d7224 */ /* 0x000fe400078e000b */
[----:B------:R-:W-:Y:S02]  /*3290*/  IMAD.MOV.U32 R15, RZ, RZ, R8 ;  /* 0x000000ffff0f7224 */ /* 0x000fe400078e0008 */
[----:B------:R-:W-:Y:S01]  /*32a0*/  IMAD.MOV.U32 R26, RZ, RZ, R9 ;  /* 0x000000ffff1a7224 */ /* 0x000fe200078e0009 */
[----:B------:R-:W-:-:S04]  /*32b0*/  PRMT R93, R12, 0x5410, R13 ;  /* 0x000054100c5d7816 */ /* 0x000fc8000000000d */
[----:B------:R-:W-:Y:S01]  /*32c0*/  PRMT R86, R26, 0x5410, R15 ;  /* 0x000054101a567816 */ /* 0x000fe2000000000f */
[----:B------:R-:W-:Y:S06]  /*32d0*/  @!P3 BRA `(.L_x_1976) ;  /* 0x000000000004b947 */ /* 0x000fec0003800000 */
[----:B------:R-:W-:Y:S01]  /*32e0*/  BPT.TRAP 0x1 ;  /* 0x000000040000795c */ /* 0x000fe20000300000 */
.L_x_1976:
[----:B------:R-:W-:Y:S01]  /*32f0*/  IMAD R70, R184, 0x8, R2 ;  /* 0x00000008b8467824 */ /* 0x000fe200078e0202 */
[----:B------:R-:W-:Y:S01]  /*3300*/  SHF.L.U32 R77, R187, 0x1f, RZ ;  /* 0x0000001fbb4d7819 */ /* 0x000fe200000006ff */
[----:B------:R-:W-:Y:S03]  /*3310*/  BSSY B1, `(.L_x_1977) ;  /* 0x0000003000017945 */ /* 0x000fe60003800000 */
[----:B------:R-:W0:Y:S02]  /*3320*/  SYNCS.PHASECHK.TRANS64.TRYWAIT P5, [R70+URZ+0x28c90], R77 ;  /* 0x028c904d460075a7 */ /* 0x000e2400080a017f */
[----:B0-----:R-:W-:Y:S05]  /*3330*/  @!P5 BRA `(.L_x_1978) ;  /* 0x000001a00014d947 */ /* 0x001fea0003800000 */
.L_x_2281:
[----:B------:R-:W-:Y:S05]  /*3340*/  BSYNC B1 ;  /* 0x0000000000017941 */ /* 0x000fea0003800000 */
.L_x_1977:
        /* <DEDUP_REMOVED lines=20> */
[----:B------:R-:W-:-:S05]  /*3490*/  IMAD.SHL.U32 R83, R13, 0x8, RZ ;  /* 0x000000080d537824 */ /* 0x000fca00078e00ff */
[----:B------:R-:W-:-:S04]  /*34a0*/  LOP3.LUT R13, R59, 0x38, R83, 0xf8, !PT ;  /* 0x000000383b0d7812 */ /* 0x000fc800078ef853 */
[----:B------:R-:W-:-:S05]  /*34b0*/  LOP3.LUT R13, R13, R60, RZ, 0x3c, !PT ;  /* 0x0000003c0d0d7212 */ /* 0x000fca00078e3cff */
[----:B------:R-:W-:Y:S01]  /*34c0*/  IMAD R15, R200, 0x200, R13 ;  /* 0x00000200c80f7824 */ /* 0x000fe200078e020d */
[----:B------:R-:W-:-:S03]  /*34d0*/  IADD3 R13, R68, R14, RZ ;  /* 0x0000000e440d7210 */ /* 0x000fc60007ffe0ff */
[----:B------:R-:W-:Y:S02]  /*34e0*/  IMAD.IADD R15, R14, 0x1, R15 ;  /* 0x000000010e0f7824 */ /* 0x000fe400078e020f */
[--C-:B------:R-:W-:Y:S02]  /*34f0*/  IMAD R13, R13, 0x2, R2.reuse ;  /* 0x000000020d0d7824 */ /* 0x100fe400078e0202 */
[----:B------:R-:W-:-:S04]  /*3500*/  IMAD R24, R15, 0x2, R2 ;  /* 0x000000020f187824 */ /* 0x000fc800078e0202 */
        /* <DEDUP_REMOVED lines=14> */
[----:B------:R-:W-:Y:S01]  /*35f0*/  SHF.R.U32.HI R87, RZ, 0x10, R7 ;  /* 0x00000010ff577819 */ /* 0x000fe20000011607 */
[----:B------:R-:W-:Y:S01]  /*3600*/  IMAD.U32 R7, R14, 0x10000, RZ ;  /* 0x000100000e077824 */ /* 0x000fe200078e00ff */
[----:B------:R-:W-:Y:S01]  /*3610*/  SHF.R.U64 R91, R10, 0x10, R11 ;  /* 0x000000100a5b7819 */ /* 0x000fe2000000120b */
[----:B--2---:R-:W-:Y:S01]  /*3620*/  IMAD.U32 R11, R25, 0x10000, RZ ;  /* 0x00010000190b7824 */ /* 0x004fe200078e00ff */
[----:B------:R-:W-:Y:S01]  /*3630*/  PRMT R76, R90, 0x5432, R76 ;  /* 0x000054325a4c7816 */ /* 0x000fe2000000004c */
[----:B------:R-:W-:Y:S01]  /*3640*/  IMAD.U32 R10, R24, 0x10000, RZ ;  /* 0x00010000180a7824 */ /* 0x000fe200078e00ff */
[----:B------:R-:W-:Y:S01]  /*3650*/  PRMT R85, R90, 0x5410, R85 ;  /* 0x000054105a557816 */ /* 0x000fe20000000055 */
[----:B------:R-:W-:Y:S01]  /*3660*/  IMAD.U32 R90, R89, 0x10000, RZ ;  /* 0x00010000595a7824 */ /* 0x000fe200078e00ff */
[----:B------:R-:W-:Y:S01]  /*3670*/  PRMT R88, R86, 0x5432, R88 ;  /* 0x0000543256587816 */ /* 0x000fe20000000058 */
[----:B------:R-:W-:Y:S01]  /*3680*/  IMAD.U32 R86, R84, 0x10000, RZ ;  /* 0x0001000054567824 */ /* 0x000fe200078e00ff */
[----:B------:R-:W-:-:S02]  /*3690*/  LOP3.LUT R6, R13, 0xffff0000, RZ, 0xc0, !PT ;  /* 0xffff00000d067812 */ /* 0x000fc400078ec0ff */
[----:B------:R-:W-:Y:S01]  /*36a0*/  LOP3.LUT R13, R25, 0xffff0000, RZ, 0xc0, !PT ;  /* 0xffff0000190d7812 */ /* 0x000fe200078ec0ff */
[----:B------:R-:W-:Y:S01]  /*36b0*/  FMUL.FTZ R96, R11, R86 ;  /* 0x000000560b607220 */ /* 0x000fe20000410000 */
[----:B------:R-:W-:Y:S01]  /*36c0*/  PRMT R92, R93, 0x5432, R92 ;  /* 0x000054325d5c7816 */ /* 0x000fe2000000005c */
[----:B------:R-:W-:Y:S01]  /*36d0*/  IMAD.U32 R25, R27, 0x10000, RZ ;  /* 0x000100001b197824 */ /* 0x000fe200078e00ff */
[----:B------:R-:W-:Y:S01]  /*36e0*/  LOP3.LUT R89, R89, 0xffff0000, RZ, 0xc0, !PT ;  /* 0xffff000059597812 */ /* 0x000fe200078ec0ff */
[-C--:B------:R-:W-:Y:S01]  /*36f0*/  FFMA.FTZ R96, R5, R90.reuse, R96 ;  /* 0x0000005a05607223 */ /* 0x080fe20000010060 */
[----:B------:R-:W-:Y:S01]  /*3700*/  PRMT R87, R94, 0x5410, R87 ;  /* 0x000054105e577816 */ /* 0x000fe20000000057 */
[----:B------:R-:W-:Y:S01]  /*3710*/  FMUL.FTZ R94, R11, R90 ;  /* 0x0000005a0b5e7220 */ /* 0x000fe20000410000 */
[----:B------:R-:W-:Y:S01]  /*3720*/  LOP3.LUT R84, R84, 0xffff0000, RZ, 0xc0, !PT ;  /* 0xffff000054547812 */ /* 0x000fe200078ec0ff */
[----:B------:R-:W-:Y:S01]  /*3730*/  IMAD.U32 R11, R92, 0x10000, RZ ;  /* 0x000100005c0b7824 */ /* 0x000fe200078e00ff */
[----:B------:R-:W-:Y:S01]  /*3740*/  PRMT R91, R93, 0x5410, R91 ;  /* 0x000054105d5b7816 */ /* 0x000fe2000000005b */
[----:B------:R-:W-:Y:S01]  /*3750*/  FMUL.FTZ R93, R13, R89 ;  /* 0x000000590d5d7220 */ /* 0x000fe20000410000 */
[----:B------:R-:W-:Y:S01]  /*3760*/  FFMA.FTZ R94, R5, R86, -R94 ;  /* 0x00000056055e7223 */ /* 0x000fe2000001085e */
[----:B------:R-:W-:Y:S01]  /*3770*/  FMUL.FTZ R13, R13, R84 ;  /* 0x000000540d0d7220 */ /* 0x000fe20000410000 */
[----:B------:R-:W-:-:S02]  /*3780*/  IMAD.U32 R5, R87, 0x10000, RZ ;  /* 0x0001000057057824 */ /* 0x000fc400078e00ff */
[----:B------:R-:W-:Y:S01]  /*3790*/  FMUL.FTZ R95, R25, R11 ;  /* 0x0000000b195f7220 */ /* 0x000fe20000410000 */
[C---:B------:R-:W-:Y:S01]  /*37a0*/  FFMA.FTZ R93, R6.reuse, R84, -R93 ;  /* 0x00000054065d7223 */ /* 0x040fe2000001085d */
[----:B------:R-:W-:Y:S01]  /*37b0*/  FFMA.FTZ R89, R6, R89, R13 ;  /* 0x0000005906597223 */ /* 0x000fe2000001000d */
[----:B------:R-:W-:Y:S01]  /*37c0*/  LOP3.LUT R27, R27, 0xffff0000, RZ, 0xc0, !PT ;  /* 0xffff00001b1b7812 */ /* 0x000fe200078ec0ff */
[-C--:B------:R-:W-:Y:S01]  /*37d0*/  FMUL.FTZ R84, R25, R5.reuse ;  /* 0x0000000519547220 */ /* 0x080fe20000410000 */
[----:B------:R-:W-:Y:S01]  /*37e0*/  LOP3.LUT R92, R92, 0xffff0000, RZ, 0xc0, !PT ;  /* 0xffff00005c5c7812 */ /* 0x000fe200078ec0ff */
[----:B------:R-:W-:Y:S01]  /*37f0*/  FFMA.FTZ R95, R8, R5, -R95 ;  /* 0x00000005085f7223 */ /* 0x000fe2000001085f */
[----:B------:R-:W-:Y:S01]  /*3800*/  LOP3.LUT R6, R87, 0xffff0000, RZ, 0xc0, !PT ;  /* 0xffff000057067812 */ /* 0x000fe200078ec0ff */
[----:B------:R-:W-:Y:S02]  /*3810*/  IMAD.U32 R13, R88, 0x10000, RZ ;  /* 0x00010000580d7824 */ /* 0x000fe400078e00ff */
[----:B------:R-:W-:Y:S01]  /*3820*/  FFMA.FTZ R84, R8, R11, R84 ;  /* 0x0000000b08547223 */ /* 0x000fe20000010054 */
[----:B------:R-:W-:Y:S01]  /*3830*/  IMAD.U32 R5, R76, 0x10000, RZ ;  /* 0x000100004c057824 */ /* 0x000fe200078e00ff */
[----:B------:R-:W-:Y:S01]  /*3840*/  LOP3.LUT R9, R15, 0xffff0000, RZ, 0xc0, !PT ;  /* 0xffff00000f097812 */ /* 0x000fe200078ec0ff */
[C---:B------:R-:W-:Y:S01]  /*3850*/  FMUL.FTZ R8, R27.reuse, R92 ;  /* 0x0000005c1b087220 */ /* 0x040fe20000410000 */
[-C--:B------:R-:W-:Y:S01]  /*3860*/  FMUL.FTZ R90, R27, R6.reuse ;  /* 0x000000061b5a7220 */ /* 0x080fe20000410000 */
[----:B------:R-:W-:Y:S01]  /*3870*/  FMUL.FTZ R27, R10, R13 ;  /* 0x0000000d0a1b7220 */ /* 0x000fe20000410000 */
[----:B------:R-:W-:Y:S01]  /*3880*/  LOP3.LUT R24, R24, 0xffff0000, RZ, 0xc0, !PT ;  /* 0xffff000018187812 */ /* 0x000fe200078ec0ff */
[-C--:B------:R-:W-:Y:S01]  /*3890*/  FMUL.FTZ R10, R10, R5.reuse ;  /* 0x000000050a0a7220 */ /* 0x080fe20000410000 */
[----:B------:R-:W-:Y:S01]  /*38a0*/  LOP3.LUT R25, R88, 0xffff0000, RZ, 0xc0, !PT ;  /* 0xffff000058197812 */ /* 0x000fe200078ec0ff */
[C---:B------:R-:W-:Y:S01]  /*38b0*/  FFMA.FTZ R86, R9.reuse, R6, -R8 ;  /* 0x0000000609567223 */ /* 0x040fe20000010808 */
[----:B------:R-:W-:Y:S01]  /*38c0*/  LOP3.LUT R11, R76, 0xffff0000, RZ, 0xc0, !PT ;  /* 0xffff00004c0b7812 */ /* 0x000fe200078ec0ff */
[----:B------:R-:W-:Y:S01]  /*38d0*/  FFMA.FTZ R87, R9, R92, R90 ;  /* 0x0000005c09577223 */ /* 0x000fe2000001005a */
[----:B------:R-:W-:Y:S01]  /*38e0*/  LOP3.LUT R12, R12, 0xffff0000, RZ, 0xc0, !PT ;  /* 0xffff00000c0c7812 */ /* 0x000fe200078ec0ff */
[----:B------:R-:W-:Y:S01]  /*38f0*/  FFMA.FTZ R27, R4, R5, -R27 ;  /* 0x00000005041b7223 */ /* 0x000fe2000001081b */
[----:B------:R-:W-:Y:S01]  /*3900*/  SHF.L.U32 R15, R26, 0x10, RZ ;  /* 0x000000101a0f7819 */ /* 0x000fe200000006ff */
        /* <DEDUP_REMOVED lines=30> */
.L_x_1980:
[----:B------:R-:W-:Y:S05]  /*3af0*/  BSYNC B1 ;  /* 0x0000000000017941 */ /* 0x000fea0003800000 */
.L_x_1979:
        /* <DEDUP_REMOVED lines=10> */
.L_x_1962:
[----:B------:R-:W-:-:S06]  /*3ba0*/  UISETP.NE.AND UP0, UPT, UR39, 0x3, UPT ;  /* 0x000000032700788c */ /* 0x000fcc000bf05270 */
[----:B------:R-:W-:-:S13]  /*3bb0*/  PLOP3.LUT P3, PT, PT, PT, UP0, 0x80, 0x0 ;  /* 0x000000000000781c */ /* 0x000fda0003f6f008 */
[----:B------:R-:W-:Y:S05]  /*3bc0*/  @!P3 BRA `(.L_x_1981) ;  /* 0x000000000004b947 */ /* 0x000fea0003800000 */
[----:B------:R-:W-:Y:S01]  /*3bd0*/  BPT.TRAP 0x1 ;  /* 0x000000040000795c */ /* 0x000fe20000300000 */
.L_x_1981:
        /* <DEDUP_REMOVED lines=8> */
.L_x_2282:
[----:B------:R-:W-:Y:S05]  /*3c60*/  BSYNC B1 ;  /* 0x0000000000017941 */ /* 0x000fea0003800000 */
.L_x_1982:
        /* <DEDUP_REMOVED lines=12> */
.L_x_1969:
[----:B------:R-:W-:Y:S05]  /*3d30*/  BSYNC B0 ;  /* 0x0000000000007941 */ /* 0x000fea0003800000 */
.L_x_1961:
[----:B-12-4-:R-:W1:Y:S01]  /*3d40*/  S2R R4, SR_TID.X ;  /* 0x0000000000047919 */ /* 0x016e620000002100 */
[----:B------:R-:W-:Y:S01]  /*3d50*/  @!PT LDS RZ, [RZ] ;  /* 0x00000000fffff984 */ /* 0x000fe20000000800 */
[----:B------:R-:W-:Y:S01]  /*3d60*/  @!PT LDS RZ, [RZ] ;  /* 0x00000000fffff984 */ /* 0x000fe20000000800 */
[----:B------:R-:W-:Y:S01]  /*3d70*/  @!PT LDS RZ, [RZ] ;  /* 0x00000000fffff984 */ /* 0x000fe20000000800 */
[----:B------:R-:W-:Y:S01]  /*3d80*/  @!PT LDS RZ, [RZ] ;  /* 0x00000000fffff984 */ /* 0x000fe20000000800 */
[----:B------:R2:W-:Y:S06]  /*3d90*/  MEMBAR.ALL.CTA ;  /* 0x0000000000007992 */ /* 0x0005ec0000008000 */
[----:B--2---:R-:W2:Y:S01]  /*3da0*/  FENCE.VIEW.ASYNC.S ;  /* 0x00000000000073c6 */ /* 0x004ea20000000000 */
[----:B------:R-:W-:Y:S05]  /*3db0*/  WARPSYNC.ALL ;  /* 0x0000000000007948 */ /* 0x000fea0003800000 */
[----:B------:R-:W-:Y:S01]  /*3dc0*/  BSSY B0, `(.L_x_1984) ;  /* 0x0000009000007945 */ /* 0x000fe20003800000 */
[----:B-1----:R-:W-:Y:S01]  /*3dd0*/  LOP3.LUT R4, R4, 0x7f, RZ, 0xc0, !PT ;  /* 0x0000007f04047812 */ /* 0x002fe200078ec0ff */
[----:B--2---:R1:W-:Y:S03]  /*3de0*/  BAR.SYNC.DEFER_BLOCKING R62, 0x80 ;  /* 0x0002003e0000751d */ /* 0x0043e60000010000 */
[----:B------:R-:W-:-:S13]  /*3df0*/  ISETP.NE.AND P4, PT, R4, RZ, PT ;  /* 0x000000ff0400720c */ /* 0x000fda0003f85270 */
[----:B------:R-:W-:-:S05]  /*3e00*/  @!P4 VIADD R4, R70, 0x28ca0 ;  /* 0x00028ca04604c836 */ /* 0x000fca0000000000 */
[----:B------:R-:W-:-:S04]  /*3e10*/  @!P4 PRMT R4, RZ, 0x654, R4 ;  /* 0x00000654ff04c816 */ /* 0x000fc80000000004 */
[----:B------:R1:W-:Y:S01]  /*3e20*/  @!P4 SYNCS.ARRIVE.TRANS64.RED.A1T0 RZ, [R4+URZ], RZ ;  /* 0x000000ff04ffc9a7 */ /* 0x0003e2000810043f */
[----:B------:R-:W-:Y:S05]  /*3e30*/  @!P3 BRA `(.L_x_1985) ;  /* 0x000000000004b947 */ /* 0x000fea0003800000 */
[----:B------:R-:W-:Y:S01]  /*3e40*/  BPT.TRAP 0x1 ;  /* 0x000000040000795c */ /* 0x000fe20000300000 */
.L_x_1985:
[----:B------:R-:W-:Y:S05]  /*3e50*/  BSYNC B0 ;  /* 0x0000000000007941 */ /* 0x000fea0003800000 */
.L_x_1984:
[----:B------:R-:W2:Y:S01]  /*3e60*/  SYNCS.PHASECHK.TRANS64.TRYWAIT P5, [R70+URZ+0x28cb0], R77 ;  /* 0x028cb04d460075a7 */ /* 0x000ea200080a017f */
[----:B------:R-:W-:Y:S01]  /*3e70*/  BSSY B0, `(.L_x_1986) ;  /* 0x0000003000007945 */ /* 0x000fe20003800000 */
[----:B------:R-:W-:-:S03]  /*3e80*/  ISETP.GE.AND P3, PT, R23, R72, PT ;  /* 0x000000481700720c */ /* 0x000fc60003f66270 */
[----:B--2---:R-:W-:Y:S10]  /*3e90*/  @!P5 BRA `(.L_x_1987) ;  /* 0x000001940064d947 */ /* 0x004ff40003800000 */
.L_x_2283:
[----:B------:R-:W-:Y:S05]  /*3ea0*/  BSYNC B0 ;  /* 0x0000000000007941 */ /* 0x000fea0003800000 */
.L_x_1986:
[----:B------:R-:W-:Y:S04]  /*3eb0*/  BSSY B0, `(.L_x_1988) ;  /* 0x0000052000007945 */ /* 0x000fe80003800000 */
[----:B------:R-:W-:Y:S05]  /*3ec0*/  @P3 BRA `(.L_x_1989) ;  /* 0x0000000400403947 */ /* 0x000fea0003800000 */
[----:B-1----:R-:W-:Y:S01]  /*3ed0*/  IMAD.WIDE R4, R51, 0x40, R20 ;  /* 0x0000004033047825 */ /* 0x002fe200078e0214 */
[----:B------:R-:W-:Y:S01]  /*3ee0*/  ULDC.64 UR4, c[0x0][0x318] ;  /* 0x0000c60000047ab9 */ /* 0x000fe20000000a00 */
[----:B------:R-:W-:Y:S02]  /*3ef0*/  LOP3.LUT P3, RZ, R193, 0x4, RZ, 0xc0, !PT ;  /* 0x00000004c1ff7812 */ /* 0x000fe4000786c0ff */
[----:B------:R-:W-:Y:S02]  /*3f00*/  IMAD R5, R5, UR4, RZ ;  /* 0x0000000405057c24 */ /* 0x000fe4000f8e02ff */
[----:B------:R-:W-:Y:S02]  /*3f10*/  IMAD.MOV.U32 R6, RZ, RZ, R40 ;  /* 0x000000ffff067224 */ /* 0x000fe400078e0028 */
[----:B------:R-:W-:Y:S02]  /*3f20*/  IMAD.MOV.U32 R7, RZ, RZ, R75 ;  /* 0x000000ffff077224 */ /* 0x000fe400078e004b */
[----:B------:R-:W-:-:S02]  /*3f30*/  IMAD R5, R4, UR5, R5 ;  /* 0x0000000504057c24 */ /* 0x000fc4000f8e0205 */
[----:B------:R-:W-:Y:S01]  /*3f40*/  IMAD.WIDE.U32 R6, R4, UR4, R6 ;  /* 0x0000000404067c25 */ /* 0x000fe2000f8e0006 */
[----:B------:R-:W-:-:S03]  /*3f50*/  ULDC.64 UR4, c[0x0][0x308] ;  /* 0x0000c20000047ab9 */ /* 0x000fc60000000a00 */
[----:B------:R-:W-:Y:S01]  /*3f60*/  IMAD R9, R184, 0x8000, R65 ;  /* 0x00008000b8097824 */ /* 0x000fe200078e0241 */
[----:B------:R-:W-:Y:S01]  /*3f70*/  LEA R76, P5, R6, UR4, 0x1 ;  /* 0x00000004064c7c11 */ /* 0x000fe2000f8a08ff */
[----:B------:R-:W-:Y:S01]  /*3f80*/  IMAD.IADD R5, R7, 0x1, R5 ;  /* 0x0000000107057824 */ /* 0x000fe200078e0205 */
[----:B------:R-:W-:Y:S01]  /*3f90*/  ULDC UR4, c[0x0][0x310] ;  /* 0x0000c40000047ab9 */ /* 0x000fe20000000800 */
[----:B------:R-:W-:Y:S01]  /*3fa0*/  VIADD R4, R16, 0x40 ;  /* 0x0000004010047836 */ /* 0x000fe20000000000 */
[C---:B------:R-:W-:Y:S01]  /*3fb0*/  IADD3 R79, R9.reuse, 0x20, RZ ;  /* 0x00000020094f7810 */ /* 0x040fe20007ffe0ff */
[C---:B------:R-:W-:Y:S01]  /*3fc0*/  @P3 VIADD R79, R9.reuse, 0xffffffe0 ;  /* 0xffffffe0094f3836 */ /* 0x040fe20000000000 */
[----:B0-2---:R-:W-:Y:S01]  /*3fd0*/  LEA.HI.X R77, R6, UR5, R5, 0x1, P5 ;  /* 0x00000005064d7c11 */ /* 0x005fe2000a8f0c05 */
[----:B---3--:R-:W-:Y:S01]  /*3fe0*/  IMAD R80, R9, 0x2, R2 ;  /* 0x0000000209507824 */ /* 0x008fe200078e0202 */
[C---:B------:R-:W-:Y:S01]  /*3ff0*/  ISETP.GE.AND P5, PT, R16.reuse, UR4, PT ;  /* 0x0000000410007c0c */ /* 0x040fe2000bfa6270 */
[----:B------:R-:W-:Y:S01]  /*4000*/  VIADD R12, R16, 0x80 ;  /* 0x00000080100c7836 */ /* 0x000fe20000000000 */
[----:B------:R-:W-:Y:S01]  /*4010*/  ISETP.GE.AND P3, PT, R4, UR4, PT ;  /* 0x0000000404007c0c */ /* 0x000fe2000bf66270 */
[C---:B------:R-:W-:Y:S01]  /*4020*/  VIADD R13, R16.reuse, 0xc0 ;  /* 0x000000c0100d7836 */ /* 0x040fe20000000000 */
[----:B------:R-:W-:Y:S01]  /*4030*/  LEA R79, R79, R2, 0x1 ;  /* 0x000000024f4f7211 */ /* 0x000fe200078e08ff */
[----:B------:R-:W-:-:S02]  /*4040*/  VIADD R72, R16, 0x100 ;  /* 0x0000010010487836 */ /* 0x000fc40000000000 */
[----:B------:R-:W-:-:S06]  /*4050*/  VIADD R78, R16, 0x140 ;  /* 0x00000140104e7836 */ /* 0x000fcc0000000000 */
        /* <DEDUP_REMOVED lines=55> */
.L_x_1989:
[----:B------:R-:W-:Y:S05]  /*43d0*/  BSYNC B0 ;  /* 0x0000000000007941 */ /* 0x000fea0003800000 */
.L_x_1988:
[----:B------:R-:W-:Y:S01]  /*43e0*/  @!PT LDS RZ, [RZ] ;  /* 0x00000000fffff984 */ /* 0x000fe20000000800 */
[----:B------:R-:W-:Y:S01]  /*43f0*/  @!PT LDS RZ, [RZ] ;  /* 0x00000000fffff984 */ /* 0x000fe20000000800 */
[----:B------:R-:W-:Y:S01]  /*4400*/  @!PT LDS RZ, [RZ] ;  /* 0x00000000fffff984 */ /* 0x000fe20000000800 */
[----:B------:R-:W-:Y:S01]  /*4410*/  @!PT LDS RZ, [RZ] ;  /* 0x00000000fffff984 */ /* 0x000fe20000000800 */
[----:B------:R5:W-:Y:S06]  /*4420*/  MEMBAR.ALL.CTA ;  /* 0x0000000000007992 */ /* 0x000bec0000008000 */
[----:B-----5:R-:W5:Y:S01]  /*4430*/  FENCE.VIEW.ASYNC.S ;  /* 0x00000000000073c6 */ /* 0x020f620000000000 */
[----:B0-2---:R-:W-:Y:S01]  /*4440*/  @!P4 VIADD R70, R70, 0x28cc0 ;  /* 0x00028cc04646c836 */ /* 0x005fe20000000000 */
        /* <DEDUP_REMOVED lines=10> */
.L_x_1956:
[----:B------:R-:W-:Y:S04]  /*44f0*/  BSSY B0, `(.L_x_1991) ;  /* 0x0000004000007945 */ /* 0x000fe80003800000 */
[----:B------:R-:W-:Y:S05]  /*4500*/  @P3 BRA `(.L_x_1992) ;  /* 0x0000000000083947 */ /* 0x000fea0003800000 */
[----:B------:R-:W0:Y:S02]  /*4510*/  FENCE.VIEW.ASYNC.G ;  /* 0x00000000000073c6 */ /* 0x000e240000000100 */
[----:B0-----:R-:W-:Y:S06]  /*4520*/  BAR.ARV 0xc, 0x120 ;  /* 0x0304800000007b1d */ /* 0x001fec0000002000 */
.L_x_1992:
[----:B------:R-:W-:Y:S05]  /*4530*/  BSYNC B0 ;  /* 0x0000000000007941 */ /* 0x000fea0003800000 */
.L_x_1991:
[----:B------:R-:W-:Y:S01]  /*4540*/  UISETP.NE.AND UP0, UPT, UR38, 0x1, UPT ;  /* 0x000000012600788c */ /* 0x000fe2000bf05270 */
[----:B------:R-:W-:Y:S01]  /*4550*/  BSSY B7, `(.L_x_1993) ;  /* 0x0000fe3000077945 */ /* 0x000fe20003800000 */
[----:B------:R-:W-:Y:S02]  /*4560*/  ULDC UR4, c[0x0][0x9e0] ;  /* 0x0002780000047ab9 */ /* 0x000fe40000000800 */
[----:B------:R-:W-:Y:S02]  /*4570*/  VIADD R0, R49, UR4 ;  /* 0x0000000431007c36 */ /* 0x000fe40008000000 */
[----:B------:R-:W-:-:S13]  /*4580*/  PLOP3.LUT P0, PT, PT, PT, UP0, 0x80, 0x0 ;  /* 0x000000000000781c */ /* 0x000fda0003f0f008 */
[----:B------:R-:W-:Y:S05]  /*4590*/  @!P0 BRA `(.L_x_1994) ;  /* 0x0000002000708947 */ /* 0x000fea0003800000 */
[----:B------:R-:W0:Y:S02]  /*45a0*/  LDC R6, c[0x0][0x9e4] ;  /* 0x00027900ff067b82 */ /* 0x000e240000000800 */
[----:B0-----:R-:W-:-:S13]  /*45b0*/  ISETP.GE.AND P0, PT, R6, 0x1, PT ;  /* 0x000000010600780c */ /* 0x001fda0003f06270 */
[----:B------:R-:W-:Y:S05]  /*45c0*/  @!P0 BRA `(.L_x_1995) ;  /* 0x0000000000488947 */ /* 0x000fea0003800000 */
[C---:B------:R-:W-:Y:S01]  /*45d0*/  ISETP.GT.AND P1, PT, R49.reuse, RZ, PT ;  /* 0x000000ff3100720c */ /* 0x040fe20003f24270 */
[----:B------:R-:W-:Y:S01]  /*45e0*/  BSSY B0, `(.L_x_1996) ;  /* 0x000000e000007945 */ /* 0x000fe20003800000 */
[----:B------:R-:W-:-:S11]  /*45f0*/  VIADD R3, R49, 0xffffffff ;  /* 0xffffffff31037836 */ /* 0x000fd60000000000 */
[----:B------:R-:W-:Y:S05]  /*4600*/  @P1 BRA `(.L_x_1997) ;  /* 0x00000000001c1947 */ /* 0x000fea0003800000 */
[----:B------:R-:W-:Y:S02]  /*4610*/  ISETP.NE.AND P1, PT, R6, 0x1, PT ;  /* 0x000000010600780c */ /* 0x000fe40003f25270 */
[----:B------:R-:W-:-:S11]  /*4620*/  IADD3 R3, -R49, RZ, RZ ;  /* 0x000000ff31037210 */ /* 0x000fd60007ffe1ff */
[----:B------:R-:W0:Y:S02]  /*4630*/  @P1 LDC.64 R4, c[0x0][0x9e8] ;  /* 0x00027a00ff041b82 */ /* 0x000e240000000a00 */
[----:B0-----:R-:W-:-:S05]  /*4640*/  @P1 IMAD.HI.U32 R4, R3, R4, RZ ;  /* 0x0000000403041227 */ /* 0x001fca00078e00ff */
[----:B------:R-:W-:-:S04]  /*4650*/  @P1 SHF.R.U32.HI R3, RZ, R5, R4 ;  /* 0x00000005ff031219 */ /* 0x000fc80000011604 */
[----:B------:R-:W-:Y:S01]  /*4660*/  LOP3.LUT R3, RZ, R3, RZ, 0x33, !PT ;  /* 0x00000003ff037212 */ /* 0x000fe200078e33ff */
[----:B------:R-:W-:Y:S06]  /*4670*/  BRA `(.L_x_1998) ;  /* 0x0000000000107947 */ /* 0x000fec0003800000 */
.L_x_1997:
[----:B------:R-:W-:-:S13]  /*4680*/  ISETP.NE.AND P1, PT, R6, 0x1, PT ;  /* 0x000000010600780c */ /* 0x000fda0003f25270 */
[----:B------:R-:W0:Y:S02]  /*4690*/  @P1 LDC.64 R4, c[0x0][0x9e8] ;  /* 0x00027a00ff041b82 */ /* 0x000e240000000a00 */
[----:B0-----:R-:W-:-:S05]  /*46a0*/  @P1 IMAD.HI.U32 R4, R3, R4, RZ ;  /* 0x0000000403041227 */ /* 0x001fca00078e00ff */
[----:B------:R-:W-:-:S07]  /*46b0*/  @P1 SHF.R.U32.HI R3, RZ, R5, R4 ;  /* 0x00000005ff031219 */ /* 0x000fce0000011604 */
.L_x_1998:
[----:B------:R-:W-:Y:S05]  /*46c0*/  BSYNC B0 ;  /* 0x0000000000007941 */ /* 0x000fea0003800000 */
.L_x_1996:
[----:B------:R-:W-:-:S05]  /*46d0*/  IMAD R3, R3, R6, R6 ;  /* 0x0000000603037224 */ /* 0x000fca00078e0206 */
[----:B------:R-:W-:-:S07]  /*46e0*/  VIMNMX R0, R0, R3, PT ;  /* 0x0000000300007248 */ /* 0x000fce0003fe0100 */
.L_x_1995:
[----:B------:R-:W-:Y:S01]  /*46f0*/  VIADD R0, R0, 0x3f ;  /* 0x0000003f00007836 */ /* 0x000fe20000000000 */
[----:B------:R-:W-:Y:S02]  /*4700*/  ULDC UR4, c[0x0][0x9dc] ;  /* 0x0002770000047ab9 */ /* 0x000fe40000000800 */
[----:B------:R-:W-:Y:S02]  /*4710*/  VIADD R4, R47, -UR4 ;  /* 0x800000042f047c36 */ /* 0x000fe40008000000 */
[----:B------:R-:W-:-:S04]  /*4720*/  SHF.R.S32.HI R3, RZ, 0x1f, R0 ;  /* 0x0000001fff037819 */ /* 0x000fc80000011400 */
[----:B------:R-:W-:-:S04]  /*4730*/  LEA.HI R3, R3, R0, RZ, 0x6 ;  /* 0x0000000003037211 */ /* 0x000fc800078f30ff */
[----:B------:R-:W-:-:S04]  /*4740*/  SHF.R.S32.HI R3, RZ, 0x6, R3 ;  /* 0x00000006ff037819 */ /* 0x000fc80000011403 */
[----:B---34-:R-:W-:Y:S01]  /*4750*/  VIMNMX R14, R168, R3, PT ;  /* 0x00000003a80e7248 */ /* 0x018fe20003fe0100 */
        /* <DEDUP_REMOVED lines=11> */
.L_x_2001:
[----:B------:R-:W-:-:S13]  /*4810*/  ISETP.NE.AND P0, PT, R6, 0x1, PT ;  /* 0x000000010600780c */ /* 0x000fda0003f05270 */
[----:B------:R-:W0:Y:S02]  /*4820*/  @P0 LDC.64 R8, c[0x0][0x9e8] ;  /* 0x00027a00ff080b82 */ /* 0x000e240000000a00 */
[----:B0-----:R-:W-:-:S05]  /*4830*/  @P0 IMAD.HI.U32 R8, R47, R8, RZ ;  /* 0x000000082f080227 */ /* 0x001fca00078e00ff */
[----:B------:R-:W-:-:S07]  /*4840*/  @P0 SHF.R.U32.HI R47, RZ, R9, R8 ;  /* 0x00000009ff2f0219 */ /* 0x000fce0000011608 */
.L_x_2002:
[----:B------:R-:W-:Y:S05]  /*4850*/  BSYNC B0 ;  /* 0x0000000000007941 */ /* 0x000fea0003800000 */
.L_x_2000:
[----:B------:R-:W-:-:S05]  /*4860*/  IMAD R47, R47, R6, RZ ;  /* 0x000000062f2f7224 */ /* 0x000fca00078e02ff */
[----:B------:R-:W-:-:S07]  /*4870*/  VIMNMX R4, R4, R47, !PT ;  /* 0x0000002f04047248 */ /* 0x000fce0007fe0100 */
.L_x_1999:
        /* <DEDUP_REMOVED lines=14> */
[----:B------:R-:W-:Y:S02]  /*4960*/  CS2R R136, SRZ ;  /* 0x0000000000887805 */ /* 0x000fe4000001ff00 */
[----:B------:R-:W-:Y:S02]  /*4970*/  CS2R R134, SRZ ;  /* 0x0000000000867805 */ /* 0x000fe4000001ff00 */
[----:B------:R-:W-:Y:S02]  /*4980*/  ISETP.GT.AND P1, PT, R14, R4, PT ;  /* 0x000000040e00720c */ /* 0x000fe40003f24270 */
        /* <DEDUP_REMOVED lines=48> */
[----:B------:R-:W-:Y:S02]  /*4c90*/  CS2R R38, SRZ ;  /* 0x0000000000267805 */ /* 0x000fe4000001ff00 */
[----:B------:R-:W-:Y:S02]  /*4ca0*/  CS2R R170, SRZ ;  /* 0x0000000000aa7805 */ /* 0x000fe4000001ff00 */
[----:B------:R-:W-:Y:S02]  /*4cb0*/  CS2R R34, SRZ ;  /* 0x0000000000227805 */ /* 0x000fe4000001ff00 */
[----:B------:R-:W-:Y:S01]  /*4cc0*/  CS2R R172, SRZ ;  /* 0x0000000000ac7805 */ /* 0x000fe2000001ff00 */
[----:B------:R-:W-:Y:S01]  /*4cd0*/  IMAD.MOV.U32 R31, RZ, RZ, RZ ;  /* 0x000000ffff1f7224 */ /* 0x000fe200078e00ff */
[----:B------:R-:W-:-:S02]  /*4ce0*/  CS2R R6, SRZ ;  /* 0x0000000000067805 */ /* 0x000fc4000001ff00 */
[----:B------:R-:W-:Y:S01]  /*4cf0*/  CS2R R174, SRZ ;  /* 0x0000000000ae7805 */ /* 0x000fe2000001ff00 */
[----:B------:R-:W-:Y:S02]  /*4d00*/  IMAD.MOV.U32 R27, RZ, RZ, RZ ;  /* 0x000000ffff1b7224 */ /* 0x000fe400078e00ff */
[----:B------:R-:W-:Y:S01]  /*4d10*/  IMAD.MOV.U32 R5, RZ, RZ, RZ ;  /* 0x000000ffff057224 */ /* 0x000fe200078e00ff */
[----:B------:R-:W-:Y:S06]  /*4d20*/  @!P1 BRA `(.L_x_2003) ;  /* 0x000000f400949947 */ /* 0x000fec0003800000 */
[----:B------:R-:W0:Y:S02]  /*4d30*/  SHFL.IDX PT, R0, R218, RZ, 0x1f ;  /* 0x00001fffda007589 */ /* 0x000e2400000e0000 */
[----:B0-----:R-:W-:-:S04]  /*4d40*/  LEA.HI R3, R0, R0, RZ, 0x1 ;  /* 0x0000000000037211 */ /* 0x001fc800078f08ff */
[----:B------:R-:W-:-:S05]  /*4d50*/  LOP3.LUT R3, R3, 0x1fffe, RZ, 0xc0, !PT ;  /* 0x0001fffe03037812 */ /* 0x000fca00078ec0ff */
[----:B------:R-:W-:Y:S02]  /*4d60*/  IMAD.IADD R3, R0, 0x1, -R3 ;  /* 0x0000000100037824 */ /* 0x000fe400078e0a03 */
[----:B------:R-:W-:Y:S02]  /*4d70*/  IMAD.U32 R0, RZ, RZ, UR39 ;  /* 0x00000027ff007e24 */ /* 0x000fe4000f8e00ff */
[----:B------:R-:W-:-:S03]  /*4d80*/  IMAD R3, R3, 0x8000, R2 ;  /* 0x0000800003037824 */ /* 0x000fc600078e0202 */
[----:B------:R-:W-:Y:S02]  /*4d90*/  ISETP.NE.AND P0, PT, R0, 0x3, PT ;  /* 0x000000030000780c */ /* 0x000fe40003f05270 */
[----:B------:R-:W-:-:S04]  /*4da0*/  IADD3 R3, R3, 0x400, RZ ;  /* 0x0000040003037810 */ /* 0x000fc80007ffe0ff */
[----:B------:R-:W-:-:S04]  /*4db0*/  SHF.R.U32.HI R3, RZ, 0x4, R3 ;  /* 0x00000004ff037819 */ /* 0x000fc80000011603 */
[----:B------:R-:W-:-:S04]  /*4dc0*/  LOP3.LUT R3, R3, 0x3fff, RZ, 0xc0, !PT ;  /* 0x00003fff03037812 */ /* 0x000fc800078ec0ff */
[----:B------:R-:W-:Y:S01]  /*4dd0*/  LOP3.LUT R15, R3, 0x2000000, RZ, 0xfc, !PT ;  /* 0x02000000030f7812 */ /* 0x000fe200078efcff */
[----:B------:R-:W-:Y:S06]  /*4de0*/  @!P0 BRA `(.L_x_2004) ;  /* 0x0000000000048947 */ /* 0x000fec0003800000 */
[----:B------:R-:W-:Y:S01]  /*4df0*/  BPT.TRAP 0x1 ;  /* 0x000000040000795c */ /* 0x000fe20000300000 */
.L_x_2004:
        /* <DEDUP_REMOVED lines=11> */
.L_x_2284:
[----:B------:R-:W-:Y:S05]  /*4eb0*/  BSYNC B0 ;  /* 0x0000000000007941 */ /* 0x000fea0003800000 */
.L_x_2005:
[----:B------:R-:W-:Y:S01]  /*4ec0*/  BAR.SYNC.DEFER_BLOCKING 0xe, 0x100 ;  /* 0x0384000000007b1d */ /* 0x000fe20000010000 */
[----:B------:R-:W-:Y:S01]  /*4ed0*/  IMAD.MOV.U32 R7, RZ, RZ, 0x40000040 ;  /* 0x40000040ff077424 */ /* 0x000fe200078e00ff */
[C---:B------:R-:W-:Y:S01]  /*4ee0*/  R2UR UR6, R8.reuse ;  /* 0x00000000080672ca */ /* 0x040fe200000e0000 */
[----:B------:R-:W-:Y:S01]  /*4ef0*/  VIADD R10, R8, 0x80 ;  /* 0x00000080080a7836 */ /* 0x000fe20000000000 */
[----:B------:R-:W-:Y:S01]  /*4f00*/  R2UR UR7, R9 ;  /* 0x00000000090772ca */ /* 0x000fe200000e0000 */
[C---:B------:R-:W-:Y:S01]  /*4f10*/  VIADD R12, R6.reuse, 0x2 ;  /* 0x00000002060c7836 */ /* 0x040fe20000000000 */
[----:B------:R-:W-:Y:S01]  /*4f20*/  R2UR UR4, R6 ;  /* 0x00000000060472ca */ /* 0x000fe200000e0000 */
[----:B------:R-:W-:Y:S01]  /*4f30*/  IMAD.MOV.U32 R11, RZ, RZ, 0x40000040 ;  /* 0x40000040ff0b7424 */ /* 0x000fe200078e00ff */
[----:B------:R-:W-:Y:S01]  /*4f40*/  R2UR UR5, R7 ;  /* 0x00000000070572ca */ /* 0x000fe200000e0000 */
[----:B------:R-:W-:Y:S01]  /*4f50*/  IMAD.MOV.U32 R13, RZ, RZ, 0x40000040 ;  /* 0x40000040ff0d7424 */ /* 0x000fe200078e00ff */
[C---:B------:R-:W-:Y:S01]  /*4f60*/  IADD3 R20, R8.reuse, 0x100, RZ ;  /* 0x0000010008147810 */ /* 0x040fe20007ffe0ff */
[----:B------:R-:W-:Y:S01]  /*4f70*/  IMAD.MOV.U32 R21, RZ, RZ, 0x40000040 ;  /* 0x40000040ff157424 */ /* 0x000fe200078e00ff */
[----:B------:R-:W1:Y:S01]  /*4f80*/  S2R R0, SR_TID.X ;  /* 0x0000000000007919 */ /* 0x000e620000002100 */
[----:B------:R-:W-:Y:S01]  /*4f90*/  VIADD R8, R8, 0x180 ;  /* 0x0000018008087836 */ /* 0x000fe20000000000 */
[----:B------:R-:W-:Y:S01]  /*4fa0*/  BSSY B0, `(.L_x_2007) ;  /* 0x00000ec000007945 */ /* 0x000fe20003800000 */
[----:B------:R-:W-:-:S02]  /*4fb0*/  IMAD.MOV.U32 R9, RZ, RZ, 0x40000040 ;  /* 0x40000040ff097424 */ /* 0x000fc400078e00ff */
[----:B0-----:R-:W-:-:S05]  /*4fc0*/  VIADD R3, R14, 0xfffffffe ;  /* 0xfffffffe0e037836 */ /* 0x001fca0000000000 */
[----:B------:R-:W-:Y:S01]  /*4fd0*/  ISETP.GE.AND P2, PT, R3, R4, PT ;  /* 0x000000040300720c */ /* 0x000fe20003f46270 */
[----:B-----5:R-:W-:-:S06]  /*4fe0*/  WARPGROUP.ARRIVE ;  /* 0x00000000000079c5 */ /* 0x020fcc0000000000 */
        /* <DEDUP_REMOVED lines=8> */
[----:B------:R-:W-:-:S13]  /*5070*/  ISETP.NE.AND P1, PT, R0, RZ, PT ;  /* 0x000000ff0000720c */ /* 0x000fda0003f25270 */
[----:B------:R-:W-:-:S05]  /*5080*/  @!P1 VIADD R0, R152, 0x28c60 ;  /* 0x00028c6098009836 */ /* 0x000fca0000000000 */
[----:B------:R-:W-:Y:S01]  /*5090*/  @!P1 PRMT R0, RZ, 0x654, R0 ;  /* 0x00000654ff009816 */ /* 0x000fe20000000000 */
[----:B------:R-:W-:Y:S02]  /*50a0*/  WARPGROUP.DEPBAR.LE gsb0, 0x0 ;  /* 0x00008000000079c5 */ /* 0x000fe40000010000 */
[----:B------:R-:W-:-:S06]  /*50b0*/  WARPGROUP.ARRIVE ;  /* 0x00000000000079c5 */ /* 0x000fcc0000000000 */
[----:B------:R-:W-:Y:S01]  /*50c0*/  HGMMA.64x256x16.F32.BF16 R24, gdesc[UR4].tnspB, R24, gsb0 ;  /* 0x43e00000041879f0 */ /* 0x000fe20008001818 */
[----:B------:R-:W-:Y:S01]  /*50d0*/  R2UR UR6, R20 ;  /* 0x00000000140672ca */ /* 0x000fe200000e0000 */
[----:B------:R-:W-:Y:S01]  /*50e0*/  VIADD R20, R6, 0x6 ;  /* 0x0000000606147836 */ /* 0x000fe20000000000 */
[----:B------:R-:W-:Y:S01]  /*50f0*/  R2UR UR7, R21 ;  /* 0x00000000150772ca */ /* 0x000fe200000e0000 */
[----:B------:R-:W-:Y:S01]  /*5100*/  IMAD.MOV.U32 R21, RZ, RZ, 0x40000040 ;  /* 0x40000040ff157424 */ /* 0x000fe200078e00ff */
        /* <DEDUP_REMOVED lines=18> */
.L_x_2014:
[----:B------:R-:W-:Y:S01]  /*5230*/  BAR.SYNC.DEFER_BLOCKING 0xe, 0x100 ;  /* 0x0384000000007b1d */ /* 0x000fe20000010000 */
[C---:B------:R-:W-:Y:S01]  /*5240*/  IMAD R5, R18.reuse, 0x40, R192 ;  /* 0x0000004012057824 */ /* 0x040fe200078e02c0 */
[C---:B------:R-:W-:Y:S01]  /*5250*/  ISETP.GT.AND P3, PT, R3.reuse, R4, PT ;  /* 0x000000040300720c */ /* 0x040fe20003f64270 */
[----:B------:R-:W-:Y:S02]  /*5260*/  VIADD R18, R18, 0x1 ;  /* 0x0000000112127836 */ /* 0x000fe40000000000 */
[----:B------:R-:W-:Y:S01]  /*5270*/  VIADD R3, R3, 0xffffffff ;  /* 0xffffffff03037836 */ /* 0x000fe20000000000 */
[----:B------:R-:W-:Y:S02]  /*5280*/  LEA R5, R5, R2, 0x2 ;  /* 0x0000000205057211 */ /* 0x000fe400078e10ff */
[----:B------:R-:W-:-:S04]  /*5290*/  ISETP.NE.AND P2, PT, R18, 0x2, PT ;  /* 0x000000021200780c */ /* 0x000fc80003f45270 */
[----:B------:R-:W-:Y:S02]  /*52a0*/  SEL R8, RZ, 0x1, P2 ;  /* 0x00000001ff087807 */ /* 0x000fe40001000000 */
[----:B------:R-:W-:Y:S02]  /*52b0*/  SEL R18, R18, RZ, P2 ;  /* 0x000000ff12127207 */ /* 0x000fe40001000000 */
[----:B------:R-:W-:Y:S01]  /*52c0*/  LOP3.LUT R19, R19, R8, RZ, 0x3c, !PT ;  /* 0x0000000813137212 */ /* 0x000fe200078e3cff */
[----:B01----:R-:W0:Y:S04]  /*52d0*/  LDS R0, [R5+0x28800] ;  /* 0x0288000005007984 */ /* 0x003e280000000800 */
        /* <DEDUP_REMOVED lines=131> */
.L_x_2009:
[----:B------:R-:W-:Y:S01]  /*5b10*/  IMAD R0, R18, 0x8, R2 ;  /* 0x0000000812007824 */ /* 0x000fe200078e0202 */
[----:B------:R-:W-:-:S04]  /*5b20*/  SHF.L.U32 R5, R19, 0x1f, RZ ;  /* 0x0000001f13057819 */ /* 0x000fc800000006ff */
[----:B------:R0:W1:Y:S01]  /*5b30*/  SYNCS.PHASECHK.TRANS64.TRYWAIT P2, [R0+URZ+0x28c50], R5 ;  /* 0x028c5005000075a7 */ /* 0x000062000804017f */
[----:B------:R-:W-:Y:S05]  /*5b40*/  @!P0 BRA `(.L_x_2010) ;  /* 0x0000000000048947 */ /* 0x000fea0003800000 */
[----:B------:R-:W-:Y:S01]  /*5b50*/  BPT.TRAP 0x1 ;  /* 0x000000040000795c */ /* 0x000fe20000300000 */
.L_x_2010:
[----:B------:R-:W-:Y:S04]  /*5b60*/  BSSY B1, `(.L_x_2011) ;  /* 0x0000004000017945 */ /* 0x000fe80003800000 */
[----:B-1----:R-:W-:Y:S05]  /*5b70*/  @P2 BRA `(.L_x_2012) ;  /* 0x0000000000082947 */ /* 0x002fea0003800000 */
[----:B------:R-:W1:Y:S02]  /*5b80*/  SYNCS.PHASECHK.TRANS64.TRYWAIT P2, [R0+URZ+0x28c50], R5 ;  /* 0x028c5005000075a7 */ /* 0x000e64000804017f */
[----:B-1----:R-:W-:Y:S05]  /*5b90*/  @!P2 BRA `(.L_x_2013) ;  /* 0x00000178004ca947 */ /* 0x002fea0003800000 */
.L_x_2012:
[----:B------:R-:W-:Y:S05]  /*5ba0*/  BSYNC B1 ;  /* 0x0000000000017941 */ /* 0x000fea0003800000 */
.L_x_2011:
[----:B------:R-:W-:Y:S01]  /*5bb0*/  IMAD R8, R18, 0x1000, R15 ;  /* 0x0000100012087824 */ /* 0x000fe200078e020f */
[----:B------:R-:W-:Y:S01]  /*5bc0*/  R2UR UR4, R6 ;  /* 0x00000000060472ca */ /* 0x000fe200000e0000 */
[----:B------:R-:W-:Y:S01]  /*5bd0*/  IMAD.MOV.U32 R9, RZ, RZ, 0x40000040 ;  /* 0x40000040ff097424 */ /* 0x000fe200078e00ff */
[----:B------:R-:W-:Y:S01]  /*5be0*/  R2UR UR5, R7 ;  /* 0x00000000070572ca */ /* 0x000fe200000e0000 */
[----:B------:R-:W-:Y:S01]  /*5bf0*/  WARPGROUP.ARRIVE ;  /* 0x00000000000079c5 */ /* 0x000fe20000000000 */
[C---:B------:R-:W-:Y:S01]  /*5c00*/  R2UR UR6, R8.reuse ;  /* 0x00000000080672ca */ /* 0x040fe200000e0000 */
[----:B------:R-:W-:Y:S01]  /*5c10*/  VIADD R152, R8, 0x80 ;  /* 0x0000008008987836 */ /* 0x000fe20000000000 */
[----:B------:R-:W-:Y:S01]  /*5c20*/  R2UR UR7, R9 ;  /* 0x00000000090772ca */ /* 0x000fe200000e0000 */
[----:B------:R-:W-:Y:S01]  /*5c30*/  IMAD.MOV.U32 R153, RZ, RZ, 0x40000040 ;  /* 0x40000040ff997424 */ /* 0x000fe200078e00ff */
[----:B------:R-:W-:Y:S01]  /*5c40*/  MOV R9, 0x40000040 ;  /* 0x4000004000097802 */ /* 0x000fe20000000f00 */
[----:B01----:R-:W-:-:S05]  /*5c50*/  @!P1 VIADD R0, R0, 0x28c60 ;  /* 0x00028c6000009836 */ /* 0x003fca0000000000 */
[----:B------:R-:W-:-:S05]  /*5c60*/  @!P1 PRMT R0, RZ, 0x654, R0 ;  /* 0x00000654ff009816 */ /* 0x000fca0000000000 */
[----:B------:R-:W-:Y:S01]  /*5c70*/  HGMMA.64x256x16.F32.BF16 R24, gdesc[UR4].tnspB, R24, gsb0 ;  /* 0x43e00000041879f0 */ /* 0x000fe20008001818 */
[----:B------:R-:W-:Y:S02]  /*5c80*/  R2UR UR4, R12 ;  /* 0x000000000c0472ca */ /* 0x000fe400000e0000 */
[----:B------:R-:W-:Y:S02]  /*5c90*/  R2UR UR5, R13 ;  /* 0x000000000d0572ca */ /* 0x000fe400000e0000 */
[----:B------:R-:W-:Y:S01]  /*5ca0*/  R2UR UR6, R152 ;  /* 0x00000000980672ca */ /* 0x000fe200000e0000 */
[C---:B------:R-:W-:Y:S01]  /*5cb0*/  VIADD R152, R8.reuse, 0x100 ;  /* 0x0000010008987836 */ /* 0x040fe20000000000 */
[----:B------:R-:W-:Y:S01]  /*5cc0*/  R2UR UR7, R153 ;  /* 0x00000000990772ca */ /* 0x000fe200000e0000 */
[----:B------:R-:W-:Y:S02]  /*5cd0*/  IMAD.MOV.U32 R153, RZ, RZ, 0x40000040 ;  /* 0x40000040ff997424 */ /* 0x000fe400078e00ff */
[----:B------:R-:W-:Y:S01]  /*5ce0*/  VIADD R8, R8, 0x180 ;  /* 0x0000018008087836 */ /* 0x000fe20000000000 */
[----:B------:R-:W-:-:S02]  /*5cf0*/  WARPGROUP.DEPBAR.LE gsb0, 0x0 ;  /* 0x00008000000079c5 */ /* 0x000fc40000010000 */
        /* <DEDUP_REMOVED lines=22> */
.L_x_2008:
[----:B------:R-:W-:Y:S05]  /*5e60*/  BSYNC B0 ;  /* 0x0000000000007941 */ /* 0x000fea0003800000 */
.L_x_2007:
[----:B------:R-:W-:Y:S01]  /*5e70*/  BAR.SYNC.DEFER_BLOCKING 0xe, 0x100 ;  /* 0x0384000000007b1d */ /* 0x000fe20000010000 */
[C---:B------:R-:W-:Y:S01]  /*5e80*/  IMAD R3, R18.reuse, 0x40, R192 ;  /* 0x0000004012037824 */ /* 0x040fe200078e02c0 */
[----:B------:R-:W-:Y:S01]  /*5e90*/  PLOP3.LUT P0, PT, PT, PT, PT, 0x8, 0x0 ;  /* 0x000000000000781c */ /* 0x000fe20003f0e170 */
[----:B------:R-:W-:Y:S02]  /*5ea0*/  VIADD R18, R18, 0x1 ;  /* 0x0000000112127836 */ /* 0x000fe40000000000 */
[----:B------:R-:W-:-:S03]  /*5eb0*/  IMAD R3, R3, 0x4, R2 ;  /* 0x0000000403037824 */ /* 0x000fc600078e0202 */
[----:B------:R-:W-:-:S04]  /*5ec0*/  ISETP.NE.AND P1, PT, R18, 0x2, PT ;  /* 0x000000021200780c */ /* 0x000fc80003f25270 */
[----:B------:R-:W-:Y:S02]  /*5ed0*/  SEL R4, RZ, 0x1, P1 ;  /* 0x00000001ff047807 */ /* 0x000fe40000800000 */
[----:B------:R-:W-:Y:S02]  /*5ee0*/  SEL R18, R18, RZ, P1 ;  /* 0x000000ff12127207 */ /* 0x000fe40000800000 */
[----:B------:R-:W-:Y:S01]  /*5ef0*/  LOP3.LUT R19, R19, R4, RZ, 0x3c, !PT ;  /* 0x0000000413137212 */ /* 0x000fe200078e3cff */
[----:B------:R-:W2:Y:S04]  /*5f00*/  LDS R2, [R3+0x28800] ;  /* 0x0288000003027984 */ /* 0x000ea80000000800 */
[----:B01----:R0:W1:Y:S02]  /*5f10*/  LDS R0, [R3+0x28820] ;  /* 0x0288200003007984 */ /* 0x0030640000000800 */
[----:B0-----:R-:W-:-:S02]  /*5f20*/  IMAD.MOV.U32 R3, RZ, RZ, RZ ;  /* 0x000000ffff037224 */ /* 0x001fc400078e00ff */
[-C--:B--2---:R-:W-:Y:S01]  /*5f30*/  FMUL.FTZ R173, R25, R2.reuse ;  /* 0x0000000219ad7220 */ /* 0x084fe20000410000 */
[-C--:B------:R-:W-:Y:S01]  /*5f40*/  FMUL.FTZ R6, R29, R2.reuse ;  /* 0x000000021d067220 */ /* 0x080fe20000410000 */
[-C--:B------:R-:W-:Y:S01]  /*5f50*/  FMUL.FTZ R156, R68, R2.reuse ;  /* 0x00000002449c7220 */ /* 0x080fe20000410000 */
[----:B------:R-:W-:Y:S01]  /*5f60*/  FMUL.FTZ R175, R24, R2 ;  /* 0x0000000218af7220 */ /* 0x000fe20000410000 */
[-C--:B-1----:R-:W-:Y:S01]  /*5f70*/  FMUL.FTZ R9, R42, R0.reuse ;  /* 0x000000002a097220 */ /* 0x082fe20000410000 */
[-C--:B------:R-:W-:Y:S01]  /*5f80*/  FMUL.FTZ R11, R46, R0.reuse ;  /* 0x000000002e0b7220 */ /* 0x080fe20000410000 */
[-C--:B------:R-:W-:Y:S01]  /*5f90*/  FMUL.FTZ R13, R50, R0.reuse ;  /* 0x00000000320d7220 */ /* 0x080fe20000410000 */
[-C--:B------:R-:W-:Y:S01]  /*5fa0*/  FMUL.FTZ R25, R58, R0.reuse ;  /* 0x000000003a197220 */ /* 0x080fe20000410000 */
[----:B------:R-:W-:Y:S01]  /*5fb0*/  FMUL.FTZ R29, R66, R0 ;  /* 0x00000000421d7220 */ /* 0x000fe20000410000 */
        /* <DEDUP_REMOVED lines=122> */
.L_x_1994:
[----:B------:R-:W0:Y:S02]  /*6760*/  LDC R6, c[0x0][0x9e4] ;  /* 0x00027900ff067b82 */ /* 0x000e240000000800 */
[----:B0-----:R-:W-:-:S13]  /*6770*/  ISETP.GE.AND P0, PT, R6, 0x1, PT ;  /* 0x000000010600780c */ /* 0x001fda0003f06270 */
[----:B------:R-:W-:Y:S05]  /*6780*/  @!P0 BRA `(.L_x_2015) ;  /* 0x0000000000488947 */ /* 0x000fea0003800000 */
        /* <DEDUP_REMOVED lines=11> */
.L_x_2017:
[----:B------:R-:W-:-:S13]  /*6840*/  ISETP.NE.AND P1, PT, R6, 0x1, PT ;  /* 0x000000010600780c */ /* 0x000fda0003f25270 */
[----:B------:R-:W0:Y:S02]  /*6850*/  @P1 LDC.64 R4, c[0x0][0x9e8] ;  /* 0x00027a00ff041b82 */ /* 0x000e240000000a00 */
[----:B0-----:R-:W-:-:S05]  /*6860*/  @P1 IMAD.HI.U32 R4, R3, R4, RZ ;  /* 0x0000000403041227 */ /* 0x001fca00078e00ff */
[----:B------:R-:W-:-:S07]  /*6870*/  @P1 SHF.R.U32.HI R3, RZ, R5, R4 ;  /* 0x00000005ff031219 */ /* 0x000fce0000011604 */
.L_x_2018:
[----:B------:R-:W-:Y:S05]  /*6880*/  BSYNC B0 ;  /* 0x0000000000007941 */ /* 0x000fea0003800000 */
.L_x_2016:
[----:B------:R-:W-:-:S05]  /*6890*/  IMAD R3, R3, R6, R6 ;  /* 0x0000000603037224 */ /* 0x000fca00078e0206 */
[----:B------:R-:W-:-:S07]  /*68a0*/  VIMNMX R0, R0, R3, PT ;  /* 0x0000000300007248 */ /* 0x000fce0003fe0100 */
.L_x_2015:
[----:B------:R-:W-:Y:S01]  /*68b0*/  VIADD R0, R0, 0x3f ;  /* 0x0000003f00007836 */ /* 0x000fe20000000000 */
[----:B------:R-:W-:-:S04]  /*68c0*/  ULDC UR4, c[0x0][0x9dc] ;  /* 0x0002770000047ab9 */ /* 0x000fc80000000800 */
[----:B------:R-:W-:-:S04]  /*68d0*/  SHF.R.S32.HI R3, RZ, 0x1f, R0 ;  /* 0x0000001fff037819 */ /* 0x000fc80000011400 */
[----:B------:R-:W-:-:S04]  /*68e0*/  LEA.HI R3, R3, R0, RZ, 0x6 ;  /* 0x0000000003037211 */ /* 0x000fc800078f30ff */
[----:B------:R-:W-:Y:S02]  /*68f0*/  SHF.R.S32.HI R5, RZ, 0x6, R3 ;  /* 0x00000006ff057819 */ /* 0x000fe40000011403 */
[----:B------:R-:W-:Y:S02]  /*6900*/  IADD3 R3, R47, -UR4, RZ ;  /* 0x800000042f037c10 */ /* 0x000fe4000fffe0ff */
[----:B------:R-:W-:Y:S01]  /*6910*/  VIMNMX R168, R168, R5, PT ;  /* 0x00000005a8a87248 */ /* 0x000fe20003fe0100 */
        /* <DEDUP_REMOVED lines=11> */
.L_x_2021:
[----:B------:R-:W-:-:S13]  /*69d0*/  ISETP.NE.AND P0, PT, R6, 0x1, PT ;  /* 0x000000010600780c */ /* 0x000fda0003f05270 */
[----:B------:R-:W0:Y:S02]  /*69e0*/  @P0 LDC.64 R4, c[0x0][0x9e8] ;  /* 0x00027a00ff040b82 */ /* 0x000e240000000a00 */
[----:B0-----:R-:W-:-:S05]  /*69f0*/  @P0 IMAD.HI.U32 R4, R47, R4, RZ ;  /* 0x000000042f040227 */ /* 0x001fca00078e00ff */
[----:B------:R-:W-:-:S07]  /*6a00*/  @P0 SHF.R.U32.HI R47, RZ, R5, R4 ;  /* 0x00000005ff2f0219 */ /* 0x000fce0000011604 */
.L_x_2022:
[----:B------:R-:W-:Y:S05]  /*6a10*/  BSYNC B0 ;  /* 0x0000000000007941 */ /* 0x000fea0003800000 */
.L_x_2020:
[----:B------:R-:W-:-:S05]  /*6a20*/  IMAD R6, R47, R6, RZ ;  /* 0x000000062f067224 */ /* 0x000fca00078e02ff */
[----:B------:R-:W-:-:S07]  /*6a30*/  VIMNMX R3, R3, R6, !PT ;  /* 0x0000000603037248 */ /* 0x000fce0007fe0100 */
.L_x_2019:
        /* <DEDUP_REMOVED lines=47> */
[----:B---3--:R-:W-:Y:S02]  /*6d30*/  CS2R R80, SRZ ;  /* 0x0000000000507805 */ /* 0x008fe4000001ff00 */
[----:B------:R-:W-:Y:S02]  /*6d40*/  CS2R R78, SRZ ;  /* 0x00000000004e7805 */ /* 0x000fe4000001ff00 */
[----:B----4-:R-:W-:-:S02]  /*6d50*/  CS2R R76, SRZ ;  /* 0x00000000004c7805 */ /* 0x010fc4000001ff00 */
        /* <DEDUP_REMOVED lines=25> */
[----:B------:R-:W0:Y:S01]  /*6ef0*/  SHFL.IDX PT, R0, R218, RZ, 0x1f ;  /* 0x00001fffda007589 */ /* 0x000e2200000e0000 */
[----:B------:R-:W-:Y:S01]  /*6f00*/  BSSY B6, `(.L_x_2023) ;  /* 0x000001c000067945 */ /* 0x000fe20003800000 */
[----:B0-----:R-:W-:-:S04]  /*6f10*/  LEA.HI R3, R0, R0, RZ, 0x1 ;  /* 0x0000000000037211 */ /* 0x001fc800078f08ff */
[----:B------:R-:W-:-:S05]  /*6f20*/  LOP3.LUT R3, R3, 0x1fffe, RZ, 0xc0, !PT ;  /* 0x0001fffe03037812 */ /* 0x000fca00078ec0ff */
[----:B------:R-:W-:Y:S01]  /*6f30*/  IMAD.IADD R3, R0, 0x1, -R3 ;  /* 0x0000000100037824 */ /* 0x000fe200078e0a03 */
[----:B------:R-:W-:-:S03]  /*6f40*/  IADD3 R0, R2, 0x26800, RZ ;  /* 0x0002680002007810 */ /* 0x000fc60007ffe0ff */
[----:B------:R-:W-:Y:S01]  /*6f50*/  IMAD R3, R3, 0x8000, R2 ;  /* 0x0000800003037824 */ /* 0x000fe200078e0202 */
[----:B------:R-:W-:-:S03]  /*6f60*/  LOP3.LUT P0, RZ, R0, 0x3ff, RZ, 0xc0, !PT ;  /* 0x000003ff00ff7812 */ /* 0x000fc6000780c0ff */
        /* <DEDUP_REMOVED lines=21> */
.L_x_2024:
[----:B------:R-:W-:Y:S05]  /*70c0*/  BSYNC B6 ;  /* 0x0000000000067941 */ /* 0x000fea0003800000 */
.L_x_2023:
        /* <DEDUP_REMOVED lines=12> */
.L_x_2028:
[----:B-1----:R1:W2:Y:S02]  /*7190*/  SYNCS.PHASECHK.TRANS64.TRYWAIT P0, [R2+URZ+0x28c00], R3 ;  /* 0x028c0003020075a7 */ /* 0x0022a4000800017f */
[----:B--2---:R-:W-:Y:S05]  /*71a0*/  @!P0 NANOSLEEP.SYNCS 0x989680 ;  /* 0x009896800000895d */ /* 0x004fea0003900000 */
[----:B------:R-:W2:Y:S02]  /*71b0*/  @!P0 SYNCS.PHASECHK.TRANS64 P0, [R2+URZ+0x28c00], R3 ;  /* 0x028c0003020085a7 */ /* 0x000ea4000800007f */
[----:B--2---:R-:W-:Y:S05]  /*71c0*/  @!P0 BRA `(.L_x_2028) ;  /* 0xfffffffc00f08947 */ /* 0x004fea000383ffff */
.L_x_2027:
[----:B------:R-:W-:Y:S05]  /*71d0*/  BSYNC B0 ;  /* 0x0000000000007941 */ /* 0x000fea0003800000 */
.L_x_2026:
[----:B------:R-:W-:Y:S05]  /*71e0*/  BRA `(.L_x_2029) ;  /* 0x0000003000047947 */ /* 0x000fea0003800000 */
.L_x_2025:
[----:B------:R-:W0:Y:S01]  /*71f0*/  LDC.64 R44, c[0x0][0x3e8] ;  /* 0x0000fa00ff2c7b82 */ /* 0x000e220000000a00 */
[----:B------:R-:W-:Y:S01]  /*7200*/  VIADD R0, R2, 0x20400 ;  /* 0x0002040002007836 */ /* 0x000fe20000000000 */
[----:B-----5:R-:W-:Y:S01]  /*7210*/  SHF.R.S32.HI R3, RZ, 0x1f, R33 ;  /* 0x0000001fff037819 */ /* 0x020fe20000011421 */
[----:B------:R-:W-:Y:S01]  /*7220*/  IMAD.SHL.U32 R24, R211, 0x4, RZ ;  /* 0x00000004d3187824 */ /* 0x000fe200078e00ff */
[----:B------:R-:W-:Y:S01]  /*7230*/  BSSY B6, `(.L_x_2030) ;  /* 0x0000033000067945 */ /* 0x000fe20003800000 */
[----:B------:R-:W-:Y:S01]  /*7240*/  IMAD.MOV.U32 R4, RZ, RZ, R16 ;  /* 0x000000ffff047224 */ /* 0x000fe200078e0010 */
[----:B------:R-:W-:Y:S01]  /*7250*/  LOP3.LUT P0, RZ, R0, 0x3ff, RZ, 0xc0, !PT ;  /* 0x000003ff00ff7812 */ /* 0x000fe2000780c0ff */
[----:B------:R-:W-:Y:S01]  /*7260*/  IMAD.MOV.U32 R5, RZ, RZ, R17 ;  /* 0x000000ffff057224 */ /* 0x000fe200078e0011 */
[----:B------:R-:W1:Y:S01]  /*7270*/  LDC.64 R46, c[0x0][0x3d8] ;  /* 0x0000f600ff2e7b82 */ /* 0x000e620000000a00 */
[----:B------:R-:W-:Y:S01]  /*7280*/  SHF.R.S32.HI R25, RZ, 0x1f, R24 ;  /* 0x0000001fff197819 */ /* 0x000fe20000011418 */
[----:B0-----:R-:W-:-:S02]  /*7290*/  IMAD R6, R3, R44, RZ ;  /* 0x0000002c03067224 */ /* 0x001fc400078e02ff */
[----:B------:R-:W-:-:S04]  /*72a0*/  IMAD.WIDE.U32 R10, R23, R44, R4 ;  /* 0x0000002c170a7225 */ /* 0x000fc800078e0004 */
[----:B------:R-:W-:Y:S02]  /*72b0*/  IMAD R51, R33, R45, R6 ;  /* 0x0000002d21337224 */ /* 0x000fe400078e0206 */
[-C--:B-1----:R-:W-:Y:S02]  /*72c0*/  IMAD R0, R3, R46.reuse, RZ ;  /* 0x0000002e03007224 */ /* 0x082fe400078e02ff */
[----:B------:R-:W-:-:S04]  /*72d0*/  IMAD.WIDE.U32 R8, R23, R46, R4 ;  /* 0x0000002e17087225 */ /* 0x000fc800078e0004 */
[-C--:B------:R-:W-:Y:S02]  /*72e0*/  IMAD R12, R219, R46.reuse, RZ ;  /* 0x0000002edb0c7224 */ /* 0x080fe400078e02ff */
[----:B------:R-:W-:-:S04]  /*72f0*/  IMAD.WIDE.U32 R42, R33, R46, RZ ;  /* 0x0000002e212a7225 */ /* 0x000fc800078e00ff */
[----:B------:R-:W-:Y:S01]  /*7300*/  IMAD R14, R219, R44, RZ ;  /* 0x0000002cdb0e7224 */ /* 0x000fe200078e02ff */
[----:B------:R-:W-:Y:S01]  /*7310*/  IADD3 R27, P3, R8, R42, RZ ;  /* 0x0000002a081b7210 */ /* 0x000fe20007f7e0ff */
[C---:B------:R-:W-:Y:S02]  /*7320*/  IMAD R49, R33.reuse, R47, R0 ;  /* 0x0000002f21317224 */ /* 0x040fe400078e0200 */
[----:B------:R-:W-:-:S04]  /*7330*/  IMAD.WIDE.U32 R40, R33, R44, RZ ;  /* 0x0000002c21287225 */ /* 0x000fc800078e00ff */
[----:B------:R-:W-:Y:S01]  /*7340*/  IMAD.WIDE.U32 R4, R23, R46, R24 ;  /* 0x0000002e17047225 */ /* 0x000fe200078e0018 */
[----:B------:R-:W-:-:S03]  /*7350*/  IADD3 R29, P4, R10, R40, RZ ;  /* 0x000000280a1d7210 */ /* 0x000fc60007f9e0ff */
[----:B------:R-:W-:Y:S01]  /*7360*/  IMAD.WIDE.U32 R6, R23, R44, R24 ;  /* 0x0000002c17067225 */ /* 0x000fe200078e0018 */
[----:B------:R-:W-:-:S03]  /*7370*/  IADD3 R53, P1, R4, R42, RZ ;  /* 0x0000002a04357210 */ /* 0x000fc60007f3e0ff */
[C---:B------:R-:W-:Y:S01]  /*7380*/  IMAD R12, R23.reuse, R47, R12 ;  /* 0x0000002f170c7224 */ /* 0x040fe200078e020c */
[----:B------:R-:W-:Y:S01]  /*7390*/  IADD3 R55, P2, R6, R40, RZ ;  /* 0x0000002806377210 */ /* 0x000fe20007f5e0ff */
[----:B------:R-:W-:Y:S01]  /*73a0*/  IMAD R14, R23, R45, R14 ;  /* 0x0000002d170e7224 */ /* 0x000fe200078e020e */
[----:B------:R-:W-:Y:S01]  /*73b0*/  SHF.L.U64.HI R47, R46, 0x5, R47 ;  /* 0x000000052e2f7819 */ /* 0x000fe2000001022f */
[----:B------:R-:W-:Y:S01]  /*73c0*/  IMAD.IADD R49, R49, 0x1, R43 ;  /* 0x0000000131317824 */ /* 0x000fe200078e022b */
[----:B------:R-:W-:Y:S01]  /*73d0*/  SHF.L.U64.HI R45, R44, 0x5, R45 ;  /* 0x000000052c2d7819 */ /* 0x000fe2000001022d */
[----:B------:R-:W-:Y:S02]  /*73e0*/  IMAD.IADD R51, R51, 0x1, R41 ;  /* 0x0000000133337824 */ /* 0x000fe400078e0229 */
[----:B------:R-:W-:Y:S01]  /*73f0*/  IMAD.SHL.U32 R46, R46, 0x20, RZ ;  /* 0x000000202e2e7824 */ /* 0x000fe200078e00ff */
[C---:B------:R-:W-:Y:S01]  /*7400*/  IADD3.X R26, R49.reuse, R12, R9, P3, !PT ;  /* 0x0000000c311a7210 */ /* 0x040fe20001ffe409 */
[----:B------:R-:W-:Y:S01]  /*7410*/  IMAD.SHL.U32 R44, R44, 0x20, RZ ;  /* 0x000000202c2c7824 */ /* 0x000fe200078e00ff */
[----:B------:R-:W-:-:S02]  /*7420*/  IADD3.X R48, R49, R5, R12, P1, !PT ;  /* 0x0000000531307210 */ /* 0x000fc40000ffe40c */
[C---:B------:R-:W-:Y:S02]  /*7430*/  IADD3.X R28, R51.reuse, R14, R11, P4, !PT ;  /* 0x0000000e331c7210 */ /* 0x040fe400027fe40b */
[----:B------:R-:W-:Y:S01]  /*7440*/  IADD3.X R50, R51, R7, R14, P2, !PT ;  /* 0x0000000733327210 */ /* 0x000fe200017fe40e */
[----:B------:R-:W-:Y:S06]  /*7450*/  @!P0 BRA `(.L_x_2031) ;  /* 0x0000000000408947 */ /* 0x000fec0003800000 */
[----:B------:R-:W-:Y:S01]  /*7460*/  MOV R0, 0x0 ;  /* 0x0000000000007802 */ /* 0x000fe20000000f00 */
[----:B------:R-:W-:Y:S01]  /*7470*/  ULDC.64 UR4, c[0x4][0x88] ;  /* 0x0100220000047ab9 */ /* 0x000fe20000000a00 */
[----:B------:R-:W-:Y:S01]  /*7480*/  ULDC.64 UR6, c[0x4][0x28] ;  /* 0x01000a0000067ab9 */ /* 0x000fe20000000a00 */
[----:B------:R-:W-:Y:S01]  /*7490*/  IMAD.U32 R4, RZ, RZ, UR4 ;  /* 0x00000004ff047e24 */ /* 0x000fe2000f8e00ff */
[----:B------:R0:W1:Y:S01]  /*74a0*/  LDC.64 R14, c[0x4][R0] ;  /* 0x01000000000e7b82 */ /* 0x0000620000000a00 */
[----:B------:R-:W-:Y:S01]  /*74b0*/  MOV R5, UR5 ;  /* 0x0000000500057c02 */ /* 0x000fe20008000f00 */
        /* <DEDUP_REMOVED lines=10> */
.L_x_2031:
[----:B------:R-:W-:Y:S05]  /*7560*/  BSYNC B6 ;  /* 0x0000000000067941 */ /* 0x000fea0003800000 */
.L_x_2030:
[----:B------:R-:W0:Y:S01]  /*7570*/  LDC.64 R6, c[0x0][0x3d8] ;  /* 0x0000f600ff067b82 */ /* 0x000e220000000a00 */
[----:B------:R-:W-:Y:S01]  /*7580*/  SHF.R.S32.HI R3, RZ, 0x1f, R189 ;  /* 0x0000001fff037819 */ /* 0x000fe200000114bd */
[----:B------:R-:W-:Y:S01]  /*7590*/  ULDC.U8 UR4, c[0x0][0x3f0] ;  /* 0x0000fc0000047ab9 */ /* 0x000fe20000000000 */
[----:B------:R-:W-:Y:S01]  /*75a0*/  BSSY B0, `(.L_x_2032) ;  /* 0x00002bd000007945 */ /* 0x000fe20003800000 */
[----:B------:R-:W-:-:S04]  /*75b0*/  ISETP.NE.AND P0, PT, RZ, UR4, PT ;  /* 0x00000004ff007c0c */ /* 0x000fc8000bf05270 */
[----:B------:R-:W1:Y:S01]  /*75c0*/  LDC.64 R4, c[0x0][0x3e8] ;  /* 0x0000fa00ff047b82 */ /* 0x000e620000000a00 */
[-C--:B0-----:R-:W-:Y:S02]  /*75d0*/  IMAD R0, R3, R6.reuse, RZ ;  /* 0x0000000603007224 */ /* 0x081fe400078e02ff */
[----:B------:R-:W-:-:S03]  /*75e0*/  IMAD.WIDE.U32 R8, R189, R6, RZ ;  /* 0x00000006bd087225 */ /* 0x000fc600078e00ff */
[----:B------:R-:W-:Y:S01]  /*75f0*/  SHF.L.U32 R52, R8, 0x6, RZ ;  /* 0x0000000608347819 */ /* 0x000fe200000006ff */
[-C--:B-1----:R-:W-:Y:S02]  /*7600*/  IMAD R12, R3, R4.reuse, RZ ;  /* 0x00000004030c7224 */ /* 0x082fe400078e02ff */
[C---:B------:R-:W-:Y:S02]  /*7610*/  IMAD R3, R189.reuse, R7, R0 ;  /* 0x00000007bd037224 */ /* 0x040fe400078e0200 */
[----:B------:R-:W-:-:S04]  /*7620*/  IMAD.WIDE.U32 R10, R189, R4, RZ ;  /* 0x00000004bd0a7225 */ /* 0x000fc800078e00ff */
[----:B------:R-:W-:Y:S02]  /*7630*/  IMAD R13, R189, R5, R12 ;  /* 0x00000005bd0d7224 */ /* 0x000fe400078e020c */
[----:B------:R-:W-:Y:S02]  /*7640*/  IMAD.IADD R9, R9, 0x1, R3 ;  /* 0x0000000109097824 */ /* 0x000fe400078e0203 */
[----:B------:R-:W-:Y:S02]  /*7650*/  IMAD R0, R189, -0x40, R186 ;  /* 0xffffffc0bd007824 */ /* 0x000fe400078e02ba */
[----:B------:R-:W-:Y:S01]  /*7660*/  IMAD.IADD R3, R11, 0x1, R13 ;  /* 0x000000010b037824 */ /* 0x000fe200078e020d */
[----:B------:R-:W-:Y:S01]  /*7670*/  SHF.L.U64.HI R57, R8, 0x6, R9 ;  /* 0x0000000608397819 */ /* 0x000fe20000010209 */
[----:B------:R-:W-:Y:S01]  /*7680*/  IMAD.SHL.U32 R54, R10, 0x40, RZ ;  /* 0x000000400a367824 */ /* 0x000fe200078e00ff */
[----:B------:R-:W-:Y:S02]  /*7690*/  VIMNMX R56, R0, 0x40, PT ;  /* 0x0000004000387848 */ /* 0x000fe40003fe0100 */
[----:B------:R-:W-:Y:S01]  /*76a0*/  SHF.L.U64.HI R59, R10, 0x6, R3 ;  /* 0x000000060a3b7819 */ /* 0x000fe20000010203 */
[----:B------:R-:W-:Y:S06]  /*76b0*/  @!P0 BRA `(.L_x_2033) ;  /* 0x00000014009c8947 */ /* 0x000fec0003800000 */
[----:B------:R-:W0:Y:S01]  /*76c0*/  LDC R0, c[0x0][0x428] ;  /* 0x00010a00ff007b82 */ /* 0x000e220000000800 */
[-C--:B------:R-:W-:Y:S01]  /*76d0*/  ISETP.GE.AND P0, PT, R23, R56.reuse, PT ;  /* 0x000000381700720c */ /* 0x080fe20003f06270 */
[----:B------:R-:W-:Y:S01]  /*76e0*/  BSSY B1, `(.L_x_2034) ;  /* 0x000002d000017945 */ /* 0x000fe20003800000 */
[----:B------:R-:W-:Y:S01]  /*76f0*/  ISETP.GE.AND P1, PT, R225, R56, PT ;  /* 0x00000038e100720c */ /* 0x000fe20003f26270 */
[----:B------:R-:W-:Y:S01]  /*7700*/  IMAD.MOV.U32 R10, RZ, RZ, R42 ;  /* 0x000000ffff0a7224 */ /* 0x000fe200078e002a */
[----:B------:R-:W-:Y:S01]  /*7710*/  CS2R R26, SRZ ;  /* 0x00000000001a7805 */ /* 0x000fe2000001ff00 */
[----:B------:R-:W-:Y:S01]  /*7720*/  IMAD.MOV.U32 R11, RZ, RZ, R49 ;  /* 0x000000ffff0b7224 */ /* 0x000fe200078e0031 */
[----:B------:R-:W-:Y:S01]  /*7730*/  CS2R R30, SRZ ;  /* 0x00000000001e7805 */ /* 0x000fe2000001ff00 */
[----:B------:R-:W-:Y:S01]  /*7740*/  IMAD.MOV.U32 R12, RZ, RZ, R40 ;  /* 0x000000ffff0c7224 */ /* 0x000fe200078e0028 */
[----:B------:R-:W-:Y:S01]  /*7750*/  CS2R R34, SRZ ;  /* 0x0000000000227805 */ /* 0x000fe2000001ff00 */
[----:B------:R-:W-:Y:S01]  /*7760*/  IMAD.MOV.U32 R13, RZ, RZ, R51 ;  /* 0x000000ffff0d7224 */ /* 0x000fe200078e0033 */
[----:B------:R-:W-:-:S02]  /*7770*/  CS2R R36, SRZ ;  /* 0x0000000000247805 */ /* 0x000fc4000001ff00 */
[----:B------:R-:W-:Y:S02]  /*7780*/  CS2R R28, SRZ ;  /* 0x00000000001c7805 */ /* 0x000fe4000001ff00 */
[----:B------:R-:W-:Y:S02]  /*7790*/  CS2R R20, SRZ ;  /* 0x0000000000147805 */ /* 0x000fe4000001ff00 */
[----:B------:R-:W-:Y:S02]  /*77a0*/  CS2R R32, SRZ ;  /* 0x0000000000207805 */ /* 0x000fe4000001ff00 */
[----:B0-----:R-:W-:Y:S01]  /*77b0*/  ISETP.NE.AND P2, PT, R0, 0x1, PT ;  /* 0x000000010000780c */ /* 0x001fe20003f45270 */
[----:B------:R-:W-:-:S04]  /*77c0*/  IMAD R0, R189, 0x40, R23 ;  /* 0x00000040bd007824 */ /* 0x000fc800078e0217 */
[----:B------:R-:W-:-:S08]  /*77d0*/  IMAD R3, R211, 0x20, R0 ;  /* 0x00000020d3037824 */ /* 0x000fd000078e0200 */
[----:B------:R-:W0:Y:S08]  /*77e0*/  @P2 LDC R8, c[0x0][0x42c] ;  /* 0x00010b00ff082b82 */ /* 0x000e300000000800 */
[----:B------:R-:W1:Y:S01]  /*77f0*/  @P2 LDC R9, c[0x0][0x430] ;  /* 0x00010c00ff092b82 */ /* 0x000e620000000800 */
[----:B0-----:R-:W-:-:S05]  /*7800*/  @P2 IMAD.HI.U32 R0, R3, R8, RZ ;  /* 0x0000000803002227 */ /* 0x001fca00078e00ff */
[----:B-1----:R-:W-:Y:S02]  /*7810*/  @P2 SHF.R.U32.HI R3, RZ, R9, R0 ;  /* 0x00000009ff032219 */ /* 0x002fe40000011600 */
[----:B------:R-:W-:Y:S02]  /*7820*/  CS2R R8, SRZ ;  /* 0x0000000000087805 */ /* 0x000fe4000001ff00 */
[----:B------:R-:W-:Y:S01]  /*7830*/  SHF.R.S32.HI R41, RZ, 0x1f, R3 ;  /* 0x0000001fff297819 */ /* 0x000fe20000011403 */
[----:B------:R-:W-:Y:S06]  /*7840*/  @P0 BRA `(.L_x_2035) ;  /* 0x0000000000580947 */ /* 0x000fec0003800000 */
[----:B------:R-:W-:Y:S01]  /*7850*/  VIADD R14, R24, 0x10 ;  /* 0x00000010180e7836 */ /* 0x000fe20000000000 */
[----:B------:R-:W-:Y:S01]  /*7860*/  IADD3 R15, P4, R52, R53, RZ ;  /* 0x00000035340f7210 */ /* 0x000fe20007f9e0ff */
[----:B------:R-:W-:Y:S01]  /*7870*/  ULDC UR4, c[0x0][0x3d4] ;  /* 0x0000f50000047ab9 */ /* 0x000fe20000000800 */
[----:B------:R-:W-:Y:S01]  /*7880*/  IADD3 R0, P5, R54, R55, RZ ;  /* 0x0000003736007210 */ /* 0x000fe20007fbe0ff */
[----:B------:R-:W-:Y:S01]  /*7890*/  ULDC.64 UR6, c[0x0][0x3c8] ;  /* 0x0000f20000067ab9 */ /* 0x000fe20000000a00 */
[----:B------:R-:W-:Y:S01]  /*78a0*/  ISETP.GE.AND P2, PT, R14, UR4, PT ;  /* 0x000000040e007c0c */ /* 0x000fe2000bf46270 */
[----:B------:R-:W-:Y:S01]  /*78b0*/  ULDC.64 UR8, c[0x0][0x3e0] ;  /* 0x0000f80000087ab9 */ /* 0x000fe20000000a00 */
[----:B------:R-:W-:Y:S01]  /*78c0*/  ISETP.GE.AND P3, PT, R24, UR4, PT ;  /* 0x0000000418007c0c */ /* 0x000fe2000bf66270 */
[----:B------:R-:W-:Y:S01]  /*78d0*/  IMAD.X R30, R57, 0x1, R48, P4 ;  /* 0x00000001391e7824 */ /* 0x000fe200020e0630 */
[----:B------:R-:W-:Y:S02]  /*78e0*/  IADD3.X R31, R59, R50, RZ, P5, !PT ;  /* 0x000000323b1f7210 */ /* 0x000fe40002ffe4ff */
[----:B------:R-:W-:-:S02]  /*78f0*/  CS2R R36, SRZ ;  /* 0x0000000000247805 */ /* 0x000fc4000001ff00 */
[C---:B------:R-:W-:Y:S02]  /*7900*/  LEA R14, P4, R15.reuse, UR6, 0x1 ;  /* 0x000000060f0e7c11 */ /* 0x040fe4000f8808ff */
[----:B------:R-:W-:Y:S02]  /*7910*/  CS2R R32, SRZ ;  /* 0x0000000000207805 */ /* 0x000fe4000001ff00 */
[C---:B------:R-:W-:Y:S02]  /*7920*/  LEA R38, P5, R0.reuse, UR8, 0x1 ;  /* 0x0000000800267c11 */ /* 0x040fe4000f8a08ff */
[----:B------:R-:W-:Y:S02]  /*7930*/  CS2R R34, SRZ ;  /* 0x0000000000227805 */ /* 0x000fe4000001ff00 */
[----:B------:R-:W-:Y:S02]  /*7940*/  LEA.HI.X R15, R15, UR7, R30, 0x1, P4 ;  /* 0x000000070f0f7c11 */ /* 0x000fe4000a0f0c1e */
[----:B------:R-:W-:-:S02]  /*7950*/  LEA.HI.X R39, R0, UR9, R31, 0x1, P5 ;  /* 0x0000000900277c11 */ /* 0x000fc4000a8f0c1f */
[----:B------:R-:W-:Y:S01]  /*7960*/  CS2R R30, SRZ ;  /* 0x00000000001e7805 */ /* 0x000fe2000001ff00 */
[----:B------:R0:W5:Y:S04]  /*7970*/  @!P3 LDG.E.64 R36, desc[UR42][R14.64] ;  /* 0x0000002a0e24b981 */ /* 0x000168000c1e1b00 */
[----:B------:R0:W5:Y:S04]  /*7980*/  @!P2 LDG.E.64 R32, desc[UR42][R14.64+0x20] ;  /* 0x0000202a0e20a981 */ /* 0x000168000c1e1b00 */
[----:B------:R0:W5:Y:S04]  /*7990*/  @!P3 LDG.E.64 R34, desc[UR42][R38.64] ;  /* 0x0000002a2622b981 */ /* 0x000168000c1e1b00 */
[----:B------:R0:W5:Y:S02]  /*79a0*/  @!P2 LDG.E.64 R30, desc[UR42][R38.64+0x20] ;  /* 0x0000202a261ea981 */ /* 0x000164000c1e1b00 */
.L_x_2035:
[----:B------:R-:W-:Y:S05]  /*79b0*/  BSYNC B1 ;  /* 0x0000000000017941 */ /* 0x000fea0003800000 */
.L_x_2034:
[----:B------:R-:W-:Y:S04]  /*79c0*/  BSSY B1, `(.L_x_2036) ;  /* 0x0000018000017945 */ /* 0x000fe80003800000 */
[----:B------:R-:W-:Y:S05]  /*79d0*/  @P1 BRA `(.L_x_2037) ;  /* 0x0000000000581947 */ /* 0x000fea0003800000 */
[----:B------:R-:W-:Y:S01]  /*79e0*/  IADD3 R0, P4, P5, R55, R44, R54 ;  /* 0x0000002c37007210 */ /* 0x000fe20007d9e036 */
[----:B0-----:R-:W-:Y:S01]  /*79f0*/  VIADD R14, R24, 0x10 ;  /* 0x00000010180e7836 */ /* 0x001fe20000000000 */
[----:B------:R-:W-:Y:S01]  /*7a00*/  IADD3 R8, P2, P3, R53, R46, R52 ;  /* 0x0000002e35087210 */ /* 0x000fe20007b5e034 */
[----:B------:R-:W-:Y:S01]  /*7a10*/  ULDC UR4, c[0x0][0x3d4] ;  /* 0x0000f50000047ab9 */ /* 0x000fe20000000800 */
[----:B------:R-:W-:Y:S01]  /*7a20*/  IADD3.X R9, R50, R45, R59, P4, P5 ;  /* 0x0000002d32097210 */ /* 0x000fe200027ea43b */
[----:B------:R-:W-:Y:S01]  /*7a30*/  ULDC.64 UR6, c[0x0][0x3c8] ;  /* 0x0000f20000067ab9 */ /* 0x000fe20000000a00 */
[----:B------:R-:W-:Y:S02]  /*7a40*/  ISETP.GE.AND P5, PT, R14, UR4, PT ;  /* 0x000000040e007c0c */ /* 0x000fe4000bfa6270 */
[----:B------:R-:W-:Y:S02]  /*7a50*/  CS2R R28, SRZ ;  /* 0x00000000001c7805 */ /* 0x000fe4000001ff00 */
[----:B------:R-:W-:Y:S01]  /*7a60*/  ISETP.GE.AND P4, PT, R24, UR4, PT ;  /* 0x0000000418007c0c */ /* 0x000fe2000bf86270 */
[----:B------:R-:W-:Y:S01]  /*7a70*/  ULDC.64 UR4, c[0x0][0x3e0] ;  /* 0x0000f80000047ab9 */ /* 0x000fe20000000a00 */
[----:B------:R-:W-:-:S02]  /*7a80*/  IADD3.X R15, R48, R47, R57, P2, P3 ;  /* 0x0000002f300f7210 */ /* 0x000fc400017e6439 */
[----:B------:R-:W-:Y:S02]  /*7a90*/  CS2R R20, SRZ ;  /* 0x0000000000147805 */ /* 0x000fe4000001ff00 */
[----:B------:R-:W-:Y:S02]  /*7aa0*/  LEA R14, P2, R8, UR6, 0x1 ;  /* 0x00000006080e7c11 */ /* 0x000fe4000f8408ff */
[----:B------:R-:W-:Y:S02]  /*7ab0*/  CS2R R26, SRZ ;  /* 0x00000000001a7805 */ /* 0x000fe4000001ff00 */
[----:B------:R-:W-:Y:S02]  /*7ac0*/  LEA R38, P3, R0, UR4, 0x1 ;  /* 0x0000000400267c11 */ /* 0x000fe4000f8608ff */
[----:B------:R-:W-:Y:S02]  /*7ad0*/  LEA.HI.X R15, R8, UR7, R15, 0x1, P2 ;  /* 0x00000007080f7c11 */ /* 0x000fe400090f0c0f */
[----:B------:R-:W-:-:S02]  /*7ae0*/  LEA.HI.X R39, R0, UR5, R9, 0x1, P3 ;  /* 0x0000000500277c11 */ /* 0x000fc400098f0c09 */
[----:B------:R-:W-:Y:S01]  /*7af0*/  CS2R R8, SRZ ;  /* 0x0000000000087805 */ /* 0x000fe2000001ff00 */
[----:B------:R1:W5:Y:S04]  /*7b00*/  @!P4 LDG.E.64 R28, desc[UR42][R14.64] ;  /* 0x0000002a0e1cc981 */ /* 0x000368000c1e1b00 */
[----:B------:R1:W5:Y:S04]  /*7b10*/  @!P5 LDG.E.64 R20, desc[UR42][R14.64+0x20] ;  /* 0x0000202a0e14d981 */ /* 0x000368000c1e1b00 */
[----:B------:R1:W5:Y:S04]  /*7b20*/  @!P4 LDG.E.64 R26, desc[UR42][R38.64] ;  /* 0x0000002a261ac981 */ /* 0x000368000c1e1b00 */
[----:B------:R1:W5:Y:S02]  /*7b30*/  @!P5 LDG.E.64 R8, desc[UR42][R38.64+0x20] ;  /* 0x0000202a2608d981 */ /* 0x000364000c1e1b00 */
.L_x_2037:
[----:B------:R-:W-:Y:S05]  /*7b40*/  BSYNC B1 ;  /* 0x0000000000017941 */ /* 0x000fea0003800000 */
.L_x_2036:
[----:B------:R-:W-:Y:S01]  /*7b50*/  IMAD.WIDE.U32 R10, R3, R6, R10 ;  /* 0x00000006030a7225 */ /* 0x000fe200078e000a */
[----:B------:R-:W-:Y:S01]  /*7b60*/  LEA.HI R0, R205, R205, RZ, 0x1 ;  /* 0x000000cdcd007211 */ /* 0x000fe200078f08ff */
[----:B------:R-:W-:Y:S01]  /*7b70*/  ULDC.64 UR4, c[0x0][0x3c8] ;  /* 0x0000f20000047ab9 */ /* 0x000fe20000000a00 */
[----:B------:R-:W-:Y:S01]  /*7b80*/  ULDC.64 UR6, c[0x0][0x3e0] ;  /* 0x0000f80000067ab9 */ /* 0x000fe20000000a00 */
[----:B------:R-:W-:-:S04]  /*7b90*/  IMAD.WIDE.U32 R12, R3, R4, R12 ;  /* 0x00000004030c7225 */ /* 0x000fc800078e000c */
[C---:B------:R-:W-:Y:S02]  /*7ba0*/  IMAD R6, R41.reuse, R6, RZ ;  /* 0x0000000629067224 */ /* 0x040fe400078e02ff */
[----:B------:R-:W-:Y:S02]  /*7bb0*/  IMAD R4, R41, R4, RZ ;  /* 0x0000000429047224 */ /* 0x000fe400078e02ff */
[----:B01----:R-:W-:Y:S02]  /*7bc0*/  IMAD.SHL.U32 R14, R193, 0x40, RZ ;  /* 0x00000040c10e7824 */ /* 0x003fe400078e00ff */
[C---:B------:R-:W-:Y:S01]  /*7bd0*/  IMAD R7, R3.reuse, R7, R6 ;  /* 0x0000000703077224 */ /* 0x040fe200078e0206 */
[----:B------:R-:W-:Y:S01]  /*7be0*/  LOP3.LUT R6, R0, 0xfffffffe, RZ, 0xc0, !PT ;  /* 0xfffffffe00067812 */ /* 0x000fe200078ec0ff */
[----:B------:R-:W-:Y:S01]  /*7bf0*/  IMAD R3, R3, R5, R4 ;  /* 0x0000000503037224 */ /* 0x000fe200078e0204 */
[----:B------:R-:W-:Y:S01]  /*7c00*/  LOP3.LUT R15, R14, 0x1c0, RZ, 0xc0, !PT ;  /* 0x000001c00e0f7812 */ /* 0x000fe200078ec0ff */
[----:B------:R-:W-:Y:S01]  /*7c10*/  IMAD.IADD R5, R11, 0x1, R7 ;  /* 0x000000010b057824 */ /* 0x000fe200078e0207 */
[----:B------:R-:W-:Y:S01]  /*7c20*/  LEA R4, P2, R10, UR4, 0x1 ;  /* 0x000000040a047c11 */ /* 0x000fe2000f8408ff */
[----:B------:R-:W-:Y:S01]  /*7c30*/  IMAD.IADD R3, R13, 0x1, R3 ;  /* 0x000000010d037824 */ /* 0x000fe200078e0203 */
[----:B------:R-:W-:Y:S01]  /*7c40*/  LEA R0, P3, R12, UR6, 0x1 ;  /* 0x000000060c007c11 */ /* 0x000fe2000f8608ff */
[----:B------:R-:W-:Y:S01]  /*7c50*/  IMAD.IADD R6, R205, 0x1, -R6 ;  /* 0x00000001cd067824 */ /* 0x000fe200078e0a06 */
[----:B------:R-:W-:Y:S01]  /*7c60*/  LOP3.LUT R14, R15, 0x18, R16, 0xf8, !PT ;  /* 0x000000180f0e7812 */ /* 0x000fe200078ef810 */
[----:B------:R-:W-:Y:S01]  /*7c70*/  UMOV UR4, 0xffffffff ;  /* 0xffffffff00047882 */ /* 0x000fe20000000000 */
[----:B------:R-:W-:-:S02]  /*7c80*/  SHF.R.U32.HI R15, RZ, 0x3, R15 ;  /* 0x00000003ff0f7819 */ /* 0x000fc4000001160f */
[----:B------:R-:W-:Y:S02]  /*7c90*/  LEA.HI.X R5, R10, UR5, R5, 0x1, P2 ;  /* 0x000000050a057c11 */ /* 0x000fe400090f0c05 */
[----:B------:R-:W-:Y:S02]  /*7ca0*/  LEA.HI.X R3, R12, UR7, R3, 0x1, P3 ;  /* 0x000000070c037c11 */ /* 0x000fe400098f0c03 */
[----:B------:R-:W-:Y:S02]  /*7cb0*/  LOP3.LUT R39, R14, R15, RZ, 0x3c, !PT ;  /* 0x0000000f0e277212 */ /* 0x000fe400078e3cff */
[----:B------:R-:W-:Y:S01]  /*7cc0*/  SHF.L.U32 R7, R6, 0x1f, RZ ;  /* 0x0000001f06077819 */ /* 0x000fe200000006ff */
[----:B------:R-:W-:Y:S06]  /*7cd0*/  BRA.DIV UR4, `(.L_x_2038) ;  /* 0x0000015a04107947 */ /* 0x000fec000b800000 */
.L_x_2287:
[----:B------:R-:W-:-:S03]  /*7ce0*/  UMOV UR4, 0xffffffff ;  /* 0xffffffff00047882 */ /* 0x000fc60000000000 */
[----:B------:R-:W-:Y:S05]  /*7cf0*/  BRA.DIV UR4, `(.L_x_2039) ;  /* 0x0000015a04307947 */ /* 0x000fea000b800000 */
.L_x_2290:
[----:B------:R-:W-:-:S03]  /*7d00*/  UMOV UR4, 0xffffffff ;  /* 0xffffffff00047882 */ /* 0x000fc60000000000 */
[----:B------:R-:W-:Y:S05]  /*7d10*/  BRA.DIV UR4, `(.L_x_2040) ;  /* 0x0000015a04507947 */ /* 0x000fea000b800000 */
.L_x_2293:
[----:B------:R-:W-:-:S03]  /*7d20*/  UMOV UR4, 0xffffffff ;  /* 0xffffffff00047882 */ /* 0x000fc60000000000 */
[----:B------:R-:W-:Y:S05]  /*7d30*/  BRA.DIV UR4, `(.L_x_2041) ;  /* 0x0000015a04707947 */ /* 0x000fea000b800000 */
.L_x_2296:
[----:B------:R-:W-:-:S03]  /*7d40*/  UMOV UR4, 0xffffffff ;  /* 0xffffffff00047882 */ /* 0x000fc60000000000 */
[----:B------:R-:W-:Y:S05]  /*7d50*/  BRA.DIV UR4, `(.L_x_2042) ;  /* 0x0000015a04907947 */ /* 0x000fea000b800000 */
.L_x_2299:
[----:B------:R-:W-:-:S03]  /*7d60*/  UMOV UR4, 0xffffffff ;  /* 0xffffffff00047882 */ /* 0x000fc60000000000 */
[----:B------:R-:W-:Y:S05]  /*7d70*/  BRA.DIV UR4, `(.L_x_2043) ;  /* 0x0000015a04b07947 */ /* 0x000fea000b800000 */
.L_x_2302:
[----:B------:R-:W-:-:S03]  /*7d80*/  UMOV UR4, 0xffffffff ;  /* 0xffffffff00047882 */ /* 0x000fc60000000000 */
[----:B------:R-:W-:Y:S05]  /*7d90*/  BRA.DIV UR4, `(.L_x_2044) ;  /* 0x0000015a04d07947 */ /* 0x000fea000b800000 */
.L_x_2305:
[----:B------:R-:W-:-:S03]  /*7da0*/  UMOV UR4, 0xffffffff ;  /* 0xffffffff00047882 */ /* 0x000fc60000000000 */
[----:B------:R-:W-:Y:S05]  /*7db0*/  BRA.DIV UR4, `(.L_x_2045) ;  /* 0x0000015a04f07947 */ /* 0x000fea000b800000 */
.L_x_2308:
[----:B------:R-:W0:Y:S01]  /*7dc0*/  SYNCS.PHASECHK.TRANS64.TRYWAIT P2, [R2+URZ+0x28c00], R7 ;  /* 0x028c0007020075a7 */ /* 0x000e22000804017f */
[----:B-----5:R-:W-:Y:S01]  /*7dd0*/  IMAD.MOV.U32 R3, RZ, RZ, R31 ;  /* 0x000000ffff037224 */ /* 0x020fe200078e001f */
[----:B------:R-:W-:Y:S01]  /*7de0*/  LOP3.LUT P3, RZ, R193, 0x4, RZ, 0xc0, !PT ;  /* 0x00000004c1ff7812 */ /* 0x000fe2000786c0ff */
[----:B------:R-:W-:Y:S01]  /*7df0*/  IMAD.MOV.U32 R4, RZ, RZ, R34 ;  /* 0x000000ffff047224 */ /* 0x000fe200078e0022 */
[----:B------:R-:W-:Y:S01]  /*7e00*/  BSSY B1, `(.L_x_2046) ;  /* 0x0000023000017945 */ /* 0x000fe20003800000 */
[----:B------:R-:W-:Y:S01]  /*7e10*/  IMAD.MOV.U32 R5, RZ, RZ, R35 ;  /* 0x000000ffff057224 */ /* 0x000fe200078e0023 */
[----:B------:R-:W-:Y:S01]  /*7e20*/  PRMT R42, R42, 0x5410, R3 ;  /* 0x000054102a2a7816 */ /* 0x000fe20000000003 */
[----:B------:R-:W-:Y:S01]  /*7e30*/  IMAD R3, R200, 0x200, R39 ;  /* 0x00000200c8037824 */ /* 0x000fe200078e0227 */
[----:B------:R-:W-:Y:S01]  /*7e40*/  PRMT R11, R11, 0x5410, R4 ;  /* 0x000054100b0b7816 */ /* 0x000fe20000000004 */
[----:B------:R-:W-:Y:S01]  /*7e50*/  IMAD.MOV.U32 R0, RZ, RZ, R30 ;  /* 0x000000ffff007224 */ /* 0x000fe200078e001e */
[----:B------:R-:W-:Y:S01]  /*7e60*/  PRMT R12, R12, 0x5410, R5 ;  /* 0x000054100c0c7816 */ /* 0x000fe20000000005 */
[----:B------:R-:W-:-:S02]  /*7e70*/  IMAD.MOV.U32 R4, RZ, RZ, R37 ;  /* 0x000000ffff047224 */ /* 0x000fc400078e0025 */
[----:B------:R-:W-:Y:S01]  /*7e80*/  IMAD.MOV.U32 R5, RZ, RZ, R32 ;  /* 0x000000ffff057224 */ /* 0x000fe200078e0020 */
[----:B------:R-:W-:Y:S01]  /*7e90*/  PRMT R40, R40, 0x5410, R0 ;  /* 0x0000541028287816 */ /* 0x000fe20000000000 */
[----:B------:R-:W-:Y:S01]  /*7ea0*/  IMAD R3, R3, 0x2, R2 ;  /* 0x0000000203037824 */ /* 0x000fe200078e0202 */
[----:B------:R-:W-:Y:S01]  /*7eb0*/  MOV R0, R36 ;  /* 0x0000002400007202 */ /* 0x000fe20000000f00 */
[----:B------:R-:W-:Y:S01]  /*7ec0*/  IMAD.MOV.U32 R6, RZ, RZ, R26 ;  /* 0x000000ffff067224 */ /* 0x000fe200078e001a */
[----:B------:R-:W-:Y:S01]  /*7ed0*/  PRMT R11, R4, 0x7610, R11 ;  /* 0x00007610040b7816 */ /* 0x000fe2000000000b */
[----:B------:R-:W-:Y:S01]  /*7ee0*/  VIADD R4, R3, 0x20400 ;  /* 0x0002040003047836 */ /* 0x000fe20000000000 */
[----:B------:R-:W-:Y:S01]  /*7ef0*/  PRMT R43, R43, 0x5410, R5 ;  /* 0x000054102b2b7816 */ /* 0x000fe20000000005 */
[----:B------:R-:W-:Y:S01]  /*7f00*/  IMAD.MOV.U32 R5, RZ, RZ, R33 ;  /* 0x000000ffff057224 */ /* 0x000fe200078e0021 */
[----:B------:R-:W-:Y:S01]  /*7f10*/  PRMT R13, R13, 0x5410, R0 ;  /* 0x000054100d0d7816 */ /* 0x000fe20000000000 */
[----:B------:R-:W-:Y:S01]  /*7f20*/  IMAD.MOV.U32 R10, RZ, RZ, R27 ;  /* 0x000000ffff0a7224 */ /* 0x000fe200078e001b */
[----:B------:R-:W-:Y:S01]  /*7f30*/  PRMT R42, R6, 0x7610, R42 ;  /* 0x00007610062a7816 */ /* 0x000fe2000000002a */
[----:B------:R-:W-:Y:S01]  /*7f40*/  VIADD R0, R3, 0x20440 ;  /* 0x0002044003007836 */ /* 0x000fe20000000000 */
[----:B------:R-:W-:Y:S01]  /*7f50*/  PRMT R40, R5, 0x7610, R40 ;  /* 0x0000761005287816 */ /* 0x000fe20000000028 */
[----:B------:R-:W-:Y:S01]  /*7f60*/  IMAD.MOV.U32 R5, RZ, RZ, R9 ;  /* 0x000000ffff057224 */ /* 0x000fe200078e0009 */
[----:B------:R-:W-:Y:S01]  /*7f70*/  @P3 IADD3 R0, R4, -0x40, RZ ;  /* 0xffffffc004003810 */ /* 0x000fe20007ffe0ff */
[----:B------:R-:W-:Y:S01]  /*7f80*/  IMAD.MOV.U32 R4, RZ, RZ, R8 ;  /* 0x000000ffff047224 */ /* 0x000fe200078e0008 */
        /* <DEDUP_REMOVED lines=9> */
[----:B0-----:R-:W-:Y:S06]  /*8020*/  @!P2 BRA `(.L_x_2047) ;  /* 0x00000158007ca947 */ /* 0x001fec0003800000 */
.L_x_2309:
[----:B------:R-:W-:Y:S05]  /*8030*/  BSYNC B1 ;  /* 0x0000000000017941 */ /* 0x000fea0003800000 */
.L_x_2046:
[----:B------:R-:W-:Y:S01]  /*8040*/  BSSY B1, `(.L_x_2048) ;  /* 0x0000068000017945 */ /* 0x000fe20003800000 */
[----:B------:R-:W-:Y:S02]  /*8050*/  PRMT R45, R4, 0x7610, R45 ;  /* 0x00007610042d7816 */ /* 0x000fe4000000002d */
[----:B------:R-:W-:Y:S01]  /*8060*/  PRMT R47, R47, 0x5410, R5 ;  /* 0x000054102f2f7816 */ /* 0x000fe20000000005 */
[----:B------:R-:W-:Y:S06]  /*8070*/  @P0 BRA `(.L_x_2049) ;  /* 0x0000000400900947 */ /* 0x000fec0003800000 */
[----:B------:R-:W1:Y:S01]  /*8080*/  LDC R5, c[0x0][0x3d4] ;  /* 0x0000f500ff057b82 */ /* 0x000e620000000800 */
[C---:B------:R-:W-:Y:S01]  /*8090*/  VIADD R4, R24.reuse, 0x10 ;  /* 0x0000001018047836 */ /* 0x040fe20000000000 */
[----:B------:R-:W-:Y:S01]  /*80a0*/  BSSY B2, `(.L_x_2050) ;  /* 0x0000032000027945 */ /* 0x000fe20003800000 */
[----:B-1----:R-:W-:-:S03]  /*80b0*/  ISETP.GE.AND P0, PT, R24, R5, PT ;  /* 0x000000051800720c */ /* 0x002fc60003f06270 */
[----:B------:R-:W-:-:S10]  /*80c0*/  ISETP.GE.AND P2, PT, R4, R5, PT ;  /* 0x000000050400720c */ /* 0x000fd40003f46270 */
[----:B------:R-:W-:Y:S05]  /*80d0*/  @P0 BRA `(.L_x_2051) ;  /* 0x0000000000b80947 */ /* 0x000fea0003800000 */
[----:B0-----:R-:W0:Y:S01]  /*80e0*/  LDS.128 R4, [R3+0x20400] ;  /* 0x0204000003047984 */ /* 0x001e220000000c00 */
[----:B------:R-:W-:Y:S02]  /*80f0*/  SHF.R.U64 R14, R36, 0x10, R37 ;  /* 0x00000010240e7819 */ /* 0x000fe40000001225 */
[----:B------:R-:W-:Y:S02]  /*8100*/  SHF.R.U32.HI R36, RZ, 0x10, R35 ;  /* 0x00000010ff247819 */ /* 0x000fe40000011623 */
[----:B------:R-:W-:Y:S02]  /*8110*/  SHF.R.U32.HI R15, RZ, 0x10, R37 ;  /* 0x00000010ff0f7819 */ /* 0x000fe40000011625 */
[----:B------:R-:W-:Y:S02]  /*8120*/  SHF.R.U64 R10, R34, 0x10, R35 ;  /* 0x00000010220a7819 */ /* 0x000fe40000001223 */
[----:B------:R-:W-:Y:S02]  /*8130*/  PRMT R36, R12, 0x5432, R36 ;  /* 0x000054320c247816 */ /* 0x000fe40000000024 */
[----:B------:R-:W-:-:S02]  /*8140*/  PRMT R15, R11, 0x5410, R15 ;  /* 0x000054100b0f7816 */ /* 0x000fc4000000000f */
[----:B------:R-:W-:Y:S01]  /*8150*/  PRMT R35, R11, 0x5432, R10 ;  /* 0x000054320b237816 */ /* 0x000fe2000000000a */
[C---:B------:R-:W-:Y:S01]  /*8160*/  IMAD.U32 R37, R36.reuse, 0x10000, RZ ;  /* 0x0001000024257824 */ /* 0x040fe200078e00ff */
[----:B------:R-:W-:Y:S01]  /*8170*/  PRMT R14, R13, 0x5432, R14 ;  /* 0x000054320d0e7816 */ /* 0x000fe2000000000e */
[C---:B------:R-:W-:Y:S01]  /*8180*/  IMAD.U32 R34, R15.reuse, 0x10000, RZ ;  /* 0x000100000f227824 */ /* 0x040fe200078e00ff */
[----:B------:R-:W-:Y:S02]  /*8190*/  LOP3.LUT R36, R36, 0xffff0000, RZ, 0xc0, !PT ;  /* 0xffff000024247812 */ /* 0x000fe400078ec0ff */
[----:B------:R-:W-:Y:S02]  /*81a0*/  LOP3.LUT R15, R15, 0xffff0000, RZ, 0xc0, !PT ;  /* 0xffff00000f0f7812 */ /* 0x000fe400078ec0ff */
[C---:B0-----:R-:W-:Y:S01]  /*81b0*/  LOP3.LUT R11, R6.reuse, 0xffff0000, RZ, 0xc0, !PT ;  /* 0xffff0000060b7812 */ /* 0x041fe200078ec0ff */
[----:B------:R-:W-:Y:S01]  /*81c0*/  IMAD.U32 R10, R6, 0x10000, RZ ;  /* 0x00010000060a7824 */ /* 0x000fe200078e00ff */
[C---:B------:R-:W-:Y:S01]  /*81d0*/  LOP3.LUT R13, R7.reuse, 0xffff0000, RZ, 0xc0, !PT ;  /* 0xffff0000070d7812 */ /* 0x040fe200078ec0ff */
[----:B------:R-:W-:Y:S01]  /*81e0*/  IMAD.U32 R12, R7, 0x10000, RZ ;  /* 0x00010000070c7824 */ /* 0x000fe200078e00ff */
[----:B------:R-:W-:Y:S01]  /*81f0*/  SHF.L.U32 R6, R4, 0x10, RZ ;  /* 0x0000001004067819 */ /* 0x000fe200000006ff */
[C---:B------:R-:W-:Y:S01]  /*8200*/  FMUL.FTZ R39, R11.reuse, R37 ;  /* 0x000000250b277220 */ /* 0x040fe20000410000 */
[----:B------:R-:W-:Y:S01]  /*8210*/  FMUL.FTZ R38, R11, R34 ;  /* 0x000000220b267220 */ /* 0x000fe20000410000 */
[----:B------:R-:W-:Y:S01]  /*8220*/  FMUL.FTZ R11, R13, R36 ;  /* 0x000000240d0b7220 */ /* 0x000fe20000410000 */
[----:B------:R-:W-:-:S02]  /*8230*/  IMAD.U32 R7, R5, 0x10000, RZ ;  /* 0x0001000005077824 */ /* 0x000fc400078e00ff */
[C---:B------:R-:W-:Y:S01]  /*8240*/  FFMA.FTZ R39, R10.reuse, R34, -R39 ;  /* 0x000000220a277223 */ /* 0x040fe20000010827 */
[----:B------:R-:W-:Y:S01]  /*8250*/  FFMA.FTZ R38, R10, R37, R38 ;  /* 0x000000250a267223 */ /* 0x000fe20000010026 */
[-C--:B------:R-:W-:Y:S01]  /*8260*/  FFMA.FTZ R37, R12, R15.reuse, -R11 ;  /* 0x0000000f0c257223 */ /* 0x080fe2000001080b */
[----:B------:R-:W-:Y:S01]  /*8270*/  IMAD.U32 R11, R14, 0x10000, RZ ;  /* 0x000100000e0b7824 */ /* 0x000fe200078e00ff */
[----:B------:R-:W-:Y:S01]  /*8280*/  LOP3.LUT R4, R4, 0xffff0000, RZ, 0xc0, !PT ;  /* 0xffff000004047812 */ /* 0x000fe200078ec0ff */
[----:B------:R-:W-:Y:S01]  /*8290*/  FMUL.FTZ R41, R13, R15 ;  /* 0x0000000f0d297220 */ /* 0x000fe20000410000 */
[----:B------:R-:W-:Y:S01]  /*82a0*/  LOP3.LUT R5, R5, 0xffff0000, RZ, 0xc0, !PT ;  /* 0xffff000005057812 */ /* 0x000fe200078ec0ff */
[C---:B------:R-:W-:Y:S01]  /*82b0*/  IMAD.U32 R13, R35.reuse, 0x10000, RZ ;  /* 0x00010000230d7824 */ /* 0x040fe200078e00ff */
        /* <DEDUP_REMOVED lines=16> */
.L_x_2051:
[----:B------:R-:W-:Y:S05]  /*83c0*/  BSYNC B2 ;  /* 0x0000000000027941 */ /* 0x000fea0003800000 */
.L_x_2050:
[----:B------:R-:W-:Y:S05]  /*83d0*/  @P2 BRA `(.L_x_2049) ;  /* 0x0000000000b82947 */ /* 0x000fea0003800000 */
[----:B01----:R-:W0:Y:S01]  /*83e0*/  LDS.128 R4, [R0] ;  /* 0x0000000000047984 */ /* 0x003e220000000c00 */
[----:B------:R-:W-:Y:S02]  /*83f0*/  SHF.R.U64 R14, R32, 0x10, R33 ;  /* 0x00000010200e7819 */ /* 0x000fe40000001221 */
[----:B------:R-:W-:Y:S02]  /*8400*/  SHF.R.U32.HI R32, RZ, 0x10, R31 ;  /* 0x00000010ff207819 */ /* 0x000fe4000001161f */
[----:B------:R-:W-:Y:S02]  /*8410*/  SHF.R.U32.HI R15, RZ, 0x10, R33 ;  /* 0x00000010ff0f7819 */ /* 0x000fe40000011621 */
[----:B------:R-:W-:Y:S02]  /*8420*/  PRMT R32, R42, 0x5432, R32 ;  /* 0x000054322a207816 */ /* 0x000fe40000000020 */
[----:B------:R-:W-:Y:S02]  /*8430*/  PRMT R15, R40, 0x5410, R15 ;  /* 0x00005410280f7816 */ /* 0x000fe4000000000f */
[----:B------:R-:W-:Y:S01]  /*8440*/  SHF.R.U64 R10, R30, 0x10, R31 ;  /* 0x000000101e0a7819 */ /* 0x000fe2000000121f */
[----:B------:R-:W-:Y:S01]  /*8450*/  IMAD.U32 R33, R32, 0x10000, RZ ;  /* 0x0001000020217824 */ /* 0x000fe200078e00ff */
[----:B------:R-:W-:-:S02]  /*8460*/  SHF.L.U32 R30, R15, 0x10, RZ ;  /* 0x000000100f1e7819 */ /* 0x000fc400000006ff */
[----:B------:R-:W-:Y:S02]  /*8470*/  LOP3.LUT R32, R32, 0xffff0000, RZ, 0xc0, !PT ;  /* 0xffff000020207812 */ /* 0x000fe400078ec0ff */
[----:B------:R-:W-:Y:S02]  /*8480*/  PRMT R31, R40, 0x5432, R10 ;  /* 0x00005432281f7816 */ /* 0x000fe4000000000a */
[----:B------:R-:W-:Y:S02]  /*8490*/  LOP3.LUT R15, R15, 0xffff0000, RZ, 0xc0, !PT ;  /* 0xffff00000f0f7812 */ /* 0x000fe400078ec0ff */
[----:B------:R-:W-:Y:S02]  /*84a0*/  PRMT R14, R43, 0x5432, R14 ;  /* 0x000054322b0e7816 */ /* 0x000fe4000000000e */
[C---:B0-----:R-:W-:Y:S01]  /*84b0*/  LOP3.LUT R11, R6.reuse, 0xffff0000, RZ, 0xc0, !PT ;  /* 0xffff0000060b7812 */ /* 0x041fe200078ec0ff */
[----:B------:R-:W-:Y:S01]  /*84c0*/  IMAD.U32 R10, R6, 0x10000, RZ ;  /* 0x00010000060a7824 */ /* 0x000fe200078e00ff */
[C---:B------:R-:W-:Y:S01]  /*84d0*/  LOP3.LUT R13, R7.reuse, 0xffff0000, RZ, 0xc0, !PT ;  /* 0xffff0000070d7812 */ /* 0x040fe200078ec0ff */
[----:B------:R-:W-:-:S02]  /*84e0*/  IMAD.U32 R12, R7, 0x10000, RZ ;  /* 0x00010000070c7824 */ /* 0x000fc400078e00ff */
[CC--:B------:R-:W-:Y:S01]  /*84f0*/  FMUL.FTZ R35, R11.reuse, R33.reuse ;  /* 0x000000210b237220 */ /* 0x0c0fe20000410000 */
[----:B------:R-:W-:Y:S01]  /*8500*/  FMUL.FTZ R34, R11, R30 ;  /* 0x0000001e0b227220 */ /* 0x000fe20000410000 */
[----:B------:R-:W-:Y:S01]  /*8510*/  FMUL.FTZ R11, R13, R32 ;  /* 0x000000200d0b7220 */ /* 0x000fe20000410000 */
[----:B------:R-:W-:Y:S02]  /*8520*/  IMAD.U32 R6, R4, 0x10000, RZ ;  /* 0x0001000004067824 */ /* 0x000fe400078e00ff */
[C---:B------:R-:W-:Y:S01]  /*8530*/  FFMA.FTZ R35, R10.reuse, R30, -R35 ;  /* 0x0000001e0a237223 */ /* 0x040fe20000010823 */
[----:B------:R-:W-:Y:S01]  /*8540*/  FFMA.FTZ R34, R10, R33, R34 ;  /* 0x000000210a227223 */ /* 0x000fe20000010022 */
[-C--:B------:R-:W-:Y:S01]  /*8550*/  FFMA.FTZ R33, R12, R15.reuse, -R11 ;  /* 0x0000000f0c217223 */ /* 0x080fe2000001080b */
[C---:B------:R-:W-:Y:S01]  /*8560*/  IMAD.U32 R7, R5.reuse, 0x10000, RZ ;  /* 0x0001000005077824 */ /* 0x040fe200078e00ff */
[----:B------:R-:W-:Y:S01]  /*8570*/  LOP3.LUT R4, R4, 0xffff0000, RZ, 0xc0, !PT ;  /* 0xffff000004047812 */ /* 0x000fe200078ec0ff */
[C---:B------:R-:W-:Y:S01]  /*8580*/  IMAD.U32 R11, R14.reuse, 0x10000, RZ ;  /* 0x000100000e0b7824 */ /* 0x040fe200078e00ff */
[----:B------:R-:W-:Y:S01]  /*8590*/  LOP3.LUT R5, R5, 0xffff0000, RZ, 0xc0, !PT ;  /* 0xffff000005057812 */ /* 0x000fe200078ec0ff */
[----:B------:R-:W-:Y:S01]  /*85a0*/  FMUL.FTZ R37, R13, R15 ;  /* 0x0000000f0d257220 */ /* 0x000fe20000410000 */
[C---:B------:R-:W-:Y:S01]  /*85b0*/  LOP3.LUT R10, R31.reuse, 0xffff0000, RZ, 0xc0, !PT ;  /* 0xffff00001f0a7812 */ /* 0x040fe200078ec0ff */
[----:B------:R-:W-:Y:S01]  /*85c0*/  IMAD.U32 R13, R31, 0x10000, RZ ;  /* 0x000100001f0d7824 */ /* 0x000fe200078e00ff */
[----:B------:R-:W-:Y:S01]  /*85d0*/  LOP3.LUT R14, R14, 0xffff0000, RZ, 0xc0, !PT ;  /* 0xffff00000e0e7812 */ /* 0x000fe200078ec0ff */
[----:B------:R-:W-:Y:S01]  /*85e0*/  FFMA.FTZ R32, R12, R32, R37 ;  /* 0x000000200c207223 */ /* 0x000fe20000010025 */
[C---:B------:R-:W-:Y:S01]  /*85f0*/  FMUL.FTZ R12, R4.reuse, R11 ;  /* 0x0000000b040c7220 */ /* 0x040fe20000410000 */
[-C--:B------:R-:W-:Y:S01]  /*8600*/  FMUL.FTZ R15, R4, R13.reuse ;  /* 0x0000000d040f7220 */ /* 0x080fe20000410000 */
[C---:B------:R-:W-:Y:S01]  /*8610*/  FMUL.FTZ R30, R5.reuse, R10 ;  /* 0x0000000a051e7220 */ /* 0x040fe20000410000 */
[-C--:B------:R-:W-:Y:S01]  /*8620*/  FMUL.FTZ R31, R5, R14.reuse ;  /* 0x0000000e051f7220 */ /* 0x080fe20000410000 */
[C---:B------:R-:W-:Y:S01]  /*8630*/  FFMA.FTZ R13, R6.reuse, R13, R12 ;  /* 0x0000000d060d7223 */ /* 0x040fe2000001000c */
[----:B------:R-:W-:Y:S01]  /*8640*/  FFMA.FTZ R4, R6, R11, -R15 ;  /* 0x0000000b06047223 */ /* 0x000fe2000001080f */
[C---:B------:R-:W-:Y:S01]  /*8650*/  FFMA.FTZ R5, R7.reuse, R14, -R30 ;  /* 0x0000000e07057223 */ /* 0x040fe2000001081e */
[----:B------:R-:W-:Y:S01]  /*8660*/  FFMA.FTZ R10, R7, R10, R31 ;  /* 0x0000000a070a7223 */ /* 0x000fe2000001001f */
[----:B------:R-:W-:-:S02]  /*8670*/  F2FP.BF16.F32.PACK_AB R6, R34, R35 ;  /* 0x000000232206723e */ /* 0x000fc400000010ff */
[----:B------:R-:W-:Y:S02]  /*8680*/  F2FP.BF16.F32.PACK_AB R7, R32, R33 ;  /* 0x000000212007723e */ /* 0x000fe400000010ff */
[----:B------:R-:W-:Y:S02]  /*8690*/  F2FP.BF16.F32.PACK_AB R4, R13, R4 ;  /* 0x000000040d04723e */ /* 0x000fe400000010ff */
[----:B------:R-:W-:-:S05]  /*86a0*/  F2FP.BF16.F32.PACK_AB R5, R10, R5 ;  /* 0x000000050a05723e */ /* 0x000fca00000010ff */
[----:B------:R2:W-:Y:S02]  /*86b0*/  STS.128 [R0], R4 ;  /* 0x0000000400007388 */ /* 0x0005e40000000c00 */
.L_x_2049:
[----:B------:R-:W-:Y:S05]  /*86c0*/  BSYNC B1 ;  /* 0x0000000000017941 */ /* 0x000fea0003800000 */
.L_x_2048:
[----:B------:R-:W-:Y:S05]  /*86d0*/  @P1 BRA `(.L_x_2052) ;  /* 0x0000001800a41947 */ /* 0x000fea0003800000 */
[----:B-12---:R-:W1:Y:S01]  /*86e0*/  LDC R5, c[0x0][0x3d4] ;  /* 0x0000f500ff057b82 */ /* 0x006e620000000800 */
[C---:B------:R-:W-:Y:S01]  /*86f0*/  VIADD R4, R24.reuse, 0x10 ;  /* 0x0000001018047836 */ /* 0x040fe20000000000 */
[----:B------:R-:W-:Y:S01]  /*8700*/  BSSY B1, `(.L_x_2053) ;  /* 0x0000032000017945 */ /* 0x000fe20003800000 */
[----:B-1----:R-:W-:-:S03]  /*8710*/  ISETP.GE.AND P0, PT, R24, R5, PT ;  /* 0x000000051800720c */ /* 0x002fc60003f06270 */
[----:B------:R-:W-:-:S10]  /*8720*/  ISETP.GE.AND P1, PT, R4, R5, PT ;  /* 0x000000050400720c */ /* 0x000fd40003f26270 */
[----:B------:R-:W-:Y:S05]  /*8730*/  @P0 BRA `(.L_x_2054) ;  /* 0x0000000000b80947 */ /* 0x000fea0003800000 */
[----:B0-----:R-:W0:Y:S01]  /*8740*/  LDS.128 R4, [R3+0x21400] ;  /* 0x0214000003047984 */ /* 0x001e220000000c00 */
[--C-:B------:R-:W-:Y:S02]  /*8750*/  SHF.R.U64 R25, R26, 0x10, R27.reuse ;  /* 0x000000101a197819 */ /* 0x100fe4000000121b */
[----:B------:R-:W-:Y:S02]  /*8760*/  SHF.R.U32.HI R26, RZ, 0x10, R27 ;  /* 0x00000010ff1a7819 */ /* 0x000fe4000001161b */
[----:B------:R-:W-:Y:S02]  /*8770*/  SHF.R.U32.HI R15, RZ, 0x10, R29 ;  /* 0x00000010ff0f7819 */ /* 0x000fe4000001161d */
[C---:B------:R-:W-:Y:S02]  /*8780*/  PRMT R26, R44.reuse, 0x5432, R26 ;  /* 0x000054322c1a7816 */ /* 0x040fe4000000001a */
[----:B------:R-:W-:Y:S02]  /*8790*/  PRMT R15, R44, 0x5410, R15 ;  /* 0x000054102c0f7816 */ /* 0x000fe4000000000f */
[----:B------:R-:W-:Y:S01]  /*87a0*/  SHF.R.U64 R14, R28, 0x10, R29 ;  /* 0x000000101c0e7819 */ /* 0x000fe2000000121d */
[C---:B------:R-:W-:Y:S01]  /*87b0*/  IMAD.U32 R27, R26.reuse, 0x10000, RZ ;  /* 0x000100001a1b7824 */ /* 0x040fe200078e00ff */
[----:B------:R-:W-:Y:S01]  /*87c0*/  LOP3.LUT R26, R26, 0xffff0000, RZ, 0xc0, !PT ;  /* 0xffff00001a1a7812 */ /* 0x000fe200078ec0ff */
[C---:B------:R-:W-:Y:S01]  /*87d0*/  IMAD.U32 R24, R15.reuse, 0x10000, RZ ;  /* 0x000100000f187824 */ /* 0x040fe200078e00ff */
[----:B------:R-:W-:-:S02]  /*87e0*/  LOP3.LUT R15, R15, 0xffff0000, RZ, 0xc0, !PT ;  /* 0xffff00000f0f7812 */ /* 0x000fc400078ec0ff */
[----:B------:R-:W-:Y:S02]  /*87f0*/  PRMT R14, R46, 0x5432, R14 ;  /* 0x000054322e0e7816 */ /* 0x000fe4000000000e */
[----:B------:R-:W-:Y:S02]  /*8800*/  PRMT R25, R42, 0x5410, R25 ;  /* 0x000054102a197816 */ /* 0x000fe40000000019 */
        /* <DEDUP_REMOVED lines=12> */
[----:B------:R-:W-:Y:S01]  /*88d0*/  LOP3.LUT R4, R4, 0xffff0000, RZ, 0xc0, !PT ;  /* 0xffff000004047812 */ /* 0x000fe200078ec0ff */
[----:B------:R-:W-:Y:S01]  /*88e0*/  FMUL.FTZ R27, R13, R15 ;  /* 0x0000000f0d1b7220 */ /* 0x000fe20000410000 */
[----:B------:R-:W-:Y:S01]  /*88f0*/  LOP3.LUT R5, R5, 0xffff0000, RZ, 0xc0, !PT ;  /* 0xffff000005057812 */ /* 0x000fe200078ec0ff */
[C---:B------:R-:W-:Y:S01]  /*8900*/  IMAD.U32 R11, R14.reuse, 0x10000, RZ ;  /* 0x000100000e0b7824 */ /* 0x040fe200078e00ff */
[C---:B------:R-:W-:Y:S01]  /*8910*/  LOP3.LUT R10, R25.reuse, 0xffff0000, RZ, 0xc0, !PT ;  /* 0xffff0000190a7812 */ /* 0x040fe200078ec0ff */
[----:B------:R-:W-:Y:S01]  /*8920*/  IMAD.U32 R13, R25, 0x10000, RZ ;  /* 0x00010000190d7824 */ /* 0x000fe200078e00ff */
[----:B------:R-:W-:Y:S01]  /*8930*/  LOP3.LUT R14, R14, 0xffff0000, RZ, 0xc0, !PT ;  /* 0xffff00000e0e7812 */ /* 0x000fe200078ec0ff */
[----:B------:R-:W-:-:S02]  /*8940*/  FFMA.FTZ R27, R12, R26, R27 ;  /* 0x0000001a0c1b7223 */ /* 0x000fc4000001001b */
        /* <DEDUP_REMOVED lines=8> */
[----:B------:R-:W-:Y:S02]  /*89d0*/  F2FP.BF16.F32.PACK_AB R6, R28, R29 ;  /* 0x0000001d1c06723e */ /* 0x000fe400000010ff */
[----:B------:R-:W-:-:S02]  /*89e0*/  F2FP.BF16.F32.PACK_AB R7, R27, R24 ;  /* 0x000000181b07723e */ /* 0x000fc400000010ff */
[----:B------:R-:W-:Y:S02]  /*89f0*/  F2FP.BF16.F32.PACK_AB R4, R4, R15 ;  /* 0x0000000f0404723e */ /* 0x000fe400000010ff */
[----:B------:R-:W-:-:S05]  /*8a00*/  F2FP.BF16.F32.PACK_AB R5, R5, R12 ;  /* 0x0000000c0505723e */ /* 0x000fca00000010ff */
[----:B------:R1:W-:Y:S02]  /*8a10*/  STS.128 [R3+0x21400], R4 ;  /* 0x0214000403007388 */ /* 0x0003e40000000c00 */
.L_x_2054:
[----:B------:R-:W-:Y:S05]  /*8a20*/  BSYNC B1 ;  /* 0x0000000000017941 */ /* 0x000fea0003800000 */
.L_x_2053:
[----:B------:R-:W-:Y:S05]  /*8a30*/  @P1 BRA `(.L_x_2052) ;  /* 0x0000001400cc1947 */ /* 0x000fea0003800000 */
[----:B01----:R-:W0:Y:S01]  /*8a40*/  LDS.128 R4, [R0+0x1000] ;  /* 0x0010000000047984 */ /* 0x003e220000000c00 */
[----:B------:R-:W-:Y:S02]  /*8a50*/  SHF.R.U32.HI R15, RZ, 0x10, R9 ;  /* 0x00000010ff0f7819 */ /* 0x000fe40000011609 */
[----:B------:R-:W-:Y:S02]  /*8a60*/  SHF.R.U32.HI R12, RZ, 0x10, R21 ;  /* 0x00000010ff0c7819 */ /* 0x000fe40000011615 */
[----:B------:R-:W-:Y:S02]  /*8a70*/  PRMT R15, R43, 0x5410, R15 ;  /* 0x000054102b0f7816 */ /* 0x000fe4000000000f */
[----:B------:R-:W-:Y:S02]  /*8a80*/  PRMT R12, R47, 0x5432, R12 ;  /* 0x000054322f0c7816 */ /* 0x000fe4000000000c */
[----:B------:R-:W-:Y:S02]  /*8a90*/  SHF.R.U64 R14, R8, 0x10, R9 ;  /* 0x00000010080e7819 */ /* 0x000fe40000001209 */
[----:B------:R-:W-:Y:S01]  /*8aa0*/  SHF.R.U64 R11, R20, 0x10, R21 ;  /* 0x00000010140b7819 */ /* 0x000fe20000001215 */
[----:B------:R-:W-:Y:S01]  /*8ab0*/  IMAD.U32 R20, R15, 0x10000, RZ ;  /* 0x000100000f147824 */ /* 0x000fe200078e00ff */
[----:B------:R-:W-:Y:S01]  /*8ac0*/  PRMT R14, R45, 0x5432, R14 ;  /* 0x000054322d0e7816 */ /* 0x000fe2000000000e */
[----:B------:R-:W-:Y:S01]  /*8ad0*/  IMAD.U32 R13, R12, 0x10000, RZ ;  /* 0x000100000c0d7824 */ /* 0x000fe200078e00ff */
[----:B------:R-:W-:-:S02]  /*8ae0*/  LOP3.LUT R15, R15, 0xffff0000, RZ, 0xc0, !PT ;  /* 0xffff00000f0f7812 */ /* 0x000fc400078ec0ff */
[----:B------:R-:W-:Y:S02]  /*8af0*/  LOP3.LUT R12, R12, 0xffff0000, RZ, 0xc0, !PT ;  /* 0xffff00000c0c7812 */ /* 0x000fe400078ec0ff */
[----:B------:R-:W-:Y:S02]  /*8b00*/  PRMT R11, R45, 0x5410, R11 ;  /* 0x000054102d0b7816 */ /* 0x000fe4000000000b */
[C---:B0-----:R-:W-:Y:S01]  /*8b10*/  LOP3.LUT R9, R6.reuse, 0xffff0000, RZ, 0xc0, !PT ;  /* 0xffff000006097812 */ /* 0x041fe200078ec0ff */
[C---:B------:R-:W-:Y:S01]  /*8b20*/  IMAD.U32 R10, R7.reuse, 0x10000, RZ ;  /* 0x00010000070a7824 */ /* 0x040fe200078e00ff */
[----:B------:R-:W-:Y:S01]  /*8b30*/  LOP3.LUT R7, R7, 0xffff0000, RZ, 0xc0, !PT ;  /* 0xffff000007077812 */ /* 0x000fe200078ec0ff */
[----:B------:R-:W-:Y:S02]  /*8b40*/  IMAD.U32 R8, R6, 0x10000, RZ ;  /* 0x0001000006087824 */ /* 0x000fe400078e00ff */
[C---:B------:R-:W-:Y:S01]  /*8b50*/  FMUL.FTZ R21, R9.reuse, R20 ;  /* 0x0000001409157220 */ /* 0x040fe20000410000 */
[----:B------:R-:W-:Y:S01]  /*8b60*/  FMUL.FTZ R9, R9, R13 ;  /* 0x0000000d09097220 */ /* 0x000fe20000410000 */
[----:B------:R-:W-:-:S02]  /*8b70*/  IMAD.U32 R6, R5, 0x10000, RZ ;  /* 0x0001000005067824 */ /* 0x000fc400078e00ff */
[C---:B------:R-:W-:Y:S01]  /*8b80*/  FMUL.FTZ R25, R7.reuse, R15 ;  /* 0x0000000f07197220 */ /* 0x040fe20000410000 */
[C---:B------:R-:W-:Y:S01]  /*8b90*/  FFMA.FTZ R21, R8.reuse, R13, -R21 ;  /* 0x0000000d08157223 */ /* 0x040fe20000010815 */
[----:B------:R-:W-:Y:S01]  /*8ba0*/  FFMA.FTZ R20, R8, R20, R9 ;  /* 0x0000001408147223 */ /* 0x000fe20000010009 */
[-C--:B------:R-:W-:Y:S01]  /*8bb0*/  FMUL.FTZ R9, R7, R12.reuse ;  /* 0x0000000c07097220 */ /* 0x080fe20000410000 */
[----:B------:R-:W-:Y:S01]  /*8bc0*/  IMAD.U32 R8, R14, 0x10000, RZ ;  /* 0x000100000e087824 */ /* 0x000fe200078e00ff */
[----:B------:R-:W-:Y:S01]  /*8bd0*/  LOP3.LUT R5, R5, 0xffff0000, RZ, 0xc0, !PT ;  /* 0xffff000005057812 */ /* 0x000fe200078ec0ff */
[----:B------:R-:W-:Y:S01]  /*8be0*/  IMAD.U32 R3, R4, 0x10000, RZ ;  /* 0x0001000004037824 */ /* 0x000fe200078e00ff */
[----:B------:R-:W-:Y:S01]  /*8bf0*/  SHF.L.U32 R7, R11, 0x10, RZ ;  /* 0x000000100b077819 */ /* 0x000fe200000006ff */
[----:B------:R-:W-:Y:S01]  /*8c00*/  FFMA.FTZ R25, R10, R12, -R25 ;  /* 0x0000000c0a197223 */ /* 0x000fe20000010819 */
[----:B------:R-:W-:Y:S01]  /*8c10*/  LOP3.LUT R14, R14, 0xffff0000, RZ, 0xc0, !PT ;  /* 0xffff00000e0e7812 */ /* 0x000fe200078ec0ff */
[----:B------:R-:W-:Y:S01]  /*8c20*/  FFMA.FTZ R12, R10, R15, R9 ;  /* 0x0000000f0a0c7223 */ /* 0x000fe20000010009 */
[----:B------:R-:W-:-:S02]  /*8c30*/  LOP3.LUT R4, R4, 0xffff0000, RZ, 0xc0, !PT ;  /* 0xffff000004047812 */ /* 0x000fc400078ec0ff */
[----:B------:R-:W-:Y:S01]  /*8c40*/  LOP3.LUT R11, R11, 0xffff0000, RZ, 0xc0, !PT ;  /* 0xffff00000b0b7812 */ /* 0x000fe200078ec0ff */
[C---:B------:R-:W-:Y:S01]  /*8c50*/  FMUL.FTZ R13, R5.reuse, R14 ;  /* 0x0000000e050d7220 */ /* 0x040fe20000410000 */
[----:B------:R-:W-:Y:S01]  /*8c60*/  F2FP.BF16.F32.PACK_AB R15, R12, R25 ;  /* 0x000000190c0f723e */ /* 0x000fe200000010ff */
[CC--:B------:R-:W-:Y:S01]  /*8c70*/  FMUL.FTZ R10, R4.reuse, R8.reuse ;  /* 0x00000008040a7220 */ /* 0x0c0fe20000410000 */
[----:B------:R-:W-:Y:S01]  /*8c80*/  FMUL.FTZ R9, R4, R7 ;  /* 0x0000000704097220 */ /* 0x000fe20000410000 */
[-C--:B------:R-:W-:Y:S01]  /*8c90*/  FMUL.FTZ R5, R5, R11.reuse ;  /* 0x0000000b05057220 */ /* 0x080fe20000410000 */
[C---:B------:R-:W-:Y:S01]  /*8ca0*/  FFMA.FTZ R13, R6.reuse, R11, -R13 ;  /* 0x0000000b060d7223 */ /* 0x040fe2000001080d */
[C---:B------:R-:W-:Y:S01]  /*8cb0*/  FFMA.FTZ R10, R3.reuse, R7, -R10 ;  /* 0x00000007030a7223 */ /* 0x040fe2000001080a */
[----:B------:R-:W-:Y:S01]  /*8cc0*/  FFMA.FTZ R9, R3, R8, R9 ;  /* 0x0000000803097223 */ /* 0x000fe20000010009 */
[----:B------:R-:W-:Y:S01]  /*8cd0*/  FFMA.FTZ R6, R6, R14, R5 ;  /* 0x0000000e06067223 */ /* 0x000fe20000010005 */
[----:B------:R-:W-:-:S03]  /*8ce0*/  F2FP.BF16.F32.PACK_AB R14, R20, R21 ;  /* 0x00000015140e723e */ /* 0x000fc600000010ff */
[----:B------:R-:W-:Y:S02]  /*8cf0*/  F2FP.BF16.F32.PACK_AB R12, R9, R10 ;  /* 0x0000000a090c723e */ /* 0x000fe400000010ff */
[----:B------:R-:W-:-:S05]  /*8d00*/  F2FP.BF16.F32.PACK_AB R13, R6, R13 ;  /* 0x0000000d060d723e */ /* 0x000fca00000010ff */
[----:B------:R3:W-:Y:S01]  /*8d10*/  STS.128 [R0+0x1000], R12 ;  /* 0x0010000c00007388 */ /* 0x0007e20000000c00 */
[----:B------:R-:W-:Y:S05]  /*8d20*/  BRA `(.L_x_2052) ;  /* 0x0000001400107947 */ /* 0x000fea0003800000 */
.L_x_2033:
[----:B------:R-:W0:Y:S01]  /*8d30*/  LDC R21, c[0x0][0x3d4] ;  /* 0x0000f500ff157b82 */ /* 0x000e220000000800 */
[-C--:B------:R-:W-:Y:S01]  /*8d40*/  ISETP.GE.AND P0, PT, R225, R56.reuse, PT ;  /* 0x00000038e100720c */ /* 0x080fe20003f06270 */
[----:B------:R-:W-:Y:S01]  /*8d50*/  ULDC.64 UR4, c[0x0][0x3c8] ;  /* 0x0000f20000047ab9 */ /* 0x000fe20000000a00 */
[----:B------:R-:W-:Y:S01]  /*8d60*/  ISETP.GE.AND P1, PT, R23, R56, PT ;  /* 0x000000381700720c */ /* 0x000fe20003f26270 */
[----:B------:R-:W-:Y:S01]  /*8d70*/  ULDC.64 UR6, c[0x0][0x3e0] ;  /* 0x0000f80000067ab9 */ /* 0x000fe20000000a00 */
[----:B------:R-:W-:Y:S02]  /*8d80*/  CS2R R32, SRZ ;  /* 0x0000000000207805 */ /* 0x000fe4000001ff00 */
[----:B------:R-:W-:Y:S02]  /*8d90*/  CS2R R34, SRZ ;  /* 0x0000000000227805 */ /* 0x000fe4000001ff00 */
[CC--:B0-----:R-:W-:Y:S02]  /*8da0*/  ISETP.GE.OR P0, PT, R16.reuse, R21.reuse, P0 ;  /* 0x000000151000720c */ /* 0x0c1fe40000706670 */
[----:B------:R-:W-:-:S11]  /*8db0*/  ISETP.GE.OR P1, PT, R16, R21, P1 ;  /* 0x000000151000720c */ /* 0x000fd60000f26670 */
[----:B------:R-:W0:Y:S01]  /*8dc0*/  @!P0 LDC.64 R14, c[0x0][0x3c8] ;  /* 0x0000f200ff0e8b82 */ /* 0x000e220000000a00 */
[----:B------:R-:W-:Y:S02]  /*8dd0*/  @!P0 IADD3 R0, P2, P3, R29, R44, R54 ;  /* 0x0000002c1d008210 */ /* 0x000fe40007b5e036 */
[----:B------:R-:W-:Y:S02]  /*8de0*/  @!P1 IADD3 R9, P4, R52, R27, RZ ;  /* 0x0000001b34099210 */ /* 0x000fe40007f9e0ff */
[----:B------:R-:W-:Y:S02]  /*8df0*/  @!P0 IADD3 R13, P5, P6, R27, R46, R52 ;  /* 0x0000002e1b0d8210 */ /* 0x000fe40007ebe034 */
[----:B------:R-:W-:Y:S01]  /*8e00*/  @!P0 IADD3.X R3, R28, R45, R59, P2, P3 ;  /* 0x0000002d1c038210 */ /* 0x000fe200017e643b */
[----:B------:R-:W1:Y:S01]  /*8e10*/  @!P0 LDC.64 R30, c[0x0][0x3e0] ;  /* 0x0000f800ff1e8b82 */ /* 0x000e620000000a00 */
[----:B------:R-:W-:Y:S01]  /*8e20*/  @!P1 IMAD.X R10, R57, 0x1, R26, P4 ;  /* 0x00000001390a9824 */ /* 0x000fe200020e061a */
[----:B------:R-:W-:-:S02]  /*8e30*/  @!P1 LEA R8, P4, R9, UR4, 0x1 ;  /* 0x0000000409089c11 */ /* 0x000fc4000f8808ff */
[----:B------:R-:W-:Y:S02]  /*8e40*/  @!P0 IADD3.X R20, R26, R47, R57, P5, P6 ;  /* 0x0000002f1a148210 */ /* 0x000fe40002fec439 */
[----:B------:R-:W-:Y:S02]  /*8e50*/  @!P1 LEA.HI.X R9, R9, UR5, R10, 0x1, P4 ;  /* 0x0000000509099c11 */ /* 0x000fe4000a0f0c0a */
[----:B------:R-:W-:Y:S02]  /*8e60*/  @!P1 IADD3 R11, P5, R54, R29, RZ ;  /* 0x0000001d360b9210 */ /* 0x000fe40007fbe0ff */
[----:B0-----:R-:W-:-:S03]  /*8e70*/  @!P0 LEA R12, P3, R13, R14, 0x1 ;  /* 0x0000000e0d0c8211 */ /* 0x001fc600078608ff */
[----:B------:R-:W-:Y:S01]  /*8e80*/  @!P1 IMAD.X R24, R59, 0x1, R28, P5 ;  /* 0x000000013b189824 */ /* 0x000fe200028e061c */
[----:B------:R-:W-:Y:S02]  /*8e90*/  @!P1 LEA R10, P2, R11, UR6, 0x1 ;  /* 0x000000060b0a9c11 */ /* 0x000fe4000f8408ff */
[----:B------:R-:W-:Y:S02]  /*8ea0*/  CS2R R26, SRZ ;  /* 0x00000000001a7805 */ /* 0x000fe4000001ff00 */
[----:B------:R-:W-:Y:S01]  /*8eb0*/  @!P0 LEA.HI.X R13, R13, R15, R20, 0x1, P3 ;  /* 0x0000000f0d0d8211 */ /* 0x000fe200018f0c14 */
[----:B------:R0:W5:Y:S01]  /*8ec0*/  @!P1 LDG.E.128 R32, desc[UR42][R8.64] ;  /* 0x0000002a08209981 */ /* 0x000162000c1e1d00 */
[----:B------:R-:W-:Y:S02]  /*8ed0*/  @!P1 LEA.HI.X R11, R11, UR7, R24, 0x1, P2 ;  /* 0x000000070b0b9c11 */ /* 0x000fe400090f0c18 */
[----:B-1----:R-:W-:-:S04]  /*8ee0*/  @!P0 LEA R14, P4, R0, R30, 0x1 ;  /* 0x0000001e000e8211 */ /* 0x002fc800078808ff */
[----:B------:R-:W-:Y:S02]  /*8ef0*/  @!P0 LEA.HI.X R15, R0, R31, R3, 0x1, P4 ;  /* 0x0000001f000f8211 */ /* 0x000fe400020f0c03 */
[----:B------:R-:W1:Y:S01]  /*8f00*/  LDC R0, c[0x0][0x428] ;  /* 0x00010a00ff007b82 */ /* 0x000e620000000800 */
[----:B------:R-:W-:Y:S02]  /*8f10*/  CS2R R24, SRZ ;  /* 0x0000000000187805 */ /* 0x000fe4000001ff00 */
[----:B------:R-:W-:Y:S02]  /*8f20*/  CS2R R28, SRZ ;  /* 0x00000000001c7805 */ /* 0x000fe4000001ff00 */
[----:B------:R-:W-:Y:S02]  /*8f30*/  CS2R R30, SRZ ;  /* 0x00000000001e7805 */ /* 0x000fe4000001ff00 */
[----:B------:R-:W5:Y:S04]  /*8f40*/  @!P0 LDG.E.128 R24, desc[UR42][R12.64] ;  /* 0x0000002a0c188981 */ /* 0x000f68000c1e1d00 */
[----:B------:R-:W5:Y:S01]  /*8f50*/  @!P0 LDG.E.128 R28, desc[UR42][R14.64] ;  /* 0x0000002a0e1c8981 */ /* 0x000f62000c1e1d00 */
[----:B-1----:R-:W-:-:S13]  /*8f60*/  ISETP.NE.AND P0, PT, R0, 0x1, PT ;  /* 0x000000010000780c */ /* 0x002fda0003f05270 */
[----:B0-----:R-:W0:Y:S08]  /*8f70*/  @P0 LDC R8, c[0x0][0x42c] ;  /* 0x00010b00ff080b82 */ /* 0x001e300000000800 */
[----:B------:R-:W1:Y:S01]  /*8f80*/  @P0 LDC R9, c[0x0][0x430] ;  /* 0x00010c00ff090b82 */ /* 0x000e620000000800 */
[----:B------:R-:W-:-:S04]  /*8f90*/  IMAD R0, R189, 0x40, R23 ;  /* 0x00000040bd007824 */ /* 0x000fc800078e0217 */
[----:B------:R-:W-:Y:S01]  /*8fa0*/  IMAD R3, R211, 0x20, R0 ;  /* 0x00000020d3037824 */ /* 0x000fe200078e0200 */
[----:B------:R-:W-:Y:S02]  /*8fb0*/  CS2R R36, SRZ ;  /* 0x0000000000247805 */ /* 0x000fe4000001ff00 */
[----:B------:R-:W-:-:S06]  /*8fc0*/  CS2R R38, SRZ ;  /* 0x0000000000267805 */ /* 0x000fcc000001ff00 */
[----:B------:R2:W5:Y:S01]  /*8fd0*/  @!P1 LDG.E.128 R36, desc[UR42][R10.64] ;  /* 0x0000002a0a249981 */ /* 0x000562000c1e1d00 */
[----:B0-----:R-:W-:-:S05]  /*8fe0*/  @P0 IMAD.HI.U32 R0, R3, R8, RZ ;  /* 0x0000000803000227 */ /* 0x001fca00078e00ff */
[----:B-1----:R-:W-:-:S04]  /*8ff0*/  @P0 SHF.R.U32.HI R3, RZ, R9, R0 ;  /* 0x00000009ff030219 */ /* 0x002fc80000011600 */
[----:B------:R-:W-:Y:S01]  /*9000*/  SHF.R.S32.HI R41, RZ, 0x1f, R3 ;  /* 0x0000001fff297819 */ /* 0x000fe20000011403 */
[----:B------:R-:W-:Y:S02]  /*9010*/  IMAD.MOV.U32 R8, RZ, RZ, R42 ;  /* 0x000000ffff087224 */ /* 0x000fe400078e002a */
[----:B------:R-:W-:Y:S02]  /*9020*/  IMAD.MOV.U32 R9, RZ, RZ, R49 ;  /* 0x000000ffff097224 */ /* 0x000fe400078e0031 */
[----:B--2---:R-:W-:Y:S02]  /*9030*/  IMAD.MOV.U32 R10, RZ, RZ, R40 ;  /* 0x000000ffff0a7224 */ /* 0x004fe400078e0028 */
[----:B------:R-:W-:Y:S02]  /*9040*/  IMAD.MOV.U32 R11, RZ, RZ, R51 ;  /* 0x000000ffff0b7224 */ /* 0x000fe400078e0033 */
[C---:B------:R-:W-:Y:S02]  /*9050*/  IMAD R0, R41.reuse, R6, RZ ;  /* 0x0000000629007224 */ /* 0x040fe400078e02ff */
[----:B------:R-:W-:-:S02]  /*9060*/  IMAD R12, R41, R4, RZ ;  /* 0x00000004290c7224 */ /* 0x000fc400078e02ff */
[----:B------:R-:W-:-:S04]  /*9070*/  IMAD.WIDE.U32 R8, R3, R6, R8 ;  /* 0x0000000603087225 */ /* 0x000fc800078e0008 */
[----:B------:R-:W-:-:S04]  /*9080*/  IMAD.WIDE.U32 R10, R3, R4, R10 ;  /* 0x00000004030a7225 */ /* 0x000fc800078e000a */
[C---:B------:R-:W-:Y:S02]  /*9090*/  IMAD R7, R3.reuse, R7, R0 ;  /* 0x0000000703077224 */ /* 0x040fe400078e0200 */
[----:B------:R-:W-:Y:S01]  /*90a0*/  IMAD R3, R3, R5, R12 ;  /* 0x0000000503037224 */ /* 0x000fe200078e020c */
[----:B------:R-:W-:Y:S01]  /*90b0*/  LEA R4, P0, R8, UR4, 0x1 ;  /* 0x0000000408047c11 */ /* 0x000fe2000f8008ff */
[----:B------:R-:W-:Y:S01]  /*90c0*/  IMAD.IADD R5, R9, 0x1, R7 ;  /* 0x0000000109057824 */ /* 0x000fe200078e0207 */
[----:B------:R-:W-:Y:S02]  /*90d0*/  LEA R0, P1, R10, UR6, 0x1 ;  /* 0x000000060a007c11 */ /* 0x000fe4000f8208ff */
[----:B------:R-:W-:Y:S01]  /*90e0*/  IADD3 R3, R11, R3, RZ ;  /* 0x000000030b037210 */ /* 0x000fe20007ffe0ff */
[----:B------:R-:W-:Y:S01]  /*90f0*/  UMOV UR4, 0xffffffff ;  /* 0xffffffff00047882 */ /* 0x000fe20000000000 */
[----:B------:R-:W-:Y:S02]  /*9100*/  LEA.HI.X R5, R8, UR5, R5, 0x1, P0 ;  /* 0x0000000508057c11 */ /* 0x000fe400080f0c05 */
[----:B------:R-:W-:-:S02]  /*9110*/  LEA.HI.X R3, R10, UR7, R3, 0x1, P1 ;  /* 0x000000070a037c11 */ /* 0x000fc400088f0c03 */
[----:B------:R-:W-:Y:S01]  /*9120*/  LEA.HI R6, R205, R205, RZ, 0x1 ;  /* 0x000000cdcd067211 */ /* 0x000fe200078f08ff */
[----:B------:R-:W-:Y:S06]  /*9130*/  BRA.DIV UR4, `(.L_x_2055) ;  /* 0x0000014a044c7947 */ /* 0x000fec000b800000 */
.L_x_2312:
[----:B------:R-:W-:-:S03]  /*9140*/  UMOV UR4, 0xffffffff ;  /* 0xffffffff00047882 */ /* 0x000fc60000000000 */
[----:B------:R-:W-:Y:S05]  /*9150*/  BRA.DIV UR4, `(.L_x_2056) ;  /* 0x0000014a046c7947 */ /* 0x000fea000b800000 */
.L_x_2315:
[----:B------:R-:W-:-:S03]  /*9160*/  UMOV UR4, 0xffffffff ;  /* 0xffffffff00047882 */ /* 0x000fc60000000000 */
[----:B------:R-:W-:Y:S05]  /*9170*/  BRA.DIV UR4, `(.L_x_2057) ;  /* 0x0000014a048c7947 */ /* 0x000fea000b800000 */
.L_x_2318:
[----:B------:R-:W-:-:S03]  /*9180*/  UMOV UR4, 0xffffffff ;  /* 0xffffffff00047882 */ /* 0x000fc60000000000 */
[----:B------:R-:W-:Y:S05]  /*9190*/  BRA.DIV UR4, `(.L_x_2058) ;  /* 0x0000014a04ac7947 */ /* 0x000fea000b800000 */
.L_x_2321:
[----:B------:R-:W-:-:S03]  /*91a0*/  UMOV UR4, 0xffffffff ;  /* 0xffffffff00047882 */ /* 0x000fc60000000000 */
[----:B------:R-:W-:Y:S05]  /*91b0*/  BRA.DIV UR4, `(.L_x_2059) ;  /* 0x0000014a04cc7947 */ /* 0x000fea000b800000 */
.L_x_2324:
[----:B------:R-:W-:Y:S01]  /*91c0*/  UMOV UR4, 0xffffffff ;  /* 0xffffffff00047882 */ /* 0x000fe20000000000 */
[----:B------:R-:W-:Y:S02]  /*91d0*/  LOP3.LUT R6, R6, 0xfffffffe, RZ, 0xc0, !PT ;  /* 0xfffffffe06067812 */ /* 0x000fe400078ec0ff */
[----:B------:R-:W-:Y:S05]  /*91e0*/  BRA.DIV UR4, `(.L_x_2060) ;  /* 0x0000014a04e87947 */ /* 0x000fea000b800000 */
.L_x_2327:
[----:B------:R-:W-:Y:S01]  /*91f0*/  UMOV UR4, 0xffffffff ;  /* 0xffffffff00047882 */ /* 0x000fe20000000000 */
[----:B------:R-:W-:Y:S02]  /*9200*/  IMAD.IADD R6, R205, 0x1, -R6 ;  /* 0x00000001cd067824 */ /* 0x000fe400078e0a06 */
[----:B------:R-:W-:Y:S05]  /*9210*/  BRA.DIV UR4, `(.L_x_2061) ;  /* 0x0000014e04047947 */ /* 0x000fea000b800000 */
.L_x_2330:
[----:B------:R-:W-:Y:S01]  /*9220*/  UMOV UR4, 0xffffffff ;  /* 0xffffffff00047882 */ /* 0x000fe20000000000 */
[----:B------:R-:W-:Y:S02]  /*9230*/  SHF.L.U32 R3, R6, 0x1f, RZ ;  /* 0x0000001f06037819 */ /* 0x000fe400000006ff */
[----:B------:R-:W-:Y:S05]  /*9240*/  BRA.DIV UR4, `(.L_x_2062) ;  /* 0x0000014e04207947 */ /* 0x000fea000b800000 */
.L_x_2333:
[----:B------:R-:W0:Y:S01]  /*9250*/  SYNCS.PHASECHK.TRANS64.TRYWAIT P1, [R2+URZ+0x28c00], R3 ;  /* 0x028c0003020075a7 */ /* 0x000e22000802017f */
[----:B-----5:R-:W-:Y:S01]  /*9260*/  IMAD.MOV.U32 R0, RZ, RZ, R32 ;  /* 0x000000ffff007224 */ /* 0x020fe200078e0020 */
[----:B------:R-:W-:Y:S01]  /*9270*/  ISETP.GE.AND P0, PT, R16, R21, PT ;  /* 0x000000151000720c */ /* 0x000fe20003f06270 */
[----:B------:R-:W-:Y:S01]  /*9280*/  IMAD.MOV.U32 R4, RZ, RZ, R33 ;  /* 0x000000ffff047224 */ /* 0x000fe200078e0021 */
[----:B------:R-:W-:Y:S01]  /*9290*/  BSSY B1, `(.L_x_2063) ;  /* 0x000001f000017945 */ /* 0x000fe20003800000 */
[----:B------:R-:W-:Y:S01]  /*92a0*/  IMAD.MOV.U32 R5, RZ, RZ, R34 ;  /* 0x000000ffff057224 */ /* 0x000fe200078e0022 */
[----:B------:R-:W-:Y:S01]  /*92b0*/  PRMT R20, R20, 0x5410, R0 ;  /* 0x0000541014147816 */ /* 0x000fe20000000000 */
[----:B------:R-:W-:Y:S01]  /*92c0*/  IMAD.MOV.U32 R6, RZ, RZ, R35 ;  /* 0x000000ffff067224 */ /* 0x000fe200078e0023 */
[----:B------:R-:W-:Y:S01]  /*92d0*/  PRMT R43, R43, 0x5410, R4 ;  /* 0x000054102b2b7816 */ /* 0x000fe20000000004 */
[----:B------:R-:W-:Y:S01]  /*92e0*/  IMAD.MOV.U32 R0, RZ, RZ, R36 ;  /* 0x000000ffff007224 */ /* 0x000fe200078e0024 */
[----:B------:R-:W-:Y:S01]  /*92f0*/  ISETP.GE.OR P2, PT, R23, R56, P0 ;  /* 0x000000381700720c */ /* 0x000fe20000746670 */
[----:B------:R-:W-:Y:S01]  /*9300*/  IMAD.MOV.U32 R4, RZ, RZ, R37 ;  /* 0x000000ffff047224 */ /* 0x000fe200078e0025 */
[----:B------:R-:W-:Y:S01]  /*9310*/  PRMT R15, R6, 0x7610, R15 ;  /* 0x00007610060f7816 */ /* 0x000fe2000000000f */
[----:B------:R-:W-:Y:S01]  /*9320*/  IMAD.MOV.U32 R6, RZ, RZ, R25 ;  /* 0x000000ffff067224 */ /* 0x000fe200078e0019 */
[----:B------:R-:W-:Y:S01]  /*9330*/  PRMT R13, R13, 0x5410, R0 ;  /* 0x000054100d0d7816 */ /* 0x000fe20000000000 */
[----:B------:R-:W-:Y:S01]  /*9340*/  IMAD.MOV.U32 R0, RZ, RZ, R38 ;  /* 0x000000ffff007224 */ /* 0x000fe200078e0026 */
[----:B------:R-:W-:Y:S01]  /*9350*/  PRMT R14, R5, 0x5410, R4 ;  /* 0x00005410050e7816 */ /* 0x000fe20000000004 */
[----:B------:R-:W-:Y:S01]  /*9360*/  IMAD.MOV.U32 R4, RZ, RZ, R39 ;  /* 0x000000ffff047224 */ /* 0x000fe200078e0027 */
[----:B------:R-:W-:Y:S01]  /*9370*/  MOV R5, R24 ;  /* 0x0000001800057202 */ /* 0x000fe20000000f00 */
        /* <DEDUP_REMOVED lines=9> */
[----:B------:R-:W-:Y:S01]  /*9410*/  ISETP.GE.OR P0, PT, R225, R56, P0 ;  /* 0x00000038e100720c */ /* 0x000fe20000706670 */
[----:B------:R-:W-:Y:S01]  /*9420*/  IMAD.MOV.U32 R55, RZ, RZ, R31 ;  /* 0x000000ffff377224 */ /* 0x000fe200078e001f */
[----:B------:R-:W-:-:S02]  /*9430*/  PRMT R52, R52, 0x5410, R5 ;  /* 0x0000541034347816 */ /* 0x000fc40000000005 */
[----:B------:R-:W-:Y:S02]  /*9440*/  PRMT R53, R53, 0x5410, R6 ;  /* 0x0000541035357816 */ /* 0x000fe40000000006 */
[----:B------:R-:W-:Y:S02]  /*9450*/  PRMT R49, R49, 0x5410, R0 ;  /* 0x0000541031317816 */ /* 0x000fe40000000000 */
[----:B------:R-:W-:Y:S01]  /*9460*/  PRMT R50, R50, 0x5410, R4 ;  /* 0x0000541032327816 */ /* 0x000fe20000000004 */
[----:B0-----:R-:W-:Y:S06]  /*9470*/  @!P1 BRA `(.L_x_2064) ;  /* 0x0000014800bc9947 */ /* 0x001fec0003800000 */
.L_x_2334:
[----:B------:R-:W-:Y:S05]  /*9480*/  BSYNC B1 ;  /* 0x0000000000017941 */ /* 0x000fea0003800000 */
.L_x_2063:
[----:B------:R-:W-:Y:S04]  /*9490*/  BSSY B1, `(.L_x_2065) ;  /* 0x000006a000017945 */ /* 0x000fe80003800000 */
[----:B------:R-:W-:Y:S05]  /*94a0*/  @P2 BRA `(.L_x_2066) ;  /* 0x0000000400a02947 */ /* 0x000fea0003800000 */
[----:B------:R-:W-:Y:S01]  /*94b0*/  IMAD.SHL.U32 R0, R193, 0x40, RZ ;  /* 0x00000040c1007824 */ /* 0x000fe200078e00ff */
[----:B------:R-:W-:Y:S01]  /*94c0*/  SHF.R.U64 R12, R32, 0x10, R33 ;  /* 0x00000010200c7819 */ /* 0x000fe20000001221 */
[----:B------:R-:W-:Y:S01]  /*94d0*/  IMAD.IADD R4, R16, 0x1, R21 ;  /* 0x0000000110047824 */ /* 0x000fe200078e0215 */
[----:B------:R-:W-:Y:S02]  /*94e0*/  SHF.R.U32.HI R32, RZ, 0x10, R33 ;  /* 0x00000010ff207819 */ /* 0x000fe40000011621 */
[----:B------:R-:W-:Y:S02]  /*94f0*/  LOP3.LUT R5, R0, 0x1c0, RZ, 0xc0, !PT ;  /* 0x000001c000057812 */ /* 0x000fe400078ec0ff */
[----:B------:R-:W-:Y:S02]  /*9500*/  SHF.R.U64 R41, R38, 0x10, R39 ;  /* 0x0000001026297819 */ /* 0x000fe40000001227 */
[----:B------:R-:W-:Y:S02]  /*9510*/  SHF.R.U32.HI R7, RZ, 0x3, R5 ;  /* 0x00000003ff077819 */ /* 0x000fe40000011605 */
[----:B------:R-:W-:-:S02]  /*9520*/  LOP3.LUT R4, R5, 0x38, R4, 0xf8, !PT ;  /* 0x0000003805047812 */ /* 0x000fc400078ef804 */
[----:B------:R-:W-:Y:S02]  /*9530*/  LOP3.LUT R0, R5, 0x38, R16, 0xf8, !PT ;  /* 0x0000003805007812 */ /* 0x000fe400078ef810 */
[-C--:B------:R-:W-:Y:S02]  /*9540*/  LOP3.LUT R5, R4, R7.reuse, RZ, 0x3c, !PT ;  /* 0x0000000704057212 */ /* 0x080fe400078e3cff */
[----:B0-----:R-:W-:Y:S02]  /*9550*/  LOP3.LUT R3, R0, R7, RZ, 0x3c, !PT ;  /* 0x0000000700037212 */ /* 0x001fe400078e3cff */
[----:B------:R-:W-:Y:S01]  /*9560*/  SHF.R.U64 R0, R36, 0x10, R37 ;  /* 0x0000001024007819 */ /* 0x000fe20000001225 */
[C---:B------:R-:W-:Y:S01]  /*9570*/  IMAD R5, R200.reuse, 0x200, R5 ;  /* 0x00000200c8057824 */ /* 0x040fe200078e0205 */
[----:B------:R-:W-:Y:S02]  /*9580*/  LEA R3, R200, R3, 0x9 ;  /* 0x00000003c8037211 */ /* 0x000fe400078e48ff */
[----:B------:R-:W-:Y:S01]  /*9590*/  SHF.R.U32.HI R40, RZ, 0x10, R37 ;  /* 0x00000010ff287819 */ /* 0x000fe20000011625 */
[----:B------:R-:W-:Y:S01]  /*95a0*/  IMAD R48, R5, 0x2, R2 ;  /* 0x0000000205307824 */ /* 0x000fe200078e0202 */
[----:B------:R-:W-:Y:S01]  /*95b0*/  PRMT R33, R20, 0x5432, R12 ;  /* 0x0000543214217816 */ /* 0x000fe2000000000c */
[----:B------:R-:W-:Y:S01]  /*95c0*/  IMAD R47, R3, 0x2, R2 ;  /* 0x00000002032f7824 */ /* 0x000fe200078e0202 */
[----:B------:R-:W-:-:S02]  /*95d0*/  SHF.R.U64 R3, R34, 0x10, R35 ;  /* 0x0000001022037819 */ /* 0x000fc40000001223 */
[----:B------:R-:W0:Y:S01]  /*95e0*/  LDS.128 R4, [R48+0x20400] ;  /* 0x0204000030047984 */ /* 0x000e220000000c00 */
[----:B------:R-:W-:Y:S02]  /*95f0*/  SHF.R.U32.HI R35, RZ, 0x10, R35 ;  /* 0x00000010ff237819 */ /* 0x000fe40000011623 */
[----:B------:R-:W-:Y:S01]  /*9600*/  PRMT R38, R13, 0x5432, R0 ;  /* 0x000054320d267816 */ /* 0x000fe20000000000 */
[----:B------:R-:W1:Y:S01]  /*9610*/  LDS.128 R8, [R47+0x20400] ;  /* 0x020400002f087984 */ /* 0x000e620000000c00 */
[----:B------:R-:W-:Y:S02]  /*9620*/  SHF.R.U32.HI R42, RZ, 0x10, R39 ;  /* 0x00000010ff2a7819 */ /* 0x000fe40000011627 */
[C---:B------:R-:W-:Y:S02]  /*9630*/  PRMT R36, R14.reuse, 0x5410, R3 ;  /* 0x000054100e247816 */ /* 0x040fe40000000003 */
[----:B------:R-:W-:Y:S01]  /*9640*/  PRMT R37, R15, 0x5410, R35 ;  /* 0x000054100f257816 */ /* 0x000fe20000000023 */
[----:B------:R-:W-:Y:S01]  /*9650*/  IMAD.U32 R35, R33, 0x10000, RZ ;  /* 0x0001000021237824 */ /* 0x000fe200078e00ff */
[----:B------:R-:W-:-:S02]  /*9660*/  PRMT R40, R14, 0x5432, R40 ;  /* 0x000054320e287816 */ /* 0x000fc40000000028 */
[C---:B------:R-:W-:Y:S02]  /*9670*/  SHF.L.U32 R39, R38.reuse, 0x10, RZ ;  /* 0x0000001026277819 */ /* 0x040fe400000006ff */
[----:B------:R-:W-:Y:S02]  /*9680*/  LOP3.LUT R38, R38, 0xffff0000, RZ, 0xc0, !PT ;  /* 0xffff000026267812 */ /* 0x000fe400078ec0ff */
[----:B------:R-:W-:Y:S02]  /*9690*/  PRMT R34, R43, 0x5432, R32 ;  /* 0x000054322b227816 */ /* 0x000fe40000000020 */
[----:B------:R-:W-:Y:S02]  /*96a0*/  LOP3.LUT R33, R33, 0xffff0000, RZ, 0xc0, !PT ;  /* 0xffff000021217812 */ /* 0x000fe400078ec0ff */
[----:B------:R-:W-:Y:S02]  /*96b0*/  PRMT R42, R15, 0x5432, R42 ;  /* 0x000054320f2a7816 */ /* 0x000fe4000000002a */
[----:B------:R-:W-:Y:S01]  /*96c0*/  PRMT R41, R13, 0x5410, R41 ;  /* 0x000054100d297816 */ /* 0x000fe20000000029 */
[C---:B0-----:R-:W-:Y:S01]  /*96d0*/  IMAD.U32 R14, R4.reuse, 0x10000, RZ ;  /* 0x00010000040e7824 */ /* 0x041fe200078e00ff */
[----:B------:R-:W-:Y:S01]  /*96e0*/  LOP3.LUT R4, R4, 0xffff0000, RZ, 0xc0, !PT ;  /* 0xffff000004047812 */ /* 0x000fe200078ec0ff */
[C---:B------:R-:W-:Y:S01]  /*96f0*/  IMAD.U32 R15, R5.reuse, 0x10000, RZ ;  /* 0x00010000050f7824 */ /* 0x040fe200078e00ff */
[----:B------:R-:W-:Y:S01]  /*9700*/  LOP3.LUT R5, R5, 0xffff0000, RZ, 0xc0, !PT ;  /* 0xffff000005057812 */ /* 0x000fe200078ec0ff */
[----:B-1----:R-:W-:-:S02]  /*9710*/  IMAD.U32 R0, R8, 0x10000, RZ ;  /* 0x0001000008007824 */ /* 0x002fc400078e00ff */
[C---:B------:R-:W-:Y:S01]  /*9720*/  FMUL.FTZ R43, R14.reuse, R39 ;  /* 0x000000270e2b7220 */ /* 0x040fe20000410000 */
[-C--:B------:R-:W-:Y:S01]  /*9730*/  FMUL.FTZ R45, R14, R35.reuse ;  /* 0x000000230e2d7220 */ /* 0x080fe20000410000 */
[----:B------:R-:W-:Y:S01]  /*9740*/  LOP3.LUT R3, R8, 0xffff0000, RZ, 0xc0, !PT ;  /* 0xffff000008037812 */ /* 0x000fe200078ec0ff */
[----:B------:R-:W-:Y:S01]  /*9750*/  FMUL.FTZ R44, R4, R38 ;  /* 0x00000026042c7220 */ /* 0x000fe20000410000 */
[----:B------:R-:W-:Y:S01]  /*9760*/  FFMA.FTZ R43, R0, R35, -R43 ;  /* 0x00000023002b7223 */ /* 0x000fe2000001082b */
[----:B------:R-:W-:Y:S02]  /*9770*/  IMAD.U32 R14, R40, 0x10000, RZ ;  /* 0x00010000280e7824 */ /* 0x000fe400078e00ff */
[----:B------:R-:W-:Y:S01]  /*9780*/  FFMA.FTZ R45, R0, R39, R45 ;  /* 0x00000027002d7223 */ /* 0x000fe2000001002d */
[----:B------:R-:W-:Y:S02]  /*9790*/  IMAD.U32 R0, R34, 0x10000, RZ ;  /* 0x0001000022007824 */ /* 0x000fe400078e00ff */
[-C--:B------:R-:W-:Y:S01]  /*97a0*/  FMUL.FTZ R4, R4, R33.reuse ;  /* 0x0000002104047220 */ /* 0x080fe20000410000 */
[----:B------:R-:W-:Y:S01]  /*97b0*/  FFMA.FTZ R44, R3, R33, -R44 ;  /* 0x00000021032c7223 */ /* 0x000fe2000001082c */
[----:B------:R-:W-:-:S02]  /*97c0*/  IMAD.U32 R8, R9, 0x10000, RZ ;  /* 0x0001000009087824 */ /* 0x000fc400078e00ff */
[C---:B------:R-:W-:Y:S01]  /*97d0*/  FMUL.FTZ R33, R15.reuse, R14 ;  /* 0x0000000e0f217220 */ /* 0x040fe20000410000 */
[----:B------:R-:W-:Y:S01]  /*97e0*/  LOP3.LUT R40, R40, 0xffff0000, RZ, 0xc0, !PT ;  /* 0xffff000028287812 */ /* 0x000fe200078ec0ff */
[-C--:B------:R-:W-:Y:S01]  /*97f0*/  FMUL.FTZ R15, R15, R0.reuse ;  /* 0x000000000f0f7220 */ /* 0x080fe20000410000 */
[----:B------:R-:W-:Y:S01]  /*9800*/  LOP3.LUT R34, R34, 0xffff0000, RZ, 0xc0, !PT ;  /* 0xffff000022227812 */ /* 0x000fe200078ec0ff */
[C---:B------:R-:W-:Y:S01]  /*9810*/  FFMA.FTZ R33, R8.reuse, R0, -R33 ;  /* 0x0000000008217223 */ /* 0x040fe20000010821 */
[----:B------:R-:W-:Y:S01]  /*9820*/  LOP3.LUT R9, R9, 0xffff0000, RZ, 0xc0, !PT ;  /* 0xffff000009097812 */ /* 0x000fe200078ec0ff */
[----:B------:R-:W-:Y:S01]  /*9830*/  FFMA.FTZ R38, R3, R38, R4 ;  /* 0x0000002603267223 */ /* 0x000fe20000010004 */
[----:B------:R-:W-:Y:S01]  /*9840*/  FFMA.FTZ R14, R8, R14, R15 ;  /* 0x0000000e080e7223 */ /* 0x000fe2000001000f */
[C---:B------:R-:W-:Y:S01]  /*9850*/  FMUL.FTZ R0, R5.reuse, R40 ;  /* 0x0000002805007220 */ /* 0x040fe20000410000 */
[----:B------:R-:W-:Y:S02]  /*9860*/  IMAD.U32 R20, R6, 0x10000, RZ ;  /* 0x0001000006147824 */ /* 0x000fe400078e00ff */
[----:B------:R-:W-:Y:S01]  /*9870*/  FMUL.FTZ R8, R5, R34 ;  /* 0x0000002205087220 */ /* 0x000fe20000410000 */
[----:B------:R-:W-:-:S02]  /*9880*/  IMAD.U32 R3, R36, 0x10000, RZ ;  /* 0x0001000024037824 */ /* 0x000fc400078e00ff */
[----:B------:R-:W-:Y:S01]  /*9890*/  FFMA.FTZ R34, R9, R34, -R0 ;  /* 0x0000002209227223 */ /* 0x000fe20000010800 */
[----:B------:R-:W-:Y:S02]  /*98a0*/  IMAD.U32 R15, R41, 0x10000, RZ ;  /* 0x00010000290f7824 */ /* 0x000fe400078e00ff */
[----:B------:R-:W-:Y:S01]  /*98b0*/  FFMA.FTZ R9, R9, R40, R8 ;  /* 0x0000002809097223 */ /* 0x000fe20000010008 */
[----:B------:R-:W-:Y:S02]  /*98c0*/  IMAD.U32 R32, R7, 0x10000, RZ ;  /* 0x0001000007207824 */ /* 0x000fe400078e00ff */
[----:B------:R-:W-:Y:S01]  /*98d0*/  FMUL.FTZ R46, R20, R3 ;  /* 0x00000003142e7220 */ /* 0x000fe20000410000 */
[----:B------:R-:W-:Y:S02]  /*98e0*/  IMAD.U32 R4, R42, 0x10000, RZ ;  /* 0x000100002a047824 */ /* 0x000fe400078e00ff */
[----:B------:R-:W-:Y:S01]  /*98f0*/  FMUL.FTZ R5, R20, R15 ;  /* 0x0000000f14057220 */ /* 0x000fe20000410000 */
[----:B------:R-:W-:Y:S01]  /*9900*/  IMAD.U32 R12, R10, 0x10000, RZ ;  /* 0x000100000a0c7824 */ /* 0x000fe200078e00ff */
[----:B------:R-:W-:Y:S01]  /*9910*/  LOP3.LUT R6, R6, 0xffff0000, RZ, 0xc0, !PT ;  /* 0xffff000006067812 */ /* 0x000fe200078ec0ff */
[----:B------:R-:W-:-:S02]  /*9920*/  IMAD.U32 R13, R11, 0x10000, RZ ;  /* 0x000100000b0d7824 */ /* 0x000fc400078e00ff */
[----:B------:R-:W-:Y:S01]  /*9930*/  FMUL.FTZ R8, R32, R4 ;  /* 0x0000000420087220 */ /* 0x000fe20000410000 */
[----:B------:R-:W-:Y:S02]  /*9940*/  IMAD.U32 R0, R37, 0x10000, RZ ;  /* 0x0001000025007824 */ /* 0x000fe400078e00ff */
[C---:B------:R-:W-:Y:S01]  /*9950*/  FFMA.FTZ R20, R12.reuse, R3, -R5 ;  /* 0x000000030c147223 */ /* 0x040fe20000010805 */
[----:B------:R-:W-:Y:S01]  /*9960*/  FFMA.FTZ R46, R12, R15, R46 ;  /* 0x0000000f0c2e7223 */ /* 0x000fe2000001002e */
[----:B------:R-:W-:Y:S01]  /*9970*/  LOP3.LUT R7, R7, 0xffff0000, RZ, 0xc0, !PT ;  /* 0xffff000007077812 */ /* 0x000fe200078ec0ff */
[-C--:B------:R-:W-:Y:S01]  /*9980*/  FMUL.FTZ R32, R32, R0.reuse ;  /* 0x0000000020207220 */ /* 0x080fe20000410000 */
[----:B------:R-:W-:Y:S01]  /*9990*/  FFMA.FTZ R12, R13, R0, -R8 ;  /* 0x000000000d0c7223 */ /* 0x000fe20000010808 */
[----:B------:R-:W-:Y:S02]  /*99a0*/  LOP3.LUT R41, R41, 0xffff0000, RZ, 0xc0, !PT ;  /* 0xffff000029297812 */ /* 0x000fe400078ec0ff */
[----:B------:R-:W-:Y:S01]  /*99b0*/  LOP3.LUT R42, R42, 0xffff0000, RZ, 0xc0, !PT ;  /* 0xffff00002a2a7812 */ /* 0x000fe200078ec0ff */
[----:B------:R-:W-:Y:S01]  /*99c0*/  FFMA.FTZ R32, R13, R4, R32 ;  /* 0x000000040d207223 */ /* 0x000fe20000010020 */
[----:B------:R-:W-:Y:S01]  /*99d0*/  LOP3.LUT R3, R36, 0xffff0000, RZ, 0xc0, !PT ;  /* 0xffff000024037812 */ /* 0x000fe200078ec0ff */
[----:B------:R-:W-:Y:S01]  /*99e0*/  FMUL.FTZ R5, R6, R41 ;  /* 0x0000002906057220 */ /* 0x000fe20000410000 */
[----:B------:R-:W-:Y:S01]  /*99f0*/  LOP3.LUT R0, R37, 0xffff0000, RZ, 0xc0, !PT ;  /* 0xffff000025007812 */ /* 0x000fe200078ec0ff */
[----:B------:R-:W-:Y:S01]  /*9a00*/  FMUL.FTZ R4, R7, R42 ;  /* 0x0000002a07047220 */ /* 0x000fe20000410000 */
[----:B------:R-:W-:Y:S01]  /*9a10*/  LOP3.LUT R10, R10, 0xffff0000, RZ, 0xc0, !PT ;  /* 0xffff00000a0a7812 */ /* 0x000fe200078ec0ff */
[----:B------:R-:W-:Y:S01]  /*9a20*/  FMUL.FTZ R6, R6, R3 ;  /* 0x0000000306067220 */ /* 0x000fe20000410000 */
[----:B------:R-:W-:Y:S01]  /*9a30*/  LOP3.LUT R11, R11, 0xffff0000, RZ, 0xc0, !PT ;  /* 0xffff00000b0b7812 */ /* 0x000fe200078ec0ff */
[-C--:B------:R-:W-:Y:S01]  /*9a40*/  FMUL.FTZ R13, R7, R0.reuse ;  /* 0x00000000070d7220 */ /* 0x080fe20000410000 */
[----:B------:R-:W-:Y:S01]  /*9a50*/  F2FP.BF16.F32.PACK_AB R8, R38, R45 ;  /* 0x0000002d2608723e */ /* 0x000fe200000010ff */
[C---:B------:R-:W-:Y:S01]  /*9a60*/  FFMA.FTZ R3, R10.reuse, R3, -R5 ;  /* 0x000000030a037223 */ /* 0x040fe20000010805 */
[----:B------:R-:W-:Y:S01]  /*9a70*/  FFMA.FTZ R41, R10, R41, R6 ;  /* 0x000000290a297223 */ /* 0x000fe20000010006 */
[C---:B------:R-:W-:Y:S01]  /*9a80*/  FFMA.FTZ R7, R11.reuse, R0, -R4 ;  /* 0x000000000b077223 */ /* 0x040fe20000010804 */
        /* <DEDUP_REMOVED lines=8> */
[----:B------:R-:W-:-:S05]  /*9b10*/  F2FP.BF16.F32.PACK_AB R11, R11, R32 ;  /* 0x000000200b0b723e */ /* 0x000fca00000010ff */
[----:B------:R1:W-:Y:S02]  /*9b20*/  STS.128 [R48+0x20400], R8 ;  /* 0x0204000830007388 */ /* 0x0003e40000000c00 */
.L_x_2066:
[----:B------:R-:W-:Y:S05]  /*9b30*/  BSYNC B1 ;  /* 0x0000000000017941 */ /* 0x000fea0003800000 */
.L_x_2065:
[----:B------:R-:W-:Y:S01]  /*9b40*/  PRMT R14, R55, 0x5410, R54 ;  /* 0x00005410370e7816 */ /* 0x000fe20000000036 */
[----:B------:R-:W-:Y:S06]  /*9b50*/  @P0 BRA `(.L_x_2052) ;  /* 0x0000000400840947 */ /* 0x000fec0003800000 */
[----:B------:R-:W-:Y:S01]  /*9b60*/  IADD3 R0, R16, R21, RZ ;  /* 0x0000001510007210 */ /* 0x000fe20007ffe0ff */
[----:B-1----:R-:W1:Y:S01]  /*9b70*/  LDS.128 R8, [R220+0x20400] ;  /* 0x02040000dc087984 */ /* 0x002e620000000c00 */
[----:B------:R-:W-:Y:S02]  /*9b80*/  SHF.R.U64 R13, R24, 0x10, R25 ;  /* 0x00000010180d7819 */ /* 0x000fe40000001219 */
[----:B0-----:R-:W-:Y:S02]  /*9b90*/  LOP3.LUT R3, R221, 0x38, R0, 0xf8, !PT ;  /* 0x00000038dd037812 */ /* 0x001fe400078ef800 */
[----:B------:R-:W-:Y:S02]  /*9ba0*/  SHF.R.U64 R0, R28, 0x10, R29 ;  /* 0x000000101c007819 */ /* 0x000fe4000000121d */
[----:B------:R-:W-:Y:S02]  /*9bb0*/  LOP3.LUT R3, R3, R226, RZ, 0x3c, !PT ;  /* 0x000000e203037212 */ /* 0x000fe400078e3cff */
[----:B------:R-:W-:-:S02]  /*9bc0*/  SHF.R.U64 R12, R26, 0x10, R27 ;  /* 0x000000101a0c7819 */ /* 0x000fc4000000121b */
[----:B------:R-:W-:Y:S01]  /*9bd0*/  SHF.R.U64 R34, R30, 0x10, R31 ;  /* 0x000000101e227819 */ /* 0x000fe2000000121f */
[----:B------:R-:W-:Y:S01]  /*9be0*/  IMAD.IADD R3, R222, 0x1, R3 ;  /* 0x00000001de037824 */ /* 0x000fe200078e0203 */
[----:B------:R-:W-:Y:S02]  /*9bf0*/  SHF.R.U32.HI R24, RZ, 0x10, R25 ;  /* 0x00000010ff187819 */ /* 0x000fe40000011619 */
[----:B------:R-:W-:Y:S01]  /*9c00*/  SHF.R.U32.HI R26, RZ, 0x10, R27 ;  /* 0x00000010ff1a7819 */ /* 0x000fe2000001161b */
[----:B------:R-:W-:Y:S01]  /*9c10*/  IMAD R3, R3, 0x2, R2 ;  /* 0x0000000203037824 */ /* 0x000fe200078e0202 */
[C---:B------:R-:W-:Y:S02]  /*9c20*/  PRMT R30, R49.reuse, 0x5432, R0 ;  /* 0x00005432311e7816 */ /* 0x040fe40000000000 */
[----:B------:R-:W-:Y:S02]  /*9c30*/  SHF.R.U32.HI R32, RZ, 0x10, R29 ;  /* 0x00000010ff207819 */ /* 0x000fe4000001161d */
[----:B------:R-:W0:Y:S01]  /*9c40*/  LDS.128 R4, [R3+0x20400] ;  /* 0x0204000003047984 */ /* 0x000e220000000c00 */
[----:B------:R-:W-:-:S02]  /*9c50*/  PRMT R25, R49, 0x5410, R13 ;  /* 0x0000541031197816 */ /* 0x000fc4000000000d */
[----:B------:R-:W-:Y:S01]  /*9c60*/  SHF.R.U32.HI R35, RZ, 0x10, R31 ;  /* 0x00000010ff237819 */ /* 0x000fe2000001161f */
[----:B------:R-:W-:Y:S01]  /*9c70*/  IMAD.U32 R31, R30, 0x10000, RZ ;  /* 0x000100001e1f7824 */ /* 0x000fe200078e00ff */
[----:B------:R-:W-:Y:S02]  /*9c80*/  PRMT R29, R53, 0x5432, R26 ;  /* 0x00005432351d7816 */ /* 0x000fe4000000001a */
[----:B------:R-:W-:Y:S02]  /*9c90*/  PRMT R32, R50, 0x5432, R32 ;  /* 0x0000543232207816 */ /* 0x000fe40000000020 */
[----:B------:R-:W-:Y:S02]  /*9ca0*/  SHF.L.U32 R26, R25, 0x10, RZ ;  /* 0x00000010191a7819 */ /* 0x000fe400000006ff */
[----:B------:R-:W-:Y:S01]  /*9cb0*/  PRMT R27, R51, 0x5432, R24 ;  /* 0x00005432331b7816 */ /* 0x000fe20000000018 */
[----:B------:R-:W-:Y:S01]  /*9cc0*/  IMAD.U32 R33, R32, 0x10000, RZ ;  /* 0x0001000020217824 */ /* 0x000fe200078e00ff */
[----:B------:R-:W-:-:S02]  /*9cd0*/  PRMT R35, R14, 0x5410, R35 ;  /* 0x000054100e237816 */ /* 0x000fc40000000023 */
[----:B------:R-:W-:Y:S02]  /*9ce0*/  PRMT R28, R52, 0x5432, R12 ;  /* 0x00005432341c7816 */ /* 0x000fe4000000000c */
[----:B------:R-:W-:Y:S01]  /*9cf0*/  PRMT R34, R14, 0x5432, R34 ;  /* 0x000054320e227816 */ /* 0x000fe20000000022 */
[----:B-1----:R-:W-:Y:S01]  /*9d00*/  IMAD.U32 R0, R8, 0x10000, RZ ;  /* 0x0001000008007824 */ /* 0x002fe200078e00ff */
[----:B------:R-:W-:Y:S01]  /*9d10*/  LOP3.LUT R25, R25, 0xffff0000, RZ, 0xc0, !PT ;  /* 0xffff000019197812 */ /* 0x000fe200078ec0ff */
[----:B------:R-:W-:Y:S01]  /*9d20*/  IMAD.U32 R12, R9, 0x10000, RZ ;  /* 0x00010000090c7824 */ /* 0x000fe200078e00ff */
[----:B------:R-:W-:Y:S01]  /*9d30*/  LOP3.LUT R32, R32, 0xffff0000, RZ, 0xc0, !PT ;  /* 0xffff000020207812 */ /* 0x000fe200078ec0ff */
[----:B------:R-:W-:Y:S01]  /*9d40*/  IMAD.U32 R14, R11, 0x10000, RZ ;  /* 0x000100000b0e7824 */ /* 0x000fe200078e00ff */
[----:B------:R-:W-:Y:S01]  /*9d50*/  LOP3.LUT R9, R9, 0xffff0000, RZ, 0xc0, !PT ;  /* 0xffff000009097812 */ /* 0x000fe200078ec0ff */
[----:B------:R-:W-:Y:S01]  /*9d60*/  IMAD.U32 R13, R10, 0x10000, RZ ;  /* 0x000100000a0d7824 */ /* 0x000fe200078e00ff */
[----:B------:R-:W-:-:S02]  /*9d70*/  LOP3.LUT R8, R8, 0xffff0000, RZ, 0xc0, !PT ;  /* 0xffff000008087812 */ /* 0x000fc400078ec0ff */
[----:B------:R-:W-:Y:S02]  /*9d80*/  LOP3.LUT R10, R10, 0xffff0000, RZ, 0xc0, !PT ;  /* 0xffff00000a0a7812 */ /* 0x000fe400078ec0ff */
[----:B------:R-:W-:Y:S01]  /*9d90*/  LOP3.LUT R11, R11, 0xffff0000, RZ, 0xc0, !PT ;  /* 0xffff00000b0b7812 */ /* 0x000fe200078ec0ff */
[C---:B0-----:R-:W-:Y:S01]  /*9da0*/  IMAD.U32 R15, R4.reuse, 0x10000, RZ ;  /* 0x00010000040f7824 */ /* 0x041fe200078e00ff */
[----:B------:R-:W-:Y:S01]  /*9db0*/  LOP3.LUT R4, R4, 0xffff0000, RZ, 0xc0, !PT ;  /* 0xffff000004047812 */ /* 0x000fe200078ec0ff */
[C---:B------:R-:W-:Y:S01]  /*9dc0*/  IMAD.U32 R20, R5.reuse, 0x10000, RZ ;  /* 0x0001000005147824 */ /* 0x040fe200078e00ff */
[----:B------:R-:W-:Y:S01]  /*9dd0*/  LOP3.LUT R5, R5, 0xffff0000, RZ, 0xc0, !PT ;  /* 0xffff000005057812 */ /* 0x000fe200078ec0ff */
[C---:B------:R-:W-:Y:S01]  /*9de0*/  FMUL.FTZ R37, R15.reuse, R31 ;  /* 0x0000001f0f257220 */ /* 0x040fe20000410000 */
[-C--:B------:R-:W-:Y:S01]  /*9df0*/  FMUL.FTZ R39, R15, R26.reuse ;  /* 0x0000001a0f277220 */ /* 0x080fe20000410000 */
[----:B------:R-:W-:Y:S02]  /*9e00*/  IMAD.U32 R15, R27, 0x10000, RZ ;  /* 0x000100001b0f7824 */ /* 0x000fe400078e00ff */
[----:B------:R-:W-:Y:S01]  /*9e10*/  FMUL.FTZ R41, R20, R33 ;  /* 0x0000002114297220 */ /* 0x000fe20000410000 */
[----:B------:R-:W-:Y:S01]  /*9e20*/  FFMA.FTZ R26, R0, R26, -R37 ;  /* 0x0000001a001a7223 */ /* 0x000fe20000010825 */
[----:B------:R-:W-:-:S02]  /*9e30*/  IMAD.U32 R24, R7, 0x10000, RZ ;  /* 0x0001000007187824 */ /* 0x000fc400078e00ff */
[----:B------:R-:W-:Y:S01]  /*9e40*/  FFMA.FTZ R39, R0, R31, R39 ;  /* 0x0000001f00277223 */ /* 0x000fe20000010027 */
[----:B------:R-:W-:Y:S02]  /*9e50*/  IMAD.U32 R37, R35, 0x10000, RZ ;  /* 0x0001000023257824 */ /* 0x000fe400078e00ff */
[-C--:B------:R-:W-:Y:S01]  /*9e60*/  FMUL.FTZ R43, R20, R15.reuse ;  /* 0x0000000f142b7220 */ /* 0x080fe20000410000 */
[----:B------:R-:W-:Y:S02]  /*9e70*/  IMAD.U32 R31, R29, 0x10000, RZ ;  /* 0x000100001d1f7824 */ /* 0x000fe400078e00ff */
[----:B------:R-:W-:Y:S01]  /*9e80*/  FFMA.FTZ R41, R12, R15, -R41 ;  /* 0x0000000f0c297223 */ /* 0x000fe20000010829 */
[----:B------:R-:W-:Y:S01]  /*9e90*/  FMUL.FTZ R45, R24, R37 ;  /* 0x00000025182d7220 */ /* 0x000fe20000410000 */
[----:B------:R-:W-:Y:S01]  /*9ea0*/  LOP3.LUT R15, R30, 0xffff0000, RZ, 0xc0, !PT ;  /* 0xffff00001e0f7812 */ /* 0x000fe200078ec0ff */
[----:B------:R-:W-:Y:S01]  /*9eb0*/  FMUL.FTZ R24, R24, R31 ;  /* 0x0000001f18187220 */ /* 0x000fe20000410000 */
[----:B------:R-:W-:Y:S01]  /*9ec0*/  FFMA.FTZ R43, R12, R33, R43 ;  /* 0x000000210c2b7223 */ /* 0x000fe2000001002b */
[----:B------:R-:W-:Y:S01]  /*9ed0*/  LOP3.LUT R0, R27, 0xffff0000, RZ, 0xc0, !PT ;  /* 0xffff00001b007812 */ /* 0x000fe200078ec0ff */
[----:B------:R-:W-:-:S02]  /*9ee0*/  IMAD.U32 R21, R6, 0x10000, RZ ;  /* 0x0001000006157824 */ /* 0x000fc400078e00ff */
[----:B------:R-:W-:Y:S01]  /*9ef0*/  FFMA.FTZ R45, R14, R31, -R45 ;  /* 0x0000001f0e2d7223 */ /* 0x000fe2000001082d */
[----:B------:R-:W-:Y:S02]  /*9f00*/  IMAD.U32 R12, R34, 0x10000, RZ ;  /* 0x00010000220c7824 */ /* 0x000fe400078e00ff */
[----:B------:R-:W-:Y:S01]  /*9f10*/  FFMA.FTZ R37, R14, R37, R24 ;  /* 0x000000250e257223 */ /* 0x000fe20000010018 */
[C---:B------:R-:W-:Y:S01]  /*9f20*/  FMUL.FTZ R31, R4.reuse, R15 ;  /* 0x0000000f041f7220 */ /* 0x040fe20000410000 */
[-C--:B------:R-:W-:Y:S01]  /*9f30*/  FMUL.FTZ R27, R4, R25.reuse ;  /* 0x00000019041b7220 */ /* 0x080fe20000410000 */
[C---:B------:R-:W-:Y:S01]  /*9f40*/  FMUL.FTZ R14, R5.reuse, R32 ;  /* 0x00000020050e7220 */ /* 0x040fe20000410000 */
[----:B------:R-:W-:Y:S02]  /*9f50*/  IMAD.U32 R4, R28, 0x10000, RZ ;  /* 0x000100001c047824 */ /* 0x000fe400078e00ff */
[----:B------:R-:W-:Y:S01]  /*9f60*/  FMUL.FTZ R5, R5, R0 ;  /* 0x0000000005057220 */ /* 0x000fe20000410000 */
[----:B------:R-:W-:Y:S01]  /*9f70*/  FMUL.FTZ R20, R21, R12 ;  /* 0x0000000c15147220 */ /* 0x000fe20000410000 */
[----:B------:R-:W-:Y:S01]  /*9f80*/  FFMA.FTZ R14, R9, R0, -R14 ;  /* 0x00000000090e7223 */ /* 0x000fe2000001080e */
[----:B------:R-:W-:Y:S01]  /*9f90*/  FMUL.FTZ R24, R21, R4 ;  /* 0x0000000415187220 */ /* 0x000fe20000410000 */
[----:B------:R-:W-:Y:S01]  /*9fa0*/  FFMA.FTZ R32, R9, R32, R5 ;  /* 0x0000002009207223 */ /* 0x000fe20000010005 */
[C---:B------:R-:W-:Y:S01]  /*9fb0*/  FFMA.FTZ R20, R13.reuse, R4, -R20 ;  /* 0x000000040d147223 */ /* 0x040fe20000010814 */
[----:B------:R-:W-:Y:S01]  /*9fc0*/  LOP3.LUT R6, R6, 0xffff0000, RZ, 0xc0, !PT ;  /* 0xffff000006067812 */ /* 0x000fe200078ec0ff */
[----:B------:R-:W-:Y:S01]  /*9fd0*/  FFMA.FTZ R24, R13, R12, R24 ;  /* 0x0000000c0d187223 */ /* 0x000fe20000010018 */
[----:B------:R-:W-:Y:S01]  /*9fe0*/  LOP3.LUT R7, R7, 0xffff0000, RZ, 0xc0, !PT ;  /* 0xffff000007077812 */ /* 0x000fe200078ec0ff */
[----:B------:R-:W-:Y:S01]  /*9ff0*/  FFMA.FTZ R31, R8, R25, -R31 ;  /* 0x00000019081f7223 */ /* 0x000fe2000001081f */
[----:B------:R-:W-:Y:S01]  /*a000*/  LOP3.LUT R9, R34, 0xffff0000, RZ, 0xc0, !PT ;  /* 0xffff000022097812 */ /* 0x000fe200078ec0ff */
[----:B------:R-:W-:Y:S01]  /*a010*/  FFMA.FTZ R8, R8, R15, R27 ;  /* 0x0000000f08087223 */ /* 0x000fe2000001001b */
[----:B------:R-:W-:-:S02]  /*a020*/  LOP3.LUT R4, R35, 0xffff0000, RZ, 0xc0, !PT ;  /* 0xffff000023047812 */ /* 0x000fc400078ec0ff */
[----:B------:R-:W-:Y:S01]  /*a030*/  LOP3.LUT R5, R28, 0xffff0000, RZ, 0xc0, !PT ;  /* 0xffff00001c057812 */ /* 0x000fe200078ec0ff */
[----:B------:R-:W-:Y:S01]  /*a040*/  FMUL.FTZ R13, R6, R9 ;  /* 0x00000009060d7220 */ /* 0x000fe20000410000 */
[----:B------:R-:W-:Y:S01]  /*a050*/  LOP3.LUT R0, R29, 0xffff0000, RZ, 0xc0, !PT ;  /* 0xffff00001d007812 */ /* 0x000fe200078ec0ff */
[C---:B------:R-:W-:Y:S01]  /*a060*/  FMUL.FTZ R12, R7.reuse, R4 ;  /* 0x00000004070c7220 */ /* 0x040fe20000410000 */
[----:B------:R-:W-:Y:S01]  /*a070*/  F2FP.BF16.F32.PACK_AB R29, R32, R43 ;  /* 0x0000002b201d723e */ /* 0x000fe200000010ff */
[-C--:B------:R-:W-:Y:S01]  /*a080*/  FMUL.FTZ R6, R6, R5.reuse ;  /* 0x0000000506067220 */ /* 0x080fe20000410000 */
[C---:B------:R-:W-:Y:S01]  /*a090*/  FFMA.FTZ R13, R10.reuse, R5, -R13 ;  /* 0x000000050a0d7223 */ /* 0x040fe2000001080d */
[-C--:B------:R-:W-:Y:S01]  /*a0a0*/  FMUL.FTZ R7, R7, R0.reuse ;  /* 0x0000000007077220 */ /* 0x080fe20000410000 */
[----:B------:R-:W-:Y:S01]  /*a0b0*/  FFMA.FTZ R12, R11, R0, -R12 ;  /* 0x000000000b0c7223 */ /* 0x000fe2000001080c */
[----:B------:R-:W-:Y:S01]  /*a0c0*/  FFMA.FTZ R9, R10, R9, R6 ;  /* 0x000000090a097223 */ /* 0x000fe20000010006 */
[----:B------:R-:W-:Y:S01]  /*a0d0*/  F2FP.BF16.F32.PACK_AB R40, R31, R26 ;  /* 0x0000001a1f28723e */ /* 0x000fe200000010ff */
[----:B------:R-:W-:Y:S01]  /*a0e0*/  FFMA.FTZ R4, R11, R4, R7 ;  /* 0x000000040b047223 */ /* 0x000fe20000010007 */
[----:B------:R-:W-:-:S02]  /*a0f0*/  F2FP.BF16.F32.PACK_AB R41, R14, R41 ;  /* 0x000000290e29723e */ /* 0x000fc400000010ff */
[----:B------:R-:W-:Y:S02]  /*a100*/  F2FP.BF16.F32.PACK_AB R42, R13, R20 ;  /* 0x000000140d2a723e */ /* 0x000fe400000010ff */
[----:B------:R-:W-:Y:S02]  /*a110*/  F2FP.BF16.F32.PACK_AB R43, R12, R45 ;  /* 0x0000002d0c2b723e */ /* 0x000fe400000010ff */
[----:B------:R-:W-:Y:S02]  /*a120*/  F2FP.BF16.F32.PACK_AB R28, R8, R39 ;  /* 0x00000027081c723e */ /* 0x000fe400000010ff */
[----:B------:R-:W-:Y:S01]  /*a130*/  F2FP.BF16.F32.PACK_AB R30, R9, R24 ;  /* 0x00000018091e723e */ /* 0x000fe200000010ff */
[----:B------:R2:W-:Y:S01]  /*a140*/  STS.128 [R220+0x20400], R40 ;  /* 0x02040028dc007388 */ /* 0x0005e20000000c00 */
[----:B------:R-:W-:-:S05]  /*a150*/  F2FP.BF16.F32.PACK_AB R31, R4, R37 ;  /* 0x00000025041f723e */ /* 0x000fca00000010ff */
[----:B------:R2:W-:Y:S02]  /*a160*/  STS.128 [R3+0x20400], R28 ;  /* 0x0204001c03007388 */ /* 0x0005e40000000c00 */
.L_x_2052:
[----:B------:R-:W-:Y:S05]  /*a170*/  BSYNC B0 ;  /* 0x0000000000007941 */ /* 0x000fea0003800000 */
.L_x_2032:
[----:B------:R-:W-:Y:S01]  /*a180*/  @!PT LDS RZ, [RZ] ;  /* 0x00000000fffff984 */ /* 0x000fe20000000800 */
[----:B------:R-:W-:Y:S01]  /*a190*/  @!PT LDS RZ, [RZ] ;  /* 0x00000000fffff984 */ /* 0x000fe20000000800 */
[----:B------:R-:W-:Y:S01]  /*a1a0*/  @!PT LDS RZ, [RZ] ;  /* 0x00000000fffff984 */ /* 0x000fe20000000800 */
[----:B------:R-:W-:Y:S01]  /*a1b0*/  @!PT LDS RZ, [RZ] ;  /* 0x00000000fffff984 */ /* 0x000fe20000000800 */
[----:B------:R4:W-:Y:S06]  /*a1c0*/  MEMBAR.ALL.CTA ;  /* 0x0000000000007992 */ /* 0x0009ec0000008000 */
[----:B----4-:R-:W4:Y:S01]  /*a1d0*/  FENCE.VIEW.ASYNC.S ;  /* 0x00000000000073c6 */ /* 0x010f220000000000 */
[----:B------:R-:W-:Y:S05]  /*a1e0*/  WARPSYNC.ALL ;  /* 0x0000000000007948 */ /* 0x000fea0003800000 */
[----:B----4-:R-:W-:Y:S06]  /*a1f0*/  BAR.SYNC.DEFER_BLOCKING 0xd, 0x80 ;  /* 0x0342000000007b1d */ /* 0x010fec0000010000 */
.L_x_2029:
[----:B--23--:R-:W-:-:S05]  /*a200*/  IMAD.U32 R0, RZ, RZ, UR39 ;  /* 0x00000027ff007e24 */ /* 0x00cfca000f8e00ff */
[----:B------:R-:W-:-:S13]  /*a210*/  ISETP.NE.AND P0, PT, R0, 0x3, PT ;  /* 0x000000030000780c */ /* 0x000fda0003f05270 */
[----:B------:R-:W-:Y:S05]  /*a220*/  @!P0 BRA `(.L_x_2067) ;  /* 0x0000000000048947 */ /* 0x000fea0003800000 */
[----:B------:R-:W-:Y:S01]  /*a230*/  BPT.TRAP 0x1 ;  /* 0x000000040000795c */ /* 0x000fe20000300000 */
.L_x_2067:
[----:B-1----:R-:W-:Y:S02]  /*a240*/  LEA R9, R18, R2, 0x3 ;  /* 0x0000000212097211 */ /* 0x002fe400078e18ff */
[----:B------:R-:W-:-:S04]  /*a250*/  SHF.L.U32 R56, R19, 0x1f, RZ ;  /* 0x0000001f13387819 */ /* 0x000fc800000006ff */
[----:B------:R1:W2:Y:S01]  /*a260*/  SYNCS.PHASECHK.TRANS64.TRYWAIT P2, [R9+URZ+0x28c30], R56 ;  /* 0x028c3038090075a7 */ /* 0x0002a2000804017f */
[----:B------:R-:W-:Y:S05]  /*a270*/  @!P0 BRA `(.L_x_2068) ;  /* 0x0000000000048947 */ /* 0x000fea0003800000 */
[----:B------:R-:W-:Y:S01]  /*a280*/  BPT.TRAP 0x1 ;  /* 0x000000040000795c */ /* 0x000fe20000300000 */
.L_x_2068:
[----:B------:R-:W3:Y:S02]  /*a290*/  S2R R0, SR_TID.X ;  /* 0x0000000000007919 */ /* 0x000ee40000002100 */
[----:B---3--:R-:W-:-:S04]  /*a2a0*/  LOP3.LUT R0, R0, 0x7f, RZ, 0xc0, !PT ;  /* 0x0000007f00007812 */ /* 0x008fc800078ec0ff */
[----:B------:R-:W-:Y:S01]  /*a2b0*/  ISETP.NE.AND P1, PT, R0, RZ, PT ;  /* 0x000000ff0000720c */ /* 0x000fe20003f25270 */
[----:B------:R-:W-:-:S05]  /*a2c0*/  VIADD R0, R2, 0x22400 ;  /* 0x0002240002007836 */ /* 0x000fca0000000000 */
[----:B------:R-:W-:Y:S01]  /*a2d0*/  SHF.R.U32.HI R0, RZ, 0x4, R0 ;  /* 0x00000004ff007819 */ /* 0x000fe20000011600 */
[----:B--2---:R-:W-:Y:S06]  /*a2e0*/  @P2 BRA `(.L_x_2069) ;  /* 0x0000000000082947 */ /* 0x004fec0003800000 */
[----:B------:R-:W2:Y:S02]  /*a2f0*/  SYNCS.PHASECHK.TRANS64.TRYWAIT P2, [R9+URZ+0x28c30], R56 ;  /* 0x028c3038090075a7 */ /* 0x000ea4000804017f */
[----:B--2---:R-:W-:Y:S05]  /*a300*/  @!P2 BRA `(.L_x_2070) ;  /* 0x0000013c002ca947 */ /* 0x004fea0003800000 */
.L_x_2069:
[----:B------:R-:W-:Y:S01]  /*a310*/  LOP3.LUT R0, R0, 0x3fff, RZ, 0xc0, !PT ;  /* 0x00003fff00007812 */ /* 0x000fe200078ec0ff */
[----:B------:R-:W-:Y:S05]  /*a320*/  WARPSYNC.ALL ;  /* 0x0000000000007948 */ /* 0x000fea0003800000 */
[----:B------:R-:W-:Y:S01]  /*a330*/  LOP3.LUT R14, R0, 0x10000, RZ, 0xfc, !PT ;  /* 0x00010000000e7812 */ /* 0x000fe200078efcff */
[----:B------:R-:W-:Y:S01]  /*a340*/  VIADD R0, R2, 0x20400 ;  /* 0x0002040002007836 */ /* 0x000fe20000000000 */
[----:B-----5:R-:W-:-:S03]  /*a350*/  WARPGROUP.ARRIVE ;  /* 0x00000000000079c5 */ /* 0x020fc60000000000 */
[----:B------:R-:W-:Y:S01]  /*a360*/  IMAD R6, R18, 0x200, R14 ;  /* 0x0000020012067824 */ /* 0x000fe200078e020e */
[----:B------:R-:W-:Y:S01]  /*a370*/  ULDC.64 UR40, c[0x0][0x9e0] ;  /* 0x0002780000287ab9 */ /* 0x000fe20000000a00 */
[----:B0-----:R-:W-:Y:S01]  /*a380*/  IMAD.MOV.U32 R7, RZ, RZ, 0x40000040 ;  /* 0x40000040ff077424 */ /* 0x001fe200078e00ff */
[----:B------:R-:W-:Y:S01]  /*a390*/  SHF.R.U32.HI R0, RZ, 0x4, R0 ;  /* 0x00000004ff007819 */ /* 0x000fe20000011600 */
[----:B------:R-:W-:Y:S01]  /*a3a0*/  IMAD.MOV.U32 R5, RZ, RZ, 0x40000040 ;  /* 0x40000040ff057424 */ /* 0x000fe200078e00ff */
[C---:B------:R-:W-:Y:S01]  /*a3b0*/  R2UR UR6, R6.reuse ;  /* 0x00000000060672ca */ /* 0x040fe200000e0000 */
[----:B------:R-:W-:Y:S01]  /*a3c0*/  VIADD R10, R6, 0x2 ;  /* 0x00000002060a7836 */ /* 0x000fe20000000000 */
[----:B------:R-:W-:Y:S01]  /*a3d0*/  LOP3.LUT R0, R0, 0x3fff, RZ, 0xc0, !PT ;  /* 0x00003fff00007812 */ /* 0x000fe200078ec0ff */
[----:B------:R-:W-:Y:S01]  /*a3e0*/  IMAD.MOV.U32 R11, RZ, RZ, 0x40000040 ;  /* 0x40000040ff0b7424 */ /* 0x000fe200078e00ff */
[----:B------:R-:W-:Y:S01]  /*a3f0*/  R2UR UR7, R7 ;  /* 0x00000000070772ca */ /* 0x000fe200000e0000 */
[----:B------:R-:W-:Y:S01]  /*a400*/  IMAD.MOV.U32 R13, RZ, RZ, 0x40000040 ;  /* 0x40000040ff0d7424 */ /* 0x000fe200078e00ff */
[----:B------:R-:W-:Y:S01]  /*a410*/  LOP3.LUT R4, R0, 0x10000, RZ, 0xfc, !PT ;  /* 0x0001000000047812 */ /* 0x000fe200078efcff */
[----:B------:R-:W-:Y:S01]  /*a420*/  IMAD.MOV.U32 R21, RZ, RZ, 0x40000040 ;  /* 0x40000040ff157424 */ /* 0x000fe200078e00ff */
[----:B------:R-:W-:Y:S01]  /*a430*/  R2UR UR5, R5 ;  /* 0x00000000050572ca */ /* 0x000fe200000e0000 */
[----:B------:R-:W-:Y:S01]  /*a440*/  IMAD.MOV.U32 R7, RZ, RZ, 0x40000040 ;  /* 0x40000040ff077424 */ /* 0x000fe200078e00ff */
[C---:B------:R-:W-:Y:S01]  /*a450*/  R2UR UR4, R4.reuse ;  /* 0x00000000040472ca */ /* 0x040fe200000e0000 */
[----:B------:R-:W-:Y:S01]  /*a460*/  VIADD R12, R4, 0x2 ;  /* 0x00000002040c7836 */ /* 0x000fe20000000000 */
[----:B------:R-:W-:Y:S01]  /*a470*/  IADD3 R20, R6, 0x4, RZ ;  /* 0x0000000406147810 */ /* 0x000fe20007ffe0ff */
[----:B------:R-:W-:Y:S01]  /*a480*/  IMAD.MOV.U32 R3, RZ, RZ, -0x40 ;  /* 0xffffffc0ff037424 */ /* 0x000fe200078e00ff */
[----:B------:R-:W-:Y:S01]  /*a490*/  UISETP.GE.AND UP0, UPT, UR41, 0x1, UPT ;  /* 0x000000012900788c */ /* 0x000fe2000bf06270 */
[----:B------:R-:W-:-:S02]  /*a4a0*/  @!P1 VIADD R0, R9, 0x28c40 ;  /* 0x00028c4009009836 */ /* 0x000fc40000000000 */
[----:B------:R-:W-:Y:S01]  /*a4b0*/  IMAD R3, R168, R3, 0x41 ;  /* 0x00000041a8037424 */ /* 0x000fe200078e0203 */
[----:B------:R-:W-:Y:S02]  /*a4c0*/  UP2UR UR48, UPR, URZ, 0x1 ;  /* 0x000000013f307883 */ /* 0x000fe40008000000 */
[----:B------:R-:W-:Y:S01]  /*a4d0*/  PLOP3.LUT P2, PT, PT, PT, UP0, 0x40, 0x0 ;  /* 0x000000000000781c */ /* 0x000fe20003f4e808 */
[----:B------:R-:W-:Y:S01]  /*a4e0*/  VIADD R59, R3, 0xffffffff ;  /* 0xffffffff033b7836 */ /* 0x000fe20000000000 */
[----:B------:R-:W-:Y:S01]  /*a4f0*/  IADD3 R15, -R186, R3, R185 ;  /* 0x00000003ba0f7210 */ /* 0x000fe20007ffe1b9 */
[----:B------:R-:W-:Y:S01]  /*a500*/  HGMMA.64x64x16.F32.BF16 R24, gdesc[UR4], RZ, !UPT, gsb0 ;  /* 0x00e00000041879f0 */ /* 0x000fe2000c0018ff */
[----:B------:R-:W-:Y:S01]  /*a510*/  R2UR UR6, R10 ;  /* 0x000000000a0672ca */ /* 0x000fe200000e0000 */
[----:B------:R-:W-:Y:S01]  /*a520*/  VIADD R10, R4, 0x4 ;  /* 0x00000004040a7836 */ /* 0x000fe20000000000 */
[----:B------:R-:W-:Y:S01]  /*a530*/  R2UR UR7, R11 ;  /* 0x000000000b0772ca */ /* 0x000fe200000e0000 */
[----:B------:R-:W-:Y:S01]  /*a540*/  IMAD.MOV.U32 R11, RZ, RZ, 0x40000040 ;  /* 0x40000040ff0b7424 */ /* 0x000fe200078e00ff */
[----:B------:R-:W-:-:S02]  /*a550*/  R2UR UR4, R12 ;  /* 0x000000000c0472ca */ /* 0x000fc400000e0000 */
[----:B------:R-:W-:Y:S02]  /*a560*/  R2UR UR5, R13 ;  /* 0x000000000d0572ca */ /* 0x000fe400000e0000 */
[----:B------:R-:W-:Y:S02]  /*a570*/  @!P1 PRMT R0, RZ, 0x654, R0 ;  /* 0x00000654ff009816 */ /* 0x000fe40000000000 */
[----:B------:R-:W-:-:S05]  /*a580*/  IADD3 R15, -R22, R15, RZ ;  /* 0x0000000f160f7210 */ /* 0x000fca0007ffe1ff */
[----:B------:R-:W-:Y:S01]  /*a590*/  VIADD R58, R15, UR40 ;  /* 0x000000280f3a7c36 */ /* 0x000fe20008000000 */
[----:B------:R-:W-:Y:S02]  /*a5a0*/  WARPGROUP.DEPBAR.LE gsb0, 0x0 ;  /* 0x00008000000079c5 */ /* 0x000fe40000010000 */
[----:B------:R-:W-:-:S06]  /*a5b0*/  WARPGROUP.ARRIVE ;  /* 0x00000000000079c5 */ /* 0x000fcc0000000000 */
[----:B------:R-:W-:Y:S01]  /*a5c0*/  HGMMA.64x64x16.F32.BF16 R24, gdesc[UR4], R24, gsb0 ;  /* 0x00e00000041879f0 */ /* 0x000fe20008001818 */
[----:B------:R-:W-:Y:S01]  /*a5d0*/  R2UR UR6, R20 ;  /* 0x00000000140672ca */ /* 0x000fe200000e0000 */
[----:B------:R-:W-:Y:S01]  /*a5e0*/  VIADD R20, R6, 0x6 ;  /* 0x0000000606147836 */ /* 0x000fe20000000000 */
[----:B------:R-:W-:Y:S01]  /*a5f0*/  R2UR UR7, R21 ;  /* 0x00000000150772ca */ /* 0x000fe200000e0000 */
[----:B------:R-:W-:Y:S01]  /*a600*/  VIADD R6, R4, 0x6 ;  /* 0x0000000604067836 */ /* 0x000fe20000000000 */
[----:B------:R-:W-:Y:S01]  /*a610*/  R2UR UR4, R10 ;  /* 0x000000000a0472ca */ /* 0x000fe200000e0000 */
[----:B------:R-:W-:Y:S01]  /*a620*/  IMAD.MOV.U32 R21, RZ, RZ, 0x40000040 ;  /* 0x40000040ff157424 */ /* 0x000fe200078e00ff */
        /* <DEDUP_REMOVED lines=11> */
[----:B------:R-:W-:Y:S02]  /*a6e0*/  ULDC.64 UR4, c[0x0][0x9d8] ;  /* 0x0002760000047ab9 */ /* 0x000fe40000000a00 */
[----:B------:R-:W-:-:S06]  /*a6f0*/  ULOP3.LUT UR37, URZ, UR5, URZ, 0x33, !UPT ;  /* 0x000000053f257292 */ /* 0x000fcc000f8e333f */
[----:B------:R-:W-:Y:S01]  /*a700*/  VIADD R57, R15, UR37 ;  /* 0x000000250f397c36 */ /* 0x000fe20008000000 */
        /* <DEDUP_REMOVED lines=34> */
[----:B------:R3:W-:Y:S07]  /*a930*/  @!P1 SYNCS.ARRIVE.TRANS64.RED.A1T0 RZ, [R0+URZ], RZ ;  /* 0x000000ff00ff99a7 */ /* 0x0007ee000810043f */
[----:B------:R-:W4:Y:S01]  /*a940*/  MUFU.TANH R25, R25 ;  /* 0x0000001900197308 */ /* 0x000f220000002400 */
[----:B---3--:R-:W-:-:S04]  /*a950*/  IMAD R0, R189, 0x40, R192 ;  /* 0x00000040bd007824 */ /* 0x008fc800078e02c0 */
[----:B------:R-:W-:-:S03]  /*a960*/  IMAD.IADD R8, R57, 0x1, R0 ;  /* 0x0000000139087824 */ /* 0x000fc600078e0200 */
        /* <DEDUP_REMOVED lines=29> */
[----:B------:R1:W0:Y:S02]  /*ab40*/  MUFU.TANH R20, R26 ;  /* 0x0000001a00147308 */ /* 0x0002240000002400 */
[----:B-1----:R-:W-:-:S04]  /*ab50*/  LEA R26, R168, 0xffffffc0, 0x6 ;  /* 0xffffffc0a81a7811 */ /* 0x002fc800078e30ff */
[----:B------:R-:W-:-:S04]  /*ab60*/  IADD3 R21, -R22, R185, -R26 ;  /* 0x000000b916157210 */ /* 0x000fc80007ffe91a */
[----:B------:R-:W-:Y:S01]  /*ab70*/  VIADDMNMX R3, R0, R58, R21, PT ;  /* 0x0000003a00037246 */ /* 0x000fe20003800115 */
[----:B0--34-:R-:W-:Y:S06]  /*ab80*/  @P2 BRA `(.L_x_2071) ;  /* 0x0000000000582947 */ /* 0x019fec0003800000 */
[----:B------:R-:W-:Y:S01]  /*ab90*/  IADD3 R15, R0, R185, -R186 ;  /* 0x000000b9000f7210 */ /* 0x000fe20007ffe8ba */
[----:B------:R-:W-:Y:S03]  /*aba0*/  BSSY B0, `(.L_x_2072) ;  /* 0x0000010000007945 */ /* 0x000fe60003800000 */
[----:B------:R-:W-:-:S13]  /*abb0*/  ISETP.GT.AND P2, PT, R15, -0x1, PT ;  /* 0xffffffff0f00780c */ /* 0x000fda0003f44270 */
[----:B------:R-:W-:Y:S05]  /*abc0*/  @P2 BRA `(.L_x_2073) ;  /* 0x0000000000202947 */ /* 0x000fea0003800000 */
[----:B------:R-:W-:Y:S01]  /*abd0*/  UISETP.NE.AND UP0, UPT, UR41, 0x1, UPT ;  /* 0x000000012900788c */ /* 0x000fe2000bf05270 */
[----:B------:R-:W-:-:S05]  /*abe0*/  LOP3.LUT R15, RZ, R15, RZ, 0x33, !PT ;  /* 0x0000000fff0f7212 */ /* 0x000fca00078e33ff */
[----:B------:R-:W-:-:S05]  /*abf0*/  PLOP3.LUT P2, PT, PT, PT, UP0, 0x80, 0x0 ;  /* 0x000000000000781c */ /* 0x000fca0003f4f008 */
[----:B------:R-:W-:-:S08]  /*ac00*/  @UP0 ULDC.64 UR4, c[0x0][0x9e8] ;  /* 0x00027a0000040ab9 */ /* 0x000fd00000000a00 */
[----:B------:R-:W-:-:S05]  /*ac10*/  @P2 IMAD.HI.U32 R60, R15, UR4, RZ ;  /* 0x000000040f3c2c27 */ /* 0x000fca000f8e00ff */
[----:B------:R-:W-:-:S04]  /*ac20*/  @P2 SHF.R.U32.HI R15, RZ, UR5, R60 ;  /* 0x00000005ff0f2c19 */ /* 0x000fc8000801163c */
[----:B------:R-:W-:Y:S01]  /*ac30*/  LOP3.LUT R15, RZ, R15, RZ, 0x33, !PT ;  /* 0x0000000fff0f7212 */ /* 0x000fe200078e33ff */
[----:B------:R-:W-:Y:S06]  /*ac40*/  BRA `(.L_x_2074) ;  /* 0x0000000000147947 */ /* 0x000fec0003800000 */
.L_x_2073:
[----:B------:R-:W-:-:S06]  /*ac50*/  UISETP.NE.AND UP0, UPT, UR41, 0x1, UPT ;  /* 0x000000012900788c */ /* 0x000fcc000bf05270 */
[----:B------:R-:W-:-:S05]  /*ac60*/  PLOP3.LUT P2, PT, PT, PT, UP0, 0x80, 0x0 ;  /* 0x000000000000781c */ /* 0x000fca0003f4f008 */
[----:B------:R-:W-:-:S08]  /*ac70*/  @UP0 ULDC.64 UR4, c[0x0][0x9e8] ;  /* 0x00027a0000040ab9 */ /* 0x000fd00000000a00 */
[----:B------:R-:W-:-:S05]  /*ac80*/  @P2 IMAD.HI.U32 R60, R15, UR4, RZ ;  /* 0x000000040f3c2c27 */ /* 0x000fca000f8e00ff */
[----:B------:R-:W-:-:S07]  /*ac90*/  @P2 SHF.R.U32.HI R15, RZ, UR5, R60 ;  /* 0x00000005ff0f2c19 */ /* 0x000fce000801163c */
.L_x_2074:
[----:B------:R-:W-:Y:S05]  /*aca0*/  BSYNC B0 ;  /* 0x0000000000007941 */ /* 0x000fea0003800000 */
.L_x_2072:
[----:B------:R-:W-:-:S04]  /*acb0*/  IMAD R15, R15, UR41, -R26 ;  /* 0x000000290f0f7c24 */ /* 0x000fc8000f8e0a1a */
[----:B------:R-:W-:-:S05]  /*acc0*/  IMAD.IADD R15, R15, 0x1, -R22 ;  /* 0x000000010f0f7824 */ /* 0x000fca00078e0a16 */
[----:B------:R-:W-:Y:S02]  /*acd0*/  VIMNMX R8, R8, R15, !PT ;  /* 0x0000000f08087248 */ /* 0x000fe40007fe0100 */
[----:B------:R-:W-:-:S07]  /*ace0*/  VIADDMNMX R3, R15, UR41, R3, PT ;  /* 0x000000290f037c46 */ /* 0x000fce000b800103 */
.L_x_2071:
[C---:B------:R-:W-:Y:S01]  /*acf0*/  ISETP.GE.AND P2, PT, R59.reuse, 0x2, PT ;  /* 0x000000023b00780c */ /* 0x040fe20003f46270 */
[----:B------:R-:W-:Y:S01]  /*ad00*/  UISETP.NE.AND UP0, UPT, UR48, URZ, UPT ;  /* 0x0000003f3000728c */ /* 0x000fe2000bf05270 */
[C---:B------:R-:W-:Y:S02]  /*ad10*/  ISETP.GE.AND P6, PT, R59.reuse, 0xa, PT ;  /* 0x0000000a3b00780c */ /* 0x040fe40003fc6270 */
[----:B------:R-:W-:Y:S02]  /*ad20*/  ISETP.GT.AND P4, PT, R8, 0x1, !P2 ;  /* 0x000000010800780c */ /* 0x000fe40005784270 */
[----:B------:R-:W-:Y:S02]  /*ad30*/  ISETP.GE.AND P3, PT, R59, 0x9, PT ;  /* 0x000000093b00780c */ /* 0x000fe40003f66270 */
[----:B------:R-:W-:Y:S02]  /*ad40*/  ISETP.LT.OR P4, PT, R3, 0x2, P4 ;  /* 0x000000020300780c */ /* 0x000fe40002781670 */
[----:B------:R-:W-:-:S02]  /*ad50*/  P2R R60, PR, RZ, 0x40 ;  /* 0x00000040ff3c7803 */ /* 0x000fc40000000000 */
[----:B------:R-:W-:Y:S02]  /*ad60*/  FSEL R61, R25, -INF , !P4 ;  /* 0xff800000193d7808 */ /* 0x000fe40006000000 */
[C---:B------:R-:W-:Y:S02]  /*ad70*/  ISETP.GT.AND P4, PT, R8.reuse, 0x9, !P6 ;  /* 0x000000090800780c */ /* 0x040fe40007784270 */
[----:B------:R-:W-:Y:S02]  /*ad80*/  ISETP.GT.AND P5, PT, R8, 0x8, !P3 ;  /* 0x000000080800780c */ /* 0x000fe40005fa4270 */
[----:B------:R-:W-:Y:S02]  /*ad90*/  ISETP.LT.OR P4, PT, R3, 0xa, P4 ;  /* 0x0000000a0300780c */ /* 0x000fe40002781670 */
[----:B------:R-:W-:Y:S02]  /*ada0*/  ISETP.GE.AND P6, PT, R59, 0x11, PT ;  /* 0x000000113b00780c */ /* 0x000fe40003fc6270 */
[----:B------:R-:W-:-:S02]  /*adb0*/  FSEL R65, R29, -INF , !P4 ;  /* 0xff8000001d417808 */ /* 0x000fc40006000000 */
[C---:B------:R-:W-:Y:S02]  /*adc0*/  ISETP.LT.OR P5, PT, R3.reuse, 0x9, P5 ;  /* 0x000000090300780c */ /* 0x040fe40002fa1670 */
[----:B------:R-:W-:Y:S02]  /*add0*/  ISETP.GT.AND P4, PT, R8, 0x10, !P6 ;  /* 0x000000100800780c */ /* 0x000fe40007784270 */
[----:B------:R-:W-:Y:S02]  /*ade0*/  FSEL R63, R28, -INF , !P5 ;  /* 0xff8000001c3f7808 */ /* 0x000fe40006800000 */
[----:B------:R-:W-:Y:S02]  /*adf0*/  ISETP.LT.OR P4, PT, R3, 0x11, P4 ;  /* 0x000000110300780c */ /* 0x000fe40002781670 */
[----:B------:R-:W-:Y:S02]  /*ae00*/  ISETP.GE.AND P5, PT, R59, 0x12, PT ;  /* 0x000000123b00780c */ /* 0x000fe40003fa6270 */
[----:B------:R-:W-:-:S02]  /*ae10*/  FSEL R67, R32, -INF , !P4 ;  /* 0xff80000020437808 */ /* 0x000fc40006000000 */
[C---:B------:R-:W-:Y:S02]  /*ae20*/  ISETP.GT.AND P4, PT, R8.reuse, 0x11, !P5 ;  /* 0x000000110800780c */ /* 0x040fe40006f84270 */
        /* <DEDUP_REMOVED lines=37> */
[----:B------:R-:W-:Y:S02]  /*b080*/  P2R R29, PR, RZ, 0x40 ;  /* 0x00000040ff1d7803 */ /* 0x000fe40000000000 */
[----:B------:R-:W-:Y:S02]  /*b090*/  FSEL R81, R48, -INF , !P4 ;  /* 0xff80000030517808 */ /* 0x000fe40006000000 */
[----:B------:R-:W-:-:S04]  /*b0a0*/  ISETP.GE.AND P4, PT, R59, 0x32, PT ;  /* 0x000000323b00780c */ /* 0x000fc80003f86270 */
[----:B------:R-:W-:-:S04]  /*b0b0*/  ISETP.GT.AND P5, PT, R8, 0x31, !P4 ;  /* 0x000000310800780c */ /* 0x000fc800067a4270 */
        /* <DEDUP_REMOVED lines=14> */
[----:B------:R-:W-:Y:S02]  /*b1a0*/  IADD3 R8, R57, 0x8, R0 ;  /* 0x0000000839087810 */ /* 0x000fe40007ffe000 */
[----:B------:R-:W-:Y:S01]  /*b1b0*/  ISETP.LT.OR P6, PT, R3, 0x3a, P6 ;  /* 0x0000003a0300780c */ /* 0x000fe200037c1670 */
[----:B------:R-:W-:-:S03]  /*b1c0*/  VIADD R3, R0, 0x8 ;  /* 0x0000000800037836 */ /* 0x000fc60000000000 */
[----:B------:R-:W-:Y:S02]  /*b1d0*/  FSEL R53, R53, -INF , !P6 ;  /* 0xff80000035357808 */ /* 0x000fe40007000000 */
[----:B------:R-:W-:Y:S02]  /*b1e0*/  PLOP3.LUT P6, PT, PT, PT, UP0, 0x40, 0x0 ;  /* 0x000000000000781c */ /* 0x000fe40003fce808 */
[----:B------:R-:W-:-:S11]  /*b1f0*/  VIADDMNMX R3, R3, R58, R21, PT ;  /* 0x0000003a03037246 */ /* 0x000fd60003800115 */
[----:B------:R-:W-:Y:S05]  /*b200*/  @P6 BRA `(.L_x_2075) ;  /* 0x0000000000646947 */ /* 0x000fea0003800000 */
[----:B------:R-:W-:Y:S01]  /*b210*/  IADD3 R15, R0, R185, -R186 ;  /* 0x000000b9000f7210 */ /* 0x000fe20007ffe8ba */
[----:B------:R-:W-:Y:S04]  /*b220*/  BSSY B0, `(.L_x_2076) ;  /* 0x0000013000007945 */ /* 0x000fe80003800000 */
[----:B------:R-:W-:-:S05]  /*b230*/  VIADD R15, R15, 0x8 ;  /* 0x000000080f0f7836 */ /* 0x000fca0000000000 */
[----:B------:R-:W-:-:S13]  /*b240*/  ISETP.GT.AND P6, PT, R15, -0x1, PT ;  /* 0xffffffff0f00780c */ /* 0x000fda0003fc4270 */
[----:B------:R-:W-:Y:S05]  /*b250*/  @P6 BRA `(.L_x_2077) ;  /* 0x0000000000246947 */ /* 0x000fea0003800000 */
[----:B------:R-:W-:Y:S01]  /*b260*/  UISETP.NE.AND UP0, UPT, UR41, 0x1, UPT ;  /* 0x000000012900788c */ /* 0x000fe2000bf05270 */
[----:B------:R-:W-:-:S05]  /*b270*/  LOP3.LUT R15, RZ, R15, RZ, 0x33, !PT ;  /* 0x0000000fff0f7212 */ /* 0x000fca00078e33ff */
[----:B------:R-:W-:-:S05]  /*b280*/  PLOP3.LUT P6, PT, PT, PT, UP0, 0x80, 0x0 ;  /* 0x000000000000781c */ /* 0x000fca0003fcf008 */
[----:B------:R-:W-:-:S08]  /*b290*/  @UP0 ULDC.64 UR4, c[0x0][0x9e8] ;  /* 0x00027a0000040ab9 */ /* 0x000fd00000000a00 */
[----:B------:R-:W-:Y:S01]  /*b2a0*/  @P6 IMAD.HI.U32 R21, R15, UR4, RZ ;  /* 0x000000040f156c27 */ /* 0x000fe2000f8e00ff */
[----:B------:R-:W-:-:S13]  /*b2b0*/  PLOP3.LUT P6, PT, PT, PT, UP0, 0x80, 0x0 ;  /* 0x000000000000781c */ /* 0x000fda0003fcf008 */
[----:B------:R-:W-:-:S04]  /*b2c0*/  @P6 SHF.R.U32.HI R15, RZ, UR5, R21 ;  /* 0x00000005ff0f6c19 */ /* 0x000fc80008011615 */
[----:B------:R-:W-:Y:S01]  /*b2d0*/  LOP3.LUT R15, RZ, R15, RZ, 0x33, !PT ;  /* 0x0000000fff0f7212 */ /* 0x000fe200078e33ff */
[----:B------:R-:W-:Y:S06]  /*b2e0*/  BRA `(.L_x_2078) ;  /* 0x0000000000187947 */ /* 0x000fec0003800000 */
.L_x_2077:
[----:B------:R-:W-:-:S06]  /*b2f0*/  UISETP.NE.AND UP0, UPT, UR41, 0x1, UPT ;  /* 0x000000012900788c */ /* 0x000fcc000bf05270 */
[----:B------:R-:W-:-:S05]  /*b300*/  PLOP3.LUT P6, PT, PT, PT, UP0, 0x80, 0x0 ;  /* 0x000000000000781c */ /* 0x000fca0003fcf008 */
[----:B------:R-:W-:-:S08]  /*b310*/  @UP0 ULDC.64 UR4, c[0x0][0x9e8] ;  /* 0x00027a0000040ab9 */ /* 0x000fd00000000a00 */
[----:B------:R-:W-:Y:S01]  /*b320*/  @P6 IMAD.HI.U32 R21, R15, UR4, RZ ;  /* 0x000000040f156c27 */ /* 0x000fe2000f8e00ff */
[----:B------:R-:W-:-:S13]  /*b330*/  PLOP3.LUT P6, PT, PT, PT, UP0, 0x80, 0x0 ;  /* 0x000000000000781c */ /* 0x000fda0003fcf008 */
[----:B------:R-:W-:-:S07]  /*b340*/  @P6 SHF.R.U32.HI R15, RZ, UR5, R21 ;  /* 0x00000005ff0f6c19 */ /* 0x000fce0008011615 */
.L_x_2078:
[----:B------:R-:W-:Y:S05]  /*b350*/  BSYNC B0 ;  /* 0x0000000000007941 */ /* 0x000fea0003800000 */
.L_x_2076:
[----:B------:R-:W-:-:S04]  /*b360*/  IMAD R15, R15, UR41, -R26 ;  /* 0x000000290f0f7c24 */ /* 0x000fc8000f8e0a1a */
[----:B------:R-:W-:-:S05]  /*b370*/  IMAD.IADD R15, R15, 0x1, -R22 ;  /* 0x000000010f0f7824 */ /* 0x000fca00078e0a16 */
[----:B------:R-:W-:Y:S02]  /*b380*/  VIMNMX R8, R8, R15, !PT ;  /* 0x0000000f08087248 */ /* 0x000fe40007fe0100 */
[----:B------:R-:W-:-:S07]  /*b390*/  VIADDMNMX R3, R15, UR41, R3, PT ;  /* 0x000000290f037c46 */ /* 0x000fce000b800103 */
.L_x_2075:
[----:B------:R-:W-:Y:S01]  /*b3a0*/  BAR.SYNC.DEFER_BLOCKING 0xf, 0x100 ;  /* 0x03c4000000007b1d */ /* 0x000fe20000010000 */
[C---:B------:R-:W-:Y:S02]  /*b3b0*/  ISETP.GT.AND P2, PT, R8.reuse, 0x1, !P2 ;  /* 0x000000010800780c */ /* 0x040fe40005744270 */
[----:B------:R-:W-:Y:S02]  /*b3c0*/  ISETP.NE.AND P6, PT, R25, RZ, PT ;  /* 0x000000ff1900720c */ /* 0x000fe40003fc5270 */
[----:B------:R-:W-:Y:S01]  /*b3d0*/  ISETP.LT.OR P2, PT, R3, 0x2, P2 ;  /* 0x000000020300780c */ /* 0x000fe20001741670 */
[----:B------:R-:W-:Y:S01]  /*b3e0*/  ULDC UR4, c[0x0][0x988] ;  /* 0x0002620000047ab9 */ /* 0x000fe20000000800 */
[----:B------:R-:W-:Y:S02]  /*b3f0*/  ISETP.GT.AND P3, PT, R8, 0x8, !P3 ;  /* 0x000000080800780c */ /* 0x000fe40005f64270 */
[----:B------:R-:W-:Y:S02]  /*b400*/  FSEL R25, R27, -INF , !P2 ;  /* 0xff8000001b197808 */ /* 0x000fe40005000000 */
[----:B------:R-:W-:-:S02]  /*b410*/  ISETP.NE.AND P2, PT, R60, RZ, PT ;  /* 0x000000ff3c00720c */ /* 0x000fc40003f45270 */
[C---:B------:R-:W-:Y:S02]  /*b420*/  ISETP.LT.OR P3, PT, R3.reuse, 0x9, P3 ;  /* 0x000000090300780c */ /* 0x040fe40001f61670 */
[----:B------:R-:W-:Y:S02]  /*b430*/  ISETP.GT.AND P2, PT, R8, 0x9, !P2 ;  /* 0x000000090800780c */ /* 0x000fe40005744270 */
[----:B------:R-:W-:Y:S02]  /*b440*/  FSEL R26, R30, -INF , !P3 ;  /* 0xff8000001e1a7808 */ /* 0x000fe40005800000 */
[----:B------:R-:W-:Y:S02]  /*b450*/  ISETP.LT.OR P2, PT, R3, 0xa, P2 ;  /* 0x0000000a0300780c */ /* 0x000fe40001741670 */
[----:B------:R-:W-:Y:S02]  /*b460*/  ISETP.NE.AND P3, PT, R28, RZ, PT ;  /* 0x000000ff1c00720c */ /* 0x000fe40003f65270 */
        /* <DEDUP_REMOVED lines=27> */
[----:B------:R-:W-:Y:S02]  /*b620*/  FMNMX.FTZ R15, R81, R15, !PT ;  /* 0x0000000f510f7209 */ /* 0x000fe40007810000 */
[----:B------:R-:W-:Y:S02]  /*b630*/  FSEL R36, R39, -INF , !P2 ;  /* 0xff80000027247808 */ /* 0x000fe40005000000 */
[----:B------:R-:W-:Y:S02]  /*b640*/  ISETP.NE.AND P2, PT, R37, RZ, PT ;  /* 0x000000ff2500720c */ /* 0x000fe40003f45270 */
[----:B------:R-:W-:-:S02]  /*b650*/  FMNMX.FTZ R15, R49, R15, !PT ;  /* 0x0000000f310f7209 */ /* 0x000fc40007810000 */
[C---:B------:R-:W-:Y:S02]  /*b660*/  ISETP.GT.AND P2, PT, R8.reuse, 0x20, !P2 ;  /* 0x000000200800780c */ /* 0x040fe40005744270 */
[----:B------:R-:W-:Y:S02]  /*b670*/  FMNMX.FTZ R15, R83, R15, !PT ;  /* 0x0000000f530f7209 */ /* 0x000fe40007810000 */
[----:B------:R-:W-:Y:S02]  /*b680*/  ISETP.LT.OR P2, PT, R3, 0x21, P2 ;  /* 0x000000210300780c */ /* 0x000fe40001741670 */
[----:B------:R-:W-:Y:S02]  /*b690*/  ISETP.GT.AND P4, PT, R8, 0x31, !P4 ;  /* 0x000000310800780c */ /* 0x000fe40006784270 */
[----:B------:R-:W-:Y:S02]  /*b6a0*/  FSEL R38, R42, -INF , !P2 ;  /* 0xff8000002a267808 */ /* 0x000fe40005000000 */
[----:B------:R-:W-:-:S02]  /*b6b0*/  ISETP.NE.AND P2, PT, R40, RZ, PT ;  /* 0x000000ff2800720c */ /* 0x000fc40003f45270 */
[C---:B------:R-:W-:Y:S02]  /*b6c0*/  ISETP.GT.AND P5, PT, R8.reuse, 0x38, !P5 ;  /* 0x000000380800780c */ /* 0x040fe40006fa4270 */
[----:B------:R-:W-:Y:S02]  /*b6d0*/  ISETP.GT.AND P2, PT, R8, 0x21, !P2 ;  /* 0x000000210800780c */ /* 0x000fe40005744270 */
[C---:B------:R-:W-:Y:S02]  /*b6e0*/  ISETP.LT.OR P4, PT, R3.reuse, 0x32, P4 ;  /* 0x000000320300780c */ /* 0x040fe40002781670 */
[C---:B------:R-:W-:Y:S02]  /*b6f0*/  ISETP.LT.OR P2, PT, R3.reuse, 0x22, P2 ;  /* 0x000000220300780c */ /* 0x040fe40001741670 */
[----:B------:R-:W-:Y:S02]  /*b700*/  ISETP.LT.OR P5, PT, R3, 0x39, P5 ;  /* 0x000000390300780c */ /* 0x000fe40002fa1670 */
[----:B------:R-:W-:-:S02]  /*b710*/  FSEL R40, R43, -INF , !P2 ;  /* 0xff8000002b287808 */ /* 0x000fc40005000000 */
[----:B------:R-:W-:Y:S02]  /*b720*/  ISETP.GT.AND P2, PT, R8, 0x28, !P3 ;  /* 0x000000280800780c */ /* 0x000fe40005f44270 */
[----:B------:R-:W-:Y:S02]  /*b730*/  ISETP.NE.AND P3, PT, R44, RZ, PT ;  /* 0x000000ff2c00720c */ /* 0x000fe40003f65270 */
[----:B------:R-:W-:Y:S02]  /*b740*/  ISETP.LT.OR P2, PT, R3, 0x29, P2 ;  /* 0x000000290300780c */ /* 0x000fe40001741670 */
[----:B------:R-:W-:Y:S02]  /*b750*/  ISETP.GT.AND P3, PT, R8, 0x30, !P3 ;  /* 0x000000300800780c */ /* 0x000fe40005f64270 */
[----:B------:R-:W-:Y:S02]  /*b760*/  FSEL R42, R46, -INF , !P2 ;  /* 0xff8000002e2a7808 */ /* 0x000fe40005000000 */
[----:B------:R-:W-:-:S02]  /*b770*/  ISETP.GT.AND P2, PT, R8, RZ, !P6 ;  /* 0x000000ff0800720c */ /* 0x000fc40007744270 */
[----:B------:R-:W-:Y:S02]  /*b780*/  ISETP.NE.AND P6, PT, R24, RZ, PT ;  /* 0x000000ff1800720c */ /* 0x000fe40003fc5270 */
[C---:B------:R-:W-:Y:S02]  /*b790*/  ISETP.LT.OR P2, PT, R3.reuse, 0x1, P2 ;  /* 0x000000010300780c */ /* 0x040fe40001741670 */
[----:B------:R-:W-:Y:S02]  /*b7a0*/  ISETP.LT.OR P3, PT, R3, 0x31, P3 ;  /* 0x000000310300780c */ /* 0x000fe40001f61670 */
[----:B------:R-:W-:Y:S02]  /*b7b0*/  FSEL R24, R20, -INF , !P2 ;  /* 0xff80000014187808 */ /* 0x000fe40005000000 */
[----:B------:R-:W-:Y:S02]  /*b7c0*/  FMNMX.FTZ R20, R53, R15, !PT ;  /* 0x0000000f35147209 */ /* 0x000fe40007810000 */
[----:B------:R-:W-:-:S02]  /*b7d0*/  ISETP.NE.AND P2, PT, R41, RZ, PT ;  /* 0x000000ff2900720c */ /* 0x000fc40003f45270 */
[----:B------:R-:W-:Y:S01]  /*b7e0*/  FSEL R46, R51, -INF , !P4 ;  /* 0xff800000332e7808 */ /* 0x000fe20006000000 */
[----:B------:R-:W0:Y:S01]  /*b7f0*/  SHFL.BFLY PT, R15, R20, 0x2, 0x1f ;  /* 0x0c401f00140f7f89 */ /* 0x000e2200000e0000 */
[----:B------:R-:W-:Y:S02]  /*b800*/  ISETP.GT.AND P2, PT, R8, 0x29, !P2 ;  /* 0x000000290800780c */ /* 0x000fe40005744270 */
[----:B------:R-:W-:Y:S02]  /*b810*/  FSEL R48, R54, -INF , !P5 ;  /* 0xff80000036307808 */ /* 0x000fe40006800000 */
[----:B------:R-:W-:Y:S02]  /*b820*/  ISETP.LT.OR P2, PT, R3, 0x2a, P2 ;  /* 0x0000002a0300780c */ /* 0x000fe40001741670 */
[----:B0-----:R-:W-:Y:S02]  /*b830*/  FMNMX.FTZ R29, R20, R15, !PT ;  /* 0x0000000f141d7209 */ /* 0x001fe40007810000 */
[----:B------:R-:W-:-:S03]  /*b840*/  FMNMX.FTZ R15, R24, R25, !PT ;  /* 0x00000019180f7209 */ /* 0x000fc60007810000 */
[----:B------:R-:W0:Y:S01]  /*b850*/  SHFL.BFLY PT, R44, R29, 0x1, 0x1f ;  /* 0x0c201f001d2c7f89 */ /* 0x000e2200000e0000 */
[----:B------:R-:W-:-:S04]  /*b860*/  FMNMX.FTZ R15, R26, R15, !PT ;  /* 0x0000000f1a0f7209 */ /* 0x000fc80007810000 */
[----:B------:R-:W-:-:S04]  /*b870*/  FMNMX.FTZ R15, R28, R15, !PT ;  /* 0x0000000f1c0f7209 */ /* 0x000fc80007810000 */
[----:B------:R-:W-:-:S04]  /*b880*/  FMNMX.FTZ R21, R30, R15, !PT ;  /* 0x0000000f1e157209 */ /* 0x000fc80007810000 */
[----:B------:R-:W-:Y:S02]  /*b890*/  FMNMX.FTZ R27, R32, R21, !PT ;  /* 0x00000015201b7209 */ /* 0x000fe40007810000 */
[----:B------:R-:W-:Y:S02]  /*b8a0*/  MOV R21, UR4 ;  /* 0x0000000400157c02 */ /* 0x000fe40008000f00 */
[----:B------:R-:W-:-:S04]  /*b8b0*/  FMNMX.FTZ R27, R34, R27, !PT ;  /* 0x0000001b221b7209 */ /* 0x000fc80007810000 */
[----:B------:R-:W-:Y:S02]  /*b8c0*/  FMNMX.FTZ R27, R36, R27, !PT ;  /* 0x0000001b241b7209 */ /* 0x000fe40007810000 */
[----:B0-----:R-:W-:Y:S02]  /*b8d0*/  FMNMX.FTZ R15, R29, R44, !PT ;  /* 0x0000002c1d0f7209 */ /* 0x001fe40007810000 */
[----:B------:R-:W-:Y:S02]  /*b8e0*/  FMNMX.FTZ R27, R38, R27, !PT ;  /* 0x0000001b261b7209 */ /* 0x000fe40007810000 */
[----:B------:R-:W-:Y:S01]  /*b8f0*/  FSEL R44, R47, -INF , !P2 ;  /* 0xff8000002f2c7808 */ /* 0x000fe20005000000 */
[C---:B------:R-:W-:Y:S01]  /*b900*/  FMUL.FTZ R20, R15.reuse, R21 ;  /* 0x000000150f147220 */ /* 0x040fe20000410000 */
[----:B------:R-:W-:Y:S02]  /*b910*/  FMNMX.FTZ R27, R40, R27, !PT ;  /* 0x0000001b281b7209 */ /* 0x000fe40007810000 */
[----:B------:R-:W-:-:S02]  /*b920*/  FSETP.NEU.FTZ.AND P2, PT, R15, -INF , PT ;  /* 0xff8000000f00780b */ /* 0x000fc40003f5d000 */
[----:B------:R-:W-:Y:S02]  /*b930*/  FMNMX.FTZ R27, R42, R27, !PT ;  /* 0x0000001b2a1b7209 */ /* 0x000fe40007810000 */
[----:B------:R-:W-:Y:S02]  /*b940*/  FSEL R52, R20, RZ, P2 ;  /* 0x000000ff14347208 */ /* 0x000fe40001000000 */
[----:B------:R-:W-:Y:S02]  /*b950*/  ISETP.GT.AND P2, PT, R8, 0x39, !P6 ;  /* 0x000000390800780c */ /* 0x000fe40007744270 */
[----:B------:R-:W-:Y:S01]  /*b960*/  FSEL R8, R50, -INF , !P3 ;  /* 0xff80000032087808 */ /* 0x000fe20005800000 */
[--C-:B------:R-:W-:Y:S01]  /*b970*/  FFMA.FTZ R20, R33, R21, -R52.reuse ;  /* 0x0000001521147223 */ /* 0x100fe20000010834 */
[----:B------:R-:W-:Y:S01]  /*b980*/  FMNMX.FTZ R27, R44, R27, !PT ;  /* 0x0000001b2c1b7209 */ /* 0x000fe20007810000 */
[--C-:B------:R-:W-:Y:S01]  /*b990*/  FFMA.FTZ R29, R61, R21, -R52.reuse ;  /* 0x000000153d1d7223 */ /* 0x100fe20000010834 */
[----:B------:R-:W-:Y:S01]  /*b9a0*/  ISETP.LT.OR P2, PT, R3, 0x3a, P2 ;  /* 0x0000003a0300780c */ /* 0x000fe20001741670 */
[----:B------:R0:W-:Y:S01]  /*b9b0*/  MUFU.EX2 R164, R20 ;  /* 0x0000001400a47308 */ /* 0x0001e20000000800 */
[----:B------:R-:W-:Y:S01]  /*b9c0*/  FMNMX.FTZ R27, R8, R27, !PT ;  /* 0x0000001b081b7209 */ /* 0x000fe20007810000 */
[-CC-:B------:R-:W-:Y:S01]  /*b9d0*/  FFMA.FTZ R3, R63, R21.reuse, -R52.reuse ;  /* 0x000000153f037223 */ /* 0x180fe20000010834 */
[----:B------:R-:W-:Y:S01]  /*b9e0*/  FSEL R50, R55, -INF , !P2 ;  /* 0xff80000037327808 */ /* 0x000fe20005000000 */
[--C-:B------:R-:W-:Y:S01]  /*b9f0*/  FFMA.FTZ R31, R65, R21, -R52.reuse ;  /* 0x00000015411f7223 */ /* 0x100fe20000010834 */
[----:B------:R-:W-:Y:S01]  /*ba00*/  FMNMX.FTZ R27, R46, R27, !PT ;  /* 0x0000001b2e1b7209 */ /* 0x000fe20007810000 */
[-CC-:B------:R-:W-:Y:S01]  /*ba10*/  FFMA.FTZ R33, R67, R21.reuse, -R52.reuse ;  /* 0x0000001543217223 */ /* 0x180fe20000010834 */
[--C-:B------:R-:W-:Y:S01]  /*ba20*/  FFMA.FTZ R43, R45, R21, -R52.reuse ;  /* 0x000000152d2b7223 */ /* 0x100fe20000010834 */
[----:B------:R-:W-:Y:S01]  /*ba30*/  MUFU.EX2 R166, R3 ;  /* 0x0000000300a67308 */ /* 0x000fe20000000800 */
[----:B------:R-:W-:Y:S01]  /*ba40*/  FMNMX.FTZ R27, R48, R27, !PT ;  /* 0x0000001b301b7209 */ /* 0x000fe20007810000 */
[-CC-:B------:R-:W-:Y:S01]  /*ba50*/  FFMA.FTZ R45, R49, R21.reuse, -R52.reuse ;  /* 0x00000015312d7223 */ /* 0x180fe20000010834 */
[-CC-:B------:R-:W-:Y:S01]  /*ba60*/  FFMA.FTZ R35, R69, R21.reuse, -R52.reuse ;  /* 0x0000001545237223 */ /* 0x180fe20000010834 */
[--C-:B------:R-:W-:Y:S01]  /*ba70*/  FFMA.FTZ R37, R71, R21, -R52.reuse ;  /* 0x0000001547257223 */ /* 0x100fe20000010834 */
[----:B------:R-:W-:Y:S01]  /*ba80*/  FMNMX.FTZ R27, R50, R27, !PT ;  /* 0x0000001b321b7209 */ /* 0x000fe20007810000 */
[-CC-:B------:R-:W-:Y:S01]  /*ba90*/  FFMA.FTZ R39, R73, R21.reuse, -R52.reuse ;  /* 0x0000001549277223 */ /* 0x180fe20000010834 */
[-CC-:B------:R-:W-:Y:S01]  /*baa0*/  FFMA.FTZ R41, R75, R21.reuse, -R52.reuse ;  /* 0x000000154b297223 */ /* 0x180fe20000010834 */
[----:B------:R-:W1:Y:S02]  /*bab0*/  MUFU.EX2 R29, R29 ;  /* 0x0000001d001d7308 */ /* 0x000e640000000800 */
[----:B0-----:R-:W0:Y:S06]  /*bac0*/  SHFL.BFLY PT, R20, R27, 0x2, 0x1f ;  /* 0x0c401f001b147f89 */ /* 0x001e2c00000e0000 */
[----:B------:R-:W-:Y:S08]  /*bad0*/  MUFU.EX2 R31, R31 ;  /* 0x0000001f001f7308 */ /* 0x000ff00000000800 */
[----:B------:R1:W-:Y:S08]  /*bae0*/  MUFU.EX2 R58, R45 ;  /* 0x0000002d003a7308 */ /* 0x0003f00000000800 */
[----:B------:R-:W-:Y:S01]  /*baf0*/  MUFU.EX2 R33, R33 ;  /* 0x0000002100217308 */ /* 0x000fe20000000800 */
[----:B-1----:R-:W-:Y:S01]  /*bb00*/  FADD.FTZ R45, R164, R29 ;  /* 0x0000001da42d7221 */ /* 0x002fe20000010000 */
[----:B0-----:R-:W-:Y:S01]  /*bb10*/  FMNMX.FTZ R3, R27, R20, !PT ;  /* 0x000000141b037209 */ /* 0x001fe20007810000 */
[----:B------:R-:W-:Y:S01]  /*bb20*/  FFMA.FTZ R27, R77, R21, -R52 ;  /* 0x000000154d1b7223 */ /* 0x000fe20000010834 */
[----:B------:R-:W-:-:S03]  /*bb30*/  F2FP.BF16.F32.PACK_AB R164, R29, R164 ;  /* 0x000000a41da4723e */ /* 0x000fc600000010ff */
[----:B------:R-:W0:Y:S01]  /*bb40*/  SHFL.BFLY PT, R20, R3, 0x1, 0x1f ;  /* 0x0c201f0003147f89 */ /* 0x000e2200000e0000 */
[----:B------:R-:W-:Y:S08]  /*bb50*/  MUFU.EX2 R156, R27 ;  /* 0x0000001b009c7308 */ /* 0x000ff00000000800 */
[----:B------:R1:W-:Y:S08]  /*bb60*/  MUFU.EX2 R160, R35 ;  /* 0x0000002300a07308 */ /* 0x0003f00000000800 */
[----:B------:R-:W-:Y:S01]  /*bb70*/  MUFU.EX2 R37, R37 ;  /* 0x0000002500257308 */ /* 0x000fe20000000800 */
[----:B-1----:R-:W-:Y:S01]  /*bb80*/  FFMA.FTZ R35, R79, R21, -R52 ;  /* 0x000000154f237223 */ /* 0x002fe20000010834 */
[----:B0-----:R-:W-:-:S06]  /*bb90*/  FMNMX.FTZ R20, R3, R20, !PT ;  /* 0x0000001403147209 */ /* 0x001fcc0007810000 */
[----:B------:R0:W-:Y:S01]  /*bba0*/  MUFU.EX2 R162, R39 ;  /* 0x0000002700a27308 */ /* 0x0001e20000000800 */
[-C--:B------:R-:W-:Y:S01]  /*bbb0*/  FFMA.FTZ R3, R83, R21.reuse, -R52 ;  /* 0x0000001553037223 */ /* 0x080fe20000010834 */
[C---:B------:R-:W-:Y:S01]  /*bbc0*/  FSETP.NEU.FTZ.AND P2, PT, R20.reuse, -INF , PT ;  /* 0xff8000001400780b */ /* 0x040fe20003f5d000 */
[----:B------:R-:W-:-:S05]  /*bbd0*/  FMUL.FTZ R27, R20, R21 ;  /* 0x00000015141b7220 */ /* 0x000fca0000410000 */
[----:B------:R-:W-:Y:S01]  /*bbe0*/  MUFU.EX2 R41, R41 ;  /* 0x0000002900297308 */ /* 0x000fe20000000800 */
[----:B------:R-:W-:Y:S01]  /*bbf0*/  FSEL R27, R27, RZ, P2 ;  /* 0x000000ff1b1b7208 */ /* 0x000fe20001000000 */
[-CC-:B0-----:R-:W-:Y:S01]  /*bc00*/  FFMA.FTZ R39, R81, R21.reuse, -R52.reuse ;  /* 0x0000001551277223 */ /* 0x181fe20000010834 */
[----:B------:R-:W-:-:S03]  /*bc10*/  FFMA.FTZ R52, R53, R21, -R52 ;  /* 0x0000001535347223 */ /* 0x000fc60000010834 */
        /* <DEDUP_REMOVED lines=14> */
[----:B------:R-:W0:Y:S01]  /*bd00*/  MUFU.EX2 R25, R25 ;  /* 0x0000001900197308 */ /* 0x000e220000000800 */
[-CC-:B------:R-:W-:Y:S01]  /*bd10*/  FFMA.FTZ R46, R46, R21.reuse, -R27.reuse ;  /* 0x000000152e2e7223 */ /* 0x180fe2000001081b */
[-CC-:B------:R-:W-:Y:S01]  /*bd20*/  FFMA.FTZ R48, R48, R21.reuse, -R27.reuse ;  /* 0x0000001530307223 */ /* 0x180fe2000001081b */
[----:B------:R-:W-:-:S05]  /*bd30*/  FFMA.FTZ R27, R50, R21, -R27 ;  /* 0x00000015321b7223 */ /* 0x000fca000001081b */
[----:B------:R-:W1:Y:S08]  /*bd40*/  MUFU.EX2 R26, R26 ;  /* 0x0000001a001a7308 */ /* 0x000e700000000800 */
[----:B------:R3:W4:Y:S01]  /*bd50*/  MUFU.EX2 R167, R28 ;  /* 0x0000001c00a77308 */ /* 0x0007220000000800 */
[----:B0-----:R-:W-:-:S07]  /*bd60*/  F2FP.BF16.F32.PACK_AB R165, R25, R24 ;  /* 0x0000001819a5723e */ /* 0x001fce00000010ff */
[----:B------:R-:W0:Y:S01]  /*bd70*/  MUFU.EX2 R30, R30 ;  /* 0x0000001e001e7308 */ /* 0x000e220000000800 */
[----:B---3--:R-:W-:Y:S01]  /*bd80*/  FADD.FTZ R28, R166, R45 ;  /* 0x0000002da61c7221 */ /* 0x008fe20000010000 */
[----:B------:R-:W-:Y:S01]  /*bd90*/  FADD.FTZ R45, R24, R25 ;  /* 0x00000019182d7221 */ /* 0x000fe20000010000 */
[----:B------:R-:W-:-:S05]  /*bda0*/  F2FP.BF16.F32.PACK_AB R166, R31, R166 ;  /* 0x000000a61fa6723e */ /* 0x000fca00000010ff */
[----:B------:R3:W5:Y:S08]  /*bdb0*/  MUFU.EX2 R161, R32 ;  /* 0x0000002000a17308 */ /* 0x0007700000000800 */
[----:B------:R-:W2:Y:S01]  /*bdc0*/  MUFU.EX2 R34, R34 ;  /* 0x0000002200227308 */ /* 0x000ea20000000800 */
[----:B---3--:R-:W-:Y:S01]  /*bdd0*/  FADD.FTZ R32, R31, R28 ;  /* 0x0000001c1f207221 */ /* 0x008fe20000010000 */
[----:B-1----:R-:W-:-:S03]  /*bde0*/  FADD.FTZ R28, R26, R45 ;  /* 0x0000002d1a1c7221 */ /* 0x002fc60000010000 */
[----:B------:R-:W-:Y:S01]  /*bdf0*/  FADD.FTZ R49, R33, R32 ;  /* 0x0000002021317221 */ /* 0x000fe20000010000 */
[C---:B----4-:R-:W-:Y:S01]  /*be00*/  FADD.FTZ R47, R167.reuse, R28 ;  /* 0x0000001ca72f7221 */ /* 0x050fe20000010000 */
[----:B------:R-:W-:Y:S01]  /*be10*/  F2FP.BF16.F32.PACK_AB R167, R167, R26 ;  /* 0x0000001aa7a7723e */ /* 0x000fe200000010ff */
[----:B------:R-:W1:Y:S01]  /*be20*/  MUFU.EX2 R163, R36 ;  /* 0x0000002400a37308 */ /* 0x000e620000000800 */
[----:B------:R-:W-:Y:S01]  /*be30*/  FADD.FTZ R32, R160, R49 ;  /* 0x00000031a0207221 */ /* 0x000fe20000010000 */
[----:B0-----:R-:W-:Y:S01]  /*be40*/  FADD.FTZ R28, R30, R47 ;  /* 0x0000002f1e1c7221 */ /* 0x001fe20000010000 */
[----:B------:R-:W-:Y:S01]  /*be50*/  F2FP.BF16.F32.PACK_AB R160, R160, R33 ;  /* 0x00000021a0a0723e */ /* 0x000fe200000010ff */
[----:B------:R0:W-:Y:S01]  /*be60*/  STSM.16.M88.4 [R195+0x26800], R164 ;  /* 0x026800a4c3007844 */ /* 0x0001e20000000200 */
[----:B------:R-:W-:Y:S01]  /*be70*/  FADD.FTZ R47, R37, R32 ;  /* 0x00000020252f7221 */ /* 0x000fe20000010000 */
[C---:B-----5:R-:W-:Y:S01]  /*be80*/  FADD.FTZ R29, R161.reuse, R28 ;  /* 0x0000001ca11d7221 */ /* 0x060fe20000010000 */
[----:B------:R-:W-:Y:S01]  /*be90*/  F2FP.BF16.F32.PACK_AB R161, R161, R30 ;  /* 0x0000001ea1a1723e */ /* 0x000fe200000010ff */
[----:B------:R-:W3:Y:S01]  /*bea0*/  MUFU.EX2 R38, R38 ;  /* 0x0000002600267308 */ /* 0x000ee20000000800 */
[----:B------:R-:W-:Y:S01]  /*beb0*/  FADD.FTZ R32, R162, R47 ;  /* 0x0000002fa2207221 */ /* 0x000fe20000010000 */
[----:B--2---:R-:W-:Y:S01]  /*bec0*/  FADD.FTZ R28, R34, R29 ;  /* 0x0000001d221c7221 */ /* 0x004fe20000010000 */
[----:B------:R-:W-:-:S02]  /*bed0*/  F2FP.BF16.F32.PACK_AB R162, R162, R37 ;  /* 0x00000025a2a2723e */ /* 0x000fc400000010ff */
[----:B------:R-:W-:-:S03]  /*bee0*/  FADD.FTZ R31, R41, R32 ;  /* 0x00000020291f7221 */ /* 0x000fc60000010000 */
[----:B------:R-:W2:Y:S01]  /*bef0*/  MUFU.EX2 R157, R40 ;  /* 0x00000028009d7308 */ /* 0x000ea20000000800 */
[C---:B-1----:R-:W-:Y:S01]  /*bf00*/  FADD.FTZ R29, R163.reuse, R28 ;  /* 0x0000001ca31d7221 */ /* 0x042fe20000010000 */
[C---:B------:R-:W-:Y:S01]  /*bf10*/  FADD.FTZ R28, R156.reuse, R31 ;  /* 0x0000001f9c1c7221 */ /* 0x040fe20000010000 */
[----:B------:R-:W-:Y:S02]  /*bf20*/  F2FP.BF16.F32.PACK_AB R163, R163, R34 ;  /* 0x00000022a3a3723e */ /* 0x000fe400000010ff */
[----:B------:R-:W-:-:S03]  /*bf30*/  F2FP.BF16.F32.PACK_AB R156, R156, R41 ;  /* 0x000000299c9c723e */ /* 0x000fc600000010ff */
[----:B------:R-:W1:Y:S01]  /*bf40*/  MUFU.EX2 R35, R35 ;  /* 0x0000002300237308 */ /* 0x000e620000000800 */
[----:B---3--:R-:W-:Y:S01]  /*bf50*/  FADD.FTZ R24, R38, R29 ;  /* 0x0000001d26187221 */ /* 0x008fe20000010000 */
[----:B------:R0:W-:Y:S06]  /*bf60*/  STSM.16.M88.4 [R196], R160 ;  /* 0x000000a0c4007844 */ /* 0x0001ec0000000200 */
[----:B------:R-:W3:Y:S01]  /*bf70*/  MUFU.EX2 R42, R42 ;  /* 0x0000002a002a7308 */ /* 0x000ee20000000800 */
[C---:B--2---:R-:W-:Y:S01]  /*bf80*/  FADD.FTZ R25, R157.reuse, R24 ;  /* 0x000000189d197221 */ /* 0x044fe20000010000 */
[----:B------:R-:W-:-:S06]  /*bf90*/  F2FP.BF16.F32.PACK_AB R157, R157, R38 ;  /* 0x000000269d9d723e */ /* 0x000fcc00000010ff */
[----:B------:R-:W2:Y:S01]  /*bfa0*/  MUFU.EX2 R54, R43 ;  /* 0x0000002b00367308 */ /* 0x000ea20000000800 */
[----:B-1----:R-:W-:-:S07]  /*bfb0*/  FADD.FTZ R29, R35, R28 ;  /* 0x0000001c231d7221 */ /* 0x002fce0000010000 */
[----:B------:R-:W1:Y:S01]  /*bfc0*/  MUFU.EX2 R43, R44 ;  /* 0x0000002c002b7308 */ /* 0x000e620000000800 */
[----:B---3--:R-:W-:-:S07]  /*bfd0*/  FADD.FTZ R24, R42, R25 ;  /* 0x000000192a187221 */ /* 0x008fce0000010000 */
[----:B------:R-:W3:Y:S01]  /*bfe0*/  MUFU.EX2 R39, R39 ;  /* 0x0000002700277308 */ /* 0x000ee20000000800 */
[C---:B--2---:R-:W-:Y:S01]  /*bff0*/  F2FP.BF16.F32.PACK_AB R158, R54.reuse, R35 ;  /* 0x00000023369e723e */ /* 0x044fe200000010ff */
[----:B------:R-:W-:-:S06]  /*c000*/  FADD.FTZ R54, R54, R29 ;  /* 0x0000001d36367221 */ /* 0x000fcc0000010000 */
[----:B------:R-:W-:Y:S01]  /*c010*/  MUFU.EX2 R8, R8 ;  /* 0x0000000800087308 */ /* 0x000fe20000000800 */
[C---:B-1----:R-:W-:Y:S01]  /*c020*/  F2FP.BF16.F32.PACK_AB R159, R43.reuse, R42 ;  /* 0x0000002a2b9f723e */ /* 0x042fe200000010ff */
[----:B------:R-:W-:-:S04]  /*c030*/  FADD.FTZ R43, R43, R24 ;  /* 0x000000182b2b7221 */ /* 0x000fc80000010000 */
[----:B------:R0:W-:Y:S02]  /*c040*/  STSM.16.M88.4 [R198], R156 ;  /* 0x0000009cc6007844 */ /* 0x0001e40000000200 */
[----:B------:R-:W1:Y:S01]  /*c050*/  MUFU.EX2 R45, R46 ;  /* 0x0000002e002d7308 */ /* 0x000e620000000800 */
[----:B---3--:R-:W-:Y:S01]  /*c060*/  F2FP.BF16.F32.PACK_AB R152, R58, R39 ;  /* 0x000000273a98723e */ /* 0x008fe200000010ff */
[----:B------:R-:W-:-:S04]  /*c070*/  FADD.FTZ R39, R39, R54 ;  /* 0x0000003627277221 */ /* 0x000fc80000010000 */
[----:B------:R-:W-:Y:S02]  /*c080*/  FADD.FTZ R58, R58, R39 ;  /* 0x000000273a3a7221 */ /* 0x000fe40000010000 */
[----:B------:R-:W-:Y:S08]  /*c090*/  MUFU.EX2 R3, R3 ;  /* 0x0000000300037308 */ /* 0x000ff00000000800 */
[----:B------:R-:W2:Y:S01]  /*c0a0*/  MUFU.EX2 R52, R52 ;  /* 0x0000003400347308 */ /* 0x000ea20000000800 */
[----:B-1----:R-:W-:Y:S01]  /*c0b0*/  F2FP.BF16.F32.PACK_AB R153, R45, R8 ;  /* 0x000000082d99723e */ /* 0x002fe200000010ff */
[----:B------:R-:W-:-:S04]  /*c0c0*/  FADD.FTZ R8, R8, R43 ;  /* 0x0000002b08087221 */ /* 0x000fc80000010000 */
[----:B------:R-:W-:Y:S02]  /*c0d0*/  FADD.FTZ R45, R45, R8 ;  /* 0x000000082d2d7221 */ /* 0x000fe40000010000 */
[----:B------:R-:W1:Y:S08]  /*c0e0*/  MUFU.EX2 R48, R48 ;  /* 0x0000003000307308 */ /* 0x000e700000000800 */
[----:B------:R-:W3:Y:S01]  /*c0f0*/  MUFU.EX2 R27, R27 ;  /* 0x0000001b001b7308 */ /* 0x000ee20000000800 */
[----:B--2---:R-:W-:Y:S01]  /*c100*/  F2FP.BF16.F32.PACK_AB R154, R52, R3 ;  /* 0x00000003349a723e */ /* 0x004fe200000010ff */
[----:B------:R-:W-:-:S04]  /*c110*/  FADD.FTZ R3, R3, R58 ;  /* 0x0000003a03037221 */ /* 0x000fc80000010000 */
[----:B------:R-:W-:Y:S01]  /*c120*/  FADD.FTZ R3, R52, R3 ;  /* 0x0000000334037221 */ /* 0x000fe20000010000 */
[----:B-1----:R-:W-:Y:S01]  /*c130*/  FADD.FTZ R8, R48, R45 ;  /* 0x0000002d30087221 */ /* 0x002fe20000010000 */
[----:B---3--:R-:W-:-:S03]  /*c140*/  F2FP.BF16.F32.PACK_AB R155, R27, R48 ;  /* 0x000000301b9b723e */ /* 0x008fc600000010ff */
[----:B------:R-:W-:Y:S02]  /*c150*/  FADD.FTZ R8, R27, R8 ;  /* 0x000000081b087221 */ /* 0x000fe40000010000 */
[----:B------:R0:W-:Y:S01]  /*c160*/  STSM.16.M88.4 [R197], R152 ;  /* 0x00000098c5007844 */ /* 0x0001e20000000200 */
[----:B------:R-:W-:Y:S05]  /*c170*/  @!P0 BRA `(.L_x_2079) ;  /* 0x0000000000048947 */ /* 0x000fea0003800000 */
[----:B------:R-:W-:Y:S01]  /*c180*/  BPT.TRAP 0x1 ;  /* 0x000000040000795c */ /* 0x000fe20000300000 */
.L_x_2079:
[----:B------:R1:W2:Y:S01]  /*c190*/  SYNCS.PHASECHK.TRANS64.TRYWAIT P2, [R9+URZ+0x28c50], R56 ;  /* 0x028c5038090075a7 */ /* 0x0002a2000804017f */
[----:B------:R-:W-:Y:S05]  /*c1a0*/  @!P0 BRA `(.L_x_2080) ;  /* 0x0000000000048947 */ /* 0x000fea0003800000 */
[----:B------:R-:W-:Y:S01]  /*c1b0*/  BPT.TRAP 0x1 ;  /* 0x000000040000795c */ /* 0x000fe20000300000 */
.L_x_2080:
[----:B------:R-:W-:Y:S01]  /*c1c0*/  ULDC UR45, c[0x0][0x9e4] ;  /* 0x00027900002d7ab9 */ /* 0x000fe20000000800 */
[----:B------:R-:W-:Y:S01]  /*c1d0*/  ULDC UR44, c[0x0][0x988] ;  /* 0x00026200002c7ab9 */ /* 0x000fe20000000800 */
[----:B------:R-:W-:Y:S01]  /*c1e0*/  ULDC UR47, c[0x0][0x9d8] ;  /* 0x00027600002f7ab9 */ /* 0x000fe20000000800 */
[----:B------:R-:W-:Y:S01]  /*c1f0*/  ULDC UR46, c[0x0][0x9e0] ;  /* 0x00027800002e7ab9 */ /* 0x000fe20000000800 */
[----:B------:R-:W-:Y:S01]  /*c200*/  BSSY B0, `(.L_x_2081) ;  /* 0x0000006000007945 */ /* 0x000fe20003800000 */
[----:B------:R-:W-:Y:S02]  /*c210*/  IMAD R170, R18, 0x1000, R188 ;  /* 0x0000100012aa7824 */ /* 0x000fe400078e02bc */
[----:B------:R-:W-:Y:S01]  /*c220*/  IMAD.MOV.U32 R171, RZ, RZ, 0x40000040 ;  /* 0x40000040ffab7424 */ /* 0x000fe200078e00ff */
[----:B--2---:R-:W-:Y:S06]  /*c230*/  @P2 BRA `(.L_x_2082) ;  /* 0x0000000000082947 */ /* 0x004fec0003800000 */
[----:B------:R-:W2:Y:S02]  /*c240*/  SYNCS.PHASECHK.TRANS64.TRYWAIT P2, [R9+URZ+0x28c50], R56 ;  /* 0x028c5038090075a7 */ /* 0x000ea4000804017f */
[----:B--2---:R-:W-:Y:S05]  /*c250*/  @!P2 BRA `(.L_x_2083) ;  /* 0x0000011c006ca947 */ /* 0x004fea0003800000 */
.L_x_2082:
[----:B------:R-:W-:Y:S05]  /*c260*/  BSYNC B0 ;  /* 0x0000000000007941 */ /* 0x000fea0003800000 */
.L_x_2081:
[----:B------:R-:W-:Y:S01]  /*c270*/  R2UR UR6, R170 ;  /* 0x00000000aa0672ca */ /* 0x000fe200000e0000 */
[----:B-12---:R-:W-:Y:S01]  /*c280*/  WARPGROUP.ARRIVE ;  /* 0x00000000000079c5 */ /* 0x006fe20000000000 */
[----:B------:R-:W-:Y:S01]  /*c290*/  R2UR UR7, R171 ;  /* 0x00000000ab0772ca */ /* 0x000fe200000e0000 */
[----:B------:R-:W-:Y:S01]  /*c2a0*/  IMAD.MOV.U32 R171, RZ, RZ, 0x40000040 ;  /* 0x40000040ffab7424 */ /* 0x000fe200078e00ff */
[----:B------:R-:W-:Y:S01]  /*c2b0*/  UISETP.NE.AND UP0, UPT, UR48, URZ, UPT ;  /* 0x0000003f3000728c */ /* 0x000fe2000bf05270 */
[----:B------:R-:W-:Y:S01]  /*c2c0*/  @!P1 VIADD R9, R9, 0x28c60 ;  /* 0x00028c6009099836 */ /* 0x000fe20000000000 */
[----:B------:R-:W-:-:S04]  /*c2d0*/  IADD3 R191, R185, -R186, RZ ;  /* 0x800000bab9bf7210 */ /* 0x000fc80007ffe0ff */
[----:B------:R-:W-:Y:S02]  /*c2e0*/  PLOP3.LUT P2, PT, PT, PT, UP0, 0x40, 0x0 ;  /* 0x000000000000781c */ /* 0x000fe40003f4e808 */
[----:B------:R-:W-:-:S03]  /*c2f0*/  @!P1 PRMT R9, RZ, 0x654, R9 ;  /* 0x00000654ff099816 */ /* 0x000fc60000000009 */
[----:B------:R-:W-:Y:S03]  /*c300*/  HGMMA.64x256x16.F32.BF16 R24, R164, gdesc[UR4].tnspB, RZ, !UPT, gsb0 ;  /* 0x43e00004a4187df0 */ /* 0x000fe6000c0018ff */
[----:B------:R-:W-:Y:S02]  /*c310*/  WARPGROUP.DEPBAR.LE gsb0, 0x0 ;  /* 0x00008000000079c5 */ /* 0x000fe40000010000 */
[----:B0-----:R-:W-:Y:S01]  /*c320*/  VIADD R164, R170, 0x80 ;  /* 0x00000080aaa47836 */ /* 0x001fe20000000000 */
[----:B------:R-:W-:Y:S01]  /*c330*/  WARPGROUP.ARRIVE ;  /* 0x00000000000079c5 */ /* 0x000fe20000000000 */
[----:B------:R-:W-:-:S03]  /*c340*/  IMAD.MOV.U32 R165, RZ, RZ, 0x40000040 ;  /* 0x40000040ffa57424 */ /* 0x000fc600078e00ff */
[----:B------:R-:W-:Y:S02]  /*c350*/  R2UR UR6, R164 ;  /* 0x00000000a40672ca */ /* 0x000fe400000e0000 */
[----:B------:R-:W-:-:S15]  /*c360*/  R2UR UR7, R165 ;  /* 0x00000000a50772ca */ /* 0x000fde00000e0000 */
[----:B------:R-:W-:-:S01]  /*c370*/  NOP ;  /* 0x0000000000007918 */ /* 0x000fc20000000000 */
[----:B------:R-:W-:Y:S03]  /*c380*/  HGMMA.64x256x16.F32.BF16 R24, R160, gdesc[UR4].tnspB, R24, gsb0 ;  /* 0x43e00004a0187df0 */ /* 0x000fe60008001818 */
[----:B------:R-:W-:Y:S02]  /*c390*/  WARPGROUP.DEPBAR.LE gsb0, 0x0 ;  /* 0x00008000000079c5 */ /* 0x000fe40000010000 */
[C---:B------:R-:W-:Y:S01]  /*c3a0*/  VIADD R160, R170.reuse, 0x100 ;  /* 0x00000100aaa07836 */ /* 0x040fe20000000000 */
[----:B------:R-:W-:Y:S01]  /*c3b0*/  WARPGROUP.ARRIVE ;  /* 0x00000000000079c5 */ /* 0x000fe20000000000 */
[----:B------:R-:W-:Y:S02]  /*c3c0*/  IMAD.MOV.U32 R161, RZ, RZ, 0x40000040 ;  /* 0x40000040ffa17424 */ /* 0x000fe400078e00ff */
[----:B------:R-:W-:Y:S01]  /*c3d0*/  VIADD R170, R170, 0x180 ;  /* 0x00000180aaaa7836 */ /* 0x000fe20000000000 */
[----:B------:R-:W-:-:S02]  /*c3e0*/  R2UR UR6, R160 ;  /* 0x00000000a00672ca */ /* 0x000fc400000e0000 */
[----:B------:R-:W-:-:S15]  /*c3f0*/  R2UR UR7, R161 ;  /* 0x00000000a10772ca */ /* 0x000fde00000e0000 */
[----:B------:R-:W-:-:S01]  /*c400*/  NOP ;  /* 0x0000000000007918 */ /* 0x000fc20000000000 */
        /* <DEDUP_REMOVED lines=13> */
[----:B0-----:R-:W0:Y:S01]  /*c4e0*/  FENCE.VIEW.ASYNC.S ;  /* 0x00000000000073c6 */ /* 0x001e220000000000 */
[----:B------:R-:W-:-:S04]  /*c4f0*/  IMAD R154, R189, 0x40, R191 ;  /* 0x00000040bd9a7824 */ /* 0x000fc800078e02bf */
[----:B------:R-:W-:Y:S01]  /*c500*/  VIADD R152, R154, UR40 ;  /* 0x000000289a987c36 */ /* 0x000fe20008000000 */
[----:B0-----:R-:W-:Y:S01]  /*c510*/  NOP ;  /* 0x0000000000007918 */ /* 0x001fe20000000000 */
[----:B------:R-:W-:Y:S06]  /*c520*/  BAR.ARV 0xe, 0x100 ;  /* 0x0384000000007b1d */ /* 0x000fec0000002000 */
[----:B------:R0:W-:Y:S02]  /*c530*/  @!P1 SYNCS.ARRIVE.TRANS64.RED.A1T0 RZ, [R9+URZ], RZ ;  /* 0x000000ff09ff99a7 */ /* 0x0001e4000810043f */
[----:B0-----:R-:W-:Y:S01]  /*c540*/  VIADD R9, R168, 0xfffffffe ;  /* 0xfffffffea8097836 */ /* 0x001fe20000000000 */
[----:B------:R-:W-:Y:S06]  /*c550*/  @P2 BRA `(.L_x_2084) ;  /* 0x0000000000542947 */ /* 0x000fec0003800000 */
[C---:B------:R-:W-:Y:S01]  /*c560*/  ISETP.GT.AND P2, PT, R154.reuse, RZ, PT ;  /* 0x000000ff9a00720c */ /* 0x040fe20003f44270 */
[----:B------:R-:W-:Y:S01]  /*c570*/  BSSY B0, `(.L_x_2085) ;  /* 0x0000010000007945 */ /* 0x000fe20003800000 */
[----:B------:R-:W-:-:S11]  /*c580*/  VIADD R153, R154, 0xffffffff ;  /* 0xffffffff9a997836 */ /* 0x000fd60000000000 */
[----:B------:R-:W-:Y:S05]  /*c590*/  @P2 BRA `(.L_x_2086) ;  /* 0x0000000000202947 */ /* 0x000fea0003800000 */
[----:B------:R-:W-:Y:S01]  /*c5a0*/  UISETP.NE.AND UP0, UPT, UR41, 0x1, UPT ;  /* 0x000000012900788c */ /* 0x000fe2000bf05270 */
[----:B------:R-:W-:-:S05]  /*c5b0*/  IMAD.MOV R153, RZ, RZ, -R154 ;  /* 0x000000ffff997224 */ /* 0x000fca00078e0a9a */
[----:B------:R-:W-:-:S05]  /*c5c0*/  PLOP3.LUT P2, PT, PT, PT, UP0, 0x80, 0x0 ;  /* 0x000000000000781c */ /* 0x000fca0003f4f008 */
[----:B------:R-:W-:-:S08]  /*c5d0*/  @UP0 ULDC.64 UR4, c[0x0][0x9e8] ;  /* 0x00027a0000040ab9 */ /* 0x000fd00000000a00 */
[----:B------:R-:W-:-:S05]  /*c5e0*/  @P2 IMAD.HI.U32 R154, R153, UR4, RZ ;  /* 0x00000004999a2c27 */ /* 0x000fca000f8e00ff */
[----:B------:R-:W-:-:S04]  /*c5f0*/  @P2 SHF.R.U32.HI R153, RZ, UR5, R154 ;  /* 0x00000005ff992c19 */ /* 0x000fc8000801169a */
[----:B------:R-:W-:Y:S01]  /*c600*/  LOP3.LUT R153, RZ, R153, RZ, 0x33, !PT ;  /* 0x00000099ff997212 */ /* 0x000fe200078e33ff */
[----:B------:R-:W-:Y:S06]  /*c610*/  BRA `(.L_x_2087) ;  /* 0x0000000000147947 */ /* 0x000fec0003800000 */
.L_x_2086:
[----:B------:R-:W-:-:S06]  /*c620*/  UISETP.NE.AND UP0, UPT, UR41, 0x1, UPT ;  /* 0x000000012900788c */ /* 0x000fcc000bf05270 */
[----:B------:R-:W-:-:S05]  /*c630*/  PLOP3.LUT P2, PT, PT, PT, UP0, 0x80, 0x0 ;  /* 0x000000000000781c */ /* 0x000fca0003f4f008 */
[----:B------:R-:W-:-:S08]  /*c640*/  @UP0 ULDC.64 UR4, c[0x0][0x9e8] ;  /* 0x00027a0000040ab9 */ /* 0x000fd00000000a00 */
[----:B------:R-:W-:-:S05]  /*c650*/  @P2 IMAD.HI.U32 R154, R153, UR4, RZ ;  /* 0x00000004999a2c27 */ /* 0x000fca000f8e00ff */
[----:B------:R-:W-:-:S07]  /*c660*/  @P2 SHF.R.U32.HI R153, RZ, UR5, R154 ;  /* 0x00000005ff992c19 */ /* 0x000fce000801169a */
.L_x_2087:
[----:B------:R-:W-:Y:S05]  /*c670*/  BSYNC B0 ;  /* 0x0000000000007941 */ /* 0x000fea0003800000 */
.L_x_2085:
[----:B------:R-:W-:-:S04]  /*c680*/  IMAD.U32 R154, RZ, RZ, UR41 ;  /* 0x00000029ff9a7e24 */ /* 0x000fc8000f8e00ff */
[----:B------:R-:W-:-:S05]  /*c690*/  IMAD R153, R153, R154, UR41 ;  /* 0x0000002999997e24 */ /* 0x000fca000f8e029a */
[----:B------:R-:W-:-:S07]  /*c6a0*/  VIMNMX R152, R152, R153, PT ;  /* 0x0000009998987248 */ /* 0x000fce0003fe0100 */
.L_x_2084:
[----:B------:R-:W-:Y:S01]  /*c6b0*/  SHF.R.S32.HI R153, RZ, 0x1f, R152 ;  /* 0x0000001fff997819 */ /* 0x000fe20000011498 */
[----:B------:R-:W-:Y:S03]  /*c6c0*/  BSSY B1, `(.L_x_2088) ;  /* 0x000028d000017945 */ /* 0x000fe60003800000 */
[----:B------:R-:W-:-:S04]  /*c6d0*/  LEA.HI R153, R153, R152, RZ, 0x6 ;  /* 0x0000009899997211 */ /* 0x000fc800078f30ff */
[----:B------:R-:W-:-:S04]  /*c6e0*/  SHF.R.S32.HI R153, RZ, 0x6, R153 ;  /* 0x00000006ff997819 */ /* 0x000fc80000011499 */
[----:B------:R-:W-:-:S04]  /*c6f0*/  VIMNMX R212, R190, R153, !PT ;  /* 0x00000099bed47248 */ /* 0x000fc80007fe0100 */
[----:B------:R-:W-:-:S13]  /*c700*/  ISETP.GE.AND P2, PT, R9, R212, PT ;  /* 0x000000d40900720c */ /* 0x000fda0003f46270 */
[----:B------:R-:W-:Y:S05]  /*c710*/  @!P2 BRA `(.L_x_2089) ;  /* 0x00000028001ca947 */ /* 0x000fea0003800000 */
[----:B------:R-:W-:Y:S01]  /*c720*/  IMAD.IADD R213, R0, 0x1, R191 ;  /* 0x0000000100d57824 */ /* 0x000fe200078e02bf */
[----:B------:R-:W-:Y:S03]  /*c730*/  BSSY B0, `(.L_x_2090) ;  /* 0x0000282000007945 */ /* 0x000fe60003800000 */
[----:B------:R-:W-:-:S07]  /*c740*/  VIADD R214, R213, 0x8 ;  /* 0x00000008d5d67836 */ /* 0x000fce0000000000 */
.L_x_2109:
[----:B------:R-:W-:-:S05]  /*c750*/  VIADD R215, R18, 0x1 ;  /* 0x0000000112d77836 */ /* 0x000fca0000000000 */
[----:B------:R-:W-:-:S04]  /*c760*/  ISETP.NE.AND P2, PT, R215, 0x2, PT ;  /* 0x00000002d700780c */ /* 0x000fc80003f45270 */
[----:B------:R-:W-:Y:S02]  /*c770*/  SEL R152, RZ, 0x1, P2 ;  /* 0x00000001ff987807 */ /* 0x000fe40001000000 */
[----:B------:R-:W-:Y:S02]  /*c780*/  SEL R215, R215, RZ, P2 ;  /* 0x000000ffd7d77207 */ /* 0x000fe40001000000 */
[----:B------:R-:W-:Y:S01]  /*c790*/  LOP3.LUT R19, R19, R152, RZ, 0x3c, !PT ;  /* 0x0000009813137212 */ /* 0x000fe200078e3cff */
[----:B0-----:R-:W-:Y:S06]  /*c7a0*/  @!P0 BRA `(.L_x_2091) ;  /* 0x0000000000048947 */ /* 0x001fec0003800000 */
[----:B------:R-:W-:Y:S01]  /*c7b0*/  BPT.TRAP 0x1 ;  /* 0x000000040000795c */ /* 0x000fe20000300000 */
.L_x_2091:
[----:B------:R-:W-:Y:S02]  /*c7c0*/  LEA R216, R215, R2, 0x3 ;  /* 0x00000002d7d87211 */ /* 0x000fe400078e18ff */
[----:B------:R-:W-:-:S04]  /*c7d0*/  SHF.L.U32 R217, R19, 0x1f, RZ ;  /* 0x0000001f13d97819 */ /* 0x000fc800000006ff */
[----:B------:R0:W1:Y:S01]  /*c7e0*/  SYNCS.PHASECHK.TRANS64.TRYWAIT P2, [R216+URZ+0x28c30], R217 ;  /* 0x028c30d9d80075a7 */ /* 0x000062000804017f */
[----:B------:R-:W-:Y:S05]  /*c7f0*/  @!P0 BRA `(.L_x_2092) ;  /* 0x0000000000048947 */ /* 0x000fea0003800000 */
[----:B------:R-:W-:Y:S01]  /*c800*/  BPT.TRAP 0x1 ;  /* 0x000000040000795c */ /* 0x000fe20000300000 */
.L_x_2092:
[----:B------:R-:W-:Y:S01]  /*c810*/  BSSY B2, `(.L_x_2093) ;  /* 0x0000006000027945 */ /* 0x000fe20003800000 */
[----:B------:R-:W-:Y:S02]  /*c820*/  IMAD R206, R215, 0x200, R14 ;  /* 0x00000200d7ce7824 */ /* 0x000fe400078e020e */
[----:B------:R-:W-:Y:S01]  /*c830*/  IMAD.MOV.U32 R207, RZ, RZ, 0x40000040 ;  /* 0x40000040ffcf7424 */ /* 0x000fe200078e00ff */
[----:B-1----:R-:W-:Y:S06]  /*c840*/  @P2 BRA `(.L_x_2094) ;  /* 0x0000000000082947 */ /* 0x002fec0003800000 */
[----:B------:R-:W1:Y:S02]  /*c850*/  SYNCS.PHASECHK.TRANS64.TRYWAIT P2, [R216+URZ+0x28c30], R217 ;  /* 0x028c30d9d80075a7 */ /* 0x000e64000804017f */
[----:B-1----:R-:W-:Y:S05]  /*c860*/  @!P2 BRA `(.L_x_2095) ;  /* 0x0000011400fca947 */ /* 0x002fea0003800000 */
.L_x_2094:
[----:B------:R-:W-:Y:S05]  /*c870*/  BSYNC B2 ;  /* 0x0000000000027941 */ /* 0x000fea0003800000 */
.L_x_2093:
[C---:B------:R-:W-:Y:S01]  /*c880*/  R2UR UR6, R206.reuse ;  /* 0x00000000ce0672ca */ /* 0x040fe200000e0000 */
[----:B------:R-:W-:Y:S01]  /*c890*/  WARPGROUP.ARRIVE ;  /* 0x00000000000079c5 */ /* 0x000fe20000000000 */
[----:B------:R-:W-:Y:S01]  /*c8a0*/  R2UR UR7, R207 ;  /* 0x00000000cf0772ca */ /* 0x000fe200000e0000 */
[----:B------:R-:W-:Y:S01]  /*c8b0*/  VIADD R208, R206, 0x2 ;  /* 0x00000002ced07836 */ /* 0x000fe20000000000 */
[----:B------:R-:W-:Y:S01]  /*c8c0*/  R2UR UR4, R4 ;  /* 0x00000000040472ca */ /* 0x000fe200000e0000 */
[----:B------:R-:W-:Y:S01]  /*c8d0*/  IMAD.MOV.U32 R209, RZ, RZ, 0x40000040 ;  /* 0x40000040ffd17424 */ /* 0x000fe200078e00ff */
[----:B------:R-:W-:Y:S01]  /*c8e0*/  R2UR UR5, R5 ;  /* 0x00000000050572ca */ /* 0x000fe200000e0000 */
[----:B------:R-:W-:Y:S01]  /*c8f0*/  IMAD.MOV.U32 R207, RZ, RZ, 0x40000040 ;  /* 0x40000040ffcf7424 */ /* 0x000fe200078e00ff */
[----:B------:R-:W-:-:S06]  /*c900*/  UISETP.NE.AND UP0, UPT, UR48, URZ, UPT ;  /* 0x0000003f3000728c */ /* 0x000fcc000bf05270 */
[----:B------:R-:W-:-:S05]  /*c910*/  PLOP3.LUT P2, PT, PT, PT, UP0, 0x40, 0x0 ;  /* 0x000000000000781c */ /* 0x000fca0003f4e808 */
        /* <DEDUP_REMOVED lines=59> */
[----:B------:R-:W2:Y:S01]  /*ccd0*/  MUFU.TANH R206, R206 ;  /* 0x000000ce00ce7308 */ /* 0x000ea20000002400 */
[----:B------:R-:W-:-:S02]  /*cce0*/  @!P1 VIADD R152, R216, 0x28c40 ;  /* 0x00028c40d8989836 */ /* 0x000fc40000000000 */
[----:B------:R-:W-:-:S03]  /*ccf0*/  IADD3 R153, R185, 0x1, -R180 ;  /* 0x00000001b9997810 */ /* 0x000fc60007ffe8b4 */
[----:B------:R-:W-:Y:S02]  /*cd00*/  @!P1 PRMT R152, RZ, 0x654, R152 ;  /* 0x00000654ff989816 */ /* 0x000fe40000000098 */
[----:B------:R-:W3:Y:S01]  /*cd10*/  MUFU.TANH R207, R207 ;  /* 0x000000cf00cf7308 */ /* 0x000ee20000002400 */
[----:B------:R-:W-:Y:S01]  /*cd20*/  IADD3 R153, -R22, R153, -R186 ;  /* 0x0000009916997210 */ /* 0x000fe20007ffe9ba */
[----:B------:R4:W-:Y:S04]  /*cd30*/  @!P1 SYNCS.ARRIVE.TRANS64.RED.A1T0 RZ, [R152+URZ], RZ ;  /* 0x000000ff98ff99a7 */ /* 0x0009e8000810043f */
[C---:B------:R-:W-:Y:S02]  /*cd40*/  VIADD R229, R153.reuse, UR46 ;  /* 0x0000002e99e57c36 */ /* 0x040fe40008000000 */
[----:B------:R-:W0:Y:S01]  /*cd50*/  MUFU.TANH R21, R21 ;  /* 0x0000001500157308 */ /* 0x000e220000002400 */
[----:B------:R-:W-:-:S02]  /*cd60*/  VIADD R227, R153, UR37 ;  /* 0x0000002599e37c36 */ /* 0x000fc40008000000 */
[C---:B------:R-:W-:Y:S02]  /*cd70*/  IMAD.IADD R183, R0.reuse, 0x1, R229 ;  /* 0x0000000100b77824 */ /* 0x040fe400078e02e5 */
[----:B------:R-:W-:-:S03]  /*cd80*/  IMAD.IADD R182, R0, 0x1, R227 ;  /* 0x0000000100b67824 */ /* 0x000fc600078e02e3 */
        /* <DEDUP_REMOVED lines=28> */
[----:B------:R-:W0:Y:S01]  /*cf50*/  MUFU.TANH R178, R178 ;  /* 0x000000b200b27308 */ /* 0x000e220000002400 */
[----:B--234-:R-:W-:Y:S05]  /*cf60*/  @P2 BRA `(.L_x_2096) ;  /* 0x0000000000582947 */ /* 0x01cfea0003800000 */
        /* <DEDUP_REMOVED lines=12> */
.L_x_2098:
[----:B------:R-:W-:-:S05]  /*d030*/  IMAD.U32 R228, RZ, RZ, UR45 ;  /* 0x0000002dffe47e24 */ /* 0x000fca000f8e00ff */
[----:B------:R-:W-:-:S13]  /*d040*/  ISETP.NE.AND P2, PT, R228, 0x1, PT ;  /* 0x00000001e400780c */ /* 0x000fda0003f45270 */
[----:B------:R-:W2:Y:S02]  /*d050*/  @P2 LDC.64 R152, c[0x0][0x9e8] ;  /* 0x00027a00ff982b82 */ /* 0x000ea40000000a00 */
[----:B--2---:R-:W-:-:S05]  /*d060*/  @P2 IMAD.HI.U32 R152, R231, R152, RZ ;  /* 0x00000098e7982227 */ /* 0x004fca00078e00ff */
[----:B------:R-:W-:-:S07]  /*d070*/  @P2 SHF.R.U32.HI R231, RZ, R153, R152 ;  /* 0x00000099ffe72219 */ /* 0x000fce0000011698 */
.L_x_2099:
[----:B------:R-:W-:Y:S05]  /*d080*/  BSYNC B2 ;  /* 0x0000000000027941 */ /* 0x000fea0003800000 */
.L_x_2097:
[----:B------:R-:W-:-:S04]  /*d090*/  IMAD R231, R231, R228, -R180 ;  /* 0x000000e4e7e77224 */ /* 0x000fc800078e0ab4 */
[----:B------:R-:W-:-:S05]  /*d0a0*/  IMAD.IADD R231, R231, 0x1, -R22 ;  /* 0x00000001e7e77824 */ /* 0x000fca00078e0a16 */
[----:B------:R-:W-:Y:S02]  /*d0b0*/  VIADDMNMX R183, R231, R228, R183, PT ;  /* 0x000000e4e7b77246 */ /* 0x000fe400038001b7 */
[----:B------:R-:W-:-:S07]  /*d0c0*/  VIMNMX R182, R182, R231, !PT ;  /* 0x000000e7b6b67248 */ /* 0x000fce0007fe0100 */
.L_x_2096:
[----:B------:R-:W-:Y:S01]  /*d0d0*/  ISETP.GT.AND P2, PT, R9, -0x1, PT ;  /* 0xffffffff0900780c */ /* 0x000fe20003f44270 */
[----:B------:R-:W-:Y:S01]  /*d0e0*/  UISETP.NE.AND UP0, UPT, UR48, URZ, UPT ;  /* 0x0000003f3000728c */ /* 0x000fe2000bf05270 */
[----:B------:R-:W-:Y:S02]  /*d0f0*/  IADD3 R229, R229, 0x8, R0 ;  /* 0x00000008e5e57810 */ /* 0x000fe40007ffe000 */
[C---:B------:R-:W-:Y:S02]  /*d100*/  ISETP.GT.AND P5, PT, R182.reuse, RZ, P2 ;  /* 0x000000ffb600720c */ /* 0x040fe400017a4270 */
[C---:B------:R-:W-:Y:S02]  /*d110*/  ISETP.GT.AND P4, PT, R182.reuse, 0x1, P2 ;  /* 0x00000001b600780c */ /* 0x040fe40001784270 */
[----:B------:R-:W-:Y:S02]  /*d120*/  ISETP.LT.OR P5, PT, R183, 0x1, P5 ;  /* 0x00000001b700780c */ /* 0x000fe40002fa1670 */
[----:B------:R-:W-:-:S02]  /*d130*/  ISETP.GT.AND P6, PT, R182, 0x8, P2 ;  /* 0x00000008b600780c */ /* 0x000fc400017c4270 */
[----:B------:R-:W-:Y:S02]  /*d140*/  ISETP.GT.AND P3, PT, R182, 0x9, P2 ;  /* 0x00000009b600780c */ /* 0x000fe40001764270 */
[----:B------:R-:W-:Y:S02]  /*d150*/  FSEL R206, R206, -INF , !P5 ;  /* 0xff800000cece7808 */ /* 0x000fe40006800000 */
[----:B------:R-:W-:Y:S02]  /*d160*/  ISETP.GT.AND P5, PT, R182, 0x10, P2 ;  /* 0x00000010b600780c */ /* 0x000fe400017a4270 */
[C---:B------:R-:W-:Y:S02]  /*d170*/  ISETP.LT.OR P4, PT, R183.reuse, 0x2, P4 ;  /* 0x00000002b700780c */ /* 0x040fe40002781670 */
[C---:B------:R-:W-:Y:S02]  /*d180*/  ISETP.LT.OR P6, PT, R183.reuse, 0x9, P6 ;  /* 0x00000009b700780c */ /* 0x040fe400037c1670 */
[----:B------:R-:W-:-:S02]  /*d190*/  ISETP.LT.OR P3, PT, R183, 0xa, P3 ;  /* 0x0000000ab700780c */ /* 0x000fc40001f61670 */
[----:B------:R-:W-:Y:S02]  /*d1a0*/  ISETP.LT.OR P5, PT, R183, 0x11, P5 ;  /* 0x00000011b700780c */ /* 0x000fe40002fa1670 */
[----:B------:R-:W-:Y:S02]  /*d1b0*/  FSEL R228, R207, -INF , !P4 ;  /* 0xff800000cfe47808 */ /* 0x000fe40006000000 */
[----:B0-----:R-:W-:Y:S02]  /*d1c0*/  FSEL R208, R208, -INF , !P6 ;  /* 0xff800000d0d07808 */ /* 0x001fe40007000000 */
[----:B------:R-:W-:Y:S02]  /*d1d0*/  FSEL R230, R157, -INF , !P3 ;  /* 0xff8000009de67808 */ /* 0x000fe40005800000 */
[C---:B------:R-:W-:Y:S02]  /*d1e0*/  ISETP.GT.AND P4, PT, R182.reuse, 0x11, P2 ;  /* 0x00000011b600780c */ /* 0x040fe40001784270 */
        /* <DEDUP_REMOVED lines=27> */
[----:B------:R-:W-:Y:S02]  /*d3a0*/  PLOP3.LUT P5, PT, PT, PT, UP0, 0x40, 0x0 ;  /* 0x000000000000781c */ /* 0x000fe40003fae808 */
[C---:B------:R-:W-:Y:S02]  /*d3b0*/  ISETP.LT.OR P4, PT, R183.reuse, 0x32, P4 ;  /* 0x00000032b700780c */ /* 0x040fe40002781670 */
[C---:B------:R-:W-:Y:S02]  /*d3c0*/  ISETP.LT.OR P6, PT, R183.reuse, 0x39, P6 ;  /* 0x00000039b700780c */ /* 0x040fe400037c1670 */
[----:B------:R-:W-:-:S02]  /*d3d0*/  ISETP.LT.OR P3, PT, R183, 0x3a, P3 ;  /* 0x0000003ab700780c */ /* 0x000fc40001f61670 */
[----:B------:R-:W-:Y:S02]  /*d3e0*/  IADD3 R227, R227, 0x8, R0 ;  /* 0x00000008e3e37810 */ /* 0x000fe40007ffe000 */
[----:B------:R-:W-:Y:S02]  /*d3f0*/  FSEL R177, R177, -INF , !P4 ;  /* 0xff800000b1b17808 */ /* 0x000fe40006000000 */
[----:B------:R-:W-:Y:S02]  /*d400*/  FSEL R179, R179, -INF , !P6 ;  /* 0xff800000b3b37808 */ /* 0x000fe40007000000 */
[----:B------:R-:W-:Y:S01]  /*d410*/  FSEL R181, R181, -INF , !P3 ;  /* 0xff800000b5b57808 */ /* 0x000fe20005800000 */
[----:B------:R-:W-:Y:S06]  /*d420*/  @P5 BRA `(.L_x_2100) ;  /* 0x00000000005c5947 */ /* 0x000fec0003800000 */
[----:B------:R-:W-:Y:S01]  /*d430*/  ISETP.GT.AND P3, PT, R214, -0x1, PT ;  /* 0xffffffffd600780c */ /* 0x000fe20003f64270 */
[----:B------:R-:W-:-:S12]  /*d440*/  BSSY B2, `(.L_x_2101) ;  /* 0x0000011000027945 */ /* 0x000fd80003800000 */
[----:B------:R-:W-:Y:S05]  /*d450*/  @P3 BRA `(.L_x_2102) ;  /* 0x0000000000243947 */ /* 0x000fea0003800000 */
[----:B------:R-:W-:Y:S01]  /*d460*/  IMAD.U32 R157, RZ, RZ, UR45 ;  /* 0x0000002dff9d7e24 */ /* 0x000fe2000f8e00ff */
[----:B------:R-:W-:-:S04]  /*d470*/  IADD3 R161, R213, 0x8, RZ ;  /* 0x00000008d5a17810 */ /* 0x000fc80007ffe0ff */
[----:B------:R-:W-:Y:S02]  /*d480*/  ISETP.NE.AND P3, PT, R157, 0x1, PT ;  /* 0x000000019d00780c */ /* 0x000fe40003f65270 */
[----:B------:R-:W-:-:S11]  /*d490*/  LOP3.LUT R161, RZ, R161, RZ, 0x33, !PT ;  /* 0x000000a1ffa17212 */ /* 0x000fd600078e33ff */
[----:B------:R-:W0:Y:S02]  /*d4a0*/  @P3 LDC.64 R152, c[0x0][0x9e8] ;  /* 0x00027a00ff983b82 */ /* 0x000e240000000a00 */
[----:B0-----:R-:W-:-:S05]  /*d4b0*/  @P3 IMAD.HI.U32 R152, R161, R152, RZ ;  /* 0x00000098a1983227 */ /* 0x001fca00078e00ff */
[----:B------:R-:W-:-:S04]  /*d4c0*/  @P3 SHF.R.U32.HI R161, RZ, R153, R152 ;  /* 0x00000099ffa13219 */ /* 0x000fc80000011698 */
[----:B------:R-:W-:Y:S01]  /*d4d0*/  LOP3.LUT R152, RZ, R161, RZ, 0x33, !PT ;  /* 0x000000a1ff987212 */ /* 0x000fe200078e33ff */
[----:B------:R-:W-:Y:S06]  /*d4e0*/  BRA `(.L_x_2103) ;  /* 0x0000000000187947 */ /* 0x000fec0003800000 */
.L_x_2102:
[----:B------:R-:W-:-:S05]  /*d4f0*/  IMAD.U32 R157, RZ, RZ, UR45 ;  /* 0x0000002dff9d7e24 */ /* 0x000fca000f8e00ff */
[----:B------:R-:W-:-:S13]  /*d500*/  ISETP.NE.AND P3, PT, R157, 0x1, PT ;  /* 0x000000019d00780c */ /* 0x000fda0003f65270 */
[----:B------:R-:W0:Y:S02]  /*d510*/  @P3 LDC.64 R152, c[0x0][0x9e8] ;  /* 0x00027a00ff983b82 */ /* 0x000e240000000a00 */
[----:B0-----:R-:W-:-:S04]  /*d520*/  @P3 IMAD.HI.U32 R161, R214, R152, RZ ;  /* 0x00000098d6a13227 */ /* 0x001fc800078e00ff */
[----:B------:R-:W-:Y:S01]  /*d530*/  IMAD.MOV.U32 R152, RZ, RZ, R214 ;  /* 0x000000ffff987224 */ /* 0x000fe200078e00d6 */
[----:B------:R-:W-:-:S07]  /*d540*/  @P3 SHF.R.U32.HI R152, RZ, R153, R161 ;  /* 0x00000099ff983219 */ /* 0x000fce00000116a1 */
.L_x_2103:
[----:B------:R-:W-:Y:S05]  /*d550*/  BSYNC B2 ;  /* 0x0000000000027941 */ /* 0x000fea0003800000 */
.L_x_2101:
[----:B------:R-:W-:-:S04]  /*d560*/  IMAD R153, R152, R157, -R180 ;  /* 0x0000009d98997224 */ /* 0x000fc800078e0ab4 */
[----:B------:R-:W-:-:S05]  /*d570*/  IMAD.IADD R152, R153, 0x1, -R22 ;  /* 0x0000000199987824 */ /* 0x000fca00078e0a16 */
[----:B------:R-:W-:Y:S02]  /*d580*/  VIADDMNMX R229, R152, R157, R229, PT ;  /* 0x0000009d98e57246 */ /* 0x000fe400038001e5 */
[----:B------:R-:W-:-:S07]  /*d590*/  VIMNMX R227, R227, R152, !PT ;  /* 0x00000098e3e37248 */ /* 0x000fce0007fe0100 */
.L_x_2100:
[----:B------:R-:W-:Y:S02]  /*d5a0*/  FMNMX.FTZ R153, R206, R15, !PT ;  /* 0x0000000fce997209 */ /* 0x000fe40007810000 */
[----:B------:R-:W-:Y:S02]  /*d5b0*/  ISETP.GT.AND P4, PT, R227, 0x9, P2 ;  /* 0x00000009e300780c */ /* 0x000fe40001784270 */
[----:B------:R-:W-:Y:S02]  /*d5c0*/  FMNMX.FTZ R153, R228, R153, !PT ;  /* 0x00000099e4997209 */ /* 0x000fe40007810000 */
[----:B------:R-:W-:Y:S02]  /*d5d0*/  ISETP.LT.OR P4, PT, R229, 0xa, P4 ;  /* 0x0000000ae500780c */ /* 0x000fe40002781670 */
[----:B------:R-:W-:Y:S02]  /*d5e0*/  FMNMX.FTZ R153, R208, R153, !PT ;  /* 0x00000099d0997209 */ /* 0x000fe40007810000 */
[----:B------:R-:W-:-:S02]  /*d5f0*/  FSEL R156, R156, -INF , !P4 ;  /* 0xff8000009c9c7808 */ /* 0x000fc40006000000 */
[----:B------:R-:W-:Y:S02]  /*d600*/  FMNMX.FTZ R153, R230, R153, !PT ;  /* 0x00000099e6997209 */ /* 0x000fe40007810000 */
[----:B------:R-:W-:Y:S02]  /*d610*/  ISETP.GT.AND P4, PT, R227, 0x19, P2 ;  /* 0x00000019e300780c */ /* 0x000fe40001784270 */
        /* <DEDUP_REMOVED lines=9> */
[----:B------:R-:W-:-:S02]  /*d6b0*/  ISETP.GT.AND P4, PT, R227, RZ, P2 ;  /* 0x000000ffe300720c */ /* 0x000fc40001784270 */
[----:B------:R-:W-:Y:S02]  /*d6c0*/  FMNMX.FTZ R153, R236, R153, !PT ;  /* 0x00000099ec997209 */ /* 0x000fe40007810000 */
[----:B------:R-:W-:Y:S02]  /*d6d0*/  ISETP.GT.AND P3, PT, R227, 0x1, P2 ;  /* 0x00000001e300780c */ /* 0x000fe40001764270 */
[----:B------:R-:W-:Y:S02]  /*d6e0*/  FMNMX.FTZ R152, R172, R153, !PT ;  /* 0x00000099ac987209 */ /* 0x000fe40007810000 */
[----:B------:R-:W-:Y:S02]  /*d6f0*/  ISETP.LT.OR P4, PT, R229, 0x1, P4 ;  /* 0x00000001e500780c */ /* 0x000fe40002781670 */
        /* <DEDUP_REMOVED lines=9> */
[----:B------:R-:W-:Y:S02]  /*d790*/  FSEL R158, R158, -INF , !P5 ;  /* 0xff8000009e9e7808 */ /* 0x000fe40006800000 */
[C---:B------:R-:W-:Y:S01]  /*d7a0*/  ISETP.GT.AND P5, PT, R227.reuse, 0x20, P2 ;  /* 0x00000020e300780c */ /* 0x040fe200017a4270 */
[----:B------:R-:W0:Y:S01]  /*d7b0*/  SHFL.BFLY PT, R153, R152, 0x2, 0x1f ;  /* 0x0c401f0098997f89 */ /* 0x000e2200000e0000 */
[----:B------:R-:W-:Y:S02]  /*d7c0*/  ISETP.GT.AND P3, PT, R227, 0x11, P2 ;  /* 0x00000011e300780c */ /* 0x000fe40001764270 */
[C---:B------:R-:W-:Y:S02]  /*d7d0*/  ISETP.LT.OR P5, PT, R229.reuse, 0x21, P5 ;  /* 0x00000021e500780c */ /* 0x040fe40002fa1670 */
[----:B------:R-:W-:-:S02]  /*d7e0*/  ISETP.LT.OR P3, PT, R229, 0x12, P3 ;  /* 0x00000012e500780c */ /* 0x000fc40001f61670 */
[----:B------:R-:W-:Y:S02]  /*d7f0*/  FSEL R166, R166, -INF , !P5 ;  /* 0xff800000a6a67808 */ /* 0x000fe40006800000 */
[----:B------:R-:W-:Y:S02]  /*d800*/  ISETP.GT.AND P5, PT, R227, 0x29, P2 ;  /* 0x00000029e300780c */ /* 0x000fe400017a4270 */
[----:B------:R-:W-:Y:S02]  /*d810*/  FSEL R159, R159, -INF , !P3 ;  /* 0xff8000009f9f7808 */ /* 0x000fe40005800000 */
[----:B------:R-:W-:Y:S02]  /*d820*/  ISETP.LT.OR P5, PT, R229, 0x2a, P5 ;  /* 0x0000002ae500780c */ /* 0x000fe40002fa1670 */
[----:B------:R-:W-:-:S04]  /*d830*/  ISETP.GT.AND P3, PT, R227, 0x21, P2 ;  /* 0x00000021e300780c */ /* 0x000fc80001764270 */
[----:B------:R-:W-:-:S04]  /*d840*/  ISETP.LT.OR P3, PT, R229, 0x22, P3 ;  /* 0x00000022e500780c */ /* 0x000fc80001f61670 */
[----:B------:R-:W-:Y:S02]  /*d850*/  FSEL R167, R167, -INF , !P3 ;  /* 0xff800000a7a77808 */ /* 0x000fe40005800000 */
[----:B0-----:R-:W-:Y:S02]  /*d860*/  FMNMX.FTZ R180, R152, R153, !PT ;  /* 0x0000009998b47209 */ /* 0x001fe40007810000 */
[----:B------:R-:W-:Y:S02]  /*d870*/  FSEL R152, R155, -INF , !P6 ;  /* 0xff8000009b987808 */ /* 0x000fe40007000000 */
[----:B------:R-:W-:Y:S01]  /*d880*/  FSEL R153, R21, -INF , !P4 ;  /* 0xff80000015997808 */ /* 0x000fe20006000000 */
[----:B------:R-:W0:Y:S01]  /*d890*/  SHFL.BFLY PT, R155, R180, 0x1, 0x1f ;  /* 0x0c201f00b49b7f89 */ /* 0x000e2200000e0000 */
[----:B------:R-:W-:Y:S02]  /*d8a0*/  ISETP.GT.AND P6, PT, R227, 0x18, P2 ;  /* 0x00000018e300780c */ /* 0x000fe400017c4270 */
[----:B------:R-:W-:-:S02]  /*d8b0*/  FMNMX.FTZ R21, R153, R20, !PT ;  /* 0x0000001499157209 */ /* 0x000fc40007810000 */
[----:B------:R-:W-:Y:S02]  /*d8c0*/  ISETP.LT.OR P6, PT, R229, 0x19, P6 ;  /* 0x00000019e500780c */ /* 0x000fe400037c1670 */
[----:B------:R-:W-:Y:S02]  /*d8d0*/  FMNMX.FTZ R21, R154, R21, !PT ;  /* 0x000000159a157209 */ /* 0x000fe40007810000 */
[----:B------:R-:W-:Y:S02]  /*d8e0*/  FSEL R162, R162, -INF , !P6 ;  /* 0xff800000a2a27808 */ /* 0x000fe40007000000 */
[----:B------:R-:W-:Y:S02]  /*d8f0*/  FMNMX.FTZ R21, R152, R21, !PT ;  /* 0x0000001598157209 */ /* 0x000fe40007810000 */
[----:B------:R-:W-:Y:S02]  /*d900*/  ISETP.GT.AND P6, PT, R227, 0x28, P2 ;  /* 0x00000028e300780c */ /* 0x000fe400017c4270 */
[----:B------:R-:W-:-:S02]  /*d910*/  FMNMX.FTZ R21, R156, R21, !PT ;  /* 0x000000159c157209 */ /* 0x000fc40007810000 */
[----:B------:R-:W-:Y:S02]  /*d920*/  ISETP.LT.OR P6, PT, R229, 0x29, P6 ;  /* 0x00000029e500780c */ /* 0x000fe400037c1670 */
[----:B------:R-:W-:Y:S01]  /*d930*/  FMNMX.FTZ R157, R158, R21, !PT ;  /* 0x000000159e9d7209 */ /* 0x000fe20007810000 */
[----:B------:R-:W-:Y:S01]  /*d940*/  IMAD.U32 R21, RZ, RZ, UR44 ;  /* 0x0000002cff157e24 */ /* 0x000fe2000f8e00ff */
[----:B------:R-:W-:Y:S02]  /*d950*/  ISETP.GT.AND P3, PT, R227, 0x30, P2 ;  /* 0x00000030e300780c */ /* 0x000fe40001764270 */
[----:B------:R-:W-:Y:S02]  /*d960*/  FMNMX.FTZ R157, R159, R157, !PT ;  /* 0x0000009d9f9d7209 */ /* 0x000fe40007810000 */
[----:B0-----:R-:W-:Y:S02]  /*d970*/  FMNMX.FTZ R180, R180, R155, !PT ;  /* 0x0000009bb4b47209 */ /* 0x001fe40007810000 */
[----:B------:R-:W-:-:S02]  /*d980*/  FSEL R155, R170, -INF , !P5 ;  /* 0xff800000aa9b7808 */ /* 0x000fc40006800000 */
[C---:B------:R-:W-:Y:S01]  /*d990*/  FSETP.NEU.FTZ.AND P5, PT, R180.reuse, -INF , PT ;  /* 0xff800000b400780b */ /* 0x040fe20003fbd000 */
[----:B------:R-:W-:Y:S01]  /*d9a0*/  FMUL.FTZ R161, R180, R21 ;  /* 0x00000015b4a17220 */ /* 0x000fe20000410000 */
[----:B------:R-:W-:Y:S02]  /*d9b0*/  FMNMX.FTZ R170, R162, R157, !PT ;  /* 0x0000009da2aa7209 */ /* 0x000fe40007810000 */
[----:B------:R-:W-:Y:S02]  /*d9c0*/  FSEL R171, R171, -INF , !P6 ;  /* 0xff800000abab7808 */ /* 0x000fe40007000000 */
[----:B------:R-:W-:Y:S02]  /*d9d0*/  FSEL R157, R161, RZ, P5 ;  /* 0x000000ffa19d7208 */ /* 0x000fe40002800000 */
[----:B------:R-:W-:Y:S02]  /*d9e0*/  FMNMX.FTZ R161, R163, R170, !PT ;  /* 0x000000aaa3a17209 */ /* 0x000fe40007810000 */
[----:B------:R-:W-:Y:S01]  /*d9f0*/  ISETP.GT.AND P4, PT, R227, 0x31, P2 ;  /* 0x00000031e300780c */ /* 0x000fe20001784270 */
[--C-:B------:R-:W-:Y:S01]  /*da00*/  FFMA.FTZ R206, R206, R21, -R157.reuse ;  /* 0x00000015cece7223 */ /* 0x100fe2000001089d */
[----:B------:R-:W-:Y:S01]  /*da10*/  FMNMX.FTZ R170, R166, R161, !PT ;  /* 0x000000a1a6aa7209 */ /* 0x000fe20007810000 */
[-CC-:B------:R-:W-:Y:S01]  /*da20*/  FFMA.FTZ R161, R228, R21.reuse, -R157.reuse ;  /* 0x00000015e4a17223 */ /* 0x180fe2000001089d */
[----:B------:R-:W-:Y:S01]  /*da30*/  ISETP.LT.OR P3, PT, R229, 0x31, P3 ;  /* 0x00000031e500780c */ /* 0x000fe20001f61670 */
[-CC-:B------:R-:W-:Y:S01]  /*da40*/  FFMA.FTZ R160, R160, R21.reuse, -R157.reuse ;  /* 0x00000015a0a07223 */ /* 0x180fe2000001089d */
[----:B------:R-:W-:Y:S01]  /*da50*/  FMNMX.FTZ R170, R167, R170, !PT ;  /* 0x000000aaa7aa7209 */ /* 0x000fe20007810000 */
[----:B------:R-:W-:Y:S01]  /*da60*/  MUFU.EX2 R206, R206 ;  /* 0x000000ce00ce7308 */ /* 0x000fe20000000800 */
[----:B------:R-:W-:Y:S01]  /*da70*/  ISETP.GT.AND P6, PT, R227, 0x38, P2 ;  /* 0x00000038e300780c */ /* 0x000fe200017c4270 */
[-CC-:B------:R-:W-:Y:S01]  /*da80*/  FFMA.FTZ R164, R164, R21.reuse, -R157.reuse ;  /* 0x00000015a4a47223 */ /* 0x180fe2000001089d */
[----:B------:R-:W-:Y:S01]  /*da90*/  FMNMX.FTZ R170, R171, R170, !PT ;  /* 0x000000aaabaa7209 */ /* 0x000fe20007810000 */
[-CC-:B------:R-:W-:Y:S01]  /*daa0*/  FFMA.FTZ R231, R179, R21.reuse, -R157.reuse ;  /* 0x00000015b3e77223 */ /* 0x180fe2000001089d */
[----:B------:R-:W-:Y:S01]  /*dab0*/  ISETP.LT.OR P4, PT, R229, 0x32, P4 ;  /* 0x00000032e500780c */ /* 0x000fe20002781670 */
[----:B------:R-:W-:Y:S01]  /*dac0*/  IMAD.MOV R179, RZ, RZ, -R194 ;  /* 0x000000ffffb37224 */ /* 0x000fe200078e0ac2 */
[----:B------:R-:W-:Y:S01]  /*dad0*/  FSEL R228, R173, -INF , !P3 ;  /* 0xff800000ade47808 */ /* 0x000fe20005800000 */
[-CC-:B------:R-:W-:Y:S01]  /*dae0*/  FFMA.FTZ R173, R208, R21.reuse, -R157.reuse ;  /* 0x00000015d0ad7223 */ /* 0x180fe2000001089d */
[----:B------:R-:W-:Y:S01]  /*daf0*/  FMNMX.FTZ R165, R155, R170, !PT ;  /* 0x000000aa9ba57209 */ /* 0x000fe20007810000 */
[-CC-:B------:R-:W-:Y:S01]  /*db00*/  FFMA.FTZ R208, R230, R21.reuse, -R157.reuse ;  /* 0x00000015e6d07223 */ /* 0x180fe2000001089d */
[----:B------:R-:W-:Y:S01]  /*db10*/  ISETP.GT.AND P2, PT, R227, 0x39, P2 ;  /* 0x00000039e300780c */ /* 0x000fe20001744270 */
[----:B------:R-:W-:Y:S01]  /*db20*/  MUFU.EX2 R161, R161 ;  /* 0x000000a100a17308 */ /* 0x000fe20000000800 */
[----:B------:R-:W-:Y:S01]  /*db30*/  ISETP.LT.OR P6, PT, R229, 0x39, P6 ;  /* 0x00000039e500780c */ /* 0x000fe200037c1670 */
[-CC-:B------:R-:W-:Y:S01]  /*db40*/  FFMA.FTZ R183, R209, R21.reuse, -R157.reuse ;  /* 0x00000015d1b77223 */ /* 0x180fe2000001089d */
[----:B------:R-:W-:Y:S01]  /*db50*/  FSEL R174, R174, -INF , !P4 ;  /* 0xff800000aeae7808 */ /* 0x000fe20006000000 */
[--C-:B------:R-:W-:Y:S01]  /*db60*/  FFMA.FTZ R209, R177, R21, -R157.reuse ;  /* 0x00000015b1d17223 */ /* 0x100fe2000001089d */
[----:B------:R-:W-:Y:S01]  /*db70*/  FMNMX.FTZ R169, R228, R165, !PT ;  /* 0x000000a5e4a97209 */ /* 0x000fe20007810000 */
[-CC-:B------:R-:W-:Y:S01]  /*db80*/  FFMA.FTZ R168, R168, R21.reuse, -R157.reuse ;  /* 0x00000015a8a87223 */ /* 0x180fe2000001089d */
[----:B------:R-:W-:Y:S01]  /*db90*/  ISETP.LT.OR P2, PT, R229, 0x3a, P2 ;  /* 0x0000003ae500780c */ /* 0x000fe20001741670 */
[----:B------:R0:W-:Y:S01]  /*dba0*/  MUFU.EX2 R165, R173 ;  /* 0x000000ad00a57308 */ /* 0x0001e20000000800 */
[----:B------:R-:W-:Y:S01]  /*dbb0*/  FSEL R176, R176, -INF , !P6 ;  /* 0xff800000b0b07808 */ /* 0x000fe20007000000 */
[--C-:B------:R-:W-:Y:S01]  /*dbc0*/  FFMA.FTZ R236, R236, R21, -R157.reuse ;  /* 0x00000015ecec7223 */ /* 0x100fe2000001089d */
[----:B------:R-:W-:Y:S01]  /*dbd0*/  FMNMX.FTZ R169, R174, R169, !PT ;  /* 0x000000a9aea97209 */ /* 0x000fe20007810000 */
[-CC-:B------:R-:W-:Y:S01]  /*dbe0*/  FFMA.FTZ R172, R172, R21.reuse, -R157.reuse ;  /* 0x00000015acac7223 */ /* 0x180fe2000001089d */
[----:B------:R-:W-:Y:S01]  /*dbf0*/  FSEL R178, R178, -INF , !P2 ;  /* 0xff800000b2b27808 */ /* 0x000fe20005000000 */
[--C-:B------:R-:W-:Y:S01]  /*dc00*/  FFMA.FTZ R182, R182, R21, -R157.reuse ;  /* 0x00000015b6b67223 */ /* 0x100fe2000001089d */
[----:B------:R-:W-:Y:S01]  /*dc10*/  FMNMX.FTZ R169, R176, R169, !PT ;  /* 0x000000a9b0a97209 */ /* 0x000fe20007810000 */
[----:B------:R-:W-:Y:S01]  /*dc20*/  MUFU.EX2 R208, R208 ;  /* 0x000000d000d07308 */ /* 0x000fe20000000800 */
[----:B------:R-:W-:Y:S01]  /*dc30*/  FSEL R230, R180, RZ, P5 ;  /* 0x000000ffb4e67208 */ /* 0x000fe20002800000 */
[--C-:B0-----:R-:W-:Y:S01]  /*dc40*/  FFMA.FTZ R173, R234, R21, -R157.reuse ;  /* 0x00000015eaad7223 */ /* 0x101fe2000001089d */
[----:B------:R-:W-:Y:S01]  /*dc50*/  FMNMX.FTZ R175, R178, R169, !PT ;  /* 0x000000a9b2af7209 */ /* 0x000fe20007810000 */
[-CC-:B------:R-:W-:Y:S01]  /*dc60*/  FFMA.FTZ R169, R232, R21.reuse, -R157.reuse ;  /* 0x00000015e8a97223 */ /* 0x180fe2000001089d */
[----:B------:R-:W-:Y:S01]  /*dc70*/  FFMA.FTZ R181, R181, R21, -R157 ;  /* 0x00000015b5b57223 */ /* 0x000fe2000001089d */
[----:B------:R-:W-:-:S02]  /*dc80*/  FADD.FTZ R230, -R230, R15 ;  /* 0x0000000fe6e67221 */ /* 0x000fc40000010100 */
[----:B------:R-:W0:Y:S01]  /*dc90*/  SHFL.BFLY PT, R170, R175, 0x2, 0x1f ;  /* 0x0c401f00afaa7f89 */ /* 0x000e2200000e0000 */
[----:B------:R-:W-:Y:S01]  /*dca0*/  MUFU.EX2 R160, R160 ;  /* 0x000000a000a07308 */ /* 0x000fe20000000800 */
[----:B------:R-:W-:-:S07]  /*dcb0*/  FMUL.FTZ R15, R230, R21 ;  /* 0x00000015e60f7220 */ /* 0x000fce0000410000 */
[----:B------:R-:W2:Y:S08]  /*dcc0*/  MUFU.EX2 R15, R15 ;  /* 0x0000000f000f7308 */ /* 0x000eb00000000800 */
[----:B------:R-:W-:Y:S01]  /*dcd0*/  MUFU.EX2 R169, R169 ;  /* 0x000000a900a97308 */ /* 0x000fe20000000800 */
[----:B0-----:R-:W-:-:S07]  /*dce0*/  FMNMX.FTZ R170, R175, R170, !PT ;  /* 0x000000aaafaa7209 */ /* 0x001fce0007810000 */
[----:B------:R-:W-:Y:S01]  /*dcf0*/  MUFU.EX2 R164, R164 ;  /* 0x000000a400a47308 */ /* 0x000fe20000000800 */
[-C--:B--2---:R-:W-:Y:S01]  /*dd00*/  FMUL.FTZ R24, R24, R15.reuse ;  /* 0x0000000f18187220 */ /* 0x084fe20000410000 */
[-C--:B------:R-:W-:Y:S01]  /*dd10*/  FMUL.FTZ R25, R25, R15.reuse ;  /* 0x0000000f19197220 */ /* 0x080fe20000410000 */
[-C--:B------:R-:W-:Y:S01]  /*dd20*/  FMUL.FTZ R28, R28, R15.reuse ;  /* 0x0000000f1c1c7220 */ /* 0x080fe20000410000 */
[----:B------:R-:W0:Y:S01]  /*dd30*/  SHFL.BFLY PT, R207, R170, 0x1, 0x1f ;  /* 0x0c201f00aacf7f89 */ /* 0x000e2200000e0000 */
        /* <DEDUP_REMOVED lines=23> */
[----:B0-----:R-:W-:Y:S01]  /*deb0*/  FMNMX.FTZ R170, R170, R207, !PT ;  /* 0x000000cfaaaa7209 */ /* 0x001fe20007810000 */
[-C--:B------:R-:W-:Y:S01]  /*dec0*/  FMUL.FTZ R69, R69, R15.reuse ;  /* 0x0000000f45457220 */ /* 0x080fe20000410000 */
[-C--:B------:R-:W-:Y:S01]  /*ded0*/  FMUL.FTZ R72, R72, R15.reuse ;  /* 0x0000000f48487220 */ /* 0x080fe20000410000 */
[----:B------:R-:W-:Y:S01]  /*dee0*/  FMUL.FTZ R73, R73, R15 ;  /* 0x0000000f49497220 */ /* 0x000fe20000410000 */
[C---:B------:R-:W-:Y:S01]  /*def0*/  FSETP.NEU.FTZ.AND P2, PT, R170.reuse, -INF , PT ;  /* 0xff800000aa00780b */ /* 0x040fe20003f5d000 */
[----:B------:R-:W-:Y:S01]  /*df00*/  FMUL.FTZ R230, R170, R21 ;  /* 0x00000015aae67220 */ /* 0x000fe20000410000 */
[----:B------:R-:W-:Y:S01]  /*df10*/  MUFU.EX2 R172, R172 ;  /* 0x000000ac00ac7308 */ /* 0x000fe20000000800 */
[-C--:B------:R-:W-:Y:S01]  /*df20*/  FMUL.FTZ R76, R76, R15.reuse ;  /* 0x0000000f4c4c7220 */ /* 0x080fe20000410000 */
[----:B------:R-:W-:Y:S01]  /*df30*/  FSEL R177, R170, RZ, P2 ;  /* 0x000000ffaab17208 */ /* 0x000fe20001000000 */
[-C--:B------:R-:W-:Y:S01]  /*df40*/  FMUL.FTZ R77, R77, R15.reuse ;  /* 0x0000000f4d4d7220 */ /* 0x080fe20000410000 */
[----:B------:R-:W-:Y:S01]  /*df50*/  FSEL R230, R230, RZ, P2 ;  /* 0x000000ffe6e67208 */ /* 0x000fe20001000000 */
[----:B------:R-:W-:Y:S01]  /*df60*/  FMUL.FTZ R80, R80, R15 ;  /* 0x0000000f50507220 */ /* 0x000fe20000410000 */
[----:B------:R-:W-:Y:S01]  /*df70*/  ISETP.NE.AND P2, PT, R22, R179, PT ;  /* 0x000000b31600720c */ /* 0x000fe20003f45270 */
[----:B------:R-:W-:Y:S01]  /*df80*/  FADD.FTZ R232, -R177, R20 ;  /* 0x00000014b1e87221 */ /* 0x000fe20000010100 */
[----:B------:R-:W0:Y:S01]  /*df90*/  MUFU.EX2 R183, R183 ;  /* 0x000000b700b77308 */ /* 0x000e220000000800 */
[----:B------:R-:W-:Y:S01]  /*dfa0*/  FFMA.FTZ R229, R152, R21, -R230 ;  /* 0x0000001598e57223 */ /* 0x000fe200000108e6 */
[----:B------:R-:W-:Y:S01]  /*dfb0*/  FFMA.FTZ R152, R15, R3, R206 ;  /* 0x000000030f987223 */ /* 0x000fe200000100ce */
[-CC-:B------:R-:W-:Y:S01]  /*dfc0*/  FFMA.FTZ R227, R156, R21.reuse, -R230.reuse ;  /* 0x000000159ce37223 */ /* 0x180fe200000108e6 */
[-CC-:B------:R-:W-:Y:S01]  /*dfd0*/  FFMA.FTZ R207, R153, R21.reuse, -R230.reuse ;  /* 0x0000001599cf7223 */ /* 0x180fe200000108e6 */
[-C--:B------:R-:W-:Y:S01]  /*dfe0*/  FFMA.FTZ R179, R158, R21.reuse, -R230 ;  /* 0x000000159eb37223 */ /* 0x080fe200000108e6 */
[----:B------:R-:W-:Y:S01]  /*dff0*/  FADD.FTZ R152, R161, R152 ;  /* 0x00000098a1987221 */ /* 0x000fe20000010000 */
[-CC-:B------:R-:W-:Y:S01]  /*e000*/  FFMA.FTZ R177, R166, R21.reuse, -R230.reuse ;  /* 0x00000015a6b17223 */ /* 0x180fe200000108e6 */
[----:B------:R2:W-:Y:S01]  /*e010*/  MUFU.EX2 R157, R209 ;  /* 0x000000d1009d7308 */ /* 0x0005e20000000800 */
[-C--:B------:R-:W-:Y:S01]  /*e020*/  FFMA.FTZ R159, R159, R21.reuse, -R230 ;  /* 0x000000159f9f7223 */ /* 0x080fe200000108e6 */
[----:B------:R-:W-:Y:S01]  /*e030*/  FADD.FTZ R3, R165, R152 ;  /* 0x00000098a5037221 */ /* 0x000fe20000010000 */
[-CC-:B------:R-:W-:Y:S01]  /*e040*/  FFMA.FTZ R153, R162, R21.reuse, -R230.reuse ;  /* 0x00000015a2997223 */ /* 0x180fe200000108e6 */
[-CC-:B------:R-:W-:Y:S01]  /*e050*/  FFMA.FTZ R163, R163, R21.reuse, -R230.reuse ;  /* 0x00000015a3a37223 */ /* 0x180fe200000108e6 */
[-CC-:B------:R-:W-:Y:S01]  /*e060*/  FFMA.FTZ R167, R167, R21.reuse, -R230.reuse ;  /* 0x00000015a7a77223 */ /* 0x180fe200000108e6 */
[----:B------:R-:W-:Y:S01]  /*e070*/  FADD.FTZ R3, R208, R3 ;  /* 0x00000003d0037221 */ /* 0x000fe20000010000 */
[-CC-:B------:R-:W-:Y:S01]  /*e080*/  FFMA.FTZ R155, R155, R21.reuse, -R230.reuse ;  /* 0x000000159b9b7223 */ /* 0x180fe200000108e6 */
[----:B------:R-:W3:Y:S01]  /*e090*/  MUFU.EX2 R182, R182 ;  /* 0x000000b600b67308 */ /* 0x000ee20000000800 */
[-C--:B--2---:R-:W-:Y:S01]  /*e0a0*/  FFMA.FTZ R209, R154, R21.reuse, -R230 ;  /* 0x000000159ad17223 */ /* 0x084fe200000108e6 */
[----:B------:R-:W-:Y:S01]  /*e0b0*/  FADD.FTZ R152, R160, R3 ;  /* 0x00000003a0987221 */ /* 0x000fe20000010000 */
[----:B------:R-:W-:Y:S01]  /*e0c0*/  @!P2 IMAD R3, R18, 0x40, R192 ;  /* 0x000000401203a824 */ /* 0x000fe200078e02c0 */
[----:B0-----:R-:W-:Y:S01]  /*e0d0*/  F2FP.BF16.F32.PACK_AB R162, R183, R172 ;  /* 0x000000acb7a2723e */ /* 0x001fe200000010ff */
[-C--:B------:R-:W-:Y:S01]  /*e0e0*/  FFMA.FTZ R228, R228, R21.reuse, -R230 ;  /* 0x00000015e4e47223 */ /* 0x080fe200000108e6 */
[----:B------:R-:W-:Y:S01]  /*e0f0*/  FADD.FTZ R233, R169, R152 ;  /* 0x00000098a9e97221 */ /* 0x000fe20000010000 */
[----:B------:R-:W-:Y:S01]  /*e100*/  @!P2 IMAD R156, R3, 0x4, R2 ;  /* 0x00000004039ca824 */ /* 0x000fe200078e0202 */
[----:B------:R0:W2:Y:S01]  /*e110*/  MUFU.EX2 R20, R231 ;  /* 0x000000e700147308 */ /* 0x0000a20000000800 */
[-CC-:B------:R-:W-:Y:S01]  /*e120*/  FFMA.FTZ R174, R174, R21.reuse, -R230.reuse ;  /* 0x00000015aeae7223 */ /* 0x180fe200000108e6 */
[----:B------:R-:W-:Y:S01]  /*e130*/  FADD.FTZ R152, R164, R233 ;  /* 0x000000e9a4987221 */ /* 0x000fe20000010000 */
[-CC-:B------:R-:W-:Y:S01]  /*e140*/  FFMA.FTZ R178, R178, R21.reuse, -R230.reuse ;  /* 0x00000015b2b27223 */ /* 0x180fe200000108e6 */
[----:B------:R-:W-:Y:S01]  /*e150*/  @!P2 STS [R156+0x28800], R15 ;  /* 0x0288000f9c00a388 */ /* 0x000fe20000000800 */
[-C--:B------:R-:W-:Y:S01]  /*e160*/  FFMA.FTZ R176, R176, R21.reuse, -R230 ;  /* 0x00000015b0b07223 */ /* 0x080fe200000108e6 */
[----:B------:R-:W-:Y:S01]  /*e170*/  FADD.FTZ R3, R173, R152 ;  /* 0x00000098ad037221 */ /* 0x000fe20000010000 */
[----:B------:R-:W-:Y:S01]  /*e180*/  F2FP.BF16.F32.PACK_AB R152, R161, R206 ;  /* 0x000000cea198723e */ /* 0x000fe200000010ff */
[----:B------:R-:W-:Y:S01]  /*e190*/  MUFU.EX2 R18, R207 ;  /* 0x000000cf00127308 */ /* 0x000fe20000000800 */
[-C--:B0-----:R-:W-:Y:S01]  /*e1a0*/  FFMA.FTZ R231, R171, R21.reuse, -R230 ;  /* 0x00000015abe77223 */ /* 0x081fe200000108e6 */
[----:B------:R-:W-:Y:S01]  /*e1b0*/  FADD.FTZ R154, R168, R3 ;  /* 0x00000003a89a7221 */ /* 0x000fe20000010000 */
[----:B------:R-:W-:Y:S01]  /*e1c0*/  FMUL.FTZ R171, R232, R21 ;  /* 0x00000015e8ab7220 */ /* 0x000fe20000410000 */
[-C--:B------:R-:W-:Y:S01]  /*e1d0*/  FMUL.FTZ R81, R81, R15.reuse ;  /* 0x0000000f51517220 */ /* 0x080fe20000410000 */
[----:B------:R-:W-:Y:S01]  /*e1e0*/  FMUL.FTZ R84, R84, R15 ;  /* 0x0000000f54547220 */ /* 0x000fe20000410000 */
[----:B------:R-:W-:Y:S01]  /*e1f0*/  FADD.FTZ R3, R175, R154 ;  /* 0x0000009aaf037221 */ /* 0x000fe20000010000 */
[----:B------:R-:W-:Y:S01]  /*e200*/  F2FP.BF16.F32.PACK_AB R154, R208, R165 ;  /* 0x000000a5d09a723e */ /* 0x000fe200000010ff */
[----:B------:R-:W0:Y:S01]  /*e210*/  MUFU.EX2 R181, R181 ;  /* 0x000000b500b57308 */ /* 0x000e220000000800 */
[-C--:B------:R-:W-:Y:S01]  /*e220*/  FMUL.FTZ R85, R85, R15.reuse ;  /* 0x0000000f55557220 */ /* 0x080fe20000410000 */
[----:B------:R-:W-:Y:S01]  /*e230*/  FADD.FTZ R158, R172, R3 ;  /* 0x00000003ac9e7221 */ /* 0x000fe20000010000 */
[-C--:B------:R-:W-:Y:S01]  /*e240*/  FMUL.FTZ R88, R88, R15.reuse ;  /* 0x0000000f58587220 */ /* 0x080fe20000410000 */
[-C--:B------:R-:W-:Y:S01]  /*e250*/  FMUL.FTZ R89, R89, R15.reuse ;  /* 0x0000000f59597220 */ /* 0x080fe20000410000 */
[-C--:B------:R-:W-:Y:S01]  /*e260*/  FMUL.FTZ R92, R92, R15.reuse ;  /* 0x0000000f5c5c7220 */ /* 0x080fe20000410000 */
[----:B------:R-:W-:Y:S01]  /*e270*/  FADD.FTZ R3, R183, R158 ;  /* 0x0000009eb7037221 */ /* 0x000fe20000010000 */
[-C--:B------:R-:W-:Y:S01]  /*e280*/  FMUL.FTZ R93, R93, R15.reuse ;  /* 0x0000000f5d5d7220 */ /* 0x080fe20000410000 */
[----:B------:R-:W4:Y:S01]  /*e290*/  MUFU.EX2 R171, R171 ;  /* 0x000000ab00ab7308 */ /* 0x000f220000000800 */
[-C--:B------:R-:W-:Y:S01]  /*e2a0*/  FMUL.FTZ R96, R96, R15.reuse ;  /* 0x0000000f60607220 */ /* 0x080fe20000410000 */
[----:B---3--:R-:W-:Y:S01]  /*e2b0*/  FADD.FTZ R158, R182, R3 ;  /* 0x00000003b69e7221 */ /* 0x008fe20000010000 */
[-C--:B------:R-:W-:Y:S01]  /*e2c0*/  FMUL.FTZ R97, R97, R15.reuse ;  /* 0x0000000f61617220 */ /* 0x080fe20000410000 */
[-C--:B------:R-:W-:Y:S01]  /*e2d0*/  FMUL.FTZ R100, R100, R15.reuse ;  /* 0x0000000f64647220 */ /* 0x080fe20000410000 */
[-C--:B------:R-:W-:Y:S01]  /*e2e0*/  FMUL.FTZ R101, R101, R15.reuse ;  /* 0x0000000f65657220 */ /* 0x080fe20000410000 */
[----:B------:R-:W-:Y:S01]  /*e2f0*/  FADD.FTZ R3, R157, R158 ;  /* 0x0000009e9d037221 */ /* 0x000fe20000010000 */
[----:B------:R-:W-:Y:S01]  /*e300*/  F2FP.BF16.F32.PACK_AB R158, R173, R164 ;  /* 0x000000a4ad9e723e */ /* 0x000fe200000010ff */
[----:B------:R-:W3:Y:S01]  /*e310*/  MUFU.EX2 R209, R209 ;  /* 0x000000d100d17308 */ /* 0x000ee20000000800 */
[----:B------:R-:W-:Y:S01]  /*e320*/  F2FP.BF16.F32.PACK_AB R164, R157, R182 ;  /* 0x000000b69da4723e */ /* 0x000fe200000010ff */
[----:B--2---:R-:W-:Y:S01]  /*e330*/  FADD.FTZ R166, R20, R3 ;  /* 0x0000000314a67221 */ /* 0x004fe20000010000 */
[-C--:B------:R-:W-:Y:S01]  /*e340*/  FMUL.FTZ R104, R104, R15.reuse ;  /* 0x0000000f68687220 */ /* 0x080fe20000410000 */
[-C--:B------:R-:W-:Y:S01]  /*e350*/  FMUL.FTZ R105, R105, R15.reuse ;  /* 0x0000000f69697220 */ /* 0x080fe20000410000 */
[-C--:B------:R-:W-:Y:S01]  /*e360*/  FMUL.FTZ R108, R108, R15.reuse ;  /* 0x0000000f6c6c7220 */ /* 0x080fe20000410000 */
[C---:B0-----:R-:W-:Y:S01]  /*e370*/  FADD.FTZ R3, R181.reuse, R166 ;  /* 0x000000a6b5037221 */ /* 0x041fe20000010000 */
[----:B------:R-:W-:Y:S01]  /*e380*/  F2FP.BF16.F32.PACK_AB R166, R181, R20 ;  /* 0x00000014b5a6723e */ /* 0x000fe200000010ff */
[----:B------:R-:W0:Y:S01]  /*e390*/  MUFU.EX2 R229, R229 ;  /* 0x000000e500e57308 */ /* 0x000e220000000800 */
[----:B----4-:R-:W-:Y:S01]  /*e3a0*/  FFMA.FTZ R8, R171, R8, R18 ;  /* 0x00000008ab087223 */ /* 0x010fe20000010012 */
[----:B------:R2:W-:Y:S01]  /*e3b0*/  @!P2 STS [R156+0x28820], R171 ;  /* 0x028820ab9c00a388 */ /* 0x0005e20000000800 */
[-C--:B------:R-:W-:Y:S01]  /*e3c0*/  FMUL.FTZ R109, R109, R15.reuse ;  /* 0x0000000f6d6d7220 */ /* 0x080fe20000410000 */
[-C--:B------:R-:W-:Y:S01]  /*e3d0*/  FMUL.FTZ R112, R112, R15.reuse ;  /* 0x0000000f70707220 */ /* 0x080fe20000410000 */
[-C--:B------:R-:W-:Y:S01]  /*e3e0*/  FMUL.FTZ R113, R113, R15.reuse ;  /* 0x0000000f71717220 */ /* 0x080fe20000410000 */
[-C--:B------:R-:W-:Y:S01]  /*e3f0*/  FMUL.FTZ R116, R116, R15.reuse ;  /* 0x0000000f74747220 */ /* 0x080fe20000410000 */
[-C--:B------:R-:W-:Y:S01]  /*e400*/  FMUL.FTZ R117, R117, R15.reuse ;  /* 0x0000000f75757220 */ /* 0x080fe20000410000 */
[----:B------:R-:W-:Y:S01]  /*e410*/  MUFU.EX2 R206, R227 ;  /* 0x000000e300ce7308 */ /* 0x000fe20000000800 */
[----:B---3--:R-:W-:Y:S01]  /*e420*/  FADD.FTZ R8, R209, R8 ;  /* 0x00000008d1087221 */ /* 0x008fe20000010000 */
[-C--:B------:R-:W-:Y:S01]  /*e430*/  FMUL.FTZ R120, R120, R15.reuse ;  /* 0x0000000f78787220 */ /* 0x080fe20000410000 */
[-C--:B------:R-:W-:Y:S01]  /*e440*/  FMUL.FTZ R121, R121, R15.reuse ;  /* 0x0000000f79797220 */ /* 0x080fe20000410000 */
[----:B--2---:R-:W-:Y:S01]  /*e450*/  F2FP.BF16.F32.PACK_AB R156, R169, R160 ;  /* 0x000000a0a99c723e */ /* 0x004fe200000010ff */
[-C--:B------:R-:W-:Y:S01]  /*e460*/  FMUL.FTZ R124, R124, R15.reuse ;  /* 0x0000000f7c7c7220 */ /* 0x080fe20000410000 */
[----:B------:R-:W-:Y:S01]  /*e470*/  F2FP.BF16.F32.PACK_AB R160, R175, R168 ;  /* 0x000000a8afa0723e */ /* 0x000fe200000010ff */
        /* <DEDUP_REMOVED lines=15> */
[-C--:B------:R-:W-:Y:S01]  /*e570*/  FMUL.FTZ R26, R26, R171.reuse ;  /* 0x000000ab1a1a7220 */ /* 0x080fe20000410000 */
[-C--:B------:R-:W-:Y:S01]  /*e580*/  FMUL.FTZ R27, R27, R171.reuse ;  /* 0x000000ab1b1b7220 */ /* 0x080fe20000410000 */
[----:B------:R0:W3:Y:S01]  /*e590*/  MUFU.EX2 R161, R153 ;  /* 0x0000009900a17308 */ /* 0x0000e20000000800 */
[-C--:B------:R-:W-:Y:S01]  /*e5a0*/  FMUL.FTZ R30, R30, R171.reuse ;  /* 0x000000ab1e1e7220 */ /* 0x080fe20000410000 */
[-C--:B------:R-:W-:Y:S01]  /*e5b0*/  FMUL.FTZ R31, R31, R171.reuse ;  /* 0x000000ab1f1f7220 */ /* 0x080fe20000410000 */
[-C--:B------:R-:W-:Y:S01]  /*e5c0*/  FMUL.FTZ R34, R34, R171.reuse ;  /* 0x000000ab22227220 */ /* 0x080fe20000410000 */
[-C--:B------:R-:W-:Y:S01]  /*e5d0*/  FMUL.FTZ R35, R35, R171.reuse ;  /* 0x000000ab23237220 */ /* 0x080fe20000410000 */
[-C--:B------:R-:W-:Y:S01]  /*e5e0*/  FMUL.FTZ R38, R38, R171.reuse ;  /* 0x000000ab26267220 */ /* 0x080fe20000410000 */
[-C--:B------:R-:W-:Y:S01]  /*e5f0*/  FMUL.FTZ R39, R39, R171.reuse ;  /* 0x000000ab27277220 */ /* 0x080fe20000410000 */
[----:B------:R-:W-:Y:S01]  /*e600*/  FMUL.FTZ R42, R42, R171 ;  /* 0x000000ab2a2a7220 */ /* 0x000fe20000410000 */
[----:B------:R-:W4:Y:S01]  /*e610*/  MUFU.EX2 R168, R163 ;  /* 0x000000a300a87308 */ /* 0x000f220000000800 */
[----:B0-----:R-:W-:Y:S01]  /*e620*/  FADD.FTZ R153, R229, R8 ;  /* 0x00000008e5997221 */ /* 0x001fe20000010000 */
[----:B--2---:R-:W-:Y:S01]  /*e630*/  F2FP.BF16.F32.PACK_AB R157, R20, R179 ;  /* 0x000000b3149d723e */ /* 0x004fe200000010ff */
[-C--:B------:R-:W-:Y:S01]  /*e640*/  FMUL.FTZ R43, R43, R171.reuse ;  /* 0x000000ab2b2b7220 */ /* 0x080fe20000410000 */
[-C--:B------:R-:W-:Y:S01]  /*e650*/  FMUL.FTZ R46, R46, R171.reuse ;  /* 0x000000ab2e2e7220 */ /* 0x080fe20000410000 */
[----:B------:R-:W-:Y:S01]  /*e660*/  FADD.FTZ R182, R206, R153 ;  /* 0x00000099ceb67221 */ /* 0x000fe20000010000 */
[-C--:B------:R-:W-:Y:S01]  /*e670*/  FMUL.FTZ R47, R47, R171.reuse ;  /* 0x000000ab2f2f7220 */ /* 0x080fe20000410000 */
[-C--:B------:R-:W-:Y:S01]  /*e680*/  FMUL.FTZ R50, R50, R171.reuse ;  /* 0x000000ab32327220 */ /* 0x080fe20000410000 */
[----:B------:R-:W0:Y:S01]  /*e690*/  MUFU.EX2 R177, R177 ;  /* 0x000000b100b17308 */ /* 0x000e220000000800 */
[----:B------:R-:W-:Y:S01]  /*e6a0*/  FADD.FTZ R153, R179, R182 ;  /* 0x000000b6b3997221 */ /* 0x000fe20000010000 */
[-C--:B------:R-:W-:Y:S01]  /*e6b0*/  FMUL.FTZ R51, R51, R171.reuse ;  /* 0x000000ab33337220 */ /* 0x080fe20000410000 */
[-C--:B------:R-:W-:Y:S01]  /*e6c0*/  FMUL.FTZ R54, R54, R171.reuse ;  /* 0x000000ab36367220 */ /* 0x080fe20000410000 */
[-C--:B------:R-:W-:Y:S01]  /*e6d0*/  FMUL.FTZ R55, R55, R171.reuse ;  /* 0x000000ab37377220 */ /* 0x080fe20000410000 */
[----:B------:R-:W-:Y:S01]  /*e6e0*/  FADD.FTZ R182, R20, R153 ;  /* 0x0000009914b67221 */ /* 0x000fe20000010000 */
[-C--:B------:R-:W-:Y:S01]  /*e6f0*/  FMUL.FTZ R58, R58, R171.reuse ;  /* 0x000000ab3a3a7220 */ /* 0x080fe20000410000 */
[----:B------:R-:W-:Y:S01]  /*e700*/  FMUL.FTZ R59, R59, R171 ;  /* 0x000000ab3b3b7220 */ /* 0x000fe20000410000 */
[----:B------:R-:W2:Y:S01]  /*e710*/  MUFU.EX2 R172, R167 ;  /* 0x000000a700ac7308 */ /* 0x000ea20000000800 */
[----:B---3--:R-:W-:Y:S01]  /*e720*/  FADD.FTZ R153, R161, R182 ;  /* 0x000000b6a1997221 */ /* 0x008fe20000010000 */
[----:B----4-:R-:W-:Y:S01]  /*e730*/  F2FP.BF16.F32.PACK_AB R159, R168, R161 ;  /* 0x000000a1a89f723e */ /* 0x010fe200000010ff */
[-C--:B------:R-:W-:Y:S01]  /*e740*/  FMUL.FTZ R62, R62, R171.reuse ;  /* 0x000000ab3e3e7220 */ /* 0x080fe20000410000 */
[-C--:B------:R-:W-:Y:S01]  /*e750*/  FMUL.FTZ R63, R63, R171.reuse ;  /* 0x000000ab3f3f7220 */ /* 0x080fe20000410000 */
[----:B------:R-:W-:Y:S01]  /*e760*/  FADD.FTZ R182, R168, R153 ;  /* 0x00000099a8b67221 */ /* 0x000fe20000010000 */
[-C--:B------:R-:W-:Y:S01]  /*e770*/  FMUL.FTZ R66, R66, R171.reuse ;  /* 0x000000ab42427220 */ /* 0x080fe20000410000 */
        /* <DEDUP_REMOVED lines=10> */
[C---:B--2---:R-:W-:Y:S01]  /*e820*/  FADD.FTZ R182, R172.reuse, R153 ;  /* 0x00000099acb67221 */ /* 0x044fe20000010000 */
[----:B------:R-:W-:Y:S01]  /*e830*/  F2FP.BF16.F32.PACK_AB R161, R172, R177 ;  /* 0x000000b1aca1723e */ /* 0x000fe200000010ff */
        /* <DEDUP_REMOVED lines=14> */
[C---:B0-----:R-:W-:Y:S01]  /*e920*/  FADD.FTZ R182, R8.reuse, R153 ;  /* 0x0000009908b67221 */ /* 0x041fe20000010000 */
[----:B------:R-:W-:Y:S01]  /*e930*/  F2FP.BF16.F32.PACK_AB R153, R209, R18 ;  /* 0x00000012d199723e */ /* 0x000fe200000010ff */
[----:B------:R-:W-:Y:S01]  /*e940*/  FMUL.FTZ R103, R103, R171 ;  /* 0x000000ab67677220 */ /* 0x000fe20000410000 */
[----:B------:R-:W-:Y:S01]  /*e950*/  F2FP.BF16.F32.PACK_AB R163, R8, R163 ;  /* 0x000000a308a3723e */ /* 0x000fe200000010ff */
        /* <DEDUP_REMOVED lines=12> */
[----:B---3--:R-:W-:Y:S01]  /*ea20*/  FADD.FTZ R18, R174, R155 ;  /* 0x0000009bae127221 */ /* 0x008fe20000010000 */
[----:B------:R-:W-:Y:S01]  /*ea30*/  F2FP.BF16.F32.PACK_AB R155, R206, R229 ;  /* 0x000000e5ce9b723e */ /* 0x000fe200000010ff */
[----:B------:R-:W-:Y:S01]  /*ea40*/  BAR.SYNC.DEFER_BLOCKING 0xf, 0x100 ;  /* 0x03c4000000007b1d */ /* 0x000fe20000010000 */
[----:B------:R-:W-:Y:S01]  /*ea50*/  F2FP.BF16.F32.PACK_AB R165, R174, R165 ;  /* 0x000000a5aea5723e */ /* 0x000fe200000010ff */
[-C--:B------:R-:W-:Y:S01]  /*ea60*/  FMUL.FTZ R123, R123, R171.reuse ;  /* 0x000000ab7b7b7220 */ /* 0x080fe20000410000 */
[-C--:B------:R-:W-:Y:S01]  /*ea70*/  FMUL.FTZ R126, R126, R171.reuse ;  /* 0x000000ab7e7e7220 */ /* 0x080fe20000410000 */
[-C--:B------:R-:W-:Y:S01]  /*ea80*/  FMUL.FTZ R127, R127, R171.reuse ;  /* 0x000000ab7f7f7220 */ /* 0x080fe20000410000 */
[-C--:B------:R-:W-:Y:S01]  /*ea90*/  FMUL.FTZ R130, R130, R171.reuse ;  /* 0x000000ab82827220 */ /* 0x080fe20000410000 */
[----:B0-----:R-:W-:Y:S01]  /*eaa0*/  FADD.FTZ R15, R167, R18 ;  /* 0x00000012a70f7221 */ /* 0x001fe20000010000 */
[-C--:B------:R-:W-:Y:S01]  /*eab0*/  FMUL.FTZ R131, R131, R171.reuse ;  /* 0x000000ab83837220 */ /* 0x080fe20000410000 */
[-C--:B------:R-:W-:Y:S01]  /*eac0*/  FMUL.FTZ R134, R134, R171.reuse ;  /* 0x000000ab86867220 */ /* 0x080fe20000410000 */
[-C--:B------:R-:W-:Y:S01]  /*ead0*/  FMUL.FTZ R135, R135, R171.reuse ;  /* 0x000000ab87877220 */ /* 0x080fe20000410000 */
[-C--:B------:R-:W-:Y:S01]  /*eae0*/  FMUL.FTZ R138, R138, R171.reuse ;  /* 0x000000ab8a8a7220 */ /* 0x080fe20000410000 */
[-C--:B------:R-:W-:Y:S01]  /*eaf0*/  FMUL.FTZ R139, R139, R171.reuse ;  /* 0x000000ab8b8b7220 */ /* 0x080fe20000410000 */
[-C--:B------:R-:W-:Y:S01]  /*eb00*/  FMUL.FTZ R142, R142, R171.reuse ;  /* 0x000000ab8e8e7220 */ /* 0x080fe20000410000 */
[----:B------:R-:W-:Y:S01]  /*eb10*/  FMUL.FTZ R143, R143, R171 ;  /* 0x000000ab8f8f7220 */ /* 0x000fe20000410000 */
[C---:B--2---:R-:W-:Y:S01]  /*eb20*/  F2FP.BF16.F32.PACK_AB R167, R178.reuse, R167 ;  /* 0x000000a7b2a7723e */ /* 0x044fe200000010ff */
[----:B------:R-:W-:Y:S01]  /*eb30*/  FADD.FTZ R8, R178, R15 ;  /* 0x0000000fb2087221 */ /* 0x000fe20000010000 */
[-C--:B------:R-:W-:Y:S01]  /*eb40*/  FMUL.FTZ R146, R146, R171.reuse ;  /* 0x000000ab92927220 */ /* 0x080fe20000410000 */
[-C--:B------:R-:W-:Y:S01]  /*eb50*/  FMUL.FTZ R147, R147, R171.reuse ;  /* 0x000000ab93937220 */ /* 0x080fe20000410000 */
[-C--:B------:R-:W-:Y:S01]  /*eb60*/  FMUL.FTZ R150, R150, R171.reuse ;  /* 0x000000ab96967220 */ /* 0x080fe20000410000 */
[----:B------:R-:W-:Y:S01]  /*eb70*/  FMUL.FTZ R151, R151, R171 ;  /* 0x000000ab97977220 */ /* 0x000fe20000410000 */
[----:B------:R0:W-:Y:S04]  /*eb80*/  STSM.16.M88.4 [R195+0x26800], R152 ;  /* 0x02680098c3007844 */ /* 0x0001e80000000200 */
[----:B------:R0:W-:Y:S04]  /*eb90*/  STSM.16.M88.4 [R196], R156 ;  /* 0x0000009cc4007844 */ /* 0x0001e80000000200 */
[----:B------:R0:W-:Y:S04]  /*eba0*/  STSM.16.M88.4 [R198], R160 ;  /* 0x000000a0c6007844 */ /* 0x0001e80000000200 */
[----:B------:R0:W-:Y:S01]  /*ebb0*/  STSM.16.M88.4 [R197], R164 ;  /* 0x000000a4c5007844 */ /* 0x0001e20000000200 */
[----:B------:R-:W-:Y:S05]  /*ebc0*/  @!P0 BRA `(.L_x_2104) ;  /* 0x0000000000048947 */ /* 0x000fea0003800000 */
[----:B------:R-:W-:Y:S01]  /*ebd0*/  BPT.TRAP 0x1 ;  /* 0x000000040000795c */ /* 0x000fe20000300000 */
.L_x_2104:
[----:B------:R2:W3:Y:S01]  /*ebe0*/  SYNCS.PHASECHK.TRANS64.TRYWAIT P2, [R216+URZ+0x28c50], R217 ;  /* 0x028c50d9d80075a7 */ /* 0x0004e2000804017f */
[----:B------:R-:W-:Y:S05]  /*ebf0*/  @!P0 BRA `(.L_x_2105) ;  /* 0x0000000000048947 */ /* 0x000fea0003800000 */
[----:B------:R-:W-:Y:S01]  /*ec00*/  BPT.TRAP 0x1 ;  /* 0x000000040000795c */ /* 0x000fe20000300000 */
.L_x_2105:
[----:B------:R-:W-:Y:S04]  /*ec10*/  BSSY B2, `(.L_x_2106) ;  /* 0x0000004000027945 */ /* 0x000fe80003800000 */
[----:B---3--:R-:W-:Y:S05]  /*ec20*/  @P2 BRA `(.L_x_2107) ;  /* 0x0000000000082947 */ /* 0x008fea0003800000 */
[----:B------:R-:W3:Y:S02]  /*ec30*/  SYNCS.PHASECHK.TRANS64.TRYWAIT P2, [R216+URZ+0x28c50], R217 ;  /* 0x028c50d9d80075a7 */ /* 0x000ee4000804017f */
[----:B---3--:R-:W-:Y:S05]  /*ec40*/  @!P2 BRA `(.L_x_2108) ;  /* 0x000000f40018a947 */ /* 0x008fea0003800000 */
.L_x_2107:
[----:B------:R-:W-:Y:S05]  /*ec50*/  BSYNC B2 ;  /* 0x0000000000027941 */ /* 0x000fea0003800000 */
.L_x_2106:
[----:B------:R-:W-:Y:S01]  /*ec60*/  IMAD R168, R215, 0x1000, R188 ;  /* 0x00001000d7a87824 */ /* 0x000fe200078e02bc */
[----:B------:R-:W-:Y:S01]  /*ec70*/  WARPGROUP.ARRIVE ;  /* 0x00000000000079c5 */ /* 0x000fe20000000000 */
[----:B------:R-:W-:Y:S01]  /*ec80*/  IMAD.MOV.U32 R169, RZ, RZ, 0x40000040 ;  /* 0x40000040ffa97424 */ /* 0x000fe200078e00ff */
[C---:B------:R-:W-:Y:S01]  /*ec90*/  ISETP.GT.AND P2, PT, R9.reuse, R212, PT ;  /* 0x000000d40900720c */ /* 0x040fe20003f44270 */
[----:B-123--:R-:W-:Y:S01]  /*eca0*/  @!P1 VIADD R216, R216, 0x28c60 ;  /* 0x00028c60d8d89836 */ /* 0x00efe20000000000 */
[----:B------:R-:W-:Y:S01]  /*ecb0*/  R2UR UR6, R168 ;  /* 0x00000000a80672ca */ /* 0x000fe200000e0000 */
[----:B------:R-:W-:Y:S01]  /*ecc0*/  VIADD R9, R9, 0xffffffff ;  /* 0xffffffff09097836 */ /* 0x000fe20000000000 */
[----:B------:R-:W-:Y:S01]  /*ecd0*/  R2UR UR7, R169 ;  /* 0x00000000a90772ca */ /* 0x000fe200000e0000 */
[----:B------:R-:W-:Y:S01]  /*ece0*/  IMAD.MOV.U32 R169, RZ, RZ, 0x40000040 ;  /* 0x40000040ffa97424 */ /* 0x000fe200078e00ff */
[----:B------:R-:W-:Y:S01]  /*ecf0*/  @!P1 PRMT R216, RZ, 0x654, R216 ;  /* 0x00000654ffd89816 */ /* 0x000fe200000000d8 */
[----:B------:R-:W-:Y:S01]  /*ed00*/  IMAD.MOV.U32 R20, RZ, RZ, R170 ;  /* 0x000000ffff147224 */ /* 0x000fe200078e00aa */
[----:B------:R-:W-:Y:S01]  /*ed10*/  MOV R18, R215 ;  /* 0x000000d700127202 */ /* 0x000fe20000000f00 */
[----:B------:R-:W-:-:S08]  /*ed20*/  IMAD.MOV.U32 R15, RZ, RZ, R180 ;  /* 0x000000ffff0f7224 */ /* 0x000fd000078e00b4 */
[----:B------:R-:W-:Y:S03]  /*ed30*/  HGMMA.64x256x16.F32.BF16 R24, R152, gdesc[UR4].tnspB, R24, gsb0 ;  /* 0x43e0000498187df0 */ /* 0x000fe60008001818 */
        /* <DEDUP_REMOVED lines=33> */
[----:B------:R-:W-:Y:S05]  /*ef50*/  BSYNC B0 ;  /* 0x0000000000007941 */ /* 0x000fea0003800000 */
.L_x_2090:
[----:B------:R-:W-:Y:S02]  /*ef60*/  IMAD.MOV.U32 R20, RZ, RZ, R170 ;  /* 0x000000ffff147224 */ /* 0x000fe400078e00aa */
[----:B------:R-:W-:Y:S02]  /*ef70*/  IMAD.MOV.U32 R15, RZ, RZ, R180 ;  /* 0x000000ffff0f7224 */ /* 0x000fe400078e00b4 */
[----:B------:R-:W-:-:S07]  /*ef80*/  IMAD.MOV.U32 R18, RZ, RZ, R215 ;  /* 0x000000ffff127224 */ /* 0x000fce00078e00d7 */
.L_x_2089:
[----:B------:R-:W-:Y:S05]  /*ef90*/  BSYNC B1 ;  /* 0x0000000000017941 */ /* 0x000fea0003800000 */
.L_x_2088:
[----:B------:R-:W1:Y:S01]  /*efa0*/  LDC R156, c[0x0][0x9e4] ;  /* 0x00027900ff9c7b82 */ /* 0x000e620000000800 */
[----:B------:R-:W-:Y:S01]  /*efb0*/  IADD3 R152, R185, 0x40, -R186 ;  /* 0x00000040b9987810 */ /* 0x000fe20007ffe8ba */
[----:B------:R-:W-:-:S04]  /*efc0*/  ULDC UR4, c[0x0][0x9dc] ;  /* 0x0002770000047ab9 */ /* 0x000fc80000000800 */
[----:B------:R-:W-:-:S04]  /*efd0*/  IMAD R152, R189, 0x40, R152 ;  /* 0x00000040bd987824 */ /* 0x000fc800078e0298 */
[----:B------:R-:W-:Y:S01]  /*efe0*/  VIADD R154, R152, -UR4 ;  /* 0x80000004989a7c36 */ /* 0x000fe20008000000 */
[----:B-1----:R-:W-:-:S13]  /*eff0*/  ISETP.GE.AND P6, PT, R156, 0x1, PT ;  /* 0x000000019c00780c */ /* 0x002fda0003fc6270 */
[----:B------:R-:W-:Y:S05]  /*f000*/  @!P6 BRA `(.L_x_2110) ;  /* 0x000000000048e947 */ /* 0x000fea0003800000 */
[----:B------:R-:W-:Y:S01]  /*f010*/  IMAD.MOV.U32 R155, RZ, RZ, R152 ;  /* 0x000000ffff9b7224 */ /* 0x000fe200078e0098 */
[----:B------:R-:W-:Y:S04]  /*f020*/  BSSY B0, `(.L_x_2111) ;  /* 0x000000e000007945 */ /* 0x000fe80003800000 */
        /* <DEDUP_REMOVED lines=9> */
.L_x_2112:
[----:B------:R-:W-:-:S13]  /*f0c0*/  ISETP.NE.AND P2, PT, R156, 0x1, PT ;  /* 0x000000019c00780c */ /* 0x000fda0003f45270 */
[----:B------:R-:W1:Y:S02]  /*f0d0*/  @P2 LDC.64 R152, c[0x0][0x9e8] ;  /* 0x00027a00ff982b82 */ /* 0x000e640000000a00 */
[----:B-1----:R-:W-:-:S05]  /*f0e0*/  @P2 IMAD.HI.U32 R152, R155, R152, RZ ;  /* 0x000000989b982227 */ /* 0x002fca00078e00ff */
[----:B------:R-:W-:-:S07]  /*f0f0*/  @P2 SHF.R.U32.HI R155, RZ, R153, R152 ;  /* 0x00000099ff9b2219 */ /* 0x000fce0000011698 */
.L_x_2113:
[----:B------:R-:W-:Y:S05]  /*f100*/  BSYNC B0 ;  /* 0x0000000000007941 */ /* 0x000fea0003800000 */
.L_x_2111:
[----:B------:R-:W-:-:S05]  /*f110*/  IMAD R155, R155, R156, RZ ;  /* 0x0000009c9b9b7224 */ /* 0x000fca00078e02ff */
[----:B------:R-:W-:-:S07]  /*f120*/  VIMNMX R154, R154, R155, !PT ;  /* 0x0000009b9a9a7248 */ /* 0x000fce0007fe0100 */
.L_x_2110:
[----:B------:R-:W-:Y:S01]  /*f130*/  VIADD R154, R154, 0x3f ;  /* 0x0000003f9a9a7836 */ /* 0x000fe20000000000 */
[----:B------:R-:W-:Y:S04]  /*f140*/  BSSY B1, `(.L_x_2114) ;  /* 0x00001ee000017945 */ /* 0x000fe80003800000 */
[----:B------:R-:W-:-:S04]  /*f150*/  SHF.R.S32.HI R153, RZ, 0x1f, R154 ;  /* 0x0000001fff997819 */ /* 0x000fc8000001149a */
[----:B------:R-:W-:-:S04]  /*f160*/  LEA.HI R153, R153, R154, RZ, 0x6 ;  /* 0x0000009a99997211 */ /* 0x000fc800078f30ff */
[----:B------:R-:W-:-:S04]  /*f170*/  SHF.R.S32.HI R153, RZ, 0x6, R153 ;  /* 0x00000006ff997819 */ /* 0x000fc80000011499 */
[----:B------:R-:W-:-:S04]  /*f180*/  VIMNMX R189, R190, R153, !PT ;  /* 0x00000099bebd7248 */ /* 0x000fc80007fe0100 */
[----:B------:R-:W-:-:S13]  /*f190*/  ISETP.GE.AND P2, PT, R9, R189, PT ;  /* 0x000000bd0900720c */ /* 0x000fda0003f46270 */
[----:B------:R-:W-:Y:S05]  /*f1a0*/  @!P2 BRA `(.L_x_2115) ;  /* 0x0000001c009ca947 */ /* 0x000fea0003800000 */
[----:B------:R-:W-:Y:S01]  /*f1b0*/  BSSY B0, `(.L_x_2116) ;  /* 0x00001e5000007945 */ /* 0x000fe20003800000 */
[----:B------:R-:W-:Y:S01]  /*f1c0*/  IMAD.MOV.U32 R209, RZ, RZ, R20 ;  /* 0x000000ffffd17224 */ /* 0x000fe200078e0014 */
[----:B------:R-:W-:Y:S01]  /*f1d0*/  MOV R191, R9 ;  /* 0x0000000900bf7202 */ /* 0x000fe20000000f00 */
[----:B------:R-:W-:Y:S02]  /*f1e0*/  IMAD.MOV.U32 R212, RZ, RZ, R15 ;  /* 0x000000ffffd47224 */ /* 0x000fe400078e000f */
[----:B------:R-:W-:-:S07]  /*f1f0*/  IMAD.MOV.U32 R213, RZ, RZ, R18 ;  /* 0x000000ffffd57224 */ /* 0x000fce00078e0012 */
.L_x_2127:
[----:B------:R-:W-:Y:S02]  /*f200*/  VIADD R18, R213, 0x1 ;  /* 0x00000001d5127836 */ /* 0x000fe40000000000 */
[----:B------:R-:W-:Y:S02]  /*f210*/  IMAD.MOV.U32 R20, RZ, RZ, R191 ;  /* 0x000000ffff147224 */ /* 0x000fe400078e00bf */
[----:B------:R-:W-:Y:S01]  /*f220*/  VIADD R191, R191, 0xffffffff ;  /* 0xffffffffbfbf7836 */ /* 0x000fe20000000000 */
[----:B------:R-:W-:Y:S02]  /*f230*/  ISETP.NE.AND P3, PT, R18, 0x2, PT ;  /* 0x000000021200780c */ /* 0x000fe40003f65270 */
[----:B------:R-:W-:Y:S02]  /*f240*/  ISETP.GT.AND P2, PT, R20, R189, PT ;  /* 0x000000bd1400720c */ /* 0x000fe40003f44270 */
[----:B------:R-:W-:Y:S02]  /*f250*/  SEL R20, RZ, 0x1, P3 ;  /* 0x00000001ff147807 */ /* 0x000fe40001800000 */
[----:B------:R-:W-:-:S02]  /*f260*/  SEL R18, R18, RZ, P3 ;  /* 0x000000ff12127207 */ /* 0x000fc40001800000 */
[----:B------:R-:W-:Y:S01]  /*f270*/  LOP3.LUT R19, R19, R20, RZ, 0x3c, !PT ;  /* 0x0000001413137212 */ /* 0x000fe200078e3cff */
[----:B-1----:R-:W-:Y:S06]  /*f280*/  @!P0 BRA `(.L_x_2117) ;  /* 0x0000000000048947 */ /* 0x002fec0003800000 */
[----:B------:R-:W-:Y:S01]  /*f290*/  BPT.TRAP 0x1 ;  /* 0x000000040000795c */ /* 0x000fe20000300000 */
.L_x_2117:
[----:B------:R-:W-:Y:S01]  /*f2a0*/  IMAD R9, R18, 0x8, R2 ;  /* 0x0000000812097824 */ /* 0x000fe200078e0202 */
[----:B------:R-:W-:-:S04]  /*f2b0*/  SHF.L.U32 R208, R19, 0x1f, RZ ;  /* 0x0000001f13d07819 */ /* 0x000fc800000006ff */
[----:B------:R1:W2:Y:S01]  /*f2c0*/  SYNCS.PHASECHK.TRANS64.TRYWAIT P3, [R9+URZ+0x28c30], R208 ;  /* 0x028c30d0090075a7 */ /* 0x0002a2000806017f */
[----:B------:R-:W-:Y:S05]  /*f2d0*/  @!P0 BRA `(.L_x_2118) ;  /* 0x0000000000048947 */ /* 0x000fea0003800000 */
[----:B------:R-:W-:Y:S01]  /*f2e0*/  BPT.TRAP 0x1 ;  /* 0x000000040000795c */ /* 0x000fe20000300000 */
.L_x_2118:
[----:B------:R-:W-:Y:S01]  /*f2f0*/  BSSY B2, `(.L_x_2119) ;  /* 0x0000006000027945 */ /* 0x000fe20003800000 */
[----:B------:R-:W-:Y:S02]  /*f300*/  IMAD R20, R18, 0x200, R14 ;  /* 0x0000020012147824 */ /* 0x000fe400078e020e */
[----:B------:R-:W-:Y:S01]  /*f310*/  IMAD.MOV.U32 R21, RZ, RZ, 0x40000040 ;  /* 0x40000040ff157424 */ /* 0x000fe200078e00ff */
[----:B--2---:R-:W-:Y:S06]  /*f320*/  @P3 BRA `(.L_x_2120) ;  /* 0x0000000000083947 */ /* 0x004fec0003800000 */
[----:B------:R-:W2:Y:S02]  /*f330*/  SYNCS.PHASECHK.TRANS64.TRYWAIT P3, [R9+URZ+0x28c30], R208 ;  /* 0x028c30d0090075a7 */ /* 0x000ea4000806017f */
[----:B--2---:R-:W-:Y:S05]  /*f340*/  @!P3 BRA `(.L_x_2121) ;  /* 0x000000ec006cb947 */ /* 0x004fea0003800000 */
.L_x_2120:
[----:B------:R-:W-:Y:S05]  /*f350*/  BSYNC B2 ;  /* 0x0000000000027941 */ /* 0x000fea0003800000 */
.L_x_2119:
[C---:B------:R-:W-:Y:S01]  /*f360*/  R2UR UR6, R20.reuse ;  /* 0x00000000140672ca */ /* 0x040fe200000e0000 */
[----:B------:R-:W-:Y:S01]  /*f370*/  WARPGROUP.ARRIVE ;  /* 0x00000000000079c5 */ /* 0x000fe20000000000 */
[----:B------:R-:W-:Y:S01]  /*f380*/  R2UR UR7, R21 ;  /* 0x00000000150772ca */ /* 0x000fe200000e0000 */
[----:B------:R-:W-:Y:S01]  /*f390*/  VIADD R206, R20, 0x2 ;  /* 0x0000000214ce7836 */ /* 0x000fe20000000000 */
[----:B------:R-:W-:Y:S01]  /*f3a0*/  R2UR UR4, R4 ;  /* 0x00000000040472ca */ /* 0x000fe200000e0000 */
[----:B------:R-:W-:Y:S01]  /*f3b0*/  IMAD.MOV.U32 R207, RZ, RZ, 0x40000040 ;  /* 0x40000040ffcf7424 */ /* 0x000fe200078e00ff */
[----:B------:R-:W-:Y:S01]  /*f3c0*/  R2UR UR5, R5 ;  /* 0x00000000050572ca */ /* 0x000fe200000e0000 */
[----:B------:R-:W-:-:S12]  /*f3d0*/  IMAD.MOV.U32 R21, RZ, RZ, 0x40000040 ;  /* 0x40000040ff157424 */ /* 0x000fd800078e00ff */
[----:B------:R-:W-:Y:S01]  /*f3e0*/  HGMMA.64x64x16.F32.BF16 R152, gdesc[UR4], RZ, !UPT, gsb0 ;  /* 0x00e00000049879f0 */ /* 0x000fe2000c0018ff */
[----:B------:R-:W-:Y:S02]  /*f3f0*/  R2UR UR6, R206 ;  /* 0x00000000ce0672ca */ /* 0x000fe400000e0000 */
[----:B------:R-:W-:Y:S01]  /*f400*/  R2UR UR7, R207 ;  /* 0x00000000cf0772ca */ /* 0x000fe200000e0000 */
[----:B------:R-:W-:Y:S01]  /*f410*/  IMAD.MOV.U32 R207, RZ, RZ, 0x40000040 ;  /* 0x40000040ffcf7424 */ /* 0x000fe200078e00ff */
[----:B------:R-:W-:Y:S02]  /*f420*/  R2UR UR4, R12 ;  /* 0x000000000c0472ca */ /* 0x000fe400000e0000 */
[----:B------:R-:W-:Y:S02]  /*f430*/  R2UR UR5, R13 ;  /* 0x000000000d0572ca */ /* 0x000fe400000e0000 */
[C---:B------:R-:W-:Y:S01]  /*f440*/  IADD3 R206, R20.reuse, 0x4, RZ ;  /* 0x0000000414ce7810 */ /* 0x040fe20007ffe0ff */
[----:B------:R-:W-:Y:S01]  /*f450*/  VIADD R20, R20, 0x6 ;  /* 0x0000000614147836 */ /* 0x000fe20000000000 */
[----:B------:R-:W-:-:S02]  /*f460*/  WARPGROUP.DEPBAR.LE gsb0, 0x0 ;  /* 0x00008000000079c5 */ /* 0x000fc40000010000 */
        /* <DEDUP_REMOVED lines=39> */
[----:B0-----:R-:W-:Y:S01]  /*f6e0*/  FMUL.FTZ R216, R159, UR4 ;  /* 0x000000049fd87c20 */ /* 0x001fe20008410000 */
[----:B------:R-:W0:Y:S01]  /*f6f0*/  MUFU.TANH R156, R156 ;  /* 0x0000009c009c7308 */ /* 0x000e220000002400 */
        /* <DEDUP_REMOVED lines=8> */
[----:B----4-:R-:W-:Y:S01]  /*f780*/  FMNMX.FTZ R15, R206, R15, !PT ;  /* 0x0000000fce0f7209 */ /* 0x010fe20007810000 */
[----:B------:R-:W-:Y:S01]  /*f790*/  FMUL.FTZ R174, R174, UR4 ;  /* 0x00000004aeae7c20 */ /* 0x000fe20008410000 */
[----:B------:R-:W-:Y:S01]  /*f7a0*/  FMUL.FTZ R161, R175, UR4 ;  /* 0x00000004afa17c20 */ /* 0x000fe20008410000 */
[----:B------:R-:W-:Y:S01]  /*f7b0*/  FMUL.FTZ R178, R178, UR4 ;  /* 0x00000004b2b27c20 */ /* 0x000fe20008410000 */
[----:B------:R-:W-:Y:S01]  /*f7c0*/  FMUL.FTZ R163, R179, UR4 ;  /* 0x00000004b3a37c20 */ /* 0x000fe20008410000 */
[----:B------:R-:W-:-:S02]  /*f7d0*/  FMUL.FTZ R182, R182, UR4 ;  /* 0x00000004b6b67c20 */ /* 0x000fc40008410000 */
[----:B------:R-:W4:Y:S01]  /*f7e0*/  MUFU.TANH R160, R160 ;  /* 0x000000a000a07308 */ /* 0x000f220000002400 */
[----:B0-----:R-:W-:-:S07]  /*f7f0*/  FMNMX.FTZ R15, R156, R15, !PT ;  /* 0x0000000f9c0f7209 */ /* 0x001fce0007810000 */
[----:B------:R-:W0:Y:S01]  /*f800*/  MUFU.TANH R228, R228 ;  /* 0x000000e400e47308 */ /* 0x000e220000002400 */
[----:B---3--:R-:W-:-:S07]  /*f810*/  FMNMX.FTZ R15, R214, R15, !PT ;  /* 0x0000000fd60f7209 */ /* 0x008fce0007810000 */
[----:B------:R-:W3:Y:S01]  /*f820*/  MUFU.TANH R164, R164 ;  /* 0x000000a400a47308 */ /* 0x000ee20000002400 */
[----:B----4-:R-:W-:-:S07]  /*f830*/  FMNMX.FTZ R15, R160, R15, !PT ;  /* 0x0000000fa00f7209 */ /* 0x010fce0007810000 */
        /* <DEDUP_REMOVED lines=21> */
[----:B---3--:R-:W-:-:S05]  /*f990*/  FMNMX.FTZ R15, R153, R15, !PT ;  /* 0x0000000f990f7209 */ /* 0x008fca0007810000 */
[----:B------:R-:W3:Y:S02]  /*f9a0*/  SHFL.BFLY PT, R21, R15, 0x2, 0x1f ;  /* 0x0c401f000f157f89 */ /* 0x000ee400000e0000 */
[----:B------:R-:W5:Y:S08]  /*f9b0*/  MUFU.TANH R158, R158 ;  /* 0x0000009e009e7308 */ /* 0x000f700000002400 */
[----:B------:R-:W1:Y:S08]  /*f9c0*/  MUFU.TANH R216, R216 ;  /* 0x000000d800d87308 */ /* 0x000e700000002400 */
[----:B------:R-:W2:Y:S01]  /*f9d0*/  MUFU.TANH R162, R162 ;  /* 0x000000a200a27308 */ /* 0x000ea20000002400 */
[----:B---3--:R-:W-:-:S02]  /*f9e0*/  FMNMX.FTZ R165, R15, R21, !PT ;  /* 0x000000150fa57209 */ /* 0x008fc40007810000 */
[----:B----4-:R-:W-:-:S05]  /*f9f0*/  FMNMX.FTZ R15, R152, R209, !PT ;  /* 0x000000d1980f7209 */ /* 0x010fca0007810000 */
[----:B------:R-:W3:Y:S01]  /*fa00*/  MUFU.TANH R155, R155 ;  /* 0x0000009b009b7308 */ /* 0x000ee20000002400 */
[----:B------:R-:W4:Y:S01]  /*fa10*/  SHFL.BFLY PT, R167, R165, 0x1, 0x1f ;  /* 0x0c201f00a5a77f89 */ /* 0x000f2200000e0000 */
[----:B0-----:R-:W-:-:S04]  /*fa20*/  FMNMX.FTZ R15, R154, R15, !PT ;  /* 0x0000000f9a0f7209 */ /* 0x001fc80007810000 */
[----:B-----5:R-:W-:Y:S02]  /*fa30*/  FMNMX.FTZ R15, R158, R15, !PT ;  /* 0x0000000f9e0f7209 */ /* 0x020fe40007810000 */
[----:B------:R-:W0:Y:S02]  /*fa40*/  MUFU.TANH R166, R166 ;  /* 0x000000a600a67308 */ /* 0x000e240000002400 */
[----:B-1----:R-:W-:-:S04]  /*fa50*/  FMNMX.FTZ R21, R216, R15, !PT ;  /* 0x0000000fd8157209 */ /* 0x002fc80007810000 */
[----:B--2---:R-:W-:Y:S02]  /*fa60*/  FMNMX.FTZ R21, R162, R21, !PT ;  /* 0x00000015a2157209 */ /* 0x004fe40007810000 */
[----:B------:R-:W1:Y:S08]  /*fa70*/  MUFU.TANH R157, R157 ;  /* 0x0000009d009d7308 */ /* 0x000e700000002400 */
[----:B------:R-:W2:Y:S01]  /*fa80*/  MUFU.TANH R170, R170 ;  /* 0x000000aa00aa7308 */ /* 0x000ea20000002400 */
[----:B----4-:R-:W-:Y:S01]  /*fa90*/  FMNMX.FTZ R15, R165, R167, !PT ;  /* 0x000000a7a50f7209 */ /* 0x010fe20007810000 */
[----:B------:R-:W-:Y:S01]  /*faa0*/  FMUL.FTZ R165, R183, UR4 ;  /* 0x00000004b7a57c20 */ /* 0x000fe20008410000 */
[----:B------:R-:W-:Y:S01]  /*fab0*/  ULDC UR4, c[0x0][0x988] ;  /* 0x0002620000047ab9 */ /* 0x000fe20000000800 */
[----:B---3--:R-:W-:Y:S01]  /*fac0*/  FMNMX.FTZ R167, R155, R21, !PT ;  /* 0x000000159ba77209 */ /* 0x008fe20007810000 */
[----:B------:R-:W-:-:S02]  /*fad0*/  IMAD.U32 R21, RZ, RZ, UR4 ;  /* 0x00000004ff157e24 */ /* 0x000fc4000f8e00ff */
[----:B------:R-:W-:Y:S01]  /*fae0*/  FADD.FTZ R169, -R15, R212 ;  /* 0x000000d40fa97221 */ /* 0x000fe20000010100 */
[----:B------:R-:W3:Y:S01]  /*faf0*/  MUFU.TANH R159, R159 ;  /* 0x0000009f009f7308 */ /* 0x000ee20000002400 */
[----:B0-----:R-:W-:Y:S02]  /*fb00*/  FMNMX.FTZ R212, R166, R167, !PT ;  /* 0x000000a7a6d47209 */ /* 0x001fe40007810000 */
[-C--:B------:R-:W-:Y:S01]  /*fb10*/  FMUL.FTZ R173, R169, R21.reuse ;  /* 0x00000015a9ad7220 */ /* 0x080fe20000410000 */
[----:B------:R-:W-:Y:S01]  /*fb20*/  FMUL.FTZ R169, R15, R21 ;  /* 0x000000150fa97220 */ /* 0x000fe20000410000 */
[----:B-1----:R-:W-:-:S03]  /*fb30*/  FMNMX.FTZ R167, R157, R212, !PT ;  /* 0x000000d49da77209 */ /* 0x002fc60007810000 */
[----:B------:R-:W0:Y:S01]  /*fb40*/  MUFU.TANH R174, R174 ;  /* 0x000000ae00ae7308 */ /* 0x000e220000002400 */
[--C-:B------:R-:W-:Y:S01]  /*fb50*/  FFMA.FTZ R175, R20, R21, -R169.reuse ;  /* 0x0000001514af7223 */ /* 0x100fe200000108a9 */
[----:B--2---:R-:W-:Y:S01]  /*fb60*/  FMNMX.FTZ R20, R170, R167, !PT ;  /* 0x000000a7aa147209 */ /* 0x004fe20007810000 */
[-CC-:B------:R-:W-:Y:S01]  /*fb70*/  FFMA.FTZ R214, R214, R21.reuse, -R169.reuse ;  /* 0x00000015d6d67223 */ /* 0x180fe200000108a9 */
[-CC-:B------:R-:W-:Y:S01]  /*fb80*/  FFMA.FTZ R206, R206, R21.reuse, -R169.reuse ;  /* 0x00000015cece7223 */ /* 0x180fe200000108a9 */
[-CC-:B------:R-:W-:Y:S01]  /*fb90*/  FFMA.FTZ R156, R156, R21.reuse, -R169.reuse ;  /* 0x000000159c9c7223 */ /* 0x180fe200000108a9 */
[-CC-:B------:R-:W-:Y:S01]  /*fba0*/  FFMA.FTZ R160, R160, R21.reuse, -R169.reuse ;  /* 0x00000015a0a07223 */ /* 0x180fe200000108a9 */
[-CC-:B------:R-:W-:Y:S01]  /*fbb0*/  FFMA.FTZ R164, R164, R21.reuse, -R169.reuse ;  /* 0x00000015a4a47223 */ /* 0x180fe200000108a9 */
[----:B------:R-:W1:Y:S01]  /*fbc0*/  MUFU.TANH R161, R161 ;  /* 0x000000a100a17308 */ /* 0x000e620000002400 */
[----:B---3--:R-:W-:Y:S01]  /*fbd0*/  FMNMX.FTZ R171, R159, R20, !PT ;  /* 0x000000149fab7209 */ /* 0x008fe20007810000 */
[-CC-:B------:R-:W-:Y:S01]  /*fbe0*/  FFMA.FTZ R168, R168, R21.reuse, -R169.reuse ;  /* 0x00000015a8a87223 */ /* 0x180fe200000108a9 */
[-CC-:B------:R-:W-:Y:S01]  /*fbf0*/  FFMA.FTZ R172, R172, R21.reuse, -R169.reuse ;  /* 0x00000015acac7223 */ /* 0x180fe200000108a9 */
[-CC-:B------:R-:W-:Y:S01]  /*fc00*/  FFMA.FTZ R179, R234, R21.reuse, -R169.reuse ;  /* 0x00000015eab37223 */ /* 0x180fe200000108a9 */
[-CC-:B------:R-:W-:Y:S01]  /*fc10*/  FFMA.FTZ R176, R176, R21.reuse, -R169.reuse ;  /* 0x00000015b0b07223 */ /* 0x180fe200000108a9 */
[-CC-:B------:R-:W-:Y:S01]  /*fc20*/  FFMA.FTZ R181, R236, R21.reuse, -R169.reuse ;  /* 0x00000015ecb57223 */ /* 0x180fe200000108a9 */
[--C-:B------:R-:W-:Y:S01]  /*fc30*/  FFMA.FTZ R180, R180, R21, -R169.reuse ;  /* 0x00000015b4b47223 */ /* 0x100fe200000108a9 */
[----:B------:R-:W2:Y:S01]  /*fc40*/  MUFU.TANH R178, R178 ;  /* 0x000000b200b27308 */ /* 0x000ea20000002400 */
[----:B0-----:R-:W-:Y:S01]  /*fc50*/  FMNMX.FTZ R20, R174, R171, !PT ;  /* 0x000000abae147209 */ /* 0x001fe20007810000 */
[----:B------:R-:W-:-:S06]  /*fc60*/  FFMA.FTZ R153, R153, R21, -R169 ;  /* 0x0000001599997223 */ /* 0x000fcc00000108a9 */
[----:B------:R-:W0:Y:S01]  /*fc70*/  MUFU.TANH R163, R163 ;  /* 0x000000a300a37308 */ /* 0x000e220000002400 */
[----:B-1----:R-:W-:-:S07]  /*fc80*/  FMNMX.FTZ R171, R161, R20, !PT ;  /* 0x00000014a1ab7209 */ /* 0x002fce0007810000 */
[----:B------:R-:W1:Y:S01]  /*fc90*/  MUFU.TANH R182, R182 ;  /* 0x000000b600b67308 */ /* 0x000e620000002400 */
[----:B--2---:R-:W-:-:S07]  /*fca0*/  FMNMX.FTZ R20, R178, R171, !PT ;  /* 0x000000abb2147209 */ /* 0x004fce0007810000 */
[----:B------:R-:W2:Y:S01]  /*fcb0*/  MUFU.TANH R165, R165 ;  /* 0x000000a500a57308 */ /* 0x000ea20000002400 */
[----:B0-----:R-:W-:-:S07]  /*fcc0*/  FMNMX.FTZ R171, R163, R20, !PT ;  /* 0x00000014a3ab7209 */ /* 0x001fce0007810000 */
[----:B------:R0:W3:Y:S01]  /*fcd0*/  MUFU.EX2 R212, R173 ;  /* 0x000000ad00d47308 */ /* 0x0000e20000000800 */
[----:B-1----:R-:W-:-:S07]  /*fce0*/  FMNMX.FTZ R20, R182, R171, !PT ;  /* 0x000000abb6147209 */ /* 0x002fce0007810000 */
[----:B------:R-:W-:Y:S01]  /*fcf0*/  MUFU.EX2 R171, R214 ;  /* 0x000000d600ab7308 */ /* 0x000fe20000000800 */
[----:B--2---:R-:W-:Y:S01]  /*fd00*/  FMNMX.FTZ R20, R165, R20, !PT ;  /* 0x00000014a5147209 */ /* 0x004fe20007810000 */
[----:B0-----:R-:W-:-:S04]  /*fd10*/  FFMA.FTZ R173, R228, R21, -R169 ;  /* 0x00000015e4ad7223 */ /* 0x001fc800000108a9 */
[----:B------:R-:W0:Y:S02]  /*fd20*/  SHFL.BFLY PT, R177, R20, 0x2, 0x1f ;  /* 0x0c401f0014b17f89 */ /* 0x000e2400000e0000 */
[----:B------:R1:W2:Y:S01]  /*fd30*/  MUFU.EX2 R167, R175 ;  /* 0x000000af00a77308 */ /* 0x0002a20000000800 */
        /* <DEDUP_REMOVED lines=8> */
[----:B-1----:R-:W-:Y:S01]  /*fdc0*/  FFMA.FTZ R175, R230, R21, -R169 ;  /* 0x00000015e6af7223 */ /* 0x002fe200000108a9 */
[-C--:B------:R-:W-:Y:S01]  /*fdd0*/  FMUL.FTZ R37, R37, R212.reuse ;  /* 0x000000d425257220 */ /* 0x080fe20000410000 */
[-C--:B------:R-:W-:Y:S01]  /*fde0*/  FMUL.FTZ R40, R40, R212.reuse ;  /* 0x000000d428287220 */ /* 0x080fe20000410000 */
[-C--:B------:R-:W-:Y:S01]  /*fdf0*/  FMUL.FTZ R41, R41, R212.reuse ;  /* 0x000000d429297220 */ /* 0x080fe20000410000 */
[-C--:B------:R-:W-:Y:S01]  /*fe00*/  FMUL.FTZ R44, R44, R212.reuse ;  /* 0x000000d42c2c7220 */ /* 0x080fe20000410000 */
[-C--:B------:R-:W-:Y:S01]  /*fe10*/  FMUL.FTZ R45, R45, R212.reuse ;  /* 0x000000d42d2d7220 */ /* 0x080fe20000410000 */
[-C--:B------:R-:W-:Y:S01]  /*fe20*/  FMUL.FTZ R48, R48, R212.reuse ;  /* 0x000000d430307220 */ /* 0x080fe20000410000 */
[----:B------:R-:W1:Y:S01]  /*fe30*/  MUFU.EX2 R156, R156 ;  /* 0x0000009c009c7308 */ /* 0x000e620000000800 */
[----:B--2---:R-:W-:Y:S01]  /*fe40*/  FFMA.FTZ R3, R212, R3, R167 ;  /* 0x00000003d4037223 */ /* 0x004fe200000100a7 */
[-C--:B------:R-:W-:Y:S01]  /*fe50*/  FMUL.FTZ R49, R49, R212.reuse ;  /* 0x000000d431317220 */ /* 0x080fe20000410000 */
[-C--:B------:R-:W-:Y:S01]  /*fe60*/  FMUL.FTZ R52, R52, R212.reuse ;  /* 0x000000d434347220 */ /* 0x080fe20000410000 */
[-C--:B------:R-:W-:Y:S01]  /*fe70*/  FMUL.FTZ R53, R53, R212.reuse ;  /* 0x000000d435357220 */ /* 0x080fe20000410000 */
[-C--:B------:R-:W-:Y:S01]  /*fe80*/  FMUL.FTZ R56, R56, R212.reuse ;  /* 0x000000d438387220 */ /* 0x080fe20000410000 */
[----:B0-----:R-:W-:Y:S01]  /*fe90*/  FMNMX.FTZ R183, R20, R177, !PT ;  /* 0x000000b114b77209 */ /* 0x001fe20007810000 */
[-C--:B------:R-:W-:Y:S01]  /*fea0*/  FFMA.FTZ R177, R232, R21.reuse, -R169 ;  /* 0x00000015e8b17223 */ /* 0x080fe200000108a9 */
[----:B------:R-:W-:Y:S01]  /*feb0*/  MUFU.EX2 R160, R160 ;  /* 0x000000a000a07308 */ /* 0x000fe20000000800 */
[----:B---3--:R-:W-:Y:S01]  /*fec0*/  FADD.FTZ R3, R206, R3 ;  /* 0x00000003ce037221 */ /* 0x008fe20000010000 */
[-C--:B------:R-:W-:Y:S01]  /*fed0*/  FMUL.FTZ R57, R57, R212.reuse ;  /* 0x000000d439397220 */ /* 0x080fe20000410000 */
[----:B------:R-:W0:Y:S01]  /*fee0*/  SHFL.BFLY PT, R20, R183, 0x1, 0x1f ;  /* 0x0c201f00b7147f89 */ /* 0x000e2200000e0000 */
        /* <DEDUP_REMOVED lines=33> */
[-CC-:B------:R-:W-:Y:S01]  /*10100*/  FFMA.FTZ R214, R152, R21.reuse, -R232.reuse ;  /* 0x0000001598d67223 */ /* 0x180fe200000108e8 */
[-CC-:B------:R-:W-:Y:S01]  /*10110*/  FFMA.FTZ R183, R154, R21.reuse, -R232.reuse ;  /* 0x000000159ab77223 */ /* 0x180fe200000108e8 */
[----:B------:R-:W-:Y:S01]  /*10120*/  FFMA.FTZ R228, R155, R21, -R232 ;  /* 0x000000159be47223 */ /* 0x000fe200000108e8 */
[----:B------:R-:W-:-:S02]  /*10130*/  IMAD.MOV R155, RZ, RZ, -R194 ;  /* 0x000000ffff9b7224 */ /* 0x000fc400078e0ac2 */
[-CC-:B------:R-:W-:Y:S01]  /*10140*/  FFMA.FTZ R207, R158, R21.reuse, -R232.reuse ;  /* 0x000000159ecf7223 */ /* 0x180fe200000108e8 */
[----:B------:R-:W-:Y:S01]  /*10150*/  MUFU.EX2 R169, R169 ;  /* 0x000000a900a97308 */ /* 0x000fe20000000800 */
[--C-:B------:R-:W-:Y:S01]  /*10160*/  FFMA.FTZ R216, R216, R21, -R232.reuse ;  /* 0x00000015d8d87223 */ /* 0x100fe200000108e8 */
[----:B------:R-:W-:Y:S01]  /*10170*/  @!P1 VIADD R152, R9, 0x28c40 ;  /* 0x00028c4009989836 */ /* 0x000fe20000000000 */
[----:B------:R-:W-:Y:S01]  /*10180*/  ISETP.NE.AND P3, PT, R22, R155, PT ;  /* 0x0000009b1600720c */ /* 0x000fe20003f65270 */
[-CC-:B------:R-:W-:Y:S01]  /*10190*/  FFMA.FTZ R209, R162, R21.reuse, -R232.reuse ;  /* 0x00000015a2d17223 */ /* 0x180fe200000108e8 */
[-CC-:B------:R-:W-:Y:S01]  /*101a0*/  FFMA.FTZ R215, R166, R21.reuse, -R232.reuse ;  /* 0x00000015a6d77223 */ /* 0x180fe200000108e8 */
[-C--:B------:R-:W-:Y:S01]  /*101b0*/  FFMA.FTZ R230, R157, R21.reuse, -R232 ;  /* 0x000000159de67223 */ /* 0x080fe200000108e8 */
[----:B------:R-:W-:Y:S01]  /*101c0*/  @!P1 PRMT R152, RZ, 0x654, R152 ;  /* 0x00000654ff989816 */ /* 0x000fe20000000098 */
[----:B------:R-:W0:Y:S01]  /*101d0*/  MUFU.EX2 R214, R214 ;  /* 0x000000d600d67308 */ /* 0x000e220000000800 */
[-CC-:B------:R-:W-:Y:S01]  /*101e0*/  FFMA.FTZ R170, R170, R21.reuse, -R232.reuse ;  /* 0x00000015aaaa7223 */ /* 0x180fe200000108e8 */
[-CC-:B------:R-:W-:Y:S01]  /*101f0*/  FFMA.FTZ R217, R159, R21.reuse, -R232.reuse ;  /* 0x000000159fd97223 */ /* 0x180fe200000108e8 */
[----:B------:R1:W-:Y:S01]  /*10200*/  @!P1 SYNCS.ARRIVE.TRANS64.RED.A1T0 RZ, [R152+URZ], RZ ;  /* 0x000000ff98ff99a7 */ /* 0x0003e2000810043f */
[-CC-:B------:R-:W-:Y:S01]  /*10210*/  FFMA.FTZ R174, R174, R21.reuse, -R232.reuse ;  /* 0x00000015aeae7223 */ /* 0x180fe200000108e8 */
[-CC-:B------:R-:W-:Y:S01]  /*10220*/  FFMA.FTZ R161, R161, R21.reuse, -R232.reuse ;  /* 0x00000015a1a17223 */ /* 0x180fe200000108e8 */
[-CC-:B------:R-:W-:Y:S01]  /*10230*/  FFMA.FTZ R178, R178, R21.reuse, -R232.reuse ;  /* 0x00000015b2b27223 */ /* 0x180fe200000108e8 */
[----:B------:R-:W-:Y:S01]  /*10240*/  FFMA.FTZ R163, R163, R21, -R232 ;  /* 0x00000015a3a37223 */ /* 0x000fe200000108e8 */
[----:B------:R-:W2:Y:S01]  /*10250*/  MUFU.EX2 R183, R183 ;  /* 0x000000b700b77308 */ /* 0x000ea20000000800 */
[----:B------:R-:W-:-:S02]  /*10260*/  @!P3 IMAD R155, R213, 0x40, R192 ;  /* 0x00000040d59bb824 */ /* 0x000fc400078e02c0 */
[-CC-:B------:R-:W-:Y:S01]  /*10270*/  FFMA.FTZ R182, R182, R21.reuse, -R232.reuse ;  /* 0x00000015b6b67223 */ /* 0x180fe200000108e8 */
[----:B-1----:R-:W-:Y:S01]  /*10280*/  FADD.FTZ R152, R156, R3 ;  /* 0x000000039c987221 */ /* 0x002fe20000010000 */
[----:B------:R-:W-:Y:S01]  /*10290*/  FFMA.FTZ R232, R165, R21, -R232 ;  /* 0x00000015a5e87223 */ /* 0x000fe200000108e8 */
[----:B------:R-:W-:Y:S02]  /*102a0*/  @!P3 IMAD R155, R155, 0x4, R2 ;  /* 0x000000049b9bb824 */ /* 0x000fe400078e0202 */
[----:B------:R-:W-:Y:S01]  /*102b0*/  FMUL.FTZ R109, R109, R212 ;  /* 0x000000d46d6d7220 */ /* 0x000fe20000410000 */
[----:B------:R-:W-:Y:S01]  /*102c0*/  FADD.FTZ R3, R171, R152 ;  /* 0x00000098ab037221 */ /* 0x000fe20000010000 */
[----:B------:R-:W1:Y:S01]  /*102d0*/  MUFU.EX2 R207, R207 ;  /* 0x000000cf00cf7308 */ /* 0x000e620000000800 */
[----:B0-----:R-:W-:Y:S01]  /*102e0*/  FFMA.FTZ R8, R169, R8, R214 ;  /* 0x00000008a9087223 */ /* 0x001fe200000100d6 */
[----:B------:R-:W-:Y:S01]  /*102f0*/  @!P3 STS [R155+0x28800], R212 ;  /* 0x028800d49b00b388 */ /* 0x000fe20000000800 */
[----:B------:R-:W-:Y:S01]  /*10300*/  FADD.FTZ R152, R160, R3 ;  /* 0x00000003a0987221 */ /* 0x000fe20000010000 */
[-C--:B------:R-:W-:Y:S01]  /*10310*/  FMUL.FTZ R112, R112, R212.reuse ;  /* 0x000000d470707220 */ /* 0x080fe20000410000 */
[-C--:B------:R-:W-:Y:S01]  /*10320*/  FMUL.FTZ R113, R113, R212.reuse ;  /* 0x000000d471717220 */ /* 0x080fe20000410000 */
[----:B------:R0:W-:Y:S01]  /*10330*/  @!P3 STS [R155+0x28820], R169 ;  /* 0x028820a99b00b388 */ /* 0x0001e20000000800 */
[-C--:B------:R-:W-:Y:S01]  /*10340*/  FMUL.FTZ R116, R116, R212.reuse ;  /* 0x000000d474747220 */ /* 0x080fe20000410000 */
[----:B------:R-:W3:Y:S01]  /*10350*/  MUFU.EX2 R216, R216 ;  /* 0x000000d800d87308 */ /* 0x000ee20000000800 */
        /* <DEDUP_REMOVED lines=9> */
[----:B0-----:R-:W-:Y:S01]  /*103f0*/  FADD.FTZ R155, R173, R152 ;  /* 0x00000098ad9b7221 */ /* 0x001fe20000010000 */
[-C--:B------:R-:W-:Y:S01]  /*10400*/  FMUL.FTZ R129, R129, R212.reuse ;  /* 0x000000d481817220 */ /* 0x080fe20000410000 */
[-C--:B------:R-:W-:Y:S01]  /*10410*/  FMUL.FTZ R132, R132, R212.reuse ;  /* 0x000000d484847220 */ /* 0x080fe20000410000 */
[-C--:B------:R-:W-:Y:S01]  /*10420*/  FMUL.FTZ R133, R133, R212.reuse ;  /* 0x000000d485857220 */ /* 0x080fe20000410000 */
[----:B------:R-:W-:Y:S01]  /*10430*/  FADD.FTZ R152, R164, R155 ;  /* 0x0000009ba4987221 */ /* 0x000fe20000010000 */
[-C--:B------:R-:W-:Y:S01]  /*10440*/  FMUL.FTZ R136, R136, R212.reuse ;  /* 0x000000d488887220 */ /* 0x080fe20000410000 */
[----:B------:R-:W0:Y:S01]  /*10450*/  MUFU.EX2 R228, R228 ;  /* 0x000000e400e47308 */ /* 0x000e220000000800 */
[----:B---3--:R-:W-:Y:S01]  /*10460*/  FADD.FTZ R8, R216, R3 ;  /* 0x00000003d8087221 */ /* 0x008fe20000010000 */
[----:B------:R-:W-:Y:S01]  /*10470*/  FADD.FTZ R155, R175, R152 ;  /* 0x00000098af9b7221 */ /* 0x000fe20000010000 */
[-C--:B------:R-:W-:Y:S01]  /*10480*/  FMUL.FTZ R137, R137, R212.reuse ;  /* 0x000000d489897220 */ /* 0x080fe20000410000 */
[-C--:B------:R-:W-:Y:S01]  /*10490*/  FMUL.FTZ R140, R140, R212.reuse ;  /* 0x000000d48c8c7220 */ /* 0x080fe20000410000 */
[-C--:B------:R-:W-:Y:S01]  /*104a0*/  FMUL.FTZ R141, R141, R212.reuse ;  /* 0x000000d48d8d7220 */ /* 0x080fe20000410000 */
[----:B------:R-:W-:Y:S01]  /*104b0*/  FADD.FTZ R152, R168, R155 ;  /* 0x0000009ba8987221 */ /* 0x000fe20000010000 */
[-C--:B------:R-:W-:Y:S01]  /*104c0*/  FMUL.FTZ R144, R144, R212.reuse ;  /* 0x000000d490907220 */ /* 0x080fe20000410000 */
[----:B------:R-:W1:Y:S01]  /*104d0*/  MUFU.EX2 R215, R215 ;  /* 0x000000d700d77308 */ /* 0x000e620000000800 */
[----:B--2---:R-:W-:Y:S01]  /*104e0*/  FADD.FTZ R3, R209, R8 ;  /* 0x00000008d1037221 */ /* 0x004fe20000010000 */
[-C--:B------:R-:W-:Y:S01]  /*104f0*/  FMUL.FTZ R145, R145, R212.reuse ;  /* 0x000000d491917220 */ /* 0x080fe20000410000 */
[-C--:B------:R-:W-:Y:S01]  /*10500*/  FMUL.FTZ R148, R148, R212.reuse ;  /* 0x000000d494947220 */ /* 0x080fe20000410000 */
[----:B------:R-:W-:Y:S01]  /*10510*/  FMUL.FTZ R149, R149, R212 ;  /* 0x000000d495957220 */ /* 0x000fe20000410000 */
[-C--:B------:R-:W-:Y:S01]  /*10520*/  FMUL.FTZ R26, R26, R169.reuse ;  /* 0x000000a91a1a7220 */ /* 0x080fe20000410000 */
[-C--:B------:R-:W-:Y:S01]  /*10530*/  FMUL.FTZ R27, R27, R169.reuse ;  /* 0x000000a91b1b7220 */ /* 0x080fe20000410000 */
[----:B------:R-:W-:Y:S01]  /*10540*/  FMUL.FTZ R30, R30, R169 ;  /* 0x000000a91e1e7220 */ /* 0x000fe20000410000 */
[----:B------:R-:W2:Y:S01]  /*10550*/  MUFU.EX2 R177, R177 ;  /* 0x000000b100b17308 */ /* 0x000ea20000000800 */
[C---:B0-----:R-:W-:Y:S01]  /*10560*/  FADD.FTZ R8, R228.reuse, R3 ;  /* 0x00000003e4087221 */ /* 0x041fe20000010000 */
[----:B------:R-:W-:Y:S01]  /*10570*/  F2FP.BF16.F32.PACK_AB R157, R228, R209 ;  /* 0x000000d1e49d723e */ /* 0x000fe200000010ff */
        /* <DEDUP_REMOVED lines=16> */
[-C--:B------:R-:W-:Y:S01]  /*10680*/  FMUL.FTZ R54, R54, R169.reuse ;  /* 0x000000a936367220 */ /* 0x080fe20000410000 */
[-C--:B------:R-:W-:Y:S01]  /*10690*/  FMUL.FTZ R55, R55, R169.reuse ;  /* 0x000000a937377220 */ /* 0x080fe20000410000 */
        /* <DEDUP_REMOVED lines=29> */
[----:B------:R-:W-:Y:S01]  /*10870*/  F2FP.BF16.F32.PACK_AB R154, R171, R156 ;  /* 0x0000009cab9a723e */ /* 0x000fe200000010ff */
[-C--:B------:R-:W-:Y:S01]  /*10880*/  FMUL.FTZ R98, R98, R169.reuse ;  /* 0x000000a962627220 */ /* 0x080fe20000410000 */
[----:B------:R-:W-:Y:S01]  /*10890*/  F2FP.BF16.F32.PACK_AB R156, R173, R160 ;  /* 0x000000a0ad9c723e */ /* 0x000fe200000010ff */
[-C--:B------:R-:W-:Y:S01]  /*108a0*/  FMUL.FTZ R99, R99, R169.reuse ;  /* 0x000000a963637220 */ /* 0x080fe20000410000 */
[----:B------:R-:W-:Y:S01]  /*108b0*/  F2FP.BF16.F32.PACK_AB R160, R177, R168 ;  /* 0x000000a8b1a0723e */ /* 0x000fe200000010ff */
[-C--:B------:R-:W-:Y:S01]  /*108c0*/  FMUL.FTZ R102, R102, R169.reuse ;  /* 0x000000a966667220 */ /* 0x080fe20000410000 */
[----:B------:R-:W0:Y:S01]  /*108d0*/  MUFU.EX2 R174, R174 ;  /* 0x000000ae00ae7308 */ /* 0x000e220000000800 */
[----:B-1----:R-:W-:Y:S01]  /*108e0*/  FADD.FTZ R3, R217, R158 ;  /* 0x0000009ed9037221 */ /* 0x002fe20000010000 */
[----:B------:R-:W-:Y:S01]  /*108f0*/  F2FP.BF16.F32.PACK_AB R158, R175, R164 ;  /* 0x000000a4af9e723e */ /* 0x000fe200000010ff */
        /* <DEDUP_REMOVED lines=13> */
[----:B------:R2:W3:Y:S01]  /*109d0*/  MUFU.EX2 R213, R161 ;  /* 0x000000a100d57308 */ /* 0x0004e20000000800 */
        /* <DEDUP_REMOVED lines=9> */
[----:B--2---:R-:W-:Y:S01]  /*10a70*/  F2FP.BF16.F32.PACK_AB R161, R217, R170 ;  /* 0x000000aad9a1723e */ /* 0x004fe200000010ff */
[-C--:B------:R-:W-:Y:S01]  /*10a80*/  FMUL.FTZ R138, R138, R169.reuse ;  /* 0x000000a98a8a7220 */ /* 0x080fe20000410000 */
[----:B------:R-:W-:Y:S01]  /*10a90*/  F2FP.BF16.F32.PACK_AB R164, R181, R176 ;  /* 0x000000b0b5a4723e */ /* 0x000fe200000010ff */
[-C--:B------:R-:W-:Y:S01]  /*10aa0*/  FMUL.FTZ R139, R139, R169.reuse ;  /* 0x000000a98b8b7220 */ /* 0x080fe20000410000 */
[-C--:B------:R-:W-:Y:S01]  /*10ab0*/  FMUL.FTZ R142, R142, R169.reuse ;  /* 0x000000a98e8e7220 */ /* 0x080fe20000410000 */
[-C--:B------:R-:W-:Y:S01]  /*10ac0*/  FMUL.FTZ R143, R143, R169.reuse ;  /* 0x000000a98f8f7220 */ /* 0x080fe20000410000 */
[----:B------:R-:W1:Y:S01]  /*10ad0*/  MUFU.EX2 R165, R178 ;  /* 0x000000b200a57308 */ /* 0x000e620000000800 */
[----:B---3--:R-:W-:Y:S01]  /*10ae0*/  FADD.FTZ R166, R213, R162 ;  /* 0x000000a2d5a67221 */ /* 0x008fe20000010000 */
[----:B------:R-:W-:Y:S01]  /*10af0*/  F2FP.BF16.F32.PACK_AB R162, R179, R172 ;  /* 0x000000acb3a2723e */ /* 0x000fe200000010ff */
[-C--:B------:R-:W-:Y:S01]  /*10b00*/  FMUL.FTZ R146, R146, R169.reuse ;  /* 0x000000a992927220 */ /* 0x080fe20000410000 */
[-C--:B------:R-:W-:Y:S01]  /*10b10*/  FMUL.FTZ R147, R147, R169.reuse ;  /* 0x000000a993937220 */ /* 0x080fe20000410000 */
[-C--:B------:R-:W-:Y:S01]  /*10b20*/  FMUL.FTZ R150, R150, R169.reuse ;  /* 0x000000a996967220 */ /* 0x080fe20000410000 */
[----:B------:R-:W-:-:S02]  /*10b30*/  FMUL.FTZ R151, R151, R169 ;  /* 0x000000a997977220 */ /* 0x000fc40000410000 */
[----:B------:R-:W2:Y:S01]  /*10b40*/  MUFU.EX2 R153, R153 ;  /* 0x0000009900997308 */ /* 0x000ea20000000800 */
[----:B0-----:R-:W-:-:S07]  /*10b50*/  FADD.FTZ R168, R180, R3 ;  /* 0x00000003b4a87221 */ /* 0x001fce0000010000 */
[----:B------:R0:W3:Y:S01]  /*10b60*/  MUFU.EX2 R8, R163 ;  /* 0x000000a300087308 */ /* 0x0000e20000000800 */
[----:B-1----:R-:W-:-:S07]  /*10b70*/  FADD.FTZ R155, R165, R166 ;  /* 0x000000a6a59b7221 */ /* 0x002fce0000010000 */
[----:B------:R-:W1:Y:S01]  /*10b80*/  MUFU.EX2 R167, R182 ;  /* 0x000000b600a77308 */ /* 0x000e620000000800 */
[C---:B--2---:R-:W-:Y:S01]  /*10b90*/  FADD.FTZ R3, R153.reuse, R168 ;  /* 0x000000a899037221 */ /* 0x044fe20000010000 */
[----:B------:R-:W-:Y:S02]  /*10ba0*/  F2FP.BF16.F32.PACK_AB R166, R153, R180 ;  /* 0x000000b499a6723e */ /* 0x000fe400000010ff */
[----:B------:R-:W-:Y:S02]  /*10bb0*/  F2FP.BF16.F32.PACK_AB R153, R183, R214 ;  /* 0x000000d6b799723e */ /* 0x000fe400000010ff */
[----:B0-----:R-:W-:Y:S02]  /*10bc0*/  F2FP.BF16.F32.PACK_AB R163, R213, R174 ;  /* 0x000000aed5a3723e */ /* 0x001fe400000010ff */
[----:B------:R-:W0:Y:S01]  /*10bd0*/  MUFU.EX2 R232, R232 ;  /* 0x000000e800e87308 */ /* 0x000e220000000800 */
[----:B---3--:R-:W-:Y:S01]  /*10be0*/  FADD.FTZ R168, R8, R155 ;  /* 0x0000009b08a87221 */ /* 0x008fe20000010000 */
[----:B------:R-:W-:Y:S01]  /*10bf0*/  F2FP.BF16.F32.PACK_AB R155, R216, R207 ;  /* 0x000000cfd89b723e */ /* 0x000fe200000010ff */
[----:B------:R-:W-:Y:S01]  /*10c00*/  BAR.SYNC.DEFER_BLOCKING 0xf, 0x100 ;  /* 0x03c4000000007b1d */ /* 0x000fe20000010000 */
[----:B------:R-:W-:Y:S01]  /*10c10*/  F2FP.BF16.F32.PACK_AB R165, R8, R165 ;  /* 0x000000a508a5723e */ /* 0x000fe200000010ff */
[----:B-1----:R-:W-:Y:S01]  /*10c20*/  FADD.FTZ R171, R167, R168 ;  /* 0x000000a8a7ab7221 */ /* 0x002fe20000010000 */
[----:B0-----:R-:W-:-:S03]  /*10c30*/  F2FP.BF16.F32.PACK_AB R167, R232, R167 ;  /* 0x000000a7e8a7723e */ /* 0x001fc600000010ff */
[----:B------:R-:W-:Y:S01]  /*10c40*/  FADD.FTZ R8, R232, R171 ;  /* 0x000000abe8087221 */ /* 0x000fe20000010000 */
[----:B------:R0:W-:Y:S04]  /*10c50*/  STSM.16.M88.4 [R195+0x26800], R152 ;  /* 0x02680098c3007844 */ /* 0x0001e80000000200 */
[----:B------:R0:W-:Y:S04]  /*10c60*/  STSM.16.M88.4 [R196], R156 ;  /* 0x0000009cc4007844 */ /* 0x0001e80000000200 */
[----:B------:R0:W-:Y:S04]  /*10c70*/  STSM.16.M88.4 [R198], R160 ;  /* 0x000000a0c6007844 */ /* 0x0001e80000000200 */
[----:B------:R0:W-:Y:S01]  /*10c80*/  STSM.16.M88.4 [R197], R164 ;  /* 0x000000a4c5007844 */ /* 0x0001e20000000200 */
[----:B------:R-:W-:Y:S05]  /*10c90*/  @!P0 BRA `(.L_x_2122) ;  /* 0x0000000000048947 */ /* 0x000fea0003800000 */
[----:B------:R-:W-:Y:S01]  /*10ca0*/  BPT.TRAP 0x1 ;  /* 0x000000040000795c */ /* 0x000fe20000300000 */
.L_x_2122:
[----:B------:R1:W2:Y:S01]  /*10cb0*/  SYNCS.PHASECHK.TRANS64.TRYWAIT P3, [R9+URZ+0x28c50], R208 ;  /* 0x028c50d0090075a7 */ /* 0x0002a2000806017f */
[----:B------:R-:W-:Y:S05]  /*10cc0*/  @!P0 BRA `(.L_x_2123) ;  /* 0x0000000000048947 */ /* 0x000fea0003800000 */
[----:B------:R-:W-:Y:S01]  /*10cd0*/  BPT.TRAP 0x1 ;  /* 0x000000040000795c */ /* 0x000fe20000300000 */
.L_x_2123:
[----:B------:R-:W-:Y:S04]  /*10ce0*/  BSSY B2, `(.L_x_2124) ;  /* 0x0000004000027945 */ /* 0x000fe80003800000 */
[----:B--2---:R-:W-:Y:S05]  /*10cf0*/  @P3 BRA `(.L_x_2125) ;  /* 0x0000000000083947 */ /* 0x004fea0003800000 */
[----:B------:R-:W2:Y:S02]  /*10d00*/  SYNCS.PHASECHK.TRANS64.TRYWAIT P3, [R9+URZ+0x28c50], R208 ;  /* 0x028c50d0090075a7 */ /* 0x000ea4000806017f */
[----:B--2---:R-:W-:Y:S05]  /*10d10*/  @!P3 BRA `(.L_x_2126) ;  /* 0x000000d4000cb947 */ /* 0x004fea0003800000 */
.L_x_2125:
[----:B------:R-:W-:Y:S05]  /*10d20*/  BSYNC B2 ;  /* 0x0000000000027941 */ /* 0x000fea0003800000 */
.L_x_2124:
[----:B------:R-:W-:Y:S01]  /*10d30*/  IMAD R168, R18, 0x1000, R188 ;  /* 0x0000100012a87824 */ /* 0x000fe200078e02bc */
[----:B------:R-:W-:Y:S01]  /*10d40*/  MOV R169, 0x40000040 ;  /* 0x4000004000a97802 */ /* 0x000fe20000000f00 */
[----:B------:R-:W-:Y:S01]  /*10d50*/  WARPGROUP.ARRIVE ;  /* 0x00000000000079c5 */ /* 0x000fe20000000000 */
[----:B-12---:R-:W-:Y:S01]  /*10d60*/  @!P1 VIADD R9, R9, 0x28c60 ;  /* 0x00028c6009099836 */ /* 0x006fe20000000000 */
[----:B------:R-:W-:Y:S01]  /*10d70*/  MOV R213, R18 ;  /* 0x0000001200d57202 */ /* 0x000fe20000000f00 */
[----:B------:R-:W-:Y:S01]  /*10d80*/  IMAD.MOV.U32 R209, RZ, RZ, R20 ;  /* 0x000000ffffd17224 */ /* 0x000fe200078e0014 */
[----:B------:R-:W-:Y:S01]  /*10d90*/  R2UR UR6, R168 ;  /* 0x00000000a80672ca */ /* 0x000fe200000e0000 */
[----:B------:R-:W-:Y:S01]  /*10da0*/  IMAD.MOV.U32 R212, RZ, RZ, R15 ;  /* 0x000000ffffd47224 */ /* 0x000fe200078e000f */
[----:B------:R-:W-:Y:S01]  /*10db0*/  R2UR UR7, R169 ;  /* 0x00000000a90772ca */ /* 0x000fe200000e0000 */
[----:B------:R-:W-:Y:S01]  /*10dc0*/  IMAD.MOV.U32 R169, RZ, RZ, 0x40000040 ;  /* 0x40000040ffa97424 */ /* 0x000fe200078e00ff */
[----:B------:R-:W-:-:S11]  /*10dd0*/  @!P1 PRMT R9, RZ, 0x654, R9 ;  /* 0x00000654ff099816 */ /* 0x000fd60000000009 */
[----:B------:R-:W-:Y:S03]  /*10de0*/  HGMMA.64x256x16.F32.BF16 R24, R152, gdesc[UR4].tnspB, R24, gsb0 ;  /* 0x43e0000498187df0 */ /* 0x000fe60008001818 */
[----:B------:R-:W-:Y:S02]  /*10df0*/  WARPGROUP.DEPBAR.LE gsb0, 0x0 ;  /* 0x00008000000079c5 */ /* 0x000fe40000010000 */
[----:B0-----:R-:W-:Y:S01]  /*10e00*/  VIADD R152, R168, 0x80 ;  /* 0x00000080a8987836 */ /* 0x001fe20000000000 */
[----:B------:R-:W-:Y:S01]  /*10e10*/  WARPGROUP.ARRIVE ;  /* 0x00000000000079c5 */ /* 0x000fe20000000000 */
[----:B------:R-:W-:-:S03]  /*10e20*/  IMAD.MOV.U32 R153, RZ, RZ, 0x40000040 ;  /* 0x40000040ff997424 */ /* 0x000fc600078e00ff */
        /* <DEDUP_REMOVED lines=30> */
.L_x_2116:
[----:B-1----:R-:W-:-:S07]  /*11010*/  IMAD.MOV.U32 R9, RZ, RZ, R191 ;  /* 0x000000ffff097224 */ /* 0x002fce00078e00bf */
.L_x_2115:
[----:B------:R-:W-:Y:S05]  /*11020*/  BSYNC B1 ;  /* 0x0000000000017941 */ /* 0x000fea0003800000 */
.L_x_2114:
[----:B------:R-:W-:Y:S01]  /*11030*/  ISETP.GE.AND P2, PT, R9, R190, PT ;  /* 0x000000be0900720c */ /* 0x000fe20003f46270 */
[----:B------:R-:W-:-:S12]  /*11040*/  BSSY B0, `(.L_x_2128) ;  /* 0x000028b000007945 */ /* 0x000fd80003800000 */
[----:B------:R-:W-:Y:S05]  /*11050*/  @!P2 BRA `(.L_x_2129) ;  /* 0x000000280024a947 */ /* 0x000fea0003800000 */
[----:B------:R-:W-:Y:S02]  /*11060*/  VIADD R189, R0, 0x8 ;  /* 0x0000000800bd7836 */ /* 0x000fe40000000000 */
[----:B------:R-:W-:Y:S02]  /*11070*/  IMAD.MOV.U32 R213, RZ, RZ, R20 ;  /* 0x000000ffffd57224 */ /* 0x000fe400078e0014 */
[----:B------:R-:W-:Y:S01]  /*11080*/  IMAD.MOV.U32 R212, RZ, RZ, R15 ;  /* 0x000000ffffd47224 */ /* 0x000fe200078e000f */
[----:B------:R-:W-:Y:S01]  /*11090*/  IADD3 R189, R189, R185, -R186 ;  /* 0x000000b9bdbd7210 */ /* 0x000fe20007ffe8ba */
[----:B------:R-:W-:-:S07]  /*110a0*/  IMAD.MOV.U32 R209, RZ, RZ, R18 ;  /* 0x000000ffffd17224 */ /* 0x000fce00078e0012 */
.L_x_2148:
[----:B------:R-:W-:-:S05]  /*110b0*/  VIADD R18, R209, 0x1 ;  /* 0x00000001d1127836 */ /* 0x000fca0000000000 */
[----:B------:R-:W-:-:S04]  /*110c0*/  ISETP.NE.AND P2, PT, R18, 0x2, PT ;  /* 0x000000021200780c */ /* 0x000fc80003f45270 */
[----:B------:R-:W-:Y:S02]  /*110d0*/  SEL R20, RZ, 0x1, P2 ;  /* 0x00000001ff147807 */ /* 0x000fe40001000000 */
[----:B------:R-:W-:Y:S02]  /*110e0*/  SEL R18, R18, RZ, P2 ;  /* 0x000000ff12127207 */ /* 0x000fe40001000000 */
[----:B------:R-:W-:Y:S01]  /*110f0*/  LOP3.LUT R19, R19, R20, RZ, 0x3c, !PT ;  /* 0x0000001413137212 */ /* 0x000fe200078e3cff */
[----:B-1----:R-:W-:Y:S06]  /*11100*/  @!P0 BRA `(.L_x_2130) ;  /* 0x0000000000048947 */ /* 0x002fec0003800000 */
[----:B------:R-:W-:Y:S01]  /*11110*/  BPT.TRAP 0x1 ;  /* 0x000000040000795c */ /* 0x000fe20000300000 */
.L_x_2130:
[----:B------:R-:W-:Y:S01]  /*11120*/  IMAD R191, R18, 0x8, R2 ;  /* 0x0000000812bf7824 */ /* 0x000fe200078e0202 */
[----:B------:R-:W-:-:S04]  /*11130*/  SHF.L.U32 R208, R19, 0x1f, RZ ;  /* 0x0000001f13d07819 */ /* 0x000fc800000006ff */
[----:B------:R1:W2:Y:S01]  /*11140*/  SYNCS.PHASECHK.TRANS64.TRYWAIT P2, [R191+URZ+0x28c30], R208 ;  /* 0x028c30d0bf0075a7 */ /* 0x0002a2000804017f */
[----:B------:R-:W-:Y:S05]  /*11150*/  @!P0 BRA `(.L_x_2131) ;  /* 0x0000000000048947 */ /* 0x000fea0003800000 */
[----:B------:R-:W-:Y:S01]  /*11160*/  BPT.TRAP 0x1 ;  /* 0x000000040000795c */ /* 0x000fe20000300000 */
.L_x_2131:
[----:B------:R-:W-:Y:S01]  /*11170*/  BSSY B1, `(.L_x_2132) ;  /* 0x0000006000017945 */ /* 0x000fe20003800000 */
[----:B------:R-:W-:Y:S02]  /*11180*/  IMAD R20, R18, 0x200, R14 ;  /* 0x0000020012147824 */ /* 0x000fe400078e020e */
[----:B------:R-:W-:Y:S01]  /*11190*/  IMAD.MOV.U32 R21, RZ, RZ, 0x40000040 ;  /* 0x40000040ff157424 */ /* 0x000fe200078e00ff */
[----:B--2---:R-:W-:Y:S06]  /*111a0*/  @P2 BRA `(.L_x_2133) ;  /* 0x0000000000082947 */ /* 0x004fec0003800000 */
[----:B------:R-:W2:Y:S02]  /*111b0*/  SYNCS.PHASECHK.TRANS64.TRYWAIT P2, [R191+URZ+0x28c30], R208 ;  /* 0x028c30d0bf0075a7 */ /* 0x000ea4000804017f */
[----:B--2---:R-:W-:Y:S05]  /*111c0*/  @!P2 BRA `(.L_x_2134) ;  /* 0x000000cc00f4a947 */ /* 0x004fea0003800000 */
.L_x_2133:
[----:B------:R-:W-:Y:S05]  /*111d0*/  BSYNC B1 ;  /* 0x0000000000017941 */ /* 0x000fea0003800000 */
.L_x_2132:
[----:B------:R-:W-:Y:S01]  /*111e0*/  R2UR UR6, R20 ;  /* 0x00000000140672ca */ /* 0x000fe200000e0000 */
[----:B------:R-:W-:Y:S01]  /*111f0*/  WARPGROUP.ARRIVE ;  /* 0x00000000000079c5 */ /* 0x000fe20000000000 */
[----:B------:R-:W-:Y:S01]  /*11200*/  R2UR UR7, R21 ;  /* 0x00000000150772ca */ /* 0x000fe200000e0000 */
[----:B------:R-:W-:Y:S01]  /*11210*/  IMAD.MOV.U32 R207, RZ, RZ, 0x40000040 ;  /* 0x40000040ffcf7424 */ /* 0x000fe200078e00ff */
[----:B------:R-:W-:Y:S01]  /*11220*/  R2UR UR4, R4 ;  /* 0x00000000040472ca */ /* 0x000fe200000e0000 */
[----:B------:R-:W-:Y:S01]  /*11230*/  IMAD.MOV.U32 R21, RZ, RZ, 0x40000040 ;  /* 0x40000040ff157424 */ /* 0x000fe200078e00ff */
[----:B------:R-:W-:Y:S02]  /*11240*/  R2UR UR5, R5 ;  /* 0x00000000050572ca */ /* 0x000fe400000e0000 */
[----:B------:R-:W-:-:S11]  /*11250*/  IADD3 R206, R20, 0x2, RZ ;  /* 0x0000000214ce7810 */ /* 0x000fd60007ffe0ff */
        /* <DEDUP_REMOVED lines=18> */
[----:B------:R-:W-:Y:S01]  /*11380*/  R2UR UR6, R20 ;  /* 0x00000000140672ca */ /* 0x000fe200000e0000 */
[----:B------:R-:W-:Y:S01]  /*11390*/  @!P1 VIADD R20, R191, 0x28c40 ;  /* 0x00028c40bf149836 */ /* 0x000fe20000000000 */
[----:B------:R-:W-:Y:S02]  /*113a0*/  R2UR UR7, R21 ;  /* 0x00000000150772ca */ /* 0x000fe400000e0000 */
[----:B------:R-:W-:Y:S02]  /*113b0*/  R2UR UR4, R6 ;  /* 0x00000000060472ca */ /* 0x000fe400000e0000 */
[----:B------:R-:W-:Y:S02]  /*113c0*/  R2UR UR5, R7 ;  /* 0x00000000070572ca */ /* 0x000fe400000e0000 */
[----:B------:R-:W-:Y:S01]  /*113d0*/  @!P1 PRMT R20, RZ, 0x654, R20 ;  /* 0x00000654ff149816 */ /* 0x000fe20000000014 */
[----:B------:R-:W-:-:S02]  /*113e0*/  WARPGROUP.DEPBAR.LE gsb0, 0x0 ;  /* 0x00008000000079c5 */ /* 0x000fc40000010000 */
[----:B------:R-:W-:-:S08]  /*113f0*/  WARPGROUP.ARRIVE ;  /* 0x00000000000079c5 */ /* 0x000fd00000000000 */
        /* <DEDUP_REMOVED lines=36> */
[----:B------:R-:W-:Y:S01]  /*11640*/  IADD3 R21, R185, 0x1, -R178 ;  /* 0x00000001b9157810 */ /* 0x000fe20007ffe8b2 */
[----:B------:R-:W3:Y:S01]  /*11650*/  MUFU.TANH R206, R206 ;  /* 0x000000ce00ce7308 */ /* 0x000ee20000002400 */
[----:B------:R-:W-:Y:S01]  /*11660*/  ULDC UR4, c[0x0][0x9e0] ;  /* 0x0002780000047ab9 */ /* 0x000fe20000000800 */
[----:B------:R4:W-:Y:S01]  /*11670*/  @!P1 SYNCS.ARRIVE.TRANS64.RED.A1T0 RZ, [R20+URZ], RZ ;  /* 0x000000ff14ff99a7 */ /* 0x0009e2000810043f */
[----:B------:R-:W-:-:S05]  /*11680*/  IADD3 R21, -R22, R21, -R186 ;  /* 0x0000001516157210 */ /* 0x000fca0007ffe9ba */
[----:B------:R-:W0:Y:S01]  /*11690*/  MUFU.TANH R153, R153 ;  /* 0x0000009900997308 */ /* 0x000e220000002400 */
[C---:B------:R-:W-:Y:S02]  /*116a0*/  VIADD R217, R21.reuse, UR37 ;  /* 0x0000002515d97c36 */ /* 0x040fe40008000000 */
[----:B------:R-:W-:-:S03]  /*116b0*/  VIADD R215, R21, UR4 ;  /* 0x0000000415d77c36 */ /* 0x000fc60008000000 */
[C---:B------:R-:W-:Y:S01]  /*116c0*/  IADD3 R183, R0.reuse, R217, RZ ;  /* 0x000000d900b77210 */ /* 0x040fe20007ffe0ff */
[----:B------:R-:W-:Y:S01]  /*116d0*/  IMAD.IADD R181, R0, 0x1, R215 ;  /* 0x0000000100b57824 */ /* 0x000fe200078e02d7 */
        /* <DEDUP_REMOVED lines=30> */
[----:B---34-:R-:W-:Y:S05]  /*118c0*/  @!P6 BRA `(.L_x_2135) ;  /* 0x000000000060e947 */ /* 0x018fea0003800000 */
[----:B------:R-:W-:Y:S01]  /*118d0*/  IADD3 R227, R0, R185, -R186 ;  /* 0x000000b900e37210 */ /* 0x000fe20007ffe8ba */
[----:B------:R-:W-:Y:S03]  /*118e0*/  BSSY B1, `(.L_x_2136) ;  /* 0x0000012000017945 */ /* 0x000fe60003800000 */
[----:B------:R-:W-:-:S13]  /*118f0*/  ISETP.GT.AND P2, PT, R227, -0x1, PT ;  /* 0xffffffffe300780c */ /* 0x000fda0003f44270 */
[----:B------:R-:W-:Y:S05]  /*11900*/  @P2 BRA `(.L_x_2137) ;  /* 0x0000000000242947 */ /* 0x000fea0003800000 */
[----:B------:R-:W-:Y:S01]  /*11910*/  ULDC UR4, c[0x0][0x9e4] ;  /* 0x0002790000047ab9 */ /* 0x000fe20000000800 */
[----:B------:R-:W-:Y:S01]  /*11920*/  LOP3.LUT R227, RZ, R227, RZ, 0x33, !PT ;  /* 0x000000e3ffe37212 */ /* 0x000fe200078e33ff */
[----:B------:R-:W-:-:S05]  /*11930*/  IMAD.U32 R182, RZ, RZ, UR4 ;  /* 0x00000004ffb67e24 */ /* 0x000fca000f8e00ff */
[----:B------:R-:W-:-:S13]  /*11940*/  ISETP.NE.AND P2, PT, R182, 0x1, PT ;  /* 0x00000001b600780c */ /* 0x000fda0003f45270 */
[----:B------:R-:W3:Y:S02]  /*11950*/  @P2 LDC.64 R20, c[0x0][0x9e8] ;  /* 0x00027a00ff142b82 */ /* 0x000ee40000000a00 */
[----:B---3--:R-:W-:-:S05]  /*11960*/  @P2 IMAD.HI.U32 R20, R227, R20, RZ ;  /* 0x00000014e3142227 */ /* 0x008fca00078e00ff */
[----:B------:R-:W-:-:S04]  /*11970*/  @P2 SHF.R.U32.HI R227, RZ, R21, R20 ;  /* 0x00000015ffe32219 */ /* 0x000fc80000011614 */
[----:B------:R-:W-:Y:S01]  /*11980*/  LOP3.LUT R227, RZ, R227, RZ, 0x33, !PT ;  /* 0x000000e3ffe37212 */ /* 0x000fe200078e33ff */
[----:B------:R-:W-:Y:S06]  /*11990*/  BRA `(.L_x_2138) ;  /* 0x0000000000187947 */ /* 0x000fec0003800000 */
.L_x_2137:
[----:B------:R-:W-:Y:S02]  /*119a0*/  ULDC UR4, c[0x0][0x9e4] ;  /* 0x0002790000047ab9 */ /* 0x000fe40000000800 */
[----:B------:R-:W-:-:S05]  /*119b0*/  IMAD.U32 R182, RZ, RZ, UR4 ;  /* 0x00000004ffb67e24 */ /* 0x000fca000f8e00ff */
[----:B------:R-:W-:-:S13]  /*119c0*/  ISETP.NE.AND P2, PT, R182, 0x1, PT ;  /* 0x00000001b600780c */ /* 0x000fda0003f45270 */
[----:B------:R-:W3:Y:S02]  /*119d0*/  @P2 LDC.64 R20, c[0x0][0x9e8] ;  /* 0x00027a00ff142b82 */ /* 0x000ee40000000a00 */
[----:B---3--:R-:W-:-:S05]  /*119e0*/  @P2 IMAD.HI.U32 R20, R227, R20, RZ ;  /* 0x00000014e3142227 */ /* 0x008fca00078e00ff */
[----:B------:R-:W-:-:S07]  /*119f0*/  @P2 SHF.R.U32.HI R227, RZ, R21, R20 ;  /* 0x00000015ffe32219 */ /* 0x000fce0000011614 */
.L_x_2138:
[----:B------:R-:W-:Y:S05]  /*11a00*/  BSYNC B1 ;  /* 0x0000000000017941 */ /* 0x000fea0003800000 */
.L_x_2136:
[----:B------:R-:W-:-:S04]  /*11a10*/  IMAD R227, R227, R182, -R178 ;  /* 0x000000b6e3e37224 */ /* 0x000fc800078e0ab2 */
[----:B------:R-:W-:-:S05]  /*11a20*/  IMAD.IADD R20, R227, 0x1, -R22 ;  /* 0x00000001e3147824 */ /* 0x000fca00078e0a16 */
[----:B------:R-:W-:Y:S02]  /*11a30*/  VIADDMNMX R181, R20, R182, R181, PT ;  /* 0x000000b614b57246 */ /* 0x000fe400038001b5 */
[----:B------:R-:W-:-:S07]  /*11a40*/  VIMNMX R183, R183, R20, !PT ;  /* 0x00000014b7b77248 */ /* 0x000fce0007fe0100 */
.L_x_2135:
[----:B------:R-:W-:Y:S02]  /*11a50*/  ISETP.GT.AND P2, PT, R9, -0x1, PT ;  /* 0xffffffff0900780c */ /* 0x000fe40003f44270 */
[----:B------:R-:W-:Y:S02]  /*11a60*/  IADD3 R215, R215, 0x8, R0 ;  /* 0x00000008d7d77810 */ /* 0x000fe40007ffe000 */
[C---:B------:R-:W-:Y:S02]  /*11a70*/  ISETP.GT.AND P3, PT, R183.reuse, RZ, P2 ;  /* 0x000000ffb700720c */ /* 0x040fe40001764270 */
[----:B------:R-:W-:Y:S02]  /*11a80*/  ISETP.GT.AND P5, PT, R183, 0x1, P2 ;  /* 0x00000001b700780c */ /* 0x000fe400017a4270 */
[----:B------:R-:W-:Y:S02]  /*11a90*/  ISETP.LT.OR P4, PT, R181, 0x1, P3 ;  /* 0x00000001b500780c */ /* 0x000fe40001f81670 */
[----:B------:R-:W-:-:S02]  /*11aa0*/  ISETP.GT.AND P3, PT, R183, 0x8, P2 ;  /* 0x00000008b700780c */ /* 0x000fc40001764270 */
[----:B------:R-:W-:Y:S02]  /*11ab0*/  FSEL R206, R206, -INF , !P4 ;  /* 0xff800000cece7808 */ /* 0x000fe40006000000 */
[----:B------:R-:W-:Y:S02]  /*11ac0*/  ISETP.GT.AND P4, PT, R183, 0x9, P2 ;  /* 0x00000009b700780c */ /* 0x000fe40001784270 */
[C---:B------:R-:W-:Y:S02]  /*11ad0*/  ISETP.LT.OR P5, PT, R181.reuse, 0x2, P5 ;  /* 0x00000002b500780c */ /* 0x040fe40002fa1670 */
[C---:B------:R-:W-:Y:S02]  /*11ae0*/  ISETP.LT.OR P3, PT, R181.reuse, 0x9, P3 ;  /* 0x00000009b500780c */ /* 0x040fe40001f61670 */
[----:B------:R-:W-:Y:S02]  /*11af0*/  ISETP.LT.OR P4, PT, R181, 0xa, P4 ;  /* 0x0000000ab500780c */ /* 0x000fe40002781670 */
[----:B0-----:R-:W-:-:S02]  /*11b00*/  FSEL R182, R153, -INF , !P5 ;  /* 0xff80000099b67808 */ /* 0x001fc40006800000 */
        /* <DEDUP_REMOVED lines=36> */
[----:B------:R-:W-:Y:S02]  /*11d50*/  FSEL R177, R177, -INF , !P5 ;  /* 0xff800000b1b17808 */ /* 0x000fe40006800000 */
[----:B------:R-:W-:Y:S02]  /*11d60*/  FSEL R179, R179, -INF , !P3 ;  /* 0xff800000b3b37808 */ /* 0x000fe40005800000 */
[----:B------:R-:W-:Y:S01]  /*11d70*/  FSEL R180, R180, -INF , !P4 ;  /* 0xff800000b4b47808 */ /* 0x000fe20006000000 */
[----:B------:R-:W-:Y:S06]  /*11d80*/  @!P6 BRA `(.L_x_2139) ;  /* 0x000000000068e947 */ /* 0x000fec0003800000 */
[----:B------:R-:W-:Y:S01]  /*11d90*/  ISETP.GT.AND P3, PT, R189, -0x1, PT ;  /* 0xffffffffbd00780c */ /* 0x000fe20003f64270 */
[----:B------:R-:W-:-:S12]  /*11da0*/  BSSY B1, `(.L_x_2140) ;  /* 0x0000014000017945 */ /* 0x000fd80003800000 */
[----:B------:R-:W-:Y:S05]  /*11db0*/  @P3 BRA `(.L_x_2141) ;  /* 0x00000000002c3947 */ /* 0x000fea0003800000 */
[----:B------:R-:W-:Y:S01]  /*11dc0*/  ULDC UR4, c[0x0][0x9e4] ;  /* 0x0002790000047ab9 */ /* 0x000fe20000000800 */
[----:B------:R-:W-:Y:S02]  /*11dd0*/  VIADD R153, R0, 0x8 ;  /* 0x0000000800997836 */ /* 0x000fe40000000000 */
[----:B------:R-:W-:-:S03]  /*11de0*/  IMAD.U32 R157, RZ, RZ, UR4 ;  /* 0x00000004ff9d7e24 */ /* 0x000fc6000f8e00ff */
[----:B------:R-:W-:Y:S02]  /*11df0*/  IADD3 R153, R153, R185, -R186 ;  /* 0x000000b999997210 */ /* 0x000fe40007ffe8ba */
[----:B------:R-:W-:Y:S02]  /*11e00*/  ISETP.NE.AND P3, PT, R157, 0x1, PT ;  /* 0x000000019d00780c */ /* 0x000fe40003f65270 */
[----:B------:R-:W-:-:S11]  /*11e10*/  LOP3.LUT R153, RZ, R153, RZ, 0x33, !PT ;  /* 0x00000099ff997212 */ /* 0x000fd600078e33ff */
[----:B------:R-:W0:Y:S02]  /*11e20*/  @P3 LDC.64 R20, c[0x0][0x9e8] ;  /* 0x00027a00ff143b82 */ /* 0x000e240000000a00 */
[----:B0-----:R-:W-:-:S05]  /*11e30*/  @P3 IMAD.HI.U32 R20, R153, R20, RZ ;  /* 0x0000001499143227 */ /* 0x001fca00078e00ff */
[----:B------:R-:W-:-:S04]  /*11e40*/  @P3 SHF.R.U32.HI R153, RZ, R21, R20 ;  /* 0x00000015ff993219 */ /* 0x000fc80000011614 */
[----:B------:R-:W-:Y:S01]  /*11e50*/  LOP3.LUT R153, RZ, R153, RZ, 0x33, !PT ;  /* 0x00000099ff997212 */ /* 0x000fe200078e33ff */
[----:B------:R-:W-:Y:S06]  /*11e60*/  BRA `(.L_x_2142) ;  /* 0x00000000001c7947 */ /* 0x000fec0003800000 */
.L_x_2141:
[----:B------:R-:W-:Y:S01]  /*11e70*/  ULDC UR4, c[0x0][0x9e4] ;  /* 0x0002790000047ab9 */ /* 0x000fe20000000800 */
[----:B------:R-:W-:Y:S02]  /*11e80*/  IMAD.MOV.U32 R153, RZ, RZ, R189 ;  /* 0x000000ffff997224 */ /* 0x000fe400078e00bd */
[----:B------:R-:W-:-:S05]  /*11e90*/  IMAD.U32 R157, RZ, RZ, UR4 ;  /* 0x00000004ff9d7e24 */ /* 0x000fca000f8e00ff */
[----:B------:R-:W-:-:S13]  /*11ea0*/  ISETP.NE.AND P3, PT, R157, 0x1, PT ;  /* 0x000000019d00780c */ /* 0x000fda0003f65270 */
[----:B------:R-:W0:Y:S02]  /*11eb0*/  @P3 LDC.64 R20, c[0x0][0x9e8] ;  /* 0x00027a00ff143b82 */ /* 0x000e240000000a00 */
[----:B0-----:R-:W-:-:S05]  /*11ec0*/  @P3 IMAD.HI.U32 R20, R189, R20, RZ ;  /* 0x00000014bd143227 */ /* 0x001fca00078e00ff */
[----:B------:R-:W-:-:S07]  /*11ed0*/  @P3 SHF.R.U32.HI R153, RZ, R21, R20 ;  /* 0x00000015ff993219 */ /* 0x000fce0000011614 */
.L_x_2142:
[----:B------:R-:W-:Y:S05]  /*11ee0*/  BSYNC B1 ;  /* 0x0000000000017941 */ /* 0x000fea0003800000 */
.L_x_2140:
[----:B------:R-:W-:-:S04]  /*11ef0*/  IMAD R21, R153, R157, -R178 ;  /* 0x0000009d99157224 */ /* 0x000fc800078e0ab2 */
[----:B------:R-:W-:-:S05]  /*11f00*/  IMAD.IADD R20, R21, 0x1, -R22 ;  /* 0x0000000115147824 */ /* 0x000fca00078e0a16 */
[----:B------:R-:W-:Y:S02]  /*11f10*/  VIADDMNMX R215, R20, R157, R215, PT ;  /* 0x0000009d14d77246 */ /* 0x000fe400038001d7 */
[----:B------:R-:W-:-:S07]  /*11f20*/  VIMNMX R217, R217, R20, !PT ;  /* 0x00000014d9d97248 */ /* 0x000fce0007fe0100 */
.L_x_2139:
[----:B------:R-:W-:Y:S01]  /*11f30*/  FMNMX.FTZ R21, R206, R212, !PT ;  /* 0x000000d4ce157209 */ /* 0x000fe20007810000 */
[----:B------:R-:W-:Y:S01]  /*11f40*/  ULDC UR4, c[0x0][0x988] ;  /* 0x0002620000047ab9 */ /* 0x000fe20000000800 */
[----:B------:R-:W-:Y:S02]  /*11f50*/  ISETP.GT.AND P5, PT, R217, 0x9, P2 ;  /* 0x00000009d900780c */ /* 0x000fe400017a4270 */
[----:B------:R-:W-:Y:S02]  /*11f60*/  FMNMX.FTZ R21, R182, R21, !PT ;  /* 0x00000015b6157209 */ /* 0x000fe40007810000 */
[----:B------:R-:W-:Y:S02]  /*11f70*/  ISETP.LT.OR P5, PT, R215, 0xa, P5 ;  /* 0x0000000ad700780c */ /* 0x000fe40002fa1670 */
[----:B------:R-:W-:Y:S02]  /*11f80*/  FMNMX.FTZ R21, R156, R21, !PT ;  /* 0x000000159c157209 */ /* 0x000fe40007810000 */
[----:B------:R-:W-:-:S02]  /*11f90*/  FSEL R178, R155, -INF , !P5 ;  /* 0xff8000009bb27808 */ /* 0x000fc40006800000 */
[----:B------:R-:W-:Y:S02]  /*11fa0*/  FMNMX.FTZ R21, R216, R21, !PT ;  /* 0x00000015d8157209 */ /* 0x000fe40007810000 */
[C---:B------:R-:W-:Y:S02]  /*11fb0*/  ISETP.GT.AND P3, PT, R217.reuse, 0x1, P2 ;  /* 0x00000001d900780c */ /* 0x040fe40001764270 */
[----:B------:R-:W-:Y:S02]  /*11fc0*/  FMNMX.FTZ R21, R160, R21, !PT ;  /* 0x00000015a0157209 */ /* 0x000fe40007810000 */
[----:B------:R-:W-:Y:S02]  /*11fd0*/  ISETP.GT.AND P5, PT, R217, 0x18, P2 ;  /* 0x00000018d900780c */ /* 0x000fe400017a4270 */
[----:B------:R-:W-:Y:S02]  /*11fe0*/  FMNMX.FTZ R21, R228, R21, !PT ;  /* 0x00000015e4157209 */ /* 0x000fe40007810000 */
[----:B------:R-:W-:-:S02]  /*11ff0*/  ISETP.LT.OR P3, PT, R215, 0x2, P3 ;  /* 0x00000002d700780c */ /* 0x000fc40001f61670 */
[----:B------:R-:W-:Y:S02]  /*12000*/  FMNMX.FTZ R21, R164, R21, !PT ;  /* 0x00000015a4157209 */ /* 0x000fe40007810000 */
[----:B------:R-:W-:Y:S02]  /*12010*/  ISETP.LT.OR P5, PT, R215, 0x19, P5 ;  /* 0x00000019d700780c */ /* 0x000fe40002fa1670 */
[----:B------:R-:W-:Y:S02]  /*12020*/  FMNMX.FTZ R21, R230, R21, !PT ;  /* 0x00000015e6157209 */ /* 0x000fe40007810000 */
[----:B------:R-:W-:Y:S02]  /*12030*/  FSEL R152, R152, -INF , !P3 ;  /* 0xff80000098987808 */ /* 0x000fe40005800000 */
        /* <DEDUP_REMOVED lines=16> */
[----:B------:R-:W-:Y:S01]  /*12140*/  ISETP.GT.AND P5, PT, R217, RZ, P2 ;  /* 0x000000ffd900720c */ /* 0x000fe200017a4270 */
[----:B------:R-:W0:Y:S01]  /*12150*/  SHFL.BFLY PT, R20, R21, 0x2, 0x1f ;  /* 0x0c401f0015147f89 */ /* 0x000e2200000e0000 */
[C---:B------:R-:W-:Y:S02]  /*12160*/  ISETP.LT.OR P3, PT, R215.reuse, 0x1a, P3 ;  /* 0x0000001ad700780c */ /* 0x040fe40001f61670 */
[----:B------:R-:W-:Y:S02]  /*12170*/  ISETP.LT.OR P5, PT, R215, 0x1, P5 ;  /* 0x00000001d700780c */ /* 0x000fe40002fa1670 */
[----:B------:R-:W-:-:S02]  /*12180*/  ISETP.GT.AND P4, PT, R217, 0x8, P2 ;  /* 0x00000008d900780c */ /* 0x000fc40001784270 */
[----:B------:R-:W-:Y:S02]  /*12190*/  FSEL R163, R163, -INF , !P3 ;  /* 0xff800000a3a37808 */ /* 0x000fe40005800000 */
[----:B------:R-:W-:Y:S02]  /*121a0*/  FSEL R153, R15, -INF , !P5 ;  /* 0xff8000000f997808 */ /* 0x000fe40006800000 */
[----:B------:R-:W-:Y:S02]  /*121b0*/  ISETP.GT.AND P3, PT, R217, 0x28, P2 ;  /* 0x00000028d900780c */ /* 0x000fe40001764270 */
[----:B------:R-:W-:Y:S02]  /*121c0*/  ISETP.LT.OR P4, PT, R215, 0x9, P4 ;  /* 0x00000009d700780c */ /* 0x000fe40002781670 */
[----:B------:R-:W-:Y:S02]  /*121d0*/  FMNMX.FTZ R15, R153, R213, !PT ;  /* 0x000000d5990f7209 */ /* 0x000fe40007810000 */
[----:B------:R-:W-:-:S02]  /*121e0*/  ISETP.LT.OR P3, PT, R215, 0x29, P3 ;  /* 0x00000029d700780c */ /* 0x000fc40001f61670 */
[----:B------:R-:W-:Y:S02]  /*121f0*/  FSEL R154, R154, -INF , !P4 ;  /* 0xff8000009a9a7808 */ /* 0x000fe40006000000 */
[----:B------:R-:W-:Y:S02]  /*12200*/  FSEL R170, R170, -INF , !P3 ;  /* 0xff800000aaaa7808 */ /* 0x000fe40005800000 */
[----:B------:R-:W-:Y:S02]  /*12210*/  ISETP.GT.AND P3, PT, R217, 0x30, P2 ;  /* 0x00000030d900780c */ /* 0x000fe40001764270 */
[----:B0-----:R-:W-:Y:S02]  /*12220*/  FMNMX.FTZ R20, R21, R20, !PT ;  /* 0x0000001415147209 */ /* 0x001fe40007810000 */
[----:B------:R-:W-:Y:S02]  /*12230*/  FMNMX.FTZ R21, R152, R15, !PT ;  /* 0x0000000f98157209 */ /* 0x000fe40007810000 */
[----:B------:R-:W-:Y:S01]  /*12240*/  ISETP.GT.AND P4, PT, R217, 0x11, P2 ;  /* 0x00000011d900780c */ /* 0x000fe20001784270 */
[----:B------:R-:W0:Y:S01]  /*12250*/  SHFL.BFLY PT, R155, R20, 0x1, 0x1f ;  /* 0x0c201f00149b7f89 */ /* 0x000e2200000e0000 */
[----:B------:R-:W-:-:S02]  /*12260*/  ISETP.LT.OR P3, PT, R215, 0x31, P3 ;  /* 0x00000031d700780c */ /* 0x000fc40001f61670 */
[----:B------:R-:W-:Y:S02]  /*12270*/  ISETP.LT.OR P4, PT, R215, 0x12, P4 ;  /* 0x00000012d700780c */ /* 0x000fe40002781670 */
[----:B------:R-:W-:Y:S02]  /*12280*/  FSEL R172, R172, -INF , !P3 ;  /* 0xff800000acac7808 */ /* 0x000fe40005800000 */
[----:B------:R-:W-:Y:S02]  /*12290*/  FSEL R159, R159, -INF , !P4 ;  /* 0xff8000009f9f7808 */ /* 0x000fe40006000000 */
[C---:B------:R-:W-:Y:S02]  /*122a0*/  ISETP.GT.AND P4, PT, R217.reuse, 0x20, P2 ;  /* 0x00000020d900780c */ /* 0x040fe40001784270 */
[----:B------:R-:W-:Y:S02]  /*122b0*/  ISETP.GT.AND P5, PT, R217, 0x38, P2 ;  /* 0x00000038d900780c */ /* 0x000fe400017a4270 */
[----:B------:R-:W-:-:S02]  /*122c0*/  ISETP.LT.OR P4, PT, R215, 0x21, P4 ;  /* 0x00000021d700780c */ /* 0x000fc40002781670 */
[----:B------:R-:W-:Y:S02]  /*122d0*/  ISETP.LT.OR P5, PT, R215, 0x39, P5 ;  /* 0x00000039d700780c */ /* 0x000fe40002fa1670 */
[----:B------:R-:W-:Y:S02]  /*122e0*/  FSEL R166, R166, -INF , !P4 ;  /* 0xff800000a6a67808 */ /* 0x000fe40006000000 */
[----:B------:R-:W-:Y:S02]  /*122f0*/  ISETP.GT.AND P4, PT, R217, 0x29, P2 ;  /* 0x00000029d900780c */ /* 0x000fe40001784270 */
[----:B------:R-:W-:Y:S02]  /*12300*/  FSEL R174, R174, -INF , !P5 ;  /* 0xff800000aeae7808 */ /* 0x000fe40006800000 */
[----:B------:R-:W-:Y:S02]  /*12310*/  ISETP.LT.OR P4, PT, R215, 0x2a, P4 ;  /* 0x0000002ad700780c */ /* 0x000fe40002781670 */
[----:B0-----:R-:W-:-:S02]  /*12320*/  FMNMX.FTZ R15, R20, R155, !PT ;  /* 0x0000009b140f7209 */ /* 0x001fc40007810000 */
[----:B------:R-:W-:Y:S02]  /*12330*/  FMNMX.FTZ R155, R154, R21, !PT ;  /* 0x000000159a9b7209 */ /* 0x000fe40007810000 */
[----:B------:R-:W-:Y:S02]  /*12340*/  MOV R21, UR4 ;  /* 0x0000000400157c02 */ /* 0x000fe40008000f00 */
[----:B------:R-:W-:Y:S02]  /*12350*/  FMNMX.FTZ R155, R178, R155, !PT ;  /* 0x0000009bb29b7209 */ /* 0x000fe40007810000 */
[C---:B------:R-:W-:Y:S01]  /*12360*/  FSETP.NEU.FTZ.AND P3, PT, R15.reuse, -INF , PT ;  /* 0xff8000000f00780b */ /* 0x040fe20003f7d000 */
[----:B------:R-:W-:Y:S01]  /*12370*/  FMUL.FTZ R157, R15, R21 ;  /* 0x000000150f9d7220 */ /* 0x000fe20000410000 */
[----:B------:R-:W-:Y:S02]  /*12380*/  FMNMX.FTZ R20, R158, R155, !PT ;  /* 0x0000009b9e147209 */ /* 0x000fe40007810000 */
[----:B------:R-:W-:-:S02]  /*12390*/  FSEL R171, R171, -INF , !P4 ;  /* 0xff800000abab7808 */ /* 0x000fc40006000000 */
        /* <DEDUP_REMOVED lines=9> */
[--C-:B------:R-:W-:Y:S01]  /*12430*/  FFMA.FTZ R216, R216, R21, -R155.reuse ;  /* 0x00000015d8d87223 */ /* 0x100fe2000001089b */
[----:B------:R-:W-:Y:S01]  /*12440*/  ISETP.GT.AND P2, PT, R217, 0x39, P2 ;  /* 0x00000039d900780c */ /* 0x000fe20001744270 */
[----:B------:R-:W-:Y:S01]  /*12450*/  MUFU.EX2 R206, R206 ;  /* 0x000000ce00ce7308 */ /* 0x000fe20000000800 */
[----:B------:R-:W-:Y:S01]  /*12460*/  FMNMX.FTZ R20, R166, R157, !PT ;  /* 0x0000009da6147209 */ /* 0x000fe20007810000 */
[-CC-:B------:R-:W-:Y:S01]  /*12470*/  FFMA.FTZ R160, R160, R21.reuse, -R155.reuse ;  /* 0x00000015a0a07223 */ /* 0x180fe2000001089b */
[----:B------:R-:W-:Y:S01]  /*12480*/  FSEL R182, R173, -INF , !P4 ;  /* 0xff800000adb67808 */ /* 0x000fe20006000000 */
[-CC-:B------:R-:W-:Y:S01]  /*12490*/  FFMA.FTZ R164, R164, R21.reuse, -R155.reuse ;  /* 0x00000015a4a47223 */ /* 0x180fe2000001089b */
[----:B------:R-:W-:Y:S01]  /*124a0*/  FMNMX.FTZ R161, R167, R20, !PT ;  /* 0x00000014a7a17209 */ /* 0x000fe20007810000 */
[--C-:B------:R-:W-:Y:S01]  /*124b0*/  FFMA.FTZ R168, R168, R21, -R155.reuse ;  /* 0x00000015a8a87223 */ /* 0x100fe2000001089b */
[----:B------:R-:W-:Y:S01]  /*124c0*/  ISETP.LT.OR P2, PT, R215, 0x3a, P2 ;  /* 0x0000003ad700780c */ /* 0x000fe20001741670 */
[----:B------:R0:W-:Y:S01]  /*124d0*/  MUFU.EX2 R157, R169 ;  /* 0x000000a9009d7308 */ /* 0x0001e20000000800 */
[----:B------:R-:W-:Y:S01]  /*124e0*/  FMNMX.FTZ R20, R170, R161, !PT ;  /* 0x000000a1aa147209 */ /* 0x000fe20007810000 */
[-CC-:B------:R-:W-:Y:S01]  /*124f0*/  FFMA.FTZ R175, R232, R21.reuse, -R155.reuse ;  /* 0x00000015e8af7223 */ /* 0x180fe2000001089b */
[----:B------:R-:W-:Y:S01]  /*12500*/  FSEL R176, R176, -INF , !P2 ;  /* 0xff800000b0b07808 */ /* 0x000fe20005000000 */
[-CC-:B------:R-:W-:Y:S01]  /*12510*/  FFMA.FTZ R181, R234, R21.reuse, -R155.reuse ;  /* 0x00000015eab57223 */ /* 0x180fe2000001089b */
[----:B------:R-:W-:Y:S01]  /*12520*/  FMNMX.FTZ R161, R171, R20, !PT ;  /* 0x00000014aba17209 */ /* 0x000fe20007810000 */
[-CC-:B------:R-:W-:Y:S01]  /*12530*/  FFMA.FTZ R179, R179, R21.reuse, -R155.reuse ;  /* 0x00000015b3b37223 */ /* 0x180fe2000001089b */
[--C-:B------:R-:W-:Y:S01]  /*12540*/  FFMA.FTZ R214, R214, R21, -R155.reuse ;  /* 0x00000015d6d67223 */ /* 0x100fe2000001089b */
[----:B------:R-:W-:Y:S01]  /*12550*/  MUFU.EX2 R156, R156 ;  /* 0x0000009c009c7308 */ /* 0x000fe20000000800 */
[----:B------:R-:W-:Y:S01]  /*12560*/  FMNMX.FTZ R165, R172, R161, !PT ;  /* 0x000000a1aca57209 */ /* 0x000fe20007810000 */
[-CC-:B0-----:R-:W-:Y:S01]  /*12570*/  FFMA.FTZ R169, R230, R21.reuse, -R155.reuse ;  /* 0x00000015e6a97223 */ /* 0x181fe2000001089b */
[----:B------:R-:W-:-:S02]  /*12580*/  FFMA.FTZ R183, R236, R21, -R155 ;  /* 0x00000015ecb77223 */ /* 0x000fc4000001089b */
[----:B------:R-:W-:-:S03]  /*12590*/  FMNMX.FTZ R165, R182, R165, !PT ;  /* 0x000000a5b6a57209 */ /* 0x000fc60007810000 */
[----:B------:R-:W-:Y:S01]  /*125a0*/  MUFU.EX2 R161, R216 ;  /* 0x000000d800a17308 */ /* 0x000fe20000000800 */
[----:B------:R-:W-:-:S04]  /*125b0*/  FMNMX.FTZ R165, R174, R165, !PT ;  /* 0x000000a5aea57209 */ /* 0x000fc80007810000 */
[----:B------:R-:W-:Y:S01]  /*125c0*/  FMNMX.FTZ R20, R176, R165, !PT ;  /* 0x000000a5b0147209 */ /* 0x000fe20007810000 */
[----:B------:R-:W-:Y:S02]  /*125d0*/  FFMA.FTZ R165, R228, R21, -R155 ;  /* 0x00000015e4a57223 */ /* 0x000fe4000001089b */
[----:B------:R-:W-:Y:S02]  /*125e0*/  MUFU.EX2 R160, R160 ;  /* 0x000000a000a07308 */ /* 0x000fe40000000800 */
[----:B------:R-:W0:Y:S06]  /*125f0*/  SHFL.BFLY PT, R173, R20, 0x2, 0x1f ;  /* 0x0c401f0014ad7f89 */ /* 0x000e2c00000e0000 */
[----:B------:R-:W-:Y:S08]  /*12600*/  MUFU.EX2 R165, R165 ;  /* 0x000000a500a57308 */ /* 0x000ff00000000800 */
[----:B------:R-:W-:Y:S08]  /*12610*/  MUFU.EX2 R164, R164 ;  /* 0x000000a400a47308 */ /* 0x000ff00000000800 */
[----:B------:R-:W-:Y:S01]  /*12620*/  MUFU.EX2 R169, R169 ;  /* 0x000000a900a97308 */ /* 0x000fe20000000800 */
[----:B0-----:R-:W-:-:S02]  /*12630*/  FMNMX.FTZ R207, R20, R173, !PT ;  /* 0x000000ad14cf7209 */ /* 0x001fc40007810000 */
[----:B------:R-:W-:-:S03]  /*12640*/  FSEL R173, R15, RZ, P3 ;  /* 0x000000ff0fad7208 */ /* 0x000fc60001800000 */
[----:B------:R-:W0:Y:S02]  /*12650*/  SHFL.BFLY PT, R20, R207, 0x1, 0x1f ;  /* 0x0c201f00cf147f89 */ /* 0x000e2400000e0000 */
[----:B------:R-:W-:Y:S01]  /*12660*/  MUFU.EX2 R168, R168 ;  /* 0x000000a800a87308 */ /* 0x000fe20000000800 */
[----:B------:R-:W-:-:S04]  /*12670*/  FADD.FTZ R212, -R173, R212 ;  /* 0x000000d4add47221 */ /* 0x000fc80000010100 */
[-C--:B------:R-:W-:Y:S01]  /*12680*/  FMUL.FTZ R173, R212, R21.reuse ;  /* 0x00000015d4ad7220 */ /* 0x080fe20000410000 */
[-CC-:B------:R-:W-:Y:S01]  /*12690*/  FFMA.FTZ R212, R177, R21.reuse, -R155.reuse ;  /* 0x00000015b1d47223 */ /* 0x180fe2000001089b */
[----:B------:R-:W-:Y:S01]  /*126a0*/  IMAD.MOV R177, RZ, RZ, -R194 ;  /* 0x000000ffffb17224 */ /* 0x000fe200078e0ac2 */
[----:B------:R-:W-:Y:S01]  /*126b0*/  MUFU.EX2 R175, R175 ;  /* 0x000000af00af7308 */ /* 0x000fe20000000800 */
[----:B------:R-:W-:-:S03]  /*126c0*/  FFMA.FTZ R155, R180, R21, -R155 ;  /* 0x00000015b49b7223 */ /* 0x000fc6000001089b */
[----:B------:R-:W-:-:S04]  /*126d0*/  ISETP.NE.AND P3, PT, R22, R177, PT ;  /* 0x000000b11600720c */ /* 0x000fc80003f65270 */
[----:B------:R-:W3:Y:S01]  /*126e0*/  MUFU.EX2 R173, R173 ;  /* 0x000000ad00ad7308 */ /* 0x000ee20000000800 */
[----:B0-----:R-:W-:-:S07]  /*126f0*/  FMNMX.FTZ R20, R207, R20, !PT ;  /* 0x00000014cf147209 */ /* 0x001fce0007810000 */
[----:B------:R0:W-:Y:S01]  /*12700*/  MUFU.EX2 R180, R179 ;  /* 0x000000b300b47308 */ /* 0x0001e20000000800 */
[C---:B------:R-:W-:Y:S01]  /*12710*/  FSETP.NEU.FTZ.AND P2, PT, R20.reuse, -INF , PT ;  /* 0xff8000001400780b */ /* 0x040fe20003f5d000 */
[----:B------:R-:W-:-:S06]  /*12720*/  FMUL.FTZ R177, R20, R21 ;  /* 0x0000001514b17220 */ /* 0x000fcc0000410000 */
[----:B------:R-:W4:Y:S01]  /*12730*/  MUFU.EX2 R181, R181 ;  /* 0x000000b500b57308 */ /* 0x000f220000000800 */
[----:B---3--:R-:W-:Y:S01]  /*12740*/  FFMA.FTZ R216, R173, R3, R206 ;  /* 0x00000003add87223 */ /* 0x008fe200000100ce */
[----:B------:R-:W-:Y:S01]  /*12750*/  FSEL R3, R177, RZ, P2 ;  /* 0x000000ffb1037208 */ /* 0x000fe20001000000 */
[-C--:B------:R-:W-:Y:S01]  /*12760*/  FMUL.FTZ R24, R24, R173.reuse ;  /* 0x000000ad18187220 */ /* 0x080fe20000410000 */
[----:B------:R-:W-:Y:S01]  /*12770*/  FMUL.FTZ R25, R25, R173 ;  /* 0x000000ad19197220 */ /* 0x000fe20000410000 */
[----:B------:R-:W-:Y:S01]  /*12780*/  FADD.FTZ R177, R157, R216 ;  /* 0x000000d89db17221 */ /* 0x000fe20000010000 */
[----:B------:R-:W-:Y:S01]  /*12790*/  FSEL R216, R20, RZ, P2 ;  /* 0x000000ff14d87208 */ /* 0x000fe20001000000 */
[-C--:B0-----:R-:W-:Y:S01]  /*127a0*/  FFMA.FTZ R179, R152, R21.reuse, -R3 ;  /* 0x0000001598b37223 */ /* 0x081fe20000010803 */
[----:B------:R-:W0:Y:S01]  /*127b0*/  MUFU.EX2 R214, R214 ;  /* 0x000000d600d67308 */ /* 0x000e220000000800 */
[----:B------:R-:W-:Y:S01]  /*127c0*/  FADD.FTZ R228, R156, R177 ;  /* 0x000000b19ce47221 */ /* 0x000fe20000010000 */
[-C--:B------:R-:W-:Y:S01]  /*127d0*/  FFMA.FTZ R207, R154, R21.reuse, -R3 ;  /* 0x000000159acf7223 */ /* 0x080fe20000010803 */
[----:B------:R-:W-:Y:S01]  /*127e0*/  FADD.FTZ R230, -R216, R213 ;  /* 0x000000d5d8e67221 */ /* 0x000fe20000010100 */
[----:B------:R-:W-:Y:S01]  /*127f0*/  FFMA.FTZ R216, R153, R21, -R3 ;  /* 0x0000001599d87223 */ /* 0x000fe20000010803 */
[----:B------:R-:W-:Y:S01]  /*12800*/  FADD.FTZ R177, R161, R228 ;  /* 0x000000e4a1b17221 */ /* 0x000fe20000010000 */
[----:B------:R-:W-:-:S02]  /*12810*/  @!P3 IMAD R153, R209, 0x40, R192 ;  /* 0x00000040d199b824 */ /* 0x000fc400078e02c0 */
[-C--:B------:R-:W-:Y:S01]  /*12820*/  FFMA.FTZ R209, R158, R21.reuse, -R3 ;  /* 0x000000159ed17223 */ /* 0x080fe20000010803 */
[----:B------:R-:W3:Y:S01]  /*12830*/  MUFU.EX2 R183, R183 ;  /* 0x000000b700b77308 */ /* 0x000ee20000000800 */
[----:B------:R-:W-:Y:S01]  /*12840*/  FADD.FTZ R232, R160, R177 ;  /* 0x000000b1a0e87221 */ /* 0x000fe20000010000 */
[----:B------:R-:W-:Y:S02]  /*12850*/  @!P3 IMAD R228, R153, 0x4, R2 ;  /* 0x0000000499e4b824 */ /* 0x000fe400078e0202 */
[-C--:B------:R-:W-:Y:S01]  /*12860*/  FMUL.FTZ R177, R230, R21.reuse ;  /* 0x00000015e6b17220 */ /* 0x080fe20000410000 */
[-CC-:B------:R-:W-:Y:S01]  /*12870*/  FFMA.FTZ R230, R178, R21.reuse, -R3.reuse ;  /* 0x00000015b2e67223 */ /* 0x180fe20000010803 */
[----:B------:R-:W-:Y:S01]  /*12880*/  FADD.FTZ R153, R165, R232 ;  /* 0x000000e8a5997221 */ /* 0x000fe20000010000 */
[-CC-:B------:R-:W-:Y:S01]  /*12890*/  FFMA.FTZ R159, R159, R21.reuse, -R3.reuse ;  /* 0x000000159f9f7223 */ /* 0x180fe20000010803 */
[-C--:B------:R-:W-:Y:S01]  /*128a0*/  FFMA.FTZ R163, R163, R21.reuse, -R3 ;  /* 0x00000015a3a37223 */ /* 0x080fe20000010803 */
[----:B------:R-:W-:Y:S01]  /*128b0*/  MUFU.EX2 R216, R216 ;  /* 0x000000d800d87308 */ /* 0x000fe20000000800 */
[----:B------:R-:W-:Y:S01]  /*128c0*/  FADD.FTZ R152, R164, R153 ;  /* 0x00000099a4987221 */ /* 0x000fe20000010000 */
[-CC-:B------:R-:W-:Y:S01]  /*128d0*/  FFMA.FTZ R153, R162, R21.reuse, -R3.reuse ;  /* 0x00000015a2997223 */ /* 0x180fe20000010803 */
[-CC-:B------:R-:W-:Y:S01]  /*128e0*/  FFMA.FTZ R178, R166, R21.reuse, -R3.reuse ;  /* 0x00000015a6b27223 */ /* 0x180fe20000010803 */
[-CC-:B------:R-:W-:Y:S01]  /*128f0*/  FFMA.FTZ R167, R167, R21.reuse, -R3.reuse ;  /* 0x00000015a7a77223 */ /* 0x180fe20000010803 */
[----:B------:R-:W-:Y:S01]  /*12900*/  FADD.FTZ R213, R169, R152 ;  /* 0x00000098a9d57221 */ /* 0x000fe20000010000 */
[-CC-:B------:R-:W-:Y:S01]  /*12910*/  FFMA.FTZ R170, R170, R21.reuse, -R3.reuse ;  /* 0x00000015aaaa7223 */ /* 0x180fe20000010803 */
[-C--:B------:R-:W-:Y:S01]  /*12920*/  FFMA.FTZ R171, R171, R21.reuse, -R3 ;  /* 0x00000015abab7223 */ /* 0x080fe20000010803 */
[----:B------:R-:W5:Y:S01]  /*12930*/  MUFU.EX2 R177, R177 ;  /* 0x000000b100b17308 */ /* 0x000f620000000800 */
[----:B------:R-:W-:Y:S01]  /*12940*/  FADD.FTZ R152, R168, R213 ;  /* 0x000000d5a8987221 */ /* 0x000fe20000010000 */
[-CC-:B------:R-:W-:Y:S01]  /*12950*/  FFMA.FTZ R172, R172, R21.reuse, -R3.reuse ;  /* 0x00000015acac7223 */ /* 0x180fe20000010803 */
[-CC-:B------:R-:W-:Y:S01]  /*12960*/  FFMA.FTZ R182, R182, R21.reuse, -R3.reuse ;  /* 0x00000015b6b67223 */ /* 0x180fe20000010803 */
[-CC-:B------:R-:W-:Y:S01]  /*12970*/  FFMA.FTZ R174, R174, R21.reuse, -R3.reuse ;  /* 0x00000015aeae7223 */ /* 0x180fe20000010803 */
[----:B------:R-:W-:Y:S01]  /*12980*/  FADD.FTZ R152, R175, R152 ;  /* 0x00000098af987221 */ /* 0x000fe20000010000 */
[----:B------:R-:W-:Y:S01]  /*12990*/  FFMA.FTZ R176, R176, R21, -R3 ;  /* 0x00000015b0b07223 */ /* 0x000fe20000010803 */
[----:B------:R-:W-:Y:S01]  /*129a0*/  F2FP.BF16.F32.PACK_AB R154, R161, R156 ;  /* 0x0000009ca19a723e */ /* 0x000fe200000010ff */
[----:B------:R-:W1:Y:S01]  /*129b0*/  MUFU.EX2 R212, R212 ;  /* 0x000000d400d47308 */ /* 0x000e620000000800 */
[----:B----4-:R-:W-:Y:S01]  /*129c0*/  FADD.FTZ R213, R181, R152 ;  /* 0x00000098b5d57221 */ /* 0x010fe20000010000 */
[----:B------:R-:W-:Y:S01]  /*129d0*/  F2FP.BF16.F32.PACK_AB R156, R165, R160 ;  /* 0x000000a0a59c723e */ /* 0x000fe200000010ff */
[----:B------:R4:W-:Y:S01]  /*129e0*/  @!P3 STS [R228+0x28800], R173 ;  /* 0x028800ade400b388 */ /* 0x0009e20000000800 */
[----:B------:R-:W-:Y:S01]  /*129f0*/  F2FP.BF16.F32.PACK_AB R160, R175, R168 ;  /* 0x000000a8afa0723e */ /* 0x000fe200000010ff */
[----:B0-----:R-:W-:Y:S01]  /*12a00*/  FADD.FTZ R152, R214, R213 ;  /* 0x000000d5d6987221 */ /* 0x001fe20000010000 */
[----:B------:R-:W-:Y:S01]  /*12a10*/  F2FP.BF16.F32.PACK_AB R158, R169, R164 ;  /* 0x000000a4a99e723e */ /* 0x000fe200000010ff */
[----:B------:R-:W-:Y:S01]  /*12a20*/  FMUL.FTZ R28, R28, R173 ;  /* 0x000000ad1c1c7220 */ /* 0x000fe20000410000 */
[----:B------:R-:W0:Y:S01]  /*12a30*/  MUFU.EX2 R179, R179 ;  /* 0x000000b300b37308 */ /* 0x000e220000000800 */
[----:B---3--:R-:W-:Y:S01]  /*12a40*/  FADD.FTZ R3, R183, R152 ;  /* 0x00000098b7037221 */ /* 0x008fe20000010000 */
[----:B------:R-:W-:Y:S01]  /*12a50*/  F2FP.BF16.F32.PACK_AB R152, R157, R206 ;  /* 0x000000ce9d98723e */ /* 0x000fe200000010ff */
[----:B-----5:R-:W-:Y:S01]  /*12a60*/  FFMA.FTZ R8, R177, R8, R216 ;  /* 0x00000008b1087223 */ /* 0x020fe200000100d8 */
[----:B------:R4:W-:Y:S01]  /*12a70*/  @!P3 STS [R228+0x28820], R177 ;  /* 0x028820b1e400b388 */ /* 0x0009e20000000800 */
[----:B------:R-:W-:Y:S01]  /*12a80*/  F2FP.BF16.F32.PACK_AB R162, R214, R181 ;  /* 0x000000b5d6a2723e */ /* 0x000fe200000010ff */
[-C--:B------:R-:W-:Y:S01]  /*12a90*/  FMUL.FTZ R29, R29, R173.reuse ;  /* 0x000000ad1d1d7220 */ /* 0x080fe20000410000 */
[----:B------:R-:W-:Y:S01]  /*12aa0*/  FMUL.FTZ R32, R32, R173 ;  /* 0x000000ad20207220 */ /* 0x000fe20000410000 */
[----:B------:R-:W-:Y:S01]  /*12ab0*/  MUFU.EX2 R207, R207 ;  /* 0x000000cf00cf7308 */ /* 0x000fe20000000800 */
[C---:B-1----:R-:W-:Y:S01]  /*12ac0*/  FADD.FTZ R3, R212.reuse, R3 ;  /* 0x00000003d4037221 */ /* 0x042fe20000010000 */
[----:B------:R-:W-:Y:S01]  /*12ad0*/  F2FP.BF16.F32.PACK_AB R164, R212, R183 ;  /* 0x000000b7d4a4723e */ /* 0x000fe200000010ff */
        /* <DEDUP_REMOVED lines=46> */
[----:B-----5:R-:W-:Y:S01]  /*12dc0*/  FADD.FTZ R153, R207, R8 ;  /* 0x00000008cf997221 */ /* 0x020fe20000010000 */
[-C--:B------:R-:W-:Y:S01]  /*12dd0*/  FMUL.FTZ R105, R105, R173.reuse ;  /* 0x000000ad69697220 */ /* 0x080fe20000410000 */
[-C--:B------:R-:W-:Y:S01]  /*12de0*/  FMUL.FTZ R108, R108, R173.reuse ;  /* 0x000000ad6c6c7220 */ /* 0x080fe20000410000 */
[-C--:B------:R-:W-:Y:S01]  /*12df0*/  FMUL.FTZ R109, R109, R173.reuse ;  /* 0x000000ad6d6d7220 */ /* 0x080fe20000410000 */
[----:B0-----:R-:W-:Y:S01]  /*12e00*/  FADD.FTZ R206, R230, R153 ;  /* 0x00000099e6ce7221 */ /* 0x001fe20000010000 */
[-C--:B------:R-:W-:Y:S01]  /*12e10*/  FMUL.FTZ R112, R112, R173.reuse ;  /* 0x000000ad70707220 */ /* 0x080fe20000410000 */
[----:B------:R-:W-:Y:S01]  /*12e20*/  FMUL.FTZ R113, R113, R173 ;  /* 0x000000ad71717220 */ /* 0x000fe20000410000 */
[----:B------:R-:W-:Y:S01]  /*12e30*/  MUFU.EX2 R178, R178 ;  /* 0x000000b200b27308 */ /* 0x000fe20000000800 */
[----:B---3--:R-:W-:Y:S01]  /*12e40*/  FADD.FTZ R153, R157, R206 ;  /* 0x000000ce9d997221 */ /* 0x008fe20000010000 */
[----:B-1----:R-:W-:Y:S01]  /*12e50*/  F2FP.BF16.F32.PACK_AB R157, R168, R157 ;  /* 0x0000009da89d723e */ /* 0x002fe200000010ff */
[-C--:B------:R-:W-:Y:S01]  /*12e60*/  FMUL.FTZ R116, R116, R173.reuse ;  /* 0x000000ad74747220 */ /* 0x080fe20000410000 */
[-C--:B------:R-:W-:Y:S01]  /*12e70*/  FMUL.FTZ R117, R117, R173.reuse ;  /* 0x000000ad75757220 */ /* 0x080fe20000410000 */
[-C--:B------:R-:W-:Y:S01]  /*12e80*/  FMUL.FTZ R120, R120, R173.reuse ;  /* 0x000000ad78787220 */ /* 0x080fe20000410000 */
[-C--:B------:R-:W-:Y:S01]  /*12e90*/  FMUL.FTZ R121, R121, R173.reuse ;  /* 0x000000ad79797220 */ /* 0x080fe20000410000 */
[----:B------:R-:W-:Y:S01]  /*12ea0*/  FMUL.FTZ R124, R124, R173 ;  /* 0x000000ad7c7c7220 */ /* 0x000fe20000410000 */
[----:B------:R-:W0:Y:S01]  /*12eb0*/  MUFU.EX2 R167, R167 ;  /* 0x000000a700a77308 */ /* 0x000e220000000800 */
[----:B--2---:R-:W-:Y:S01]  /*12ec0*/  F2FP.BF16.F32.PACK_AB R159, R180, R161 ;  /* 0x000000a1b49f723e */ /* 0x004fe200000010ff */
[-C--:B------:R-:W-:Y:S01]  /*12ed0*/  FMUL.FTZ R125, R125, R173.reuse ;  /* 0x000000ad7d7d7220 */ /* 0x080fe20000410000 */
[-C--:B------:R-:W-:Y:S01]  /*12ee0*/  FMUL.FTZ R128, R128, R173.reuse ;  /* 0x000000ad80807220 */ /* 0x080fe20000410000 */
[-C--:B------:R-:W-:Y:S01]  /*12ef0*/  FMUL.FTZ R129, R129, R173.reuse ;  /* 0x000000ad81817220 */ /* 0x080fe20000410000 */
[-C--:B------:R-:W-:Y:S01]  /*12f00*/  FMUL.FTZ R132, R132, R173.reuse ;  /* 0x000000ad84847220 */ /* 0x080fe20000410000 */
[-C--:B------:R-:W-:Y:S01]  /*12f10*/  FMUL.FTZ R133, R133, R173.reuse ;  /* 0x000000ad85857220 */ /* 0x080fe20000410000 */
[-C--:B------:R-:W-:Y:S01]  /*12f20*/  FMUL.FTZ R136, R136, R173.reuse ;  /* 0x000000ad88887220 */ /* 0x080fe20000410000 */
[----:B------:R1:W2:Y:S01]  /*12f30*/  MUFU.EX2 R163, R170 ;  /* 0x000000aa00a37308 */ /* 0x0002a20000000800 */
        /* <DEDUP_REMOVED lines=9> */
[-C--:B------:R-:W-:Y:S01]  /*12fd0*/  FMUL.FTZ R26, R26, R177.reuse ;  /* 0x000000b11a1a7220 */ /* 0x080fe20000410000 */
[-C--:B------:R-:W-:Y:S01]  /*12fe0*/  FMUL.FTZ R27, R27, R177.reuse ;  /* 0x000000b11b1b7220 */ /* 0x080fe20000410000 */
[-C--:B------:R-:W-:Y:S01]  /*12ff0*/  FMUL.FTZ R30, R30, R177.reuse ;  /* 0x000000b11e1e7220 */ /* 0x080fe20000410000 */
[----:B------:R-:W-:Y:S01]  /*13000*/  FADD.FTZ R153, R161, R170 ;  /* 0x000000aaa1997221 */ /* 0x000fe20000010000 */
[----:B0-----:R-:W-:Y:S01]  /*13010*/  F2FP.BF16.F32.PACK_AB R161, R167, R178 ;  /* 0x000000b2a7a1723e */ /* 0x001fe200000010ff */
        /* <DEDUP_REMOVED lines=13> */
[----:B------:R-:W-:Y:S01]  /*130f0*/  FMUL.FTZ R47, R47, R177 ;  /* 0x000000b12f2f7220 */ /* 0x000fe20000410000 */
[----:B--2---:R-:W-:Y:S01]  /*13100*/  FADD.FTZ R153, R163, R170 ;  /* 0x000000aaa3997221 */ /* 0x004fe20000010000 */
[----:B---3--:R-:W-:Y:S01]  /*13110*/  F2FP.BF16.F32.PACK_AB R163, R8, R163 ;  /* 0x000000a308a3723e */ /* 0x008fe200000010ff */
[-C--:B------:R-:W-:Y:S01]  /*13120*/  FMUL.FTZ R50, R50, R177.reuse ;  /* 0x000000b132327220 */ /* 0x080fe20000410000 */
[----:B------:R-:W2:Y:S01]  /*13130*/  MUFU.EX2 R174, R174 ;  /* 0x000000ae00ae7308 */ /* 0x000ea20000000800 */
[----:B------:R-:W-:Y:S01]  /*13140*/  FADD.FTZ R170, R8, R153 ;  /* 0x0000009908aa7221 */ /* 0x000fe20000010000 */
[----:B------:R-:W-:Y:S01]  /*13150*/  F2FP.BF16.F32.PACK_AB R153, R179, R216 ;  /* 0x000000d8b399723e */ /* 0x000fe200000010ff */
[-C--:B------:R-:W-:Y:S01]  /*13160*/  FMUL.FTZ R51, R51, R177.reuse ;  /* 0x000000b133337220 */ /* 0x080fe20000410000 */
[-C--:B------:R-:W-:Y:S01]  /*13170*/  FMUL.FTZ R54, R54, R177.reuse ;  /* 0x000000b136367220 */ /* 0x080fe20000410000 */
[----:B0-----:R-:W-:Y:S01]  /*13180*/  FADD.FTZ R155, R165, R170 ;  /* 0x000000aaa59b7221 */ /* 0x001fe20000010000 */
        /* <DEDUP_REMOVED lines=8> */
[-C--:B------:R-:W-:Y:S01]  /*13210*/  FMUL.FTZ R62, R62, R177.reuse ;  /* 0x000000b13e3e7220 */ /* 0x080fe20000410000 */
[-C--:B------:R-:W-:Y:S01]  /*13220*/  FMUL.FTZ R63, R63, R177.reuse ;  /* 0x000000b13f3f7220 */ /* 0x080fe20000410000 */
[-C--:B------:R-:W-:Y:S01]  /*13230*/  FMUL.FTZ R66, R66, R177.reuse ;  /* 0x000000b142427220 */ /* 0x080fe20000410000 */
[----:B--2---:R-:W-:Y:S01]  /*13240*/  FADD.FTZ R168, R174, R171 ;  /* 0x000000abaea87221 */ /* 0x004fe20000010000 */
[-C--:B------:R-:W-:Y:S01]  /*13250*/  FMUL.FTZ R67, R67, R177.reuse ;  /* 0x000000b143437220 */ /* 0x080fe20000410000 */
[-C--:B------:R-:W-:Y:S01]  /*13260*/  FMUL.FTZ R70, R70, R177.reuse ;  /* 0x000000b146467220 */ /* 0x080fe20000410000 */
[-C--:B------:R-:W-:Y:S01]  /*13270*/  FMUL.FTZ R71, R71, R177.reuse ;  /* 0x000000b147477220 */ /* 0x080fe20000410000 */
[-C--:B------:R-:W-:Y:S01]  /*13280*/  FMUL.FTZ R74, R74, R177.reuse ;  /* 0x000000b14a4a7220 */ /* 0x080fe20000410000 */
[-C--:B------:R-:W-:Y:S01]  /*13290*/  FMUL.FTZ R75, R75, R177.reuse ;  /* 0x000000b14b4b7220 */ /* 0x080fe20000410000 */
[-C--:B------:R-:W-:Y:S01]  /*132a0*/  FMUL.FTZ R78, R78, R177.reuse ;  /* 0x000000b14e4e7220 */ /* 0x080fe20000410000 */
[-C--:B------:R-:W-:Y:S01]  /*132b0*/  FMUL.FTZ R79, R79, R177.reuse ;  /* 0x000000b14f4f7220 */ /* 0x080fe20000410000 */
[C---:B0-----:R-:W-:Y:S01]  /*132c0*/  F2FP.BF16.F32.PACK_AB R167, R169.reuse, R174 ;  /* 0x000000aea9a7723e */ /* 0x041fe200000010ff */
[----:B------:R-:W-:Y:S01]  /*132d0*/  FADD.FTZ R8, R169, R168 ;  /* 0x000000a8a9087221 */ /* 0x000fe20000010000 */
        /* <DEDUP_REMOVED lines=8> */
[----:B------:R4:W-:Y:S01]  /*13360*/  STSM.16.M88.4 [R195+0x26800], R152 ;  /* 0x02680098c3007844 */ /* 0x0009e20000000200 */
[-C--:B------:R-:W-:Y:S01]  /*13370*/  FMUL.FTZ R98, R98, R177.reuse ;  /* 0x000000b162627220 */ /* 0x080fe20000410000 */
[-C--:B------:R-:W-:Y:S01]  /*13380*/  FMUL.FTZ R99, R99, R177.reuse ;  /* 0x000000b163637220 */ /* 0x080fe20000410000 */
[-C--:B------:R-:W-:Y:S01]  /*13390*/  FMUL.FTZ R102, R102, R177.reuse ;  /* 0x000000b166667220 */ /* 0x080fe20000410000 */
[----:B------:R4:W-:Y:S01]  /*133a0*/  STSM.16.M88.4 [R196], R156 ;  /* 0x0000009cc4007844 */ /* 0x0009e20000000200 */
        /* <DEDUP_REMOVED lines=27> */
[----:B----4-:R-:W-:Y:S06]  /*13560*/  @!P0 BRA `(.L_x_2143) ;  /* 0x0000000000048947 */ /* 0x010fec0003800000 */
[----:B------:R-:W-:Y:S01]  /*13570*/  BPT.TRAP 0x1 ;  /* 0x000000040000795c */ /* 0x000fe20000300000 */
.L_x_2143:
[----:B------:R0:W1:Y:S01]  /*13580*/  SYNCS.PHASECHK.TRANS64.TRYWAIT P2, [R191+URZ+0x28c50], R208 ;  /* 0x028c50d0bf0075a7 */ /* 0x000062000804017f */
[----:B------:R-:W-:Y:S05]  /*13590*/  @!P0 BRA `(.L_x_2144) ;  /* 0x0000000000048947 */ /* 0x000fea0003800000 */
[----:B------:R-:W-:Y:S01]  /*135a0*/  BPT.TRAP 0x1 ;  /* 0x000000040000795c */ /* 0x000fe20000300000 */
.L_x_2144:
[----:B------:R-:W-:Y:S04]  /*135b0*/  BSSY B1, `(.L_x_2145) ;  /* 0x0000004000017945 */ /* 0x000fe80003800000 */
[----:B-1----:R-:W-:Y:S05]  /*135c0*/  @P2 BRA `(.L_x_2146) ;  /* 0x0000000000082947 */ /* 0x002fea0003800000 */
[----:B------:R-:W1:Y:S02]  /*135d0*/  SYNCS.PHASECHK.TRANS64.TRYWAIT P2, [R191+URZ+0x28c50], R208 ;  /* 0x028c50d0bf0075a7 */ /* 0x000e64000804017f */
[----:B-1----:R-:W-:Y:S05]  /*135e0*/  @!P2 BRA `(.L_x_2147) ;  /* 0x000000ac0000a947 */ /* 0x002fea0003800000 */
.L_x_2146:
[----:B------:R-:W-:Y:S05]  /*135f0*/  BSYNC B1 ;  /* 0x0000000000017941 */ /* 0x000fea0003800000 */
.L_x_2145:
[----:B------:R-:W-:Y:S01]  /*13600*/  IMAD R168, R18, 0x1000, R188 ;  /* 0x0000100012a87824 */ /* 0x000fe200078e02bc */
[----:B------:R-:W-:Y:S01]  /*13610*/  WARPGROUP.ARRIVE ;  /* 0x00000000000079c5 */ /* 0x000fe20000000000 */
[----:B------:R-:W-:Y:S01]  /*13620*/  IMAD.MOV.U32 R169, RZ, RZ, 0x40000040 ;  /* 0x40000040ffa97424 */ /* 0x000fe200078e00ff */
[----:B------:R-:W-:Y:S01]  /*13630*/  ISETP.GT.AND P2, PT, R9, R190, PT ;  /* 0x000000be0900720c */ /* 0x000fe20003f44270 */
[----:B01----:R-:W-:Y:S01]  /*13640*/  @!P1 VIADD R191, R191, 0x28c60 ;  /* 0x00028c60bfbf9836 */ /* 0x003fe20000000000 */
[----:B------:R-:W-:Y:S01]  /*13650*/  R2UR UR6, R168 ;  /* 0x00000000a80672ca */ /* 0x000fe200000e0000 */
[----:B------:R-:W-:Y:S01]  /*13660*/  VIADD R9, R9, 0xffffffff ;  /* 0xffffffff09097836 */ /* 0x000fe20000000000 */
[----:B------:R-:W-:Y:S01]  /*13670*/  R2UR UR7, R169 ;  /* 0x00000000a90772ca */ /* 0x000fe200000e0000 */
[----:B------:R-:W-:Y:S01]  /*13680*/  IMAD.MOV.U32 R169, RZ, RZ, 0x40000040 ;  /* 0x40000040ffa97424 */ /* 0x000fe200078e00ff */
[----:B------:R-:W-:Y:S01]  /*13690*/  @!P1 PRMT R191, RZ, 0x654, R191 ;  /* 0x00000654ffbf9816 */ /* 0x000fe200000000bf */
[----:B------:R-:W-:-:S02]  /*136a0*/  IMAD.MOV.U32 R213, RZ, RZ, R20 ;  /* 0x000000ffffd57224 */ /* 0x000fc400078e0014 */
[----:B------:R-:W-:Y:S02]  /*136b0*/  IMAD.MOV.U32 R212, RZ, RZ, R15 ;  /* 0x000000ffffd47224 */ /* 0x000fe400078e000f */
[----:B------:R-:W-:-:S06]  /*136c0*/  IMAD.MOV.U32 R209, RZ, RZ, R18 ;  /* 0x000000ffffd17224 */ /* 0x000fcc00078e0012 */
[----:B------:R-:W-:Y:S03]  /*136d0*/  HGMMA.64x256x16.F32.BF16 R24, R152, gdesc[UR4].tnspB, R24, gsb0 ;  /* 0x43e0000498187df0 */ /* 0x000fe60008001818 */
[----:B------:R-:W-:Y:S02]  /*136e0*/  WARPGROUP.DEPBAR.LE gsb0, 0x0 ;  /* 0x00008000000079c5 */ /* 0x000fe40000010000 */
[----:B------:R-:W-:Y:S01]  /*136f0*/  VIADD R152, R168, 0x80 ;  /* 0x00000080a8987836 */ /* 0x000fe20000000000 */
        /* <DEDUP_REMOVED lines=31> */
.L_x_2129:
[----:B------:R-:W-:Y:S05]  /*138f0*/  BSYNC B0 ;  /* 0x0000000000007941 */ /* 0x000fea0003800000 */
.L_x_2128:
[----:B------:R-:W2:Y:S01]  /*13900*/  SHFL.BFLY PT, R0, R3, 0x2, 0x1f ;  /* 0x0c401f0003007f89 */ /* 0x000ea200000e0000 */
[----:B------:R-:W-:Y:S02]  /*13910*/  IMAD.MOV R9, RZ, RZ, -R194 ;  /* 0x000000ffff097224 */ /* 0x000fe400078e0ac2 */
[----:B------:R-:W-:Y:S01]  /*13920*/  VIADD R14, R18, 0x1 ;  /* 0x00000001120e7836 */ /* 0x000fe20000000000 */
[----:B------:R-:W3:Y:S01]  /*13930*/  SHFL.BFLY PT, R7, R8, 0x2, 0x1f ;  /* 0x0c401f0008077f89 */ /* 0x000ee200000e0000 */
[----:B------:R-:W-:Y:S01]  /*13940*/  VIADD R205, R205, 0x1 ;  /* 0x00000001cdcd7836 */ /* 0x000fe20000000000 */
[----:B------:R-:W-:Y:S08]  /*13950*/  BAR.ARV 0x8, 0xa0 ;  /* 0x0202800000007b1d */ /* 0x000ff00000002000 */
[----:B------:R-:W-:Y:S01]  /*13960*/  BAR.SYNC.DEFER_BLOCKING 0xf, 0x100 ;  /* 0x03c4000000007b1d */ /* 0x000fe20000010000 */
[----:B------:R-:W-:-:S02]  /*13970*/  ISETP.NE.AND P0, PT, R22, R9, PT ;  /* 0x000000091600720c */ /* 0x000fc40003f05270 */
[----:B------:R-:W-:-:S04]  /*13980*/  ISETP.NE.AND P1, PT, R14, 0x2, PT ;  /* 0x000000020e00780c */ /* 0x000fc80003f25270 */
[----:B------:R-:W-:Y:S01]  /*13990*/  SEL R6, RZ, 0x1, P1 ;  /* 0x00000001ff067807 */ /* 0x000fe20000800000 */
[----:B--2---:R-:W-:-:S03]  /*139a0*/  FADD.FTZ R4, R0, R3 ;  /* 0x0000000300047221 */ /* 0x004fc60000010000 */
[----:B------:R-:W-:Y:S01]  /*139b0*/  LOP3.LUT R19, R19, R6, RZ, 0x3c, !PT ;  /* 0x0000000613137212 */ /* 0x000fe200078e3cff */
[----:B---3--:R-:W-:Y:S01]  /*139c0*/  FADD.FTZ R7, R7, R8 ;  /* 0x0000000807077221 */ /* 0x008fe20000010000 */
[----:B------:R-:W2:Y:S01]  /*139d0*/  SHFL.BFLY PT, R5, R4, 0x1, 0x1f ;  /* 0x0c201f0004057f89 */ /* 0x000ea200000e0000 */
[----:B------:R-:W-:-:S03]  /*139e0*/  @!P0 IMAD R3, R18, 0x40, R192 ;  /* 0x0000004012038824 */ /* 0x000fc600078e02c0 */
[----:B------:R-:W3:Y:S01]  /*139f0*/  SHFL.BFLY PT, R0, R7, 0x1, 0x1f ;  /* 0x0c201f0007007f89 */ /* 0x000ee200000e0000 */
[----:B------:R-:W-:Y:S02]  /*13a00*/  @!P0 IMAD R3, R3, 0x4, R2 ;  /* 0x0000000403038824 */ /* 0x000fe400078e0202 */
[----:B--2---:R-:W-:Y:S01]  /*13a10*/  FADD.FTZ R5, R4, R5 ;  /* 0x0000000504057221 */ /* 0x004fe20000010000 */
[----:B------:R-:W-:Y:S01]  /*13a20*/  MOV R4, RZ ;  /* 0x000000ff00047202 */ /* 0x000fe20000000f00 */
[----:B---3--:R-:W-:-:S03]  /*13a30*/  FADD.FTZ R11, R7, R0 ;  /* 0x00000000070b7221 */ /* 0x008fc60000010000 */
[----:B------:R-:W-:Y:S01]  /*13a40*/  FSETP.NE.FTZ.AND P2, PT, R5, RZ, PT ;  /* 0x000000ff0500720b */ /* 0x000fe20003f55000 */
[----:B------:R-:W-:Y:S01]  /*13a50*/  IMAD.MOV.U32 R0, RZ, RZ, RZ ;  /* 0x000000ffff007224 */ /* 0x000fe200078e00ff */
[----:B------:R-:W-:-:S11]  /*13a60*/  FSETP.NE.FTZ.AND P3, PT, R11, RZ, PT ;  /* 0x000000ff0b00720b */ /* 0x000fd60003f75000 */
[----:B------:R-:W2:Y:S01]  /*13a70*/  @P2 MUFU.RCP R0, R5 ;  /* 0x0000000500002308 */ /* 0x000ea20000001000 */
[C---:B------:R-:W-:Y:S01]  /*13a80*/  @P2 FMUL.FTZ R18, R21.reuse, 0.69314718246459960938 ;  /* 0x3f31721815122820 */ /* 0x040fe20000410000 */
[----:B------:R-:W-:-:S06]  /*13a90*/  @P3 FMUL.FTZ R21, R21, 0.69314718246459960938 ;  /* 0x3f31721815153820 */ /* 0x000fcc0000410000 */
[----:B------:R-:W3:Y:S08]  /*13aa0*/  @P3 MUFU.RCP R4, R11 ;  /* 0x0000000b00043308 */ /* 0x000ef00000001000 */
[----:B------:R-:W4:Y:S01]  /*13ab0*/  @P2 MUFU.LG2 R2, R5 ;  /* 0x0000000500022308 */ /* 0x000f220000000c00 */
[-C--:B--2---:R-:W-:Y:S01]  /*13ac0*/  FMUL.FTZ R172, R32, R0.reuse ;  /* 0x0000000020ac7220 */ /* 0x084fe20000410000 */
[----:B------:R-:W-:Y:S01]  /*13ad0*/  @!P0 STS [R3+0x28800], R0 ;  /* 0x0288000003008388 */ /* 0x000fe20000000800 */
[-C--:B------:R-:W-:Y:S01]  /*13ae0*/  FMUL.FTZ R170, R33, R0.reuse ;  /* 0x0000000021aa7220 */ /* 0x080fe20000410000 */
[-C--:B------:R-:W-:Y:S01]  /*13af0*/  FMUL.FTZ R175, R24, R0.reuse ;  /* 0x0000000018af7220 */ /* 0x080fe20000410000 */
[-C--:B------:R-:W-:Y:S01]  /*13b00*/  FMUL.FTZ R174, R28, R0.reuse ;  /* 0x000000001cae7220 */ /* 0x080fe20000410000 */
[-C--:B------:R-:W-:Y:S01]  /*13b10*/  FMUL.FTZ R173, R25, R0.reuse ;  /* 0x0000000019ad7220 */ /* 0x080fe20000410000 */
[-C--:B------:R-:W-:Y:S01]  /*13b20*/  FMUL.FTZ R6, R29, R0.reuse ;  /* 0x000000001d067220 */ /* 0x080fe20000410000 */
[----:B------:R-:W2:Y:S01]  /*13b30*/  @P3 MUFU.LG2 R32, R11 ;  /* 0x0000000b00203308 */ /* 0x000ea20000000c00 */
        /* <DEDUP_REMOVED lines=61> */
[----:B---3--:R-:W-:-:S02]  /*13f10*/  IMAD.MOV.U32 R3, RZ, RZ, -0x800000 ;  /* 0xff800000ff037424 */ /* 0x008fc400078e00ff */
[-C--:B------:R-:W-:Y:S01]  /*13f20*/  FMUL.FTZ R9, R42, R4.reuse ;  /* 0x000000042a097220 */ /* 0x080fe20000410000 */
[----:B------:R-:W-:Y:S02]  /*13f30*/  IMAD.MOV.U32 R0, RZ, RZ, -0x800000 ;  /* 0xff800000ff007424 */ /* 0x000fe400078e00ff */
[-C--:B------:R-:W-:Y:S01]  /*13f40*/  FMUL.FTZ R11, R46, R4.reuse ;  /* 0x000000042e0b7220 */ /* 0x080fe20000410000 */
[-C--:B------:R-:W-:Y:S01]  /*13f50*/  FMUL.FTZ R13, R50, R4.reuse ;  /* 0x00000004320d7220 */ /* 0x080fe20000410000 */
[-C--:B------:R-:W-:Y:S01]  /*13f60*/  FMUL.FTZ R25, R58, R4.reuse ;  /* 0x000000043a197220 */ /* 0x080fe20000410000 */
[-C--:B------:R-:W-:Y:S01]  /*13f70*/  FMUL.FTZ R29, R66, R4.reuse ;  /* 0x00000004421d7220 */ /* 0x080fe20000410000 */
        /* <DEDUP_REMOVED lines=64> */
.L_x_2003:
[----:B------:R-:W-:Y:S05]  /*14380*/  BSYNC B7 ;  /* 0x0000000000077941 */ /* 0x000fea0003800000 */
.L_x_1993:
[----:B------:R-:W2:Y:S08]  /*14390*/  S2UR UR5, SR_CgaCtaId ;  /* 0x00000000000579c3 */ /* 0x000eb00000008800 */
[----:B------:R-:W-:Y:S06]  /*143a0*/  BAR.SYNC.DEFER_BLOCKING 0x5, 0x120 ;  /* 0x0144800000007b1d */ /* 0x000fec0000010000 */
[----:B------:R-:W-:Y:S01]  /*143b0*/  UMOV UR4, 0x400 ;  /* 0x0000040000047882 */ /* 0x000fe20000000000 */
[----:B------:R-:W-:Y:S01]  /*143c0*/  BSSY B0, `(.L_x_2149) ;  /* 0x000026d000007945 */ /* 0x000fe20003800000 */
[----:B--2---:R-:W-:-:S06]  /*143d0*/  ULEA UR4, UR5, UR4, 0x18 ;  /* 0x0000000405047291 */ /* 0x004fcc000f8ec03f */
[----:B------:R-:W-:-:S05]  /*143e0*/  IMAD.U32 R2, RZ, RZ, UR4 ;  /* 0x00000004ff027e24 */ /* 0x000fca000f8e00ff */
[----:B-1----:R1:W2:Y:S01]  /*143f0*/  LDS.128 R188, [R2+0x28cd0] ;  /* 0x028cd00002bc7984 */ /* 0x0022a20000000c00 */
[----:B------:R-:W-:Y:S06]  /*14400*/  BAR.ARV 0x4, 0x120 ;  /* 0x0104800000007b1d */ /* 0x000fec0000002000 */
[----:B------:R-:W-:Y:S05]  /*14410*/  @P0 BRA `(.L_x_2150) ;  /* 0x0000001c000c0947 */ /* 0x000fea0003800000 */
[----:B------:R-:W3:Y:S01]  /*14420*/  S2R R15, SR_SWINHI ;  /* 0x00000000000f7919 */ /* 0x000ee20000002f00 */
        /* <DEDUP_REMOVED lines=18> */
[----:B---3--:R-:W-:-:S02]  /*14550*/  MOV R21, R15 ;  /* 0x0000000f00157202 */ /* 0x008fc40000000f00 */
        /* <DEDUP_REMOVED lines=9> */
[C---:B-----5:R-:W-:Y:S01]  /*145f0*/  LOP3.LUT R33, R118.reuse, 0x380, RZ, 0xc0, !PT ;  /* 0x0000038076217812 */ /* 0x060fe200078ec0ff */
[--C-:B------:R-:W-:Y:S01]  /*14600*/  IMAD.X R37, RZ, RZ, R119.reuse, P0 ;  /* 0x000000ffff257224 */ /* 0x100fe200000e0677 */
        /* <DEDUP_REMOVED lines=12> */
[----:B------:R-:W-:-:S02]  /*146d0*/  IADD3 R4, P0, R118, 0x4020, RZ ;  /* 0x0000402076047810 */ /* 0x000fc40007f1e0ff */
[----:B------:R-:W-:Y:S02]  /*146e0*/  SHF.R.U64 R33, R33, 0x3, RZ ;  /* 0x0000000321217819 */ /* 0x000fe400000012ff */
[----:B------:R-:W-:Y:S01]  /*146f0*/  IADD3.X R45, RZ, R119, RZ, P3, !PT ;  /* 0x00000077ff2d7210 */ /* 0x000fe20001ffe4ff */
[--C-:B------:R-:W-:Y:S01]  /*14700*/  IMAD.X R65, RZ, RZ, R119.reuse, P0 ;  /* 0x000000ffff417224 */ /* 0x100fe200000e0677 */
[----:B------:R-:W-:Y:S02]  /*14710*/  LOP3.LUT R14, R14, R177, RZ, 0x3c, !PT ;  /* 0x000000b10e0e7212 */ /* 0x000fe400078e3cff */
        /* <DEDUP_REMOVED lines=9> */
[----:B------:R-:W-:Y:S01]  /*147b0*/  IMAD.X R111, RZ, RZ, R119, P5 ;  /* 0x000000ffff6f7224 */ /* 0x000fe200028e0677 */
[----:B------:R-:W-:-:S02]  /*147c0*/  LOP3.LUT R177, R4, 0x380, RZ, 0xc0, !PT ;  /* 0x0000038004b17812 */ /* 0x000fc400078ec0ff */
[----:B------:R-:W-:Y:S01]  /*147d0*/  LOP3.LUT R118, R33, R118, RZ, 0x3c, !PT ;  /* 0x0000007621767212 */ /* 0x000fe200078e3cff */
[----:B------:R-:W-:Y:S01]  /*147e0*/  IMAD.X R33, RZ, RZ, R119, P1 ;  /* 0x000000ffff217224 */ /* 0x000fe200008e0677 */
[----:B------:R-:W-:Y:S02]  /*147f0*/  SHF.R.U64 R177, R177, 0x3, RZ ;  /* 0x00000003b1b17819 */ /* 0x000fe400000012ff */
[-C--:B------:R-:W-:Y:S02]  /*14800*/  IADD3.X R115, RZ, R119.reuse, RZ, P2, !PT ;  /* 0x00000077ff737210 */ /* 0x080fe400017fe4ff */
[----:B------:R-:W-:Y:S02]  /*14810*/  LOP3.LUT R36, R179, 0x380, RZ, 0xc0, !PT ;  /* 0x00000380b3247812 */ /* 0x000fe400078ec0ff */
[----:B------:R-:W-:Y:S02]  /*14820*/  MOV R168, R118 ;  /* 0x0000007600a87202 */ /* 0x000fe40000000f00 */
[----:B------:R-:W-:-:S02]  /*14830*/  LOP3.LUT R40, R181, 0x380, RZ, 0xc0, !PT ;  /* 0x00000380b5287812 */ /* 0x000fc400078ec0ff */
[----:B------:R-:W-:Y:S02]  /*14840*/  LOP3.LUT R119, R32, 0x380, RZ, 0xc0, !PT ;  /* 0x0000038020777812 */ /* 0x000fe400078ec0ff */
[----:B------:R-:W-:Y:S02]  /*14850*/  LOP3.LUT R44, R183, 0x380, RZ, 0xc0, !PT ;  /* 0x00000380b72c7812 */ /* 0x000fe400078ec0ff */
[----:B------:R-:W-:Y:S02]  /*14860*/  LOP3.LUT R48, R185, 0x380, RZ, 0xc0, !PT ;  /* 0x00000380b9307812 */ /* 0x000fe400078ec0ff */
[----:B------:R-:W-:Y:S02]  /*14870*/  LOP3.LUT R64, R177, R4, RZ, 0x3c, !PT ;  /* 0x00000004b1407212 */ /* 0x000fe400078e3cff */
[----:B------:R-:W-:Y:S02]  /*14880*/  SHF.R.U64 R36, R36, 0x3, RZ ;  /* 0x0000000324247819 */ /* 0x000fe400000012ff */
[----:B------:R-:W-:-:S02]  /*14890*/  LOP3.LUT R52, R207, 0x380, RZ, 0xc0, !PT ;  /* 0x00000380cf347812 */ /* 0x000fc400078ec0ff */
[----:B------:R-:W-:Y:S01]  /*148a0*/  F2FP.BF16.F32.PACK_AB R4, R173, R175 ;  /* 0x000000afad04723e */ /* 0x000fe200000010ff */
[----:B------:R-:W-:Y:S01]  /*148b0*/  BAR.SYNC.DEFER_BLOCKING 0x1, 0x100 ;  /* 0x0044000000007b1d */ /* 0x000fe20000010000 */
[----:B------:R-:W-:Y:S02]  /*148c0*/  SHF.R.U64 R40, R40, 0x3, RZ ;  /* 0x0000000328287819 */ /* 0x000fe400000012ff */
[----:B------:R-:W-:Y:S02]  /*148d0*/  LOP3.LUT R27, R26, 0x380, RZ, 0xc0, !PT ;  /* 0x000003801a1b7812 */ /* 0x000fe400078ec0ff */
[----:B------:R-:W-:Y:S02]  /*148e0*/  SHF.R.U64 R119, R119, 0x3, RZ ;  /* 0x0000000377777819 */ /* 0x000fe400000012ff */
[----:B------:R-:W-:Y:S02]  /*148f0*/  SHF.R.U64 R44, R44, 0x3, RZ ;  /* 0x000000032c2c7819 */ /* 0x000fe400000012ff */
[----:B------:R-:W-:-:S02]  /*14900*/  LOP3.LUT R173, R30, 0x380, RZ, 0xc0, !PT ;  /* 0x000003801ead7812 */ /* 0x000fc400078ec0ff */
[----:B------:R-:W-:Y:S02]  /*14910*/  SHF.R.U64 R48, R48, 0x3, RZ ;  /* 0x0000000330307819 */ /* 0x000fe400000012ff */
[----:B------:R-:W-:Y:S02]  /*14920*/  LOP3.LUT R36, R36, R179, RZ, 0x3c, !PT ;  /* 0x000000b324247212 */ /* 0x000fe400078e3cff */
[----:B------:R-:W-:Y:S02]  /*14930*/  SHF.R.U64 R52, R52, 0x3, RZ ;  /* 0x0000000334347819 */ /* 0x000fe400000012ff */
[----:B------:R-:W-:Y:S02]  /*14940*/  LOP3.LUT R40, R40, R181, RZ, 0x3c, !PT ;  /* 0x000000b528287212 */ /* 0x000fe400078e3cff */
[----:B------:R-:W-:Y:S02]  /*14950*/  SHF.R.U64 R27, R27, 0x3, RZ ;  /* 0x000000031b1b7819 */ /* 0x000fe400000012ff */
[----:B------:R-:W-:-:S02]  /*14960*/  LOP3.LUT R114, R119, R32, RZ, 0x3c, !PT ;  /* 0x0000002077727212 */ /* 0x000fc400078e3cff */
[----:B------:R-:W-:Y:S01]  /*14970*/  LOP3.LUT R44, R44, R183, RZ, 0x3c, !PT ;  /* 0x000000b72c2c7212 */ /* 0x000fe200078e3cff */
[----:B------:R3:W-:Y:S01]  /*14980*/  STSM.16.M88.4 [R168], R4 ;  /* 0x00000004a8007844 */ /* 0x0007e20000000200 */
[----:B------:R-:W-:Y:S02]  /*14990*/  SHF.R.U64 R173, R173, 0x3, RZ ;  /* 0x00000003adad7819 */ /* 0x000fe400000012ff */
[----:B------:R-:W-:Y:S02]  /*149a0*/  MOV R119, R14 ;  /* 0x0000000e00777202 */ /* 0x000fe40000000f00 */
[----:B------:R-:W-:Y:S02]  /*149b0*/  LOP3.LUT R48, R48, R185, RZ, 0x3c, !PT ;  /* 0x000000b930307212 */ /* 0x000fe400078e3cff */
[----:B------:R-:W-:Y:S02]  /*149c0*/  LOP3.LUT R52, R52, R207, RZ, 0x3c, !PT ;  /* 0x000000cf34347212 */ /* 0x000fe400078e3cff */
[----:B------:R-:W-:-:S02]  /*149d0*/  MOV R118, R36 ;  /* 0x0000002400767202 */ /* 0x000fc40000000f00 */
[----:B------:R-:W-:Y:S02]  /*149e0*/  LOP3.LUT R110, R27, R26, RZ, 0x3c, !PT ;  /* 0x0000001a1b6e7212 */ /* 0x000fe400078e3cff */
[----:B------:R-:W-:Y:S02]  /*149f0*/  MOV R41, R40 ;  /* 0x0000002800297202 */ /* 0x000fe40000000f00 */
[----:B------:R-:W-:Y:S02]  /*14a00*/  F2FP.BF16.F32.PACK_AB R14, R162, R164 ;  /* 0x000000a4a20e723e */ /* 0x000fe400000010ff */
[----:B---3--:R-:W-:Y:S02]  /*14a10*/  F2FP.BF16.F32.PACK_AB R4, R170, R172 ;  /* 0x000000acaa04723e */ /* 0x008fe400000010ff */
[----:B------:R-:W-:Y:S02]  /*14a20*/  F2FP.BF16.F32.PACK_AB R5, R35, R34 ;  /* 0x000000222305723e */ /* 0x000fe400000010ff */
[----:B------:R-:W-:-:S02]  /*14a30*/  F2FP.BF16.F32.PACK_AB R6, R167, R171 ;  /* 0x000000aba706723e */ /* 0x000fc400000010ff */
[----:B------:R-:W-:Y:S02]  /*14a40*/  F2FP.BF16.F32.PACK_AB R7, R39, R38 ;  /* 0x000000262707723e */ /* 0x000fe400000010ff */
[----:B------:R-:W-:Y:S02]  /*14a50*/  F2FP.BF16.F32.PACK_AB R15, R55, R54 ;  /* 0x00000036370f723e */ /* 0x000fe400000010ff */
[----:B------:R-:W-:Y:S01]  /*14a60*/  LOP3.LUT R32, R173, R30, RZ, 0x3c, !PT ;  /* 0x0000001ead207212 */ /* 0x000fe200078e3cff */
[----:B------:R3:W-:Y:S01]  /*14a70*/  STSM.16.M88.4 [R119], R4 ;  /* 0x0000000477007844 */ /* 0x0007e20000000200 */
[----:B------:R-:W-:Y:S02]  /*14a80*/  MOV R44, R44 ;  /* 0x0000002c002c7202 */ /* 0x000fe40000000f00 */
[----:B------:R-:W-:Y:S01]  /*14a90*/  F2FP.BF16.F32.PACK_AB R26, R159, R161 ;  /* 0x000000a19f1a723e */ /* 0x000fe200000010ff */
[----:B------:R-:W-:Y:S01]  /*14aa0*/  STSM.16.M88.4 [R118], R8 ;  /* 0x0000000876007844 */ /* 0x000fe20000000200 */
[----:B------:R-:W-:-:S02]  /*14ab0*/  F2FP.BF16.F32.PACK_AB R27, R63, R62 ;  /* 0x0000003e3f1b723e */ /* 0x000fc400000010ff */
[----:B------:R-:W-:Y:S01]  /*14ac0*/  MOV R48, R48 ;  /* 0x0000003000307202 */ /* 0x000fe20000000f00 */
[----:B------:R-:W-:Y:S01]  /*14ad0*/  STSM.16.M88.4 [R41], R12 ;  /* 0x0000000c29007844 */ /* 0x000fe20000000200 */
[----:B------:R-:W-:Y:S02]  /*14ae0*/  F2FP.BF16.F32.PACK_AB R30, R69, R156 ;  /* 0x0000009c451e723e */ /* 0x000fe400000010ff */
[----:B------:R-:W-:Y:S01]  /*14af0*/  MOV R52, R52 ;  /* 0x0000003400347202 */ /* 0x000fe20000000f00 */
[----:B------:R-:W-:Y:S01]  /*14b00*/  STSM.16.M88.4 [R44], R24 ;  /* 0x000000182c007844 */ /* 0x000fe20000000200 */
[----:B------:R-:W-:Y:S02]  /*14b10*/  ISETP.NE.U32.AND P0, PT, RZ, UR4, PT ;  /* 0x00000004ff007c0c */ /* 0x000fe4000bf05070 */
[----:B------:R-:W-:Y:S01]  /*14b20*/  LOP3.LUT R56, R209, 0x380, RZ, 0xc0, !PT ;  /* 0x00000380d1387812 */ /* 0x000fe200078ec0ff */
[----:B------:R-:W-:Y:S01]  /*14b30*/  STSM.16.M88.4 [R48], R28 ;  /* 0x0000001c30007844 */ /* 0x000fe20000000200 */
[----:B---3--:R-:W-:-:S02]  /*14b40*/  F2FP.BF16.F32.PACK_AB R4, R73, R72 ;  /* 0x000000484904723e */ /* 0x008fc400000010ff */
[----:B------:R-:W-:Y:S02]  /*14b50*/  F2FP.BF16.F32.PACK_AB R5, R75, R74 ;  /* 0x0000004a4b05723e */ /* 0x000fe400000010ff */
[----:B------:R-:W-:Y:S01]  /*14b60*/  F2FP.BF16.F32.PACK_AB R6, R77, R76 ;  /* 0x0000004c4d06723e */ /* 0x000fe200000010ff */
[----:B------:R-:W-:Y:S01]  /*14b70*/  IMAD.MOV.U32 R76, RZ, RZ, RZ ;  /* 0x000000ffff4c7224 */ /* 0x000fe200078e00ff */
[----:B------:R-:W-:Y:S02]  /*14b80*/  F2FP.BF16.F32.PACK_AB R7, R79, R78 ;  /* 0x0000004e4f07723e */ /* 0x000fe400000010ff */
[----:B------:R-:W-:Y:S02]  /*14b90*/  LOP3.LUT R60, R213, 0x380, RZ, 0xc0, !PT ;  /* 0x00000380d53c7812 */ /* 0x000fe400078ec0ff */
[----:B------:R-:W-:Y:S01]  /*14ba0*/  LOP3.LUT R179, R98, 0x380, RZ, 0xc0, !PT ;  /* 0x0000038062b37812 */ /* 0x000fe200078ec0ff */
[----:B------:R3:W-:Y:S01]  /*14bb0*/  STSM.16.M88.4 [R52], R4 ;  /* 0x0000000434007844 */ /* 0x0007e20000000200 */
[----:B------:R-:W-:Y:S01]  /*14bc0*/  ISETP.NE.AND.EX P0, PT, RZ, UR5, PT, P0 ;  /* 0x00000005ff007c0c */ /* 0x000fe2000bf05300 */
[----:B------:R-:W-:Y:S01]  /*14bd0*/  ULDC.64 UR4, c[0x0][0xbe0] ;  /* 0x0002f80000047ab9 */ /* 0x000fe20000000a00 */
[----:B------:R-:W-:-:S02]  /*14be0*/  LOP3.LUT R183, R106, 0x380, RZ, 0xc0, !PT ;  /* 0x000003806ab77812 */ /* 0x000fc400078ec0ff */
[----:B------:R-:W-:Y:S02]  /*14bf0*/  SHF.R.U64 R56, R56, 0x3, RZ ;  /* 0x0000000338387819 */ /* 0x000fe400000012ff */
[----:B------:R-:W-:Y:S02]  /*14c00*/  LOP3.LUT R181, R102, 0x380, RZ, 0xc0, !PT ;  /* 0x0000038066b57812 */ /* 0x000fe400078ec0ff */
[----:B------:R-:W-:Y:S02]  /*14c10*/  SHF.R.U64 R60, R60, 0x3, RZ ;  /* 0x000000033c3c7819 */ /* 0x000fe400000012ff */
[----:B------:R-:W-:Y:S02]  /*14c20*/  SHF.R.U64 R179, R179, 0x3, RZ ;  /* 0x00000003b3b37819 */ /* 0x000fe400000012ff */
[----:B------:R-:W-:Y:S02]  /*14c30*/  F2FP.BF16.F32.PACK_AB R90, R93, R92 ;  /* 0x0000005c5d5a723e */ /* 0x000fe400000010ff */
[----:B------:R-:W-:Y:S01]  /*14c40*/  F2FP.BF16.F32.PACK_AB R91, R95, R94 ;  /* 0x0000005e5f5b723e */ /* 0x000fe200000010ff */
[----:B---3--:R-:W3:Y:S01]  /*14c50*/  LDC.64 R4, c[0x0][0xbd8] ;  /* 0x0002f600ff047b82 */ /* 0x008ee20000000a00 */
[----:B------:R-:W-:-:S02]  /*14c60*/  ISETP.NE.U32.AND P6, PT, RZ, UR4, PT ;  /* 0x00000004ff007c0c */ /* 0x000fc4000bfc5070 */
[----:B------:R-:W-:Y:S02]  /*14c70*/  SHF.R.U64 R183, R183, 0x3, RZ ;  /* 0x00000003b7b77819 */ /* 0x000fe400000012ff */
[----:B------:R-:W-:Y:S02]  /*14c80*/  LOP3.LUT R56, R56, R209, RZ, 0x3c, !PT ;  /* 0x000000d138387212 */ /* 0x000fe400078e3cff */
[----:B------:R-:W-:Y:S02]  /*14c90*/  SHF.R.U64 R181, R181, 0x3, RZ ;  /* 0x00000003b5b57819 */ /* 0x000fe400000012ff */
[----:B------:R-:W-:Y:S02]  /*14ca0*/  ISETP.NE.AND.EX P6, PT, RZ, UR5, PT, P6 ;  /* 0x00000005ff007c0c */ /* 0x000fe4000bfc5360 */
[----:B------:R-:W-:Y:S02]  /*14cb0*/  LOP3.LUT R60, R60, R213, RZ, 0x3c, !PT ;  /* 0x000000d53c3c7212 */ /* 0x000fe400078e3cff */
[----:B------:R-:W-:-:S02]  /*14cc0*/  LOP3.LUT R98, R179, R98, RZ, 0x3c, !PT ;  /* 0x00000062b3627212 */ /* 0x000fc400078e3cff */
[----:B------:R-:W-:Y:S02]  /*14cd0*/  LOP3.LUT R106, R183, R106, RZ, 0x3c, !PT ;  /* 0x0000006ab76a7212 */ /* 0x000fe400078e3cff */
[----:B------:R-:W-:Y:S02]  /*14ce0*/  LOP3.LUT R102, R181, R102, RZ, 0x3c, !PT ;  /* 0x00000066b5667212 */ /* 0x000fe400078e3cff */
[----:B------:R-:W-:Y:S02]  /*14cf0*/  MOV R56, R56 ;  /* 0x0000003800387202 */ /* 0x000fe40000000f00 */
[----:B------:R-:W-:Y:S02]  /*14d00*/  MOV R60, R60 ;  /* 0x0000003c003c7202 */ /* 0x000fe40000000f00 */
[----:B------:R-:W-:Y:S01]  /*14d10*/  MOV R40, R98 ;  /* 0x0000006200287202 */ /* 0x000fe20000000f00 */
[----:B---3--:R-:W-:Y:S01]  /*14d20*/  IMAD.WIDE R6, R204, 0x4, R4 ;  /* 0x00000004cc067825 */ /* 0x008fe200078e0204 */
[----:B------:R-:W-:Y:S01]  /*14d30*/  F2FP.BF16.F32.PACK_AB R96, R97, R96 ;  /* 0x000000606160723e */ /* 0x000fe200000010ff */
[----:B------:R-:W-:Y:S01]  /*14d40*/  STSM.16.M88.4 [R56], R80 ;  /* 0x0000005038007844 */ /* 0x000fe20000000200 */
[----:B------:R-:W-:Y:S01]  /*14d50*/  MOV R64, R64 ;  /* 0x0000004000407202 */ /* 0x000fe20000000f00 */
[----:B------:R-:W-:Y:S01]  /*14d60*/  IMAD R5, R202, 0x40, R199 ;  /* 0x00000040ca057824 */ /* 0x000fe200078e02c7 */
[----:B------:R-:W-:Y:S01]  /*14d70*/  MOV R37, R106 ;  /* 0x0000006a00257202 */ /* 0x000fe20000000f00 */
[----:B------:R-:W-:Y:S01]  /*14d80*/  STSM.16.M88.4 [R60], R88 ;  /* 0x000000583c007844 */ /* 0x000fe20000000200 */
        /* <DEDUP_REMOVED lines=10> */
[----:B------:R-:W-:Y:S01]  /*14e30*/  F2FP.BF16.F32.PACK_AB R120, R121, R120 ;  /* 0x000000787978723e */ /* 0x000fe200000010ff */
[----:B------:R-:W-:Y:S01]  /*14e40*/  STSM.16.M88.4 [R40], R104 ;  /* 0x0000006828007844 */ /* 0x000fe20000000200 */
[----:B------:R-:W-:Y:S02]  /*14e50*/  MOV R102, R102 ;  /* 0x0000006600667202 */ /* 0x000fe40000000f00 */
[----:B------:R-:W-:Y:S02]  /*14e60*/  F2FP.BF16.F32.PACK_AB R113, R155, R154 ;  /* 0x0000009a9b71723e */ /* 0x000fe400000010ff */
[----:B------:R-:W-:-:S02]  /*14e70*/  F2FP.BF16.F32.PACK_AB R114, R117, R116 ;  /* 0x000000747572723e */ /* 0x000fc400000010ff */
[----:B------:R-:W-:Y:S02]  /*14e80*/  F2FP.BF16.F32.PACK_AB R115, R158, R157 ;  /* 0x0000009d9e73723e */ /* 0x000fe400000010ff */
[----:B------:R-:W-:Y:S02]  /*14e90*/  F2FP.BF16.F32.PACK_AB R121, R123, R122 ;  /* 0x0000007a7b79723e */ /* 0x000fe400000010ff */
[----:B------:R-:W-:Y:S02]  /*14ea0*/  F2FP.BF16.F32.PACK_AB R128, R129, R128 ;  /* 0x000000808180723e */ /* 0x000fe400000010ff */
[----:B------:R-:W-:Y:S02]  /*14eb0*/  F2FP.BF16.F32.PACK_AB R136, R137, R136 ;  /* 0x000000888988723e */ /* 0x000fe400000010ff */
[----:B------:R-:W-:Y:S02]  /*14ec0*/  MOV R110, R110 ;  /* 0x0000006e006e7202 */ /* 0x000fe40000000f00 */
[----:B------:R-:W-:Y:S01]  /*14ed0*/  F2FP.BF16.F32.PACK_AB R144, R145, R144 ;  /* 0x000000909190723e */ /* 0x000fe200000010ff */
[----:B------:R-:W-:Y:S01]  /*14ee0*/  IMAD.WIDE R20, R5, 0x2, R20 ;  /* 0x0000000205147825 */ /* 0x000fe200078e0214 */
[----:B------:R-:W-:Y:S01]  /*14ef0*/  F2FP.BF16.F32.PACK_AB R122, R125, R124 ;  /* 0x0000007c7d7a723e */ /* 0x000fe200000010ff */
[----:B------:R-:W-:Y:S01]  /*14f00*/  STSM.16.M88.4 [R102], R112 ;  /* 0x0000007066007844 */ /* 0x000fe20000000200 */
[----:B------:R-:W-:Y:S01]  /*14f10*/  F2FP.BF16.F32.PACK_AB R123, R127, R126 ;  /* 0x0000007e7f7b723e */ /* 0x000fe200000010ff */
[----:B------:R-:W3:Y:S01]  /*14f20*/  @P6 LDC.64 R4, c[0x0][0xbe0] ;  /* 0x0002f800ff046b82 */ /* 0x000ee20000000a00 */
[----:B------:R-:W-:-:S02]  /*14f30*/  F2FP.BF16.F32.PACK_AB R129, R131, R130 ;  /* 0x000000828381723e */ /* 0x000fc400000010ff */
[----:B------:R-:W-:Y:S01]  /*14f40*/  F2FP.BF16.F32.PACK_AB R130, R133, R132 ;  /* 0x000000848582723e */ /* 0x000fe200000010ff */
[----:B------:R4:W-:Y:S01]  /*14f50*/  STSM.16.M88.4 [R37], R120 ;  /* 0x0000007825007844 */ /* 0x0009e20000000200 */
[----:B------:R-:W-:Y:S02]  /*14f60*/  F2FP.BF16.F32.PACK_AB R131, R135, R134 ;  /* 0x000000868783723e */ /* 0x000fe400000010ff */
[----:B------:R-:W-:Y:S02]  /*14f70*/  F2FP.BF16.F32.PACK_AB R137, R139, R138 ;  /* 0x0000008a8b89723e */ /* 0x000fe400000010ff */
[----:B------:R-:W-:Y:S01]  /*14f80*/  F2FP.BF16.F32.PACK_AB R138, R141, R140 ;  /* 0x0000008c8d8a723e */ /* 0x000fe200000010ff */
[----:B------:R-:W-:Y:S01]  /*14f90*/  STSM.16.M88.4 [R110], R128 ;  /* 0x000000806e007844 */ /* 0x000fe20000000200 */
[----:B------:R-:W-:Y:S02]  /*14fa0*/  F2FP.BF16.F32.PACK_AB R139, R143, R142 ;  /* 0x0000008e8f8b723e */ /* 0x000fe400000010ff */
[----:B------:R-:W-:-:S02]  /*14fb0*/  F2FP.BF16.F32.PACK_AB R145, R147, R146 ;  /* 0x000000929391723e */ /* 0x000fc400000010ff */
[----:B------:R-:W-:Y:S01]  /*14fc0*/  MOV R32, R32 ;  /* 0x0000002000207202 */ /* 0x000fe20000000f00 */
[----:B------:R-:W-:Y:S01]  /*14fd0*/  STSM.16.M88.4 [R36], R136 ;  /* 0x0000008824007844 */ /* 0x000fe20000000200 */
[----:B------:R-:W-:Y:S02]  /*14fe0*/  F2FP.BF16.F32.PACK_AB R146, R149, R148 ;  /* 0x000000949592723e */ /* 0x000fe400000010ff */
[----:B------:R-:W-:-:S05]  /*14ff0*/  F2FP.BF16.F32.PACK_AB R147, R151, R150 ;  /* 0x000000969793723e */ /* 0x000fca00000010ff */
[----:B------:R0:W-:Y:S01]  /*15000*/  STSM.16.M88.4 [R32], R144 ;  /* 0x0000009020007844 */ /* 0x0001e20000000200 */
[----:B------:R-:W-:Y:S01]  /*15010*/  BAR.SYNC.DEFER_BLOCKING 0x1, 0x100 ;  /* 0x0044000000007b1d */ /* 0x000fe20000010000 */
[----:B---3--:R-:W-:-:S05]  /*15020*/  @P6 IMAD.WIDE R4, R204, 0x4, R4 ;  /* 0x00000004cc046825 */ /* 0x008fca00078e0204 */
[----:B------:R-:W-:Y:S02]  /*15030*/  ULDC UR4, c[0x0][0xa88] ;  /* 0x0002a20000047ab9 */ /* 0x000fe40000000800 */
[----:B------:R-:W-:Y:S01]  /*15040*/  IMAD.U32 R79, RZ, RZ, UR4 ;  /* 0x00000004ff4f7e24 */ /* 0x000fe2000f8e00ff */
[----:B------:R3:W5:Y:S01]  /*15050*/  @P0 LDG.E R76, desc[UR42][R6.64] ;  /* 0x0000002a064c0981 */ /* 0x000762000c1e1900 */
[C---:B------:R-:W-:Y:S02]  /*15060*/  IADD3 R9, P1, R20.reuse, 0x1000, RZ ;  /* 0x0000100014097810 */ /* 0x040fe40007f3e0ff */
[C---:B------:R-:W-:Y:S02]  /*15070*/  IADD3 R13, P2, R20.reuse, 0x2000, RZ ;  /* 0x00002000140d7810 */ /* 0x040fe40007f5e0ff */
[----:B------:R3:W5:Y:S01]  /*15080*/  @P6 LDG.E R79, desc[UR42][R4.64] ;  /* 0x0000002a044f6981 */ /* 0x000762000c1e1900 */
[C---:B------:R-:W-:Y:S02]  /*15090*/  IADD3 R25, P3, R20.reuse, 0x3000, RZ ;  /* 0x0000300014197810 */ /* 0x040fe40007f7e0ff */
[----:B------:R-:W-:-:S02]  /*150a0*/  IADD3 R29, P4, R20, 0x4000, RZ ;  /* 0x00004000141d7810 */ /* 0x000fc40007f9e0ff */
[----:B------:R-:W-:Y:S02]  /*150b0*/  LOP3.LUT R8, R9, 0x380, RZ, 0xc0, !PT ;  /* 0x0000038009087812 */ /* 0x000fe400078ec0ff */
[----:B------:R-:W-:Y:S02]  /*150c0*/  LOP3.LUT R12, R13, 0x380, RZ, 0xc0, !PT ;  /* 0x000003800d0c7812 */ /* 0x000fe400078ec0ff */
[----:B------:R-:W-:Y:S02]  /*150d0*/  LOP3.LUT R24, R25, 0x380, RZ, 0xc0, !PT ;  /* 0x0000038019187812 */ /* 0x000fe400078ec0ff */
[----:B------:R-:W-:Y:S02]  /*150e0*/  LOP3.LUT R28, R29, 0x380, RZ, 0xc0, !PT ;  /* 0x000003801d1c7812 */ /* 0x000fe400078ec0ff */
        /* <DEDUP_REMOVED lines=12> */
[----:B------:R-:W-:-:S02]  /*151b0*/  IADD3 R33, P5, R20, 0x5000, RZ ;  /* 0x0000500014217810 */ /* 0x000fc40007fbe0ff */
[C---:B----4-:R-:W-:Y:S02]  /*151c0*/  IADD3 R37, P1, R20.reuse, 0x6000, RZ ;  /* 0x0000600014257810 */ /* 0x050fe40007f3e0ff */
[C---:B------:R-:W-:Y:S02]  /*151d0*/  IADD3 R41, P2, R20.reuse, 0x7000, RZ ;  /* 0x0000700014297810 */ /* 0x040fe40007f5e0ff */
[C---:B------:R-:W-:Y:S02]  /*151e0*/  IADD3 R45, P3, R20.reuse, 0x8000, RZ ;  /* 0x00008000142d7810 */ /* 0x040fe40007f7e0ff */
[----:B------:R-:W-:Y:S02]  /*151f0*/  IADD3 R49, P4, R20, 0x9000, RZ ;  /* 0x0000900014317810 */ /* 0x000fe40007f9e0ff */
[----:B------:R-:W-:Y:S02]  /*15200*/  P2R R10, PR, RZ, 0x20 ;  /* 0x00000020ff0a7803 */ /* 0x000fe40000000000 */
[----:B0-----:R-:W-:-:S02]  /*15210*/  LOP3.LUT R32, R33, 0x380, RZ, 0xc0, !PT ;  /* 0x0000038021207812 */ /* 0x001fc400078ec0ff */
[----:B------:R-:W-:Y:S02]  /*15220*/  LOP3.LUT R36, R37, 0x380, RZ, 0xc0, !PT ;  /* 0x0000038025247812 */ /* 0x000fe400078ec0ff */
[----:B------:R-:W-:Y:S02]  /*15230*/  LOP3.LUT R40, R41, 0x380, RZ, 0xc0, !PT ;  /* 0x0000038029287812 */ /* 0x000fe400078ec0ff */
[----:B------:R-:W-:Y:S02]  /*15240*/  LOP3.LUT R44, R45, 0x380, RZ, 0xc0, !PT ;  /* 0x000003802d2c7812 */ /* 0x000fe400078ec0ff */
[----:B------:R-:W-:Y:S02]  /*15250*/  LOP3.LUT R48, R49, 0x380, RZ, 0xc0, !PT ;  /* 0x0000038031307812 */ /* 0x000fe400078ec0ff */
[----:B------:R-:W-:Y:S02]  /*15260*/  IADD3 R53, P5, R20, 0xa000, RZ ;  /* 0x0000a00014357810 */ /* 0x000fe40007fbe0ff */
[----:B------:R-:W-:-:S02]  /*15270*/  SHF.R.U64 R32, R32, 0x3, RZ ;  /* 0x0000000320207819 */ /* 0x000fc400000012ff */
[----:B------:R-:W-:Y:S02]  /*15280*/  SHF.R.U64 R36, R36, 0x3, RZ ;  /* 0x0000000324247819 */ /* 0x000fe400000012ff */
[----:B------:R-:W-:Y:S02]  /*15290*/  LOP3.LUT R52, R53, 0x380, RZ, 0xc0, !PT ;  /* 0x0000038035347812 */ /* 0x000fe400078ec0ff */
        /* <DEDUP_REMOVED lines=8> */
[----:B------:R-:W-:Y:S01]  /*15320*/  SHF.R.U64 R52, R52, 0x3, RZ ;  /* 0x0000000334347819 */ /* 0x000fe200000012ff */
[----:B---3--:R-:W-:Y:S06]  /*15330*/  @P6 BRA `(.L_x_2151) ;  /* 0x0000000000106947 */ /* 0x008fec0003800000 */
[----:B------:R-:W-:Y:S05]  /*15340*/  @!P0 BRA `(.L_x_2151) ;  /* 0x00000000000c8947 */ /* 0x000fea0003800000 */
[----:B------:R-:W3:Y:S04]  /*15350*/  LDG.E R4, desc[UR42][R6.64] ;  /* 0x0000002a06047981 */ /* 0x000ee8000c1e1900 */
[----:B-----5:R-:W3:Y:S02]  /*15360*/  LDG.E R79, desc[UR42][R6.64+0x4] ;  /* 0x0000042a064f7981 */ /* 0x020ee4000c1e1900 */
[----:B---3--:R-:W-:-:S07]  /*15370*/  IMAD.IADD R79, R79, 0x1, -R4 ;  /* 0x000000014f4f7824 */ /* 0x008fce00078e0a04 */
.L_x_2151:
[----:B------:R-:W0:Y:S01]  /*15380*/  SHFL.IDX PT, R4, R218, RZ, 0x1f ;  /* 0x00001fffda047589 */ /* 0x000e2200000e0000 */
[----:B------:R-:W-:Y:S01]  /*15390*/  ISETP.NE.AND P6, PT, R10, RZ, PT ;  /* 0x000000ff0a00720c */ /* 0x000fe20003fc5270 */
[--C-:B------:R-:W-:Y:S01]  /*153a0*/  IMAD.X R49, RZ, RZ, R21.reuse, P4 ;  /* 0x000000ffff317224 */ /* 0x100fe200020e0615 */
[----:B------:R-:W-:Y:S01]  /*153b0*/  LOP3.LUT R52, R52, R53, RZ, 0x3c, !PT ;  /* 0x0000003534347212 */ /* 0x000fe200078e3cff */
[--C-:B------:R-:W-:Y:S01]  /*153c0*/  IMAD.X R37, RZ, RZ, R21.reuse, P1 ;  /* 0x000000ffff257224 */ /* 0x100fe200008e0615 */
[----:B------:R-:W-:Y:S01]  /*153d0*/  IADD3.X R33, RZ, R21, RZ, P6, !PT ;  /* 0x00000015ff217210 */ /* 0x000fe200037fe4ff */
[--C-:B------:R-:W-:Y:S01]  /*153e0*/  IMAD.X R41, RZ, RZ, R21.reuse, P2 ;  /* 0x000000ffff297224 */ /* 0x100fe200010e0615 */
[C---:B------:R-:W-:Y:S01]  /*153f0*/  IADD3 R57, P6, R20.reuse, 0xb000, RZ ;  /* 0x0000b00014397810 */ /* 0x040fe20007fde0ff */
[--C-:B------:R-:W-:Y:S01]  /*15400*/  IMAD.X R45, RZ, RZ, R21.reuse, P3 ;  /* 0x000000ffff2d7224 */ /* 0x100fe200018e0615 */
[C---:B------:R-:W-:Y:S01]  /*15410*/  IADD3 R61, P1, R20.reuse, 0xc000, RZ ;  /* 0x0000c000143d7810 */ /* 0x040fe20007f3e0ff */
[----:B------:R-:W-:Y:S01]  /*15420*/  IMAD.X R53, RZ, RZ, R21, P5 ;  /* 0x000000ffff357224 */ /* 0x000fe200028e0615 */
[----:B------:R-:W-:-:S02]  /*15430*/  IADD3 R65, P2, R20, 0xd000, RZ ;  /* 0x0000d00014417810 */ /* 0x000fc40007f5e0ff */
[C---:B------:R-:W-:Y:S02]  /*15440*/  IADD3 R73, P3, R20.reuse, 0xe000, RZ ;  /* 0x0000e00014497810 */ /* 0x040fe40007f7e0ff */
[----:B------:R-:W-:Y:S02]  /*15450*/  IADD3 R6, P5, R20, 0xf000, RZ ;  /* 0x0000f00014067810 */ /* 0x000fe40007fbe0ff */
[----:B------:R-:W-:Y:S02]  /*15460*/  LOP3.LUT R56, R57, 0x380, RZ, 0xc0, !PT ;  /* 0x0000038039387812 */ /* 0x000fe400078ec0ff */
[----:B------:R-:W-:Y:S02]  /*15470*/  LOP3.LUT R60, R61, 0x380, RZ, 0xc0, !PT ;  /* 0x000003803d3c7812 */ /* 0x000fe400078ec0ff */
[----:B------:R-:W-:Y:S02]  /*15480*/  LOP3.LUT R64, R65, 0x380, RZ, 0xc0, !PT ;  /* 0x0000038041407812 */ /* 0x000fe400078ec0ff */
[----:B------:R-:W-:-:S02]  /*15490*/  LOP3.LUT R72, R73, 0x380, RZ, 0xc0, !PT ;  /* 0x0000038049487812 */ /* 0x000fc400078ec0ff */
[----:B0-----:R-:W-:Y:S02]  /*154a0*/  ISETP.NE.AND P4, PT, R4, RZ, PT ;  /* 0x000000ff0400720c */ /* 0x001fe40003f85270 */
        /* <DEDUP_REMOVED lines=8> */
[----:B------:R-:W-:Y:S02]  /*15530*/  SHF.R.S32.HI R4, RZ, 0x1f, R204 ;  /* 0x0000001fff047819 */ /* 0x000fe400000114cc */
        /* <DEDUP_REMOVED lines=11> */
[----:B------:R-:W-:Y:S02]  /*155f0*/  SHF.R.S32.HI R78, RZ, 0x1f, R201 ;  /* 0x0000001fff4e7819 */ /* 0x000fe400000114c9 */
[----:B------:R-:W-:Y:S02]  /*15600*/  SEL R87, R204, RZ, !P0 ;  /* 0x000000ffcc577207 */ /* 0x000fe40004000000 */
[----:B------:R-:W-:Y:S02]  /*15610*/  SEL R80, R4, RZ, !P0 ;  /* 0x000000ff04507207 */ /* 0x000fe40004000000 */
[----:B-----5:R-:W-:Y:S01]  /*15620*/  SHF.R.S32.HI R77, RZ, 0x1f, R76 ;  /* 0x0000001fff4d7819 */ /* 0x020fe2000001144c */
[----:B------:R-:W-:Y:S06]  /*15630*/  @P4 BRA `(.L_x_2152) ;  /* 0x00000000005c4947 */ /* 0x000fec0003800000 */
[----:B------:R-:W-:Y:S01]  /*15640*/  ULDC.64 UR4, c[0x0][0xb70] ;  /* 0x0002dc0000047ab9 */ /* 0x000fe20000000a00 */
[----:B------:R-:W-:Y:S02]  /*15650*/  IMAD R14, R210, 0x40, R192 ;  /* 0x00000040d20e7824 */ /* 0x000fe400078e02c0 */
[----:B------:R-:W-:Y:S02]  /*15660*/  IMAD R6, R78, UR4, RZ ;  /* 0x000000044e067c24 */ /* 0x000fe4000f8e02ff */
[----:B------:R-:W-:-:S04]  /*15670*/  IMAD.WIDE.U32 R4, R201, UR4, R76 ;  /* 0x00000004c9047c25 */ /* 0x000fc8000f8e004c */
[----:B------:R-:W-:Y:S01]  /*15680*/  IMAD R7, R201, UR5, R6 ;  /* 0x00000005c9077c24 */ /* 0x000fe2000f8e0206 */
[----:B------:R-:W-:Y:S02]  /*15690*/  ULDC.64 UR4, c[0x0][0xb78] ;  /* 0x0002de0000047ab9 */ /* 0x000fe40000000a00 */
[----:B------:R-:W-:Y:S02]  /*156a0*/  IMAD R6, R80, UR4, RZ ;  /* 0x0000000450067c24 */ /* 0x000fe4000f8e02ff */
[----:B------:R-:W-:Y:S02]  /*156b0*/  IMAD.IADD R5, R5, 0x1, R7 ;  /* 0x0000000105057824 */ /* 0x000fe400078e0207 */
[----:B------:R-:W-:Y:S02]  /*156c0*/  IMAD.MOV R7, RZ, RZ, -R194 ;  /* 0x000000ffff077224 */ /* 0x000fe400078e0ac2 */
[----:B------:R-:W-:-:S03]  /*156d0*/  IMAD.WIDE.U32 R4, R87, UR4, R4 ;  /* 0x0000000457047c25 */ /* 0x000fc6000f8e0004 */
[----:B------:R-:W-:Y:S01]  /*156e0*/  ISETP.NE.AND P0, PT, R22, R7, PT ;  /* 0x000000071600720c */ /* 0x000fe20003f05270 */
[----:B------:R-:W-:Y:S01]  /*156f0*/  IMAD R11, R87, UR5, R6 ;  /* 0x00000005570b7c24 */ /* 0x000fe2000f8e0206 */
[----:B------:R-:W-:Y:S01]  /*15700*/  SHF.R.S32.HI R7, RZ, 0x1f, R14 ;  /* 0x0000001fff077819 */ /* 0x000fe2000001140e */
[C---:B------:R-:W-:Y:S01]  /*15710*/  VIADD R6, R14.reuse, 0x8 ;  /* 0x000000080e067836 */ /* 0x040fe20000000000 */
[C---:B------:R-:W-:Y:S01]  /*15720*/  IADD3 R10, P2, R14.reuse, R4, RZ ;  /* 0x000000040e0a7210 */ /* 0x040fe20007f5e0ff */
[----:B------:R-:W-:Y:S01]  /*15730*/  ULDC.64 UR4, c[0x0][0xb40] ;  /* 0x0002d00000047ab9 */ /* 0x000fe20000000a00 */
[-C--:B------:R-:W-:Y:S02]  /*15740*/  ISETP.GE.OR P1, PT, R14, R79.reuse, P0 ;  /* 0x0000004f0e00720c */ /* 0x080fe40000726670 */
[----:B------:R-:W-:Y:S02]  /*15750*/  ISETP.GE.OR P0, PT, R6, R79, P0 ;  /* 0x0000004f0600720c */ /* 0x000fe40000706670 */
[----:B------:R-:W-:-:S02]  /*15760*/  IADD3.X R7, R7, R5, R11, P2, !PT ;  /* 0x0000000507077210 */ /* 0x000fc400017fe40b */
[----:B------:R-:W-:-:S04]  /*15770*/  LEA R4, P2, R10, UR4, 0x2 ;  /* 0x000000040a047c11 */ /* 0x000fc8000f8410ff */
[----:B------:R-:W-:-:S05]  /*15780*/  LEA.HI.X R5, R10, UR5, R7, 0x2, P2 ;  /* 0x000000050a057c11 */ /* 0x000fca00090f1407 */
[----:B------:R0:W-:Y:S04]  /*15790*/  @!P1 STG.E desc[UR42][R4.64], R3 ;  /* 0x0000000304009986 */ /* 0x0001e8000c10192a */
[----:B------:R0:W-:Y:S02]  /*157a0*/  @!P0 STG.E desc[UR42][R4.64+0x20], R0 ;  /* 0x0000200004008986 */ /* 0x0001e4000c10192a */
.L_x_2152:
[----:B------:R-:W3:Y:S01]  /*157b0*/  LDC R88, c[0x0][0xa8c] ;  /* 0x0002a300ff587b82 */ /* 0x000ee20000000800 */
[----:B0-----:R0:W5:Y:S01]  /*157c0*/  LD.E.128 R4, desc[UR42][R20.64] ;  /* 0x0000002a14047980 */ /* 0x001162000c101d00 */
[----:B------:R-:W-:Y:S02]  /*157d0*/  ULDC.64 UR4, c[0x0][0xaa0] ;  /* 0x0002a80000047ab9 */ /* 0x000fe40000000a00 */
[----:B------:R-:W-:Y:S01]  /*157e0*/  IMAD R3, R77, UR4, RZ ;  /* 0x000000044d037c24 */ /* 0x000fe2000f8e02ff */
[----:B------:R-:W5:Y:S04]  /*157f0*/  LD.E.128 R8, desc[UR42][R8.64] ;  /* 0x0000002a08087980 */ /* 0x000f68000c101d00 */
[----:B------:R-:W5:Y:S01]  /*15800*/  LD.E.128 R12, desc[UR42][R12.64] ;  /* 0x0000002a0c0c7980 */ /* 0x000f62000c101d00 */
[--C-:B0-----:R-:W-:Y:S01]  /*15810*/  SHF.R.S32.HI R21, RZ, 0x1f, R199.reuse ;  /* 0x0000001fff157819 */ /* 0x101fe200000114c7 */
        /* <DEDUP_REMOVED lines=10> */
[-C--:B---3--:R-:W-:Y:S01]  /*158c0*/  ISETP.GE.AND P3, PT, R3, R88.reuse, PT ;  /* 0x000000580300720c */ /* 0x088fe20003f66270 */
[C---:B------:R-:W-:Y:S01]  /*158d0*/  IMAD R77, R201.reuse, UR5, R76 ;  /* 0x00000005c94d7c24 */ /* 0x040fe2000f8e024c */
[----:B------:R-:W5:Y:S01]  /*158e0*/  LD.E.128 R36, desc[UR42][R36.64] ;  /* 0x0000002a24247980 */ /* 0x000f62000c101d00 */
[----:B------:R-:W-:Y:S01]  /*158f0*/  IMAD R79, R210, -0x40, R79 ;  /* 0xffffffc0d24f7824 */ /* 0x000fe200078e024f */
[----:B------:R-:W-:Y:S01]  /*15900*/  SEL R76, RZ, 0xffffffff, P3 ;  /* 0xffffffffff4c7807 */ /* 0x000fe20001800000 */
[----:B------:R-:W-:Y:S01]  /*15910*/  VIADD R0, R202, 0x20 ;  /* 0x00000020ca007836 */ /* 0x000fe20000000000 */
        /* <DEDUP_REMOVED lines=22> */
[----:B0-----:R-:W0:Y:S01]  /*15a80*/  FENCE.VIEW.ASYNC.S ;  /* 0x00000000000073c6 */ /* 0x001e220000000000 */
[----:B------:R-:W-:Y:S01]  /*15a90*/  SEL R0, RZ, 0x1, P2 ;  /* 0x00000001ff007807 */ /* 0x000fe20001000000 */
[C---:B------:R-:W-:Y:S01]  /*15aa0*/  VIADD R84, R199.reuse, 0x100 ;  /* 0x00000100c7547836 */ /* 0x040fe20000000000 */
[-C--:B------:R-:W-:Y:S01]  /*15ab0*/  ISETP.GE.AND P2, PT, R82, R88.reuse, PT ;  /* 0x000000585200720c */ /* 0x080fe20003f46270 */
[----:B------:R-:W-:Y:S01]  /*15ac0*/  VIADD R85, R199, 0x140 ;  /* 0x00000140c7557836 */ /* 0x000fe20000000000 */
[----:B------:R-:W-:Y:S01]  /*15ad0*/  ISETP.GE.AND P3, PT, R83, R88, PT ;  /* 0x000000585300720c */ /* 0x000fe20003f66270 */
[----:B------:R-:W-:Y:S01]  /*15ae0*/  VIADD R78, R199, 0x180 ;  /* 0x00000180c74e7836 */ /* 0x000fe20000000000 */
[----:B------:R-:W-:Y:S01]  /*15af0*/  LOP3.LUT R0, R77, 0x2, R0, 0xe2, !PT ;  /* 0x000000024d007812 */ /* 0x000fe200078ee200 */
[----:B------:R-:W-:Y:S01]  /*15b00*/  BSSY B1, `(.L_x_2153) ;  /* 0x0000035000017945 */ /* 0x000fe20003800000 */
[----:B------:R-:W-:-:S02]  /*15b10*/  SEL R77, RZ, 0x4, P2 ;  /* 0x00000004ff4d7807 */ /* 0x000fc40001000000 */
[----:B------:R-:W-:Y:S02]  /*15b20*/  SEL R76, RZ, 0x8, P3 ;  /* 0x00000008ff4c7807 */ /* 0x000fe40001800000 */
[----:B------:R-:W-:Y:S02]  /*15b30*/  ISETP.GE.AND P2, PT, R84, R88, PT ;  /* 0x000000585400720c */ /* 0x000fe40003f46270 */
[----:B------:R-:W-:Y:S01]  /*15b40*/  LOP3.LUT R76, R76, R0, R77, 0xfe, !PT ;  /* 0x000000004c4c7212 */ /* 0x000fe200078efe4d */
[----:B------:R-:W-:Y:S01]  /*15b50*/  VIADD R0, R2, 0x28c20 ;  /* 0x00028c2002007836 */ /* 0x000fe20000000000 */
[-C--:B------:R-:W-:Y:S02]  /*15b60*/  ISETP.GE.AND P3, PT, R85, R88.reuse, PT ;  /* 0x000000585500720c */ /* 0x080fe40003f66270 */
[----:B------:R-:W-:Y:S01]  /*15b70*/  ISETP.GE.AND P1, PT, R202, R79, PT ;  /* 0x0000004fca00720c */ /* 0x000fe20003f26270 */
[----:B------:R-:W-:Y:S01]  /*15b80*/  VIADD R79, R199, 0x1c0 ;  /* 0x000001c0c74f7836 */ /* 0x000fe20000000000 */
[----:B------:R-:W-:-:S02]  /*15b90*/  ISETP.GE.AND P4, PT, R78, R88, PT ;  /* 0x000000584e00720c */ /* 0x000fc40003f86270 */
[----:B------:R-:W-:Y:S02]  /*15ba0*/  SEL R77, RZ, 0x10, P2 ;  /* 0x00000010ff4d7807 */ /* 0x000fe40001000000 */
[----:B------:R-:W-:Y:S02]  /*15bb0*/  SEL R78, RZ, 0x20, P3 ;  /* 0x00000020ff4e7807 */ /* 0x000fe40001800000 */
[----:B------:R-:W-:Y:S02]  /*15bc0*/  PRMT R0, RZ, 0x654, R0 ;  /* 0x00000654ff007816 */ /* 0x000fe40000000000 */
[----:B------:R-:W-:Y:S01]  /*15bd0*/  LOP3.LUT R77, R78, R76, R77, 0xfe, !PT ;  /* 0x0000004c4e4d7212 */ /* 0x000fe200078efe4d */
[----:B------:R-:W-:Y:S01]  /*15be0*/  IMAD R76, R80, UR4, RZ ;  /* 0x00000004504c7c24 */ /* 0x000fe2000f8e02ff */
[----:B0-----:R0:W-:Y:S01]  /*15bf0*/  SYNCS.ARRIVE.TRANS64.RED.A1T0 RZ, [R0+URZ], RZ ;  /* 0x000000ff00ff79a7 */ /* 0x0011e2000810043f */
[----:B------:R-:W-:Y:S01]  /*15c00*/  ISETP.GE.AND P2, PT, R79, R88, PT ;  /* 0x000000584f00720c */ /* 0x000fe20003f46270 */
[----:B------:R-:W-:Y:S01]  /*15c10*/  IMAD.WIDE.U32 R78, R87, UR4, R20 ;  /* 0x00000004574e7c25 */ /* 0x000fe2000f8e0014 */
[----:B------:R-:W-:-:S02]  /*15c20*/  SHF.R.S32.HI R203, RZ, 0x1f, R202 ;  /* 0x0000001fffcb7819 */ /* 0x000fc400000114ca */
[----:B------:R-:W-:Y:S01]  /*15c30*/  SEL R21, RZ, 0x80, P2 ;  /* 0x00000080ff157807 */ /* 0x000fe20001000000 */
[----:B------:R-:W-:Y:S01]  /*15c40*/  IMAD R81, R87, UR5, R76 ;  /* 0x0000000557517c24 */ /* 0x000fe2000f8e024c */
[----:B0-----:R-:W-:-:S03]  /*15c50*/  SEL R0, RZ, 0x40, P4 ;  /* 0x00000040ff007807 */ /* 0x001fc60002000000 */
[----:B------:R-:W-:Y:S01]  /*15c60*/  IMAD.IADD R87, R79, 0x1, R81 ;  /* 0x000000014f577824 */ /* 0x000fe200078e0251 */
[----:B------:R-:W-:Y:S01]  /*15c70*/  LOP3.LUT R0, R77, R0, RZ, 0xfc, !PT ;  /* 0x000000004d007212 */ /* 0x000fe200078efcff */
[----:B------:R-:W-:-:S03]  /*15c80*/  IMAD.WIDE R76, R210, 0x40, R202 ;  /* 0x00000040d24c7825 */ /* 0x000fc600078e02ca */
[----:B------:R-:W-:Y:S01]  /*15c90*/  LOP3.LUT R86, R0, R21, RZ, 0xfc, !PT ;  /* 0x0000001500567212 */ /* 0x000fe200078efcff */
[----:B------:R-:W-:Y:S06]  /*15ca0*/  @P1 BRA `(.L_x_2154) ;  /* 0x0000000000681947 */ /* 0x000fec0003800000 */
[----:B------:R-:W-:Y:S01]  /*15cb0*/  ULDC.64 UR4, c[0x0][0xad8] ;  /* 0x0002b60000047ab9 */ /* 0x000fe20000000a00 */
[----:B------:R-:W-:Y:S01]  /*15cc0*/  MOV R21, R87 ;  /* 0x0000005700157202 */ /* 0x000fe20000000f00 */
[----:B------:R-:W-:Y:S01]  /*15cd0*/  IMAD R81, R77, UR4, RZ ;  /* 0x000000044d517c24 */ /* 0x000fe2000f8e02ff */
[-C--:B------:R-:W-:Y:S01]  /*15ce0*/  ISETP.GE.AND P2, PT, R199, R88.reuse, PT ;  /* 0x00000058c700720c */ /* 0x080fe20003f46270 */
[----:B------:R-:W-:Y:S01]  /*15cf0*/  IMAD.MOV.U32 R20, RZ, RZ, R78 ;  /* 0x000000ffff147224 */ /* 0x000fe200078e004e */
[-C--:B------:R-:W-:Y:S01]  /*15d00*/  ISETP.GE.AND P3, PT, R3, R88.reuse, PT ;  /* 0x000000580300720c */ /* 0x080fe20003f66270 */
[C---:B------:R-:W-:Y:S01]  /*15d10*/  IMAD R81, R76.reuse, UR5, R81 ;  /* 0x000000054c517c24 */ /* 0x040fe2000f8e0251 */
[----:B------:R-:W-:Y:S01]  /*15d20*/  ISETP.GE.AND P4, PT, R85, R88, PT ;  /* 0x000000585500720c */ /* 0x000fe20003f86270 */
[----:B------:R-:W-:Y:S01]  /*15d30*/  IMAD.WIDE.U32 R20, R76, UR4, R20 ;  /* 0x000000044c147c25 */ /* 0x000fe2000f8e0014 */
[----:B------:R-:W-:Y:S01]  /*15d40*/  ULDC.64 UR4, c[0x0][0xa80] ;  /* 0x0002a00000047ab9 */ /* 0x000fe20000000a00 */
[----:B------:R-:W-:-:S02]  /*15d50*/  LOP3.LUT P5, RZ, R0, 0x40, RZ, 0xc0, !PT ;  /* 0x0000004000ff7812 */ /* 0x000fc400078ac0ff */
[----:B------:R-:W-:Y:S01]  /*15d60*/  IMAD.IADD R21, R21, 0x1, R81 ;  /* 0x0000000115157824 */ /* 0x000fe200078e0251 */
[----:B------:R-:W-:Y:S02]  /*15d70*/  LEA R80, P1, R20, UR4, 0x1 ;  /* 0x0000000414507c11 */ /* 0x000fe4000f8208ff */
[----:B------:R-:W-:Y:S02]  /*15d80*/  LOP3.LUT P6, RZ, R86, 0x80, RZ, 0xc0, !PT ;  /* 0x0000008056ff7812 */ /* 0x000fe400078cc0ff */
        /* <DEDUP_REMOVED lines=12> */
.L_x_2154:
[----:B------:R-:W-:Y:S05]  /*15e50*/  BSYNC B1 ;  /* 0x0000000000017941 */ /* 0x000fea0003800000 */
.L_x_2153:
[----:B------:R-:W-:Y:S05]  /*15e60*/  @P0 BRA `(.L_x_2155) ;  /* 0x0000000c00080947 */ /* 0x000fea0003800000 */
[----:B0----5:R-:W-:Y:S01]  /*15e70*/  IADD3 R7, P0, R76, 0x20, RZ ;  /* 0x000000204c077810 */ /* 0x021fe20007f1e0ff */
        /* <DEDUP_REMOVED lines=29> */
.L_x_2150:
[----:B------:R-:W-:Y:S01]  /*16050*/  ULDC.64 UR4, c[0x0][0xbd8] ;  /* 0x0002f60000047ab9 */ /* 0x000fe20000000a00 */
[----:B------:R-:W3:Y:S01]  /*16060*/  LDC.64 R4, c[0x0][0xbd8] ;  /* 0x0002f600ff047b82 */ /* 0x000ee20000000a00 */
[----:B------:R-:W-:Y:S01]  /*16070*/  ISETP.NE.U32.AND P0, PT, RZ, UR4, PT ;  /* 0x00000004ff007c0c */ /* 0x000fe2000bf05070 */
[----:B------:R-:W-:-:S03]  /*16080*/  IMAD.MOV.U32 R9, RZ, RZ, RZ ;  /* 0x000000ffff097224 */ /* 0x000fc600078e00ff */
[----:B------:R-:W-:Y:S01]  /*16090*/  ISETP.NE.AND.EX P0, PT, RZ, UR5, PT, P0 ;  /* 0x00000005ff007c0c */ /* 0x000fe2000bf05300 */
[----:B------:R-:W-:Y:S02]  /*160a0*/  ULDC.64 UR4, c[0x0][0xbe0] ;  /* 0x0002f80000047ab9 */ /* 0x000fe40000000a00 */
[----:B------:R-:W-:Y:S01]  /*160b0*/  ISETP.NE.U32.AND P1, PT, RZ, UR4, PT ;  /* 0x00000004ff007c0c */ /* 0x000fe2000bf25070 */
[----:B------:R-:W4:Y:S03]  /*160c0*/  LDC R20, c[0x0][0xa8c] ;  /* 0x0002a300ff147b82 */ /* 0x000f260000000800 */
[----:B------:R-:W-:Y:S01]  /*160d0*/  ISETP.NE.AND.EX P1, PT, RZ, UR5, PT, P1 ;  /* 0x00000005ff007c0c */ /* 0x000fe2000bf25310 */
[----:B---3--:R-:W-:-:S12]  /*160e0*/  IMAD.WIDE R4, R204, 0x4, R4 ;  /* 0x00000004cc047825 */ /* 0x008fd800078e0204 */
[----:B------:R-:W3:Y:S01]  /*160f0*/  @P1 LDC.64 R6, c[0x0][0xbe0] ;  /* 0x0002f800ff061b82 */ /* 0x000ee20000000a00 */
[----:B------:R-:W-:Y:S02]  /*16100*/  ULDC UR4, c[0x0][0xa88] ;  /* 0x0002a20000047ab9 */ /* 0x000fe40000000800 */
[----:B------:R-:W-:Y:S01]  /*16110*/  IMAD.U32 R3, RZ, RZ, UR4 ;  /* 0x00000004ff037e24 */ /* 0x000fe2000f8e00ff */
[----:B------:R0:W5:Y:S01]  /*16120*/  @P0 LDG.E R9, desc[UR42][R4.64] ;  /* 0x0000002a04090981 */ /* 0x000162000c1e1900 */
[----:B---3--:R-:W-:-:S05]  /*16130*/  @P1 IMAD.WIDE R6, R204, 0x4, R6 ;  /* 0x00000004cc061825 */ /* 0x008fca00078e0206 */
[----:B------:R0:W5:Y:S01]  /*16140*/  @P1 LDG.E R3, desc[UR42][R6.64] ;  /* 0x0000002a06031981 */ /* 0x000162000c1e1900 */
[----:B------:R-:W-:Y:S01]  /*16150*/  ISETP.GT.AND P2, PT, R224, 0x3f, PT ;  /* 0x0000003fe000780c */ /* 0x000fe20003f44270 */
[----:B----4-:R-:W-:-:S12]  /*16160*/  @P1 BRA `(.L_x_2156) ;  /* 0x0000000000101947 */ /* 0x010fd80003800000 */
[----:B------:R-:W-:Y:S05]  /*16170*/  @!P0 BRA `(.L_x_2156) ;  /* 0x00000000000c8947 */ /* 0x000fea0003800000 */
[----:B------:R-:W3:Y:S04]  /*16180*/  LDG.E R0, desc[UR42][R4.64] ;  /* 0x0000002a04007981 */ /* 0x000ee8000c1e1900 */
[----:B-----5:R-:W3:Y:S02]  /*16190*/  LDG.E R3, desc[UR42][R4.64+0x4] ;  /* 0x0000042a04037981 */ /* 0x020ee4000c1e1900 */
[----:B---3--:R-:W-:-:S07]  /*161a0*/  IMAD.IADD R3, R3, 0x1, -R0 ;  /* 0x0000000103037824 */ /* 0x008fce00078e0a00 */
.L_x_2156:
[----:B------:R-:W-:Y:S01]  /*161b0*/  SHF.R.S32.HI R0, RZ, 0x1f, R204 ;  /* 0x0000001fff007819 */ /* 0x000fe200000114cc */
[----:B------:R-:W-:Y:S01]  /*161c0*/  BSSY B1, `(.L_x_2157) ;  /* 0x000001d000017945 */ /* 0x000fe20003800000 */
[----:B------:R-:W-:Y:S02]  /*161d0*/  SHF.R.S32.HI R10, RZ, 0x1f, R201 ;  /* 0x0000001fff0a7819 */ /* 0x000fe400000114c9 */
[----:B------:R-:W-:Y:S02]  /*161e0*/  SHF.R.S32.HI R14, RZ, 0x1f, R199 ;  /* 0x0000001fff0e7819 */ /* 0x000fe400000114c7 */
[----:B------:R-:W-:Y:S02]  /*161f0*/  SEL R11, R204, RZ, !P0 ;  /* 0x000000ffcc0b7207 */ /* 0x000fe40004000000 */
[----:B------:R-:W-:Y:S02]  /*16200*/  SEL R12, R0, RZ, !P0 ;  /* 0x000000ff000c7207 */ /* 0x000fe40004000000 */
[----:B-----5:R-:W-:Y:S01]  /*16210*/  SHF.R.S32.HI R8, RZ, 0x1f, R9 ;  /* 0x0000001fff087819 */ /* 0x020fe20000011409 */
[----:B------:R-:W-:Y:S06]  /*16220*/  @P2 BRA `(.L_x_2158) ;  /* 0x0000000000582947 */ /* 0x000fec0003800000 */
[----:B0-----:R-:W0:Y:S02]  /*16230*/  S2R R5, SR_TID.X ;  /* 0x0000000000057919 */ /* 0x001e240000002100 */
[----:B0-----:R-:W-:-:S05]  /*16240*/  IMAD R0, R210, 0x40, R5 ;  /* 0x00000040d2007824 */ /* 0x001fca00078e0205 */
[----:B------:R-:W-:-:S04]  /*16250*/  IADD3 R0, R0, -0x80, RZ ;  /* 0xffffff8000007810 */ /* 0x000fc80007ffe0ff */
[----:B------:R-:W-:-:S13]  /*16260*/  ISETP.GE.AND P0, PT, R0, R3, PT ;  /* 0x000000030000720c */ /* 0x000fda0003f06270 */
[----:B------:R-:W-:Y:S05]  /*16270*/  @P0 BRA `(.L_x_2158) ;  /* 0x0000000000440947 */ /* 0x000fea0003800000 */
[----:B------:R-:W-:Y:S01]  /*16280*/  IADD3 R4, P0, R0, R9, RZ ;  /* 0x0000000900047210 */ /* 0x000fe20007f1e0ff */
[----:B------:R-:W-:-:S03]  /*16290*/  ULDC.64 UR4, c[0x0][0xb70] ;  /* 0x0002dc0000047ab9 */ /* 0x000fc60000000a00 */
[----:B------:R-:W-:Y:S01]  /*162a0*/  LEA.HI.X.SX32 R5, R0, R8, 0x1, P0 ;  /* 0x0000000800057211 */ /* 0x000fe200000f0eff */
[----:B------:R-:W-:-:S04]  /*162b0*/  IMAD R0, R10, UR4, RZ ;  /* 0x000000040a007c24 */ /* 0x000fc8000f8e02ff */
        /* <DEDUP_REMOVED lines=10> */
[----:B------:R-:W-:Y:S01]  /*16360*/  LEA.HI.X R7, R4, UR5, R5, 0x2, P0 ;  /* 0x0000000504077c11 */ /* 0x000fe200080f1405 */
[----:B------:R-:W-:-:S05]  /*16370*/  IMAD.MOV.U32 R5, RZ, RZ, -0x800000 ;  /* 0xff800000ff057424 */ /* 0x000fca00078e00ff */
[----:B------:R3:W-:Y:S03]  /*16380*/  STG.E desc[UR42][R6.64], R5 ;  /* 0x0000000506007986 */ /* 0x0007e6000c10192a */
.L_x_2158:
[----:B------:R-:W-:Y:S05]  /*16390*/  BSYNC B1 ;  /* 0x0000000000017941 */ /* 0x000fea0003800000 */
.L_x_2157:
[----:B------:R-:W-:Y:S01]  /*163a0*/  ULDC.64 UR4, c[0x0][0xaa0] ;  /* 0x0002a80000047ab9 */ /* 0x000fe20000000a00 */
[----:B0-----:R-:W-:Y:S01]  /*163b0*/  IMAD.MOV.U32 R4, RZ, RZ, R199 ;  /* 0x000000ffff047224 */ /* 0x001fe200078e00c7 */
[----:B------:R-:W-:Y:S01]  /*163c0*/  ISETP.GE.AND P2, PT, R199, R20, PT ;  /* 0x00000014c700720c */ /* 0x000fe20003f46270 */
[----:B---3--:R-:W-:Y:S01]  /*163d0*/  IMAD.MOV.U32 R5, RZ, RZ, R14 ;  /* 0x000000ffff057224 */ /* 0x008fe200078e000e */
[----:B------:R-:W-:Y:S01]  /*163e0*/  BSSY B1, `(.L_x_2159) ;  /* 0x000004d000017945 */ /* 0x000fe20003800000 */
[----:B------:R-:W-:Y:S02]  /*163f0*/  IMAD R0, R8, UR4, RZ ;  /* 0x0000000408007c24 */ /* 0x000fe4000f8e02ff */
[----:B------:R-:W-:-:S04]  /*16400*/  IMAD.WIDE.U32 R4, R9, UR4, R4 ;  /* 0x0000000409047c25 */ /* 0x000fc8000f8e0004 */
[----:B------:R-:W-:Y:S01]  /*16410*/  IMAD R9, R9, UR5, R0 ;  /* 0x0000000509097c24 */ /* 0x000fe2000f8e0200 */
[----:B------:R-:W-:Y:S01]  /*16420*/  ULDC.64 UR4, c[0x0][0xae0] ;  /* 0x0002b80000047ab9 */ /* 0x000fe20000000a00 */
[----:B------:R-:W-:Y:S02]  /*16430*/  VIADD R13, R199, 0x40 ;  /* 0x00000040c70d7836 */ /* 0x000fe40000000000 */
[----:B------:R-:W-:Y:S02]  /*16440*/  IMAD R0, R10, UR4, RZ ;  /* 0x000000040a007c24 */ /* 0x000fe4000f8e02ff */
[----:B------:R-:W-:Y:S01]  /*16450*/  IMAD R3, R210, -0x40, R3 ;  /* 0xffffffc0d2037824 */ /* 0x000fe200078e0203 */
[-C--:B------:R-:W-:Y:S01]  /*16460*/  ISETP.GE.AND P0, PT, R13, R20.reuse, PT ;  /* 0x000000140d00720c */ /* 0x080fe20003f06270 */
[----:B------:R-:W-:Y:S02]  /*16470*/  IMAD R7, R201, UR5, R0 ;  /* 0x00000005c9077c24 */ /* 0x000fe4000f8e0200 */
[C---:B------:R-:W-:Y:S01]  /*16480*/  VIADD R0, R202.reuse, 0x20 ;  /* 0x00000020ca007836 */ /* 0x040fe20000000000 */
[----:B------:R-:W-:Y:S01]  /*16490*/  SEL R6, RZ, 0xffffffff, P0 ;  /* 0xffffffffff067807 */ /* 0x000fe20000000000 */
[----:B------:R-:W-:Y:S01]  /*164a0*/  IMAD.IADD R5, R5, 0x1, R9 ;  /* 0x0000000105057824 */ /* 0x000fe200078e0209 */
[-C--:B------:R-:W-:Y:S01]  /*164b0*/  ISETP.GE.AND P1, PT, R202, R3.reuse, PT ;  /* 0x00000003ca00720c */ /* 0x080fe20003f26270 */
[C---:B------:R-:W-:Y:S01]  /*164c0*/  VIADD R15, R199.reuse, 0x80 ;  /* 0x00000080c70f7836 */ /* 0x040fe20000000000 */
[----:B------:R-:W-:Y:S01]  /*164d0*/  ISETP.GE.AND P0, PT, R0, R3, PT ;  /* 0x000000030000720c */ /* 0x000fe20003f06270 */
[----:B------:R-:W-:Y:S01]  /*164e0*/  VIADD R21, R199, 0xc0 ;  /* 0x000000c0c7157836 */ /* 0x000fe20000000000 */
[----:B------:R-:W-:Y:S01]  /*164f0*/  SEL R0, RZ, 0x1, P2 ;  /* 0x00000001ff007807 */ /* 0x000fe20001000000 */
[----:B------:R-:W-:Y:S01]  /*16500*/  IMAD.WIDE.U32 R4, R201, UR4, R4 ;  /* 0x00000004c9047c25 */ /* 0x000fe2000f8e0004 */
[----:B------:R-:W-:Y:S01]  /*16510*/  SHF.L.U32 R3, R6, 0x1, RZ ;  /* 0x0000000106037819 */ /* 0x000fe200000006ff */
[----:B------:R-:W-:Y:S01]  /*16520*/  ULDC.64 UR4, c[0x0][0xae8] ;  /* 0x0002ba0000047ab9 */ /* 0x000fe20000000a00 */
[-C--:B------:R-:W-:Y:S01]  /*16530*/  ISETP.GE.AND P2, PT, R15, R20.reuse, PT ;  /* 0x000000140f00720c */ /* 0x080fe20003f46270 */
[----:B------:R-:W-:Y:S01]  /*16540*/  VIADD R25, R199, 0x100 ;  /* 0x00000100c7197836 */ /* 0x000fe20000000000 */
[-C--:B------:R-:W-:Y:S01]  /*16550*/  ISETP.GE.AND P3, PT, R21, R20.reuse, PT ;  /* 0x000000141500720c */ /* 0x080fe20003f66270 */
[----:B------:R-:W-:Y:S01]  /*16560*/  VIADD R27, R199, 0x140 ;  /* 0x00000140c71b7836 */ /* 0x000fe20000000000 */
[----:B------:R-:W-:Y:S01]  /*16570*/  LOP3.LUT R0, R3, 0x2, R0, 0xe2, !PT ;  /* 0x0000000203007812 */ /* 0x000fe200078ee200 */
[----:B------:R-:W-:Y:S01]  /*16580*/  IMAD.IADD R5, R5, 0x1, R7 ;  /* 0x0000000105057824 */ /* 0x000fe200078e0207 */
[----:B------:R-:W-:Y:S01]  /*16590*/  SEL R3, RZ, 0x4, P2 ;  /* 0x00000004ff037807 */ /* 0x000fe20001000000 */
[C---:B------:R-:W-:Y:S01]  /*165a0*/  VIADD R7, R199.reuse, 0x180 ;  /* 0x00000180c7077836 */ /* 0x040fe20000000000 */
[----:B------:R-:W-:Y:S01]  /*165b0*/  SEL R6, RZ, 0x8, P3 ;  /* 0x00000008ff067807 */ /* 0x000fe20001800000 */
        /* <DEDUP_REMOVED lines=33> */
[C---:B------:R-:W-:Y:S02]  /*167d0*/  LEA R30, P1, R4.reuse, UR4, 0x1 ;  /* 0x00000004041e7c11 */ /* 0x040fe4000f8208ff */
[-C--:B------:R-:W-:Y:S02]  /*167e0*/  ISETP.GE.AND P2, PT, R27, R20.reuse, PT ;  /* 0x000000141b00720c */ /* 0x080fe40003f46270 */
        /* <DEDUP_REMOVED lines=12> */
.L_x_2160:
[----:B------:R-:W-:Y:S05]  /*168b0*/  BSYNC B1 ;  /* 0x0000000000017941 */ /* 0x000fea0003800000 */
.L_x_2159:
        /* <DEDUP_REMOVED lines=29> */
.L_x_2155:
[----:B------:R-:W-:Y:S05]  /*16a90*/  BSYNC B0 ;  /* 0x0000000000007941 */ /* 0x000fea0003800000 */
.L_x_2149:
[----:B------:R-:W-:Y:S02]  /*16aa0*/  ULDC UR4, c[0x0][0xc14] ;  /* 0x0003050000047ab9 */ /* 0x000fe40000000800 */
[----:B--2---:R-:W-:-:S13]  /*16ab0*/  ISETP.GE.AND P0, PT, R191, UR4, PT ;  /* 0x00000004bf007c0c */ /* 0x004fda000bf06270 */
[----:B------:R-:W-:Y:S05]  /*16ac0*/  @!P0 BRA `(.L_x_2161) ;  /* 0xfffffea400808947 */ /* 0x000fea000383ffff */
[----:B------:R-:W-:Y:S05]  /*16ad0*/  BRA `(.L_x_1944) ;  /* 0x0000006800107947 */ /* 0x000fea0003800000 */
.L_x_1942:
[----:B------:R-:W-:-:S08]  /*16ae0*/  NOP ;  /* 0x0000000000007918 */ /* 0x000fd00000000000 */
[----:B------:R-:W0:-:S00]  /*16af0*/  USETMAXREG.DEALLOC.CTAPOOL 0x18 ;  /* 0x00000018000079c8 */ /* 0x000e0000080e0500 */
[----:B0-----:R-:W-:-:S06]  /*16b00*/  LOP3.LUT R0, R0, 0x3, RZ, 0xc0, !PT ;  /* 0x0000000300007812 */ /* 0x001fcc00078ec0ff */
[----:B------:R-:W0:Y:S02]  /*16b10*/  SHFL.IDX PT, R0, R0, RZ, 0x1f ;  /* 0x00001fff00007589 */ /* 0x000e2400000e0000 */
[----:B0-----:R-:W-:-:S13]  /*16b20*/  ISETP.NE.AND P0, PT, R0, RZ, PT ;  /* 0x000000ff0000720c */ /* 0x001fda0003f05270 */
[----:B------:R-:W-:Y:S05]  /*16b30*/  @P0 BRA `(.L_x_1944) ;  /* 0x0000006400f80947 */ /* 0x000fea0003800000 */
[----:B------:R-:W-:Y:S01]  /*16b40*/  LOP3.LUT R7, R4, 0x1f, RZ, 0xc0, !PT ;  /* 0x0000001f04077812 */ /* 0x000fe200078ec0ff */
[----:B------:R-:W-:Y:S01]  /*16b50*/  ULDC UR5, c[0x0][0xc14] ;  /* 0x0003050000057ab9 */ /* 0x000fe20000000800 */
[----:B------:R-:W-:Y:S01]  /*16b60*/  LOP3.LUT R0, R0, 0xffffffdf, RZ, 0xc0, !PT ;  /* 0xffffffdf00007812 */ /* 0x000fe200078ec0ff */
[----:B------:R-:W-:Y:S01]  /*16b70*/  IMAD.MOV.U32 R8, RZ, RZ, RZ ;  /* 0x000000ffff087224 */ /* 0x000fe200078e00ff */
[----:B------:R-:W-:Y:S01]  /*16b80*/  ISETP.NE.AND P0, PT, R7, 0x1f, PT ;  /* 0x0000001f0700780c */ /* 0x000fe20003f05270 */
[----:B------:R-:W0:Y:S01]  /*16b90*/  S2UR UR6, SR_CTAID.X ;  /* 0x00000000000679c3 */ /* 0x000e220000002500 */
[----:B------:R-:W-:-:S11]  /*16ba0*/  ULDC UR4, c[0x0][0xc10] ;  /* 0x0003040000047ab9 */ /* 0x000fd60000000800 */
[----:B------:R-:W-:Y:S02]  /*16bb0*/  @P0 LOP3.LUT R0, R0, 0x20, RZ, 0xfc, !PT ;  /* 0x0000002000000812 */ /* 0x000fe400078efcff */
[----:B------:R-:W-:-:S13]  /*16bc0*/  ISETP.GE.OR P0, PT, R7, UR5, !P0 ;  /* 0x0000000507007c0c */ /* 0x000fda000c706670 */
[----:B------:R-:W1:Y:S02]  /*16bd0*/  @!P0 LDC.64 R2, c[0x0][0xc58] ;  /* 0x00031600ff028b82 */ /* 0x000e640000000a00 */
[----:B-1----:R-:W-:-:S05]  /*16be0*/  @!P0 IMAD.WIDE.U32 R2, R7, 0x4, R2 ;  /* 0x0000000407028825 */ /* 0x002fca00078e0002 */
[----:B------:R-:W2:Y:S01]  /*16bf0*/  @!P0 LDG.E R8, desc[UR42][R2.64] ;  /* 0x0000002a02088981 */ /* 0x000ea2000c1e1900 */
[C---:B------:R-:W-:Y:S01]  /*16c00*/  ISETP.NE.AND P1, PT, R7.reuse, RZ, PT ;  /* 0x000000ff0700720c */ /* 0x040fe20003f25270 */
[----:B------:R-:W-:Y:S01]  /*16c10*/  IMAD.MOV.U32 R16, RZ, RZ, RZ ;  /* 0x000000ffff107224 */ /* 0x000fe200078e00ff */
[----:B------:R-:W-:Y:S02]  /*16c20*/  ISETP.GE.U32.AND P0, PT, R7, 0x2, PT ;  /* 0x000000020700780c */ /* 0x000fe40003f06070 */
[----:B------:R-:W-:-:S09]  /*16c30*/  LOP3.LUT R0, R0, 0xfffffffe, RZ, 0xc0, !PT ;  /* 0xfffffffe00007812 */ /* 0x000fd200078ec0ff */
        /* <DEDUP_REMOVED lines=38> */
.L_x_2166:
[----:B------:R-:W-:Y:S02]  /*16ea0*/  VIADD R6, R6, 0x1f ;  /* 0x0000001f06067836 */ /* 0x000fe40000000000 */
[----:B------:R-:W-:-:S03]  /*16eb0*/  IMAD.U32 R19, RZ, RZ, UR7 ;  /* 0x00000007ff137e24 */ /* 0x000fc6000f8e00ff */
[----:B------:R-:W-:-:S13]  /*16ec0*/  ISETP.GE.AND P0, PT, R6, UR5, PT ;  /* 0x0000000506007c0c */ /* 0x000fda000bf06270 */
[----:B------:R-:W-:Y:S05]  /*16ed0*/  @P0 BRA `(.L_x_2163) ;  /* 0x0000000400c40947 */ /* 0x000fea0003800000 */
[----:B------:R-:W0:Y:S01]  /*16ee0*/  S2R R9, SR_TID.X ;  /* 0x0000000000097919 */ /* 0x000e220000002100 */
[----:B------:R-:W-:Y:S01]  /*16ef0*/  BSSY B0, `(.L_x_2164) ;  /* 0x000000a000007945 */ /* 0x000fe20003800000 */
[----:B------:R-:W-:Y:S02]  /*16f00*/  MOV R8, RZ ;  /* 0x000000ff00087202 */ /* 0x000fe40000000f00 */
        /* <DEDUP_REMOVED lines=8> */
.L_x_2165:
[----:B------:R-:W-:Y:S05]  /*16f90*/  BSYNC B0 ;  /* 0x0000000000007941 */ /* 0x000fea0003800000 */
.L_x_2164:
        /* <DEDUP_REMOVED lines=25> */
.L_x_2162:
        /* <DEDUP_REMOVED lines=20> */
.L_x_2167:
        /* <DEDUP_REMOVED lines=21> */
[----:B------:R-:W-:Y:S01]  /*173c0*/  IMAD R4, R10, R2, RZ ;  /* 0x000000020a047224 */ /* 0x000fe200078e02ff */
[----:B------:R-:W-:-:S03]  /*173d0*/  IADD3 R2, -R2, RZ, RZ ;  /* 0x000000ff02027210 */ /* 0x000fc60007ffe1ff */
        /* <DEDUP_REMOVED lines=11> */
[----:B------:R-:W-:Y:S02]  /*17490*/  IMAD R9, R2, R7, RZ ;  /* 0x0000000702097224 */ /* 0x000fe400078e02ff */
[----:B------:R-:W-:-:S04]  /*174a0*/  IMAD.MOV.U32 R2, RZ, RZ, RZ ;  /* 0x000000ffff027224 */ /* 0x000fc800078e00ff */
[----:B------:R-:W-:Y:S01]  /*174b0*/  IMAD.HI.U32 R2, R3, R9, R2 ;  /* 0x0000000903027227 */ /* 0x000fe200078e0002 */
[----:B------:R-:W-:Y:S02]  /*174c0*/  IABS R9, R5 ;  /* 0x0000000500097213 */ /* 0x000fe40000000000 */
[C---:B------:R-:W-:Y:S01]  /*174d0*/  LOP3.LUT R3, R5.reuse, R10, RZ, 0x3c, !PT ;  /* 0x0000000a05037212 */ /* 0x040fe200078e3cff */
[----:B------:R-:W-:Y:S02]  /*174e0*/  IMAD.IADD R5, R5, 0x1, R4 ;  /* 0x0000000105057824 */ /* 0x000fe400078e0204 */
        /* <DEDUP_REMOVED lines=13> */
[----:B------:R-:W-:-:S04]  /*175c0*/  LOP3.LUT R2, RZ, R2, RZ, 0x33, !PT ;  /* 0x00000002ff027212 */ /* 0x000fc800078e33ff */
[----:B------:R-:W-:Y:S01]  /*175d0*/  IADD3 R17, R17, R2, RZ ;  /* 0x0000000211117210 */ /* 0x000fe20007ffe0ff */
[----:B------:R-:W-:Y:S06]  /*175e0*/  BRA `(.L_x_2168) ;  /* 0x00000000000c7947 */ /* 0x000fec0003800000 */
.L_x_2163:
[----:B------:R-:W-:Y:S02]  /*175f0*/  IMAD.MOV.U32 R17, RZ, RZ, RZ ;  /* 0x000000ffff117224 */ /* 0x000fe400078e00ff */
[----:B------:R-:W-:Y:S02]  /*17600*/  IMAD.U32 R16, RZ, RZ, UR6 ;  /* 0x00000006ff107e24 */ /* 0x000fe4000f8e00ff */
[----:B------:R-:W-:-:S07]  /*17610*/  IMAD.MOV.U32 R18, RZ, RZ, RZ ;  /* 0x000000ffff127224 */ /* 0x000fce00078e00ff */
.L_x_2168:
        /* <DEDUP_REMOVED lines=9> */
[----:B------:R-:W-:Y:S01]  /*176b0*/  ISETP.GE.AND P0, PT, R19, UR5, PT ;  /* 0x0000000513007c0c */ /* 0x000fe2000bf06270 */
[----:B-1----:R-:W-:-:S05]  /*176c0*/  IMAD.MOV.U32 R0, RZ, RZ, 0x1 ;  /* 0x00000001ff007424 */ /* 0x002fca00078e00ff */
[----:B------:R1:W-:Y:S04]  /*176d0*/  STL [R1+0x8], R0 ;  /* 0x0000080001007387 */ /* 0x0003e80000100800 */
[----:B------:R1:W-:Y:S03]  /*176e0*/  STL [R1+0x20], RZ ;  /* 0x000020ff01007387 */ /* 0x0003e60000100800 */
[----:B------:R-:W-:Y:S05]  /*176f0*/  @P0 BRA `(.L_x_2169) ;  /* 0x0000005800200947 */ /* 0x000fea0003800000 */
[----:B-1----:R-:W-:Y:S01]  /*17700*/  IMAD.MOV.U32 R0, RZ, RZ, 0x1 ;  /* 0x00000001ff007424 */ /* 0x002fe200078e00ff */
[----:B------:R1:W-:Y:S01]  /*17710*/  STL [R1+0x20], RZ ;  /* 0x000020ff01007387 */ /* 0x0003e20000100800 */
[----:B------:R-:W-:Y:S01]  /*17720*/  ULDC.64 UR40, c[0x0][0x198] ;  /* 0x0000660000287ab9 */ /* 0x000fe20000000a00 */
[----:B------:R-:W-:Y:S02]  /*17730*/  ULDC UR37, c[0x0][0xc] ;  /* 0x0000030000257ab9 */ /* 0x000fe40000000800 */
[----:B------:R1:W-:Y:S04]  /*17740*/  STL [R1+0xc], R0 ;  /* 0x00000c0001007387 */ /* 0x0003e80000100800 */
[----:B------:R1:W-:Y:S04]  /*17750*/  STL [R1+0x4], RZ ;  /* 0x000004ff01007387 */ /* 0x0003e80000100800 */
[----:B------:R1:W-:Y:S04]  /*17760*/  STL [R1], RZ ;  /* 0x000000ff01007387 */ /* 0x0003e80000100800 */
[----:B------:R1:W-:Y:S02]  /*17770*/  STL [R1+0x8], R0 ;  /* 0x0000080001007387 */ /* 0x0003e40000100800 */
.L_x_2269:
[----:B------:R-:W-:Y:S05]  /*17780*/  YIELD ;  /* 0x0000000000007946 */ /* 0x000fea0003800000 */
[----:B------:R-:W-:Y:S01]  /*17790*/  ULDC.64 UR4, c[0x0][0xa28] ;  /* 0x00028a0000047ab9 */ /* 0x000fe20000000a00 */
[----:B------:R-:W-:Y:S01]  /*177a0*/  IMAD.MOV.U32 R6, RZ, RZ, RZ ;  /* 0x000000ffff067224 */ /* 0x000fe200078e00ff */
[----:B------:R-:W-:Y:S01]  /*177b0*/  ISETP.NE.U32.AND P0, PT, RZ, UR4, PT ;  /* 0x00000004ff007c0c */ /* 0x000fe2000bf05070 */
[----:B-1----:R-:W-:Y:S01]  /*177c0*/  IMAD.MOV.U32 R0, RZ, RZ, RZ ;  /* 0x000000ffff007224 */ /* 0x002fe200078e00ff */
[----:B------:R-:W-:Y:S01]  /*177d0*/  ULDC.64 UR8, c[0x0][0xa08] ;  /* 0x0002820000087ab9 */ /* 0x000fe20000000a00 */
[----:B------:R-:W-:Y:S01]  /*177e0*/  ULDC.64 UR10, c[0x0][0xa10] ;  /* 0x00028400000a7ab9 */ /* 0x000fe20000000a00 */
        /* <DEDUP_REMOVED lines=21> */
[----:B------:R-:W-:Y:S01]  /*17940*/  ISETP.NE.U32.AND P1, PT, RZ, UR8, PT ;  /* 0x00000008ff007c0c */ /* 0x000fe2000bf25070 */
[----:B------:R-:W-:Y:S01]  /*17950*/  ULDC UR6, c[0x0][0x338] ;  /* 0x0000ce0000067ab9 */ /* 0x000fe20000000800 */
[----:B------:R-:W-:Y:S01]  /*17960*/  ULDC UR4, c[0x0][0x404] ;  /* 0x0001010000047ab9 */ /* 0x000fe20000000800 */
[----:B------:R-:W-:Y:S01]  /*17970*/  UISETP.NE.AND.EX UP0, UPT, UR5, URZ, UPT, UP0 ;  /* 0x0000003f0500728c */ /* 0x000fe2000bf05300 */
[----:B------:R-:W-:Y:S01]  /*17980*/  ISETP.NE.AND.EX P3, PT, RZ, UR9, PT, P1 ;  /* 0x00000009ff007c0c */ /* 0x000fe2000bf65310 */
[----:B------:R-:W-:Y:S01]  /*17990*/  IMAD.U32 R9, RZ, RZ, UR6 ;  /* 0x00000006ff097e24 */ /* 0x000fe2000f8e00ff */
[----:B------:R-:W-:Y:S01]  /*179a0*/  ULDC UR5, c[0x0][0x2e0] ;  /* 0x0000b80000057ab9 */ /* 0x000fe20000000800 */
[----:B------:R-:W-:Y:S01]  /*179b0*/  USEL UR4, UR4, 0x1, UP0 ;  /* 0x0000000104047887 */ /* 0x000fe20008000000 */
[----:B------:R-:W-:-:S03]  /*179c0*/  ISETP.NE.U32.AND P1, PT, RZ, UR10, PT ;  /* 0x0000000aff007c0c */ /* 0x000fc6000bf25070 */
[----:B------:R-:W-:Y:S01]  /*179d0*/  UIMAD UR4, UR4, UR5, URZ ;  /* 0x00000005040472a4 */ /* 0x000fe2000f8e023f */
[----:B------:R-:W-:-:S05]  /*179e0*/  ISETP.NE.AND.EX P1, PT, RZ, UR11, PT, P1 ;  /* 0x0000000bff007c0c */ /* 0x000fca000bf25310 */
[----:B------:R-:W-:Y:S01]  /*179f0*/  MOV R7, UR4 ;  /* 0x0000000400077c02 */ /* 0x000fe20008000f00 */
[----:B-1----:R-:W-:Y:S07]  /*17a00*/  @P0 BRA `(.L_x_2170) ;  /* 0x0000000000100947 */ /* 0x002fee0003800000 */
[----:B------:R-:W-:Y:S05]  /*17a10*/  @!P2 BRA `(.L_x_2170) ;  /* 0x00000000000ca947 */ /* 0x000fea0003800000 */
[----:B------:R-:W2:Y:S04]  /*17a20*/  LDG.E R5, desc[UR42][R2.64] ;  /* 0x0000002a02057981 */ /* 0x000ea8000c1e1900 */
[----:B-----5:R-:W2:Y:S02]  /*17a30*/  LDG.E R0, desc[UR42][R2.64+0x4] ;  /* 0x0000042a02007981 */ /* 0x020ea4000c1e1900 */
[----:B--2---:R-:W-:-:S07]  /*17a40*/  IMAD.IADD R0, R0, 0x1, -R5 ;  /* 0x0000000100007824 */ /* 0x004fce00078e0a05 */
.L_x_2170:
[----:B------:R-:W1:Y:S01]  /*17a50*/  LDC.64 R4, c[0x0][0xa08] ;  /* 0x00028200ff047b82 */ /* 0x000e620000000a00 */
[----:B------:R-:W-:Y:S01]  /*17a60*/  IMAD.MOV.U32 R8, RZ, RZ, RZ ;  /* 0x000000ffff087224 */ /* 0x000fe200078e00ff */
[----:B------:R-:W-:-:S06]  /*17a70*/  ULDC.64 UR4, c[0x0][0xa20] ;  /* 0x0002880000047ab9 */ /* 0x000fcc0000000a00 */
[----:B------:R-:W2:Y:S01]  /*17a80*/  LDC.64 R2, c[0x0][0xa10] ;  /* 0x00028400ff027b82 */ /* 0x000ea20000000a00 */
[----:B-1----:R-:W-:-:S05]  /*17a90*/  IMAD.WIDE R4, R19, 0x4, R4 ;  /* 0x0000000413047825 */ /* 0x002fca00078e0204 */
[----:B------:R-:W3:Y:S01]  /*17aa0*/  @P3 LDG.E R8, desc[UR42][R4.64] ;  /* 0x0000002a04083981 */ /* 0x000ee2000c1e1900 */
[----:B------:R-:W-:Y:S02]  /*17ab0*/  IMAD.MOV.U32 R10, RZ, RZ, RZ ;  /* 0x000000ffff0a7224 */ /* 0x000fe400078e00ff */
[----:B--2---:R-:W-:-:S05]  /*17ac0*/  IMAD.WIDE R2, R19, 0x4, R2 ;  /* 0x0000000413027825 */ /* 0x004fca00078e0202 */
[----:B------:R1:W5:Y:S01]  /*17ad0*/  @P1 LDG.E R10, desc[UR42][R2.64] ;  /* 0x0000002a020a1981 */ /* 0x000362000c1e1900 */
[----:B------:R-:W-:-:S04]  /*17ae0*/  ISETP.NE.U32.AND P0, PT, RZ, UR4, PT ;  /* 0x00000004ff007c0c */ /* 0x000fc8000bf05070 */
[----:B------:R-:W-:Y:S01]  /*17af0*/  ISETP.NE.AND.EX P0, PT, RZ, UR5, PT, P0 ;  /* 0x00000005ff007c0c */ /* 0x000fe2000bf05300 */
[----:B---3-5:R-:W-:-:S05]  /*17b00*/  IMAD.IADD R8, R8, 0x1, R6 ;  /* 0x0000000108087824 */ /* 0x028fca00078e0206 */
[----:B------:R1:W-:Y:S07]  /*17b10*/  STL [R1+0x10], R8 ;  /* 0x0000100801007387 */ /* 0x0003ee0000100800 */
[----:B------:R-:W-:Y:S05]  /*17b20*/  @!P0 BRA `(.L_x_2171) ;  /* 0x0000000000108947 */ /* 0x000fea0003800000 */
[----:B------:R-:W2:Y:S02]  /*17b30*/  LDC.64 R4, c[0x0][0xa20] ;  /* 0x00028800ff047b82 */ /* 0x000ea40000000a00 */
[----:B--2---:R-:W-:-:S05]  /*17b40*/  IMAD.WIDE R4, R19, 0x4, R4 ;  /* 0x0000000413047825 */ /* 0x004fca00078e0204 */
[----:B------:R2:W5:Y:S01]  /*17b50*/  LDG.E R7, desc[UR42][R4.64] ;  /* 0x0000002a04077981 */ /* 0x000562000c1e1900 */
[----:B------:R-:W-:Y:S05]  /*17b60*/  BRA `(.L_x_2172) ;  /* 0x0000000000107947 */ /* 0x000fea0003800000 */
.L_x_2171:
[----:B------:R-:W-:Y:S05]  /*17b70*/  @!P3 BRA `(.L_x_2172) ;  /* 0x00000000000cb947 */ /* 0x000fea0003800000 */
[----:B------:R-:W2:Y:S04]  /*17b80*/  LDG.E R7, desc[UR42][R4.64] ;  /* 0x0000002a04077981 */ /* 0x000ea8000c1e1900 */
[----:B------:R-:W2:Y:S02]  /*17b90*/  LDG.E R4, desc[UR42][R4.64+0x4] ;  /* 0x0000042a04047981 */ /* 0x000ea4000c1e1900 */
[----:B--2---:R-:W-:-:S07]  /*17ba0*/  IMAD.IADD R7, R4, 0x1, -R7 ;  /* 0x0000000104077824 */ /* 0x004fce00078e0a07 */
.L_x_2172:
[----:B--2---:R-:W2:Y:S04]  /*17bb0*/  @P1 LDG.E R4, desc[UR42][R2.64] ;  /* 0x0000002a02041981 */ /* 0x004ea8000c1e1900 */
[----:B------:R1:W2:Y:S02]  /*17bc0*/  @P1 LDG.E R5, desc[UR42][R2.64+0x4] ;  /* 0x0000042a02051981 */ /* 0x0002a4000c1e1900 */
[----:B-1----:R-:W1:Y:S02]  /*17bd0*/  LDC.64 R2, c[0x0][0x9e0] ;  /* 0x00027800ff027b82 */ /* 0x002e640000000a00 */
[----:B-1----:R-:W-:Y:S01]  /*17be0*/  ISETP.GE.AND P2, PT, R3, 0x1, PT ;  /* 0x000000010300780c */ /* 0x002fe20003f46270 */
[----:B--2---:R-:W-:Y:S01]  /*17bf0*/  @P1 IMAD.IADD R9, R5, 0x1, -R4 ;  /* 0x0000000105091824 */ /* 0x004fe200078e0a04 */
[----:B------:R-:W-:Y:S01]  /*17c00*/  LEA R4, R17, 0x40, 0x6 ;  /* 0x0000004011047811 */ /* 0x000fe200078e30ff */
[----:B-----5:R-:W-:-:S04]  /*17c10*/  IMAD.IADD R5, R7, 0x1, -R6 ;  /* 0x0000000107057824 */ /* 0x020fc800078e0a06 */
[----:B------:R-:W-:-:S04]  /*17c20*/  IMAD.IADD R8, R5, 0x1, R9 ;  /* 0x0000000105087824 */ /* 0x000fc800078e0209 */
[C---:B------:R-:W-:Y:S01]  /*17c30*/  VIADD R20, R8.reuse, 0x3f ;  /* 0x0000003f08147836 */ /* 0x040fe20000000000 */
[----:B------:R-:W-:-:S04]  /*17c40*/  IADD3 R4, R8, R4, -R0 ;  /* 0x0000000408047210 */ /* 0x000fc80007ffe800 */
[----:B------:R-:W-:Y:S02]  /*17c50*/  SHF.R.S32.HI R7, RZ, 0x1f, R20 ;  /* 0x0000001fff077819 */ /* 0x000fe40000011414 */
[----:B------:R-:W-:Y:S02]  /*17c60*/  IADD3 R2, R4, R2, RZ ;  /* 0x0000000204027210 */ /* 0x000fe40007ffe0ff */
[----:B------:R-:W-:-:S04]  /*17c70*/  LEA.HI R20, R7, R20, RZ, 0x6 ;  /* 0x0000001407147211 */ /* 0x000fc800078f30ff */
[----:B------:R-:W-:Y:S01]  /*17c80*/  SHF.R.S32.HI R20, RZ, 0x6, R20 ;  /* 0x00000006ff147819 */ /* 0x000fe20000011414 */
[----:B------:R-:W-:Y:S06]  /*17c90*/  @!P2 BRA `(.L_x_2173) ;  /* 0x000000000048a947 */ /* 0x000fec0003800000 */
[C---:B------:R-:W-:Y:S01]  /*17ca0*/  ISETP.GT.AND P0, PT, R4.reuse, RZ, PT ;  /* 0x000000ff0400720c */ /* 0x040fe20003f04270 */
[----:B------:R-:W-:Y:S01]  /*17cb0*/  BSSY B0, `(.L_x_2174) ;  /* 0x000000e000007945 */ /* 0x000fe20003800000 */
[----:B------:R-:W-:-:S11]  /*17cc0*/  VIADD R11, R4, 0xffffffff ;  /* 0xffffffff040b7836 */ /* 0x000fd60000000000 */
        /* <DEDUP_REMOVED lines=8> */
.L_x_2175:
[----:B------:R-:W-:-:S13]  /*17d50*/  ISETP.NE.AND P0, PT, R3, 0x1, PT ;  /* 0x000000010300780c */ /* 0x000fda0003f05270 */
[----:B------:R-:W1:Y:S02]  /*17d60*/  @P0 LDC.64 R6, c[0x0][0x9e8] ;  /* 0x00027a00ff060b82 */ /* 0x000e640000000a00 */
[----:B-1----:R-:W-:-:S05]  /*17d70*/  @P0 IMAD.HI.U32 R6, R11, R6, RZ ;  /* 0x000000060b060227 */ /* 0x002fca00078e00ff */
[----:B------:R-:W-:-:S07]  /*17d80*/  @P0 SHF.R.U32.HI R11, RZ, R7, R6 ;  /* 0x00000007ff0b0219 */ /* 0x000fce0000011606 */
.L_x_2176:
[----:B------:R-:W-:Y:S05]  /*17d90*/  BSYNC B0 ;  /* 0x0000000000007941 */ /* 0x000fea0003800000 */
.L_x_2174:
[----:B------:R-:W-:-:S05]  /*17da0*/  IMAD R11, R11, R3, R3 ;  /* 0x000000030b0b7224 */ /* 0x000fca00078e0203 */
[----:B------:R-:W-:-:S07]  /*17db0*/  VIMNMX R2, R2, R11, PT ;  /* 0x0000000b02027248 */ /* 0x000fce0003fe0100 */
.L_x_2173:
        /* <DEDUP_REMOVED lines=15> */
.L_x_2179:
[----:B------:R-:W-:Y:S01]  /*17eb0*/  ISETP.NE.AND P0, PT, R3, 0x1, PT ;  /* 0x000000010300780c */ /* 0x000fe20003f05270 */
[----:B------:R-:W-:-:S12]  /*17ec0*/  IMAD.MOV.U32 R11, RZ, RZ, R0 ;  /* 0x000000ffff0b7224 */ /* 0x000fd800078e0000 */
[----:B------:R-:W1:Y:S02]  /*17ed0*/  @P0 LDC.64 R6, c[0x0][0x9e8] ;  /* 0x00027a00ff060b82 */ /* 0x000e640000000a00 */
[----:B-1----:R-:W-:-:S05]  /*17ee0*/  @P0 IMAD.HI.U32 R6, R0, R6, RZ ;  /* 0x0000000600060227 */ /* 0x002fca00078e00ff */
[----:B------:R-:W-:-:S07]  /*17ef0*/  @P0 SHF.R.U32.HI R11, RZ, R7, R6 ;  /* 0x00000007ff0b0219 */ /* 0x000fce0000011606 */
.L_x_2180:
[----:B------:R-:W-:Y:S05]  /*17f00*/  BSYNC B0 ;  /* 0x0000000000007941 */ /* 0x000fea0003800000 */
.L_x_2178:
[----:B------:R-:W-:-:S05]  /*17f10*/  IMAD R3, R11, R3, RZ ;  /* 0x000000030b037224 */ /* 0x000fca00078e02ff */
[----:B------:R-:W-:-:S07]  /*17f20*/  VIMNMX R8, R8, R3, !PT ;  /* 0x0000000308087248 */ /* 0x000fce0007fe0100 */
.L_x_2177:
[----:B------:R-:W-:Y:S01]  /*17f30*/  VIADD R2, R2, 0x3f ;  /* 0x0000003f02027836 */ /* 0x000fe20000000000 */
[----:B------:R-:W-:Y:S01]  /*17f40*/  BSSY B0, `(.L_x_2181) ;  /* 0x0000111000007945 */ /* 0x000fe20003800000 */
[----:B------:R-:W-:-:S03]  /*17f50*/  PLOP3.LUT P2, PT, PT, PT, PT, 0x80, 0x0 ;  /* 0x000000000000781c */ /* 0x000fc60003f4f070 */
[----:B------:R-:W-:-:S04]  /*17f60*/  SHF.R.S32.HI R3, RZ, 0x1f, R2 ;  /* 0x0000001fff037819 */ /* 0x000fc80000011402 */
[----:B------:R-:W-:Y:S02]  /*17f70*/  LEA.HI R3, R3, R2, RZ, 0x6 ;  /* 0x0000000203037211 */ /* 0x000fe400078f30ff */
[----:B------:R-:W-:Y:S02]  /*17f80*/  SHF.R.S32.HI R2, RZ, 0x1f, R8 ;  /* 0x0000001fff027819 */ /* 0x000fe40000011408 */
[----:B------:R-:W-:Y:S02]  /*17f90*/  SHF.R.S32.HI R3, RZ, 0x6, R3 ;  /* 0x00000006ff037819 */ /* 0x000fe40000011403 */
[----:B------:R-:W-:Y:S02]  /*17fa0*/  LEA.HI R2, R2, R8, RZ, 0x6 ;  /* 0x0000000802027211 */ /* 0x000fe400078f30ff */
[----:B------:R-:W-:Y:S02]  /*17fb0*/  VIMNMX R3, R20, R3, PT ;  /* 0x0000000314037248 */ /* 0x000fe40003fe0100 */
[----:B------:R-:W-:-:S03]  /*17fc0*/  SHF.R.S32.HI R2, RZ, 0x6, R2 ;  /* 0x00000006ff027819 */ /* 0x000fc60000011402 */
[----:B------:R-:W-:Y:S01]  /*17fd0*/  IMAD R6, R3, 0x40, -R5 ;  /* 0x0000004003067824 */ /* 0x000fe200078e0a05 */
[----:B------:R-:W-:-:S04]  /*17fe0*/  VIMNMX R2, RZ, R2, !PT ;  /* 0x00000002ff027248 */ /* 0x000fc80007fe0100 */
[----:B------:R-:W-:Y:S01]  /*17ff0*/  VIMNMX R3, R6, R9, PT ;  /* 0x0000000906037248 */ /* 0x000fe20003fe0100 */
[----:B------:R-:W-:-:S05]  /*18000*/  IMAD R2, R2, 0x40, -R5 ;  /* 0x0000004002027824 */ /* 0x000fca00078e0a05 */
[----:B------:R-:W-:-:S04]  /*18010*/  VIMNMX R2, RZ, R2, !PT ;  /* 0x00000002ff027248 */ /* 0x000fc80007fe0100 */
[----:B------:R-:W-:Y:S02]  /*18020*/  ISETP.GT.AND P0, PT, R3, R2, PT ;  /* 0x000000020300720c */ /* 0x000fe40003f04270 */
[----:B------:R-:W-:-:S11]  /*18030*/  SHF.R.U32.HI R2, RZ, 0x6, R2 ;  /* 0x00000006ff027819 */ /* 0x000fd60000011602 */
[----:B------:R-:W-:-:S04]  /*18040*/  @P0 IADD3 R3, R3, 0x3f, RZ ;  /* 0x0000003f03030810 */ /* 0x000fc80007ffe0ff */
[----:B------:R-:W-:-:S04]  /*18050*/  @P0 SHF.R.S32.HI R6, RZ, 0x1f, R3 ;  /* 0x0000001fff060819 */ /* 0x000fc80000011403 */
[----:B------:R-:W-:Y:S01]  /*18060*/  @P0 LEA.HI R6, R6, R3, RZ, 0x6 ;  /* 0x0000000306060211 */ /* 0x000fe200078f30ff */
[----:B------:R-:W-:-:S03]  /*18070*/  IMAD.MOV.U32 R3, RZ, RZ, R2 ;  /* 0x000000ffff037224 */ /* 0x000fc600078e0002 */
[----:B------:R-:W-:-:S04]  /*18080*/  @P0 SHF.R.S32.HI R3, RZ, 0x6, R6 ;  /* 0x00000006ff030819 */ /* 0x000fc80000011406 */
[----:B------:R-:W-:-:S13]  /*18090*/  ISETP.GT.AND P0, PT, R3, R2, PT ;  /* 0x000000020300720c */ /* 0x000fda0003f04270 */
[----:B------:R-:W-:Y:S05]  /*180a0*/  @!P0 BRA `(.L_x_2182) ;  /* 0x0000000c00e88947 */ /* 0x000fea0003800000 */
[----:B------:R-:W1:Y:S01]  /*180b0*/  LDC R5, c[0x0][0x428] ;  /* 0x00010a00ff057b82 */ /* 0x000e620000000800 */
[----:B------:R-:W-:Y:S01]  /*180c0*/  UMOV UR4, 0xffffffff ;  /* 0xffffffff00047882 */ /* 0x000fe20000000000 */
[----:B-1----:R-:W-:Y:S01]  /*180d0*/  ISETP.NE.AND P0, PT, R5, 0x1, PT ;  /* 0x000000010500780c */ /* 0x002fe20003f05270 */
[----:B------:R-:W-:-:S12]  /*180e0*/  IMAD.MOV.U32 R5, RZ, RZ, R18 ;  /* 0x000000ffff057224 */ /* 0x000fd800078e0012 */
[----:B------:R-:W1:Y:S08]  /*180f0*/  @P0 LDC R7, c[0x0][0x42c] ;  /* 0x00010b00ff070b82 */ /* 0x000e700000000800 */
[----:B------:R-:W2:Y:S01]  /*18100*/  @P0 LDC R6, c[0x0][0x430] ;  /* 0x00010c00ff060b82 */ /* 0x000ea20000000800 */
[----:B-1----:R-:W-:-:S05]  /*18110*/  @P0 IMAD.HI.U32 R7, R18, R7, RZ ;  /* 0x0000000712070227 */ /* 0x002fca00078e00ff */
[----:B--2---:R-:W-:Y:S02]  /*18120*/  @P0 SHF.R.U32.HI R5, RZ, R6, R7 ;  /* 0x00000006ff050219 */ /* 0x004fe40000011607 */
[----:B------:R-:W-:Y:S01]  /*18130*/  SEL R6, R19, RZ, !P1 ;  /* 0x000000ff13067207 */ /* 0x000fe20004800000 */
[----:B------:R-:W-:Y:S06]  /*18140*/  BRA.DIV UR4, `(.L_x_2183) ;  /* 0x00000062043c7947 */ /* 0x000fec000b800000 */
.L_x_2337:
[----:B------:R-:W-:-:S03]  /*18150*/  UMOV UR4, 0xffffffff ;  /* 0xffffffff00047882 */ /* 0x000fc60000000000 */
[----:B------:R-:W-:Y:S05]  /*18160*/  BRA.DIV UR4, `(.L_x_2184) ;  /* 0x0000006204687947 */ /* 0x000fea000b800000 */
[----:B------:R-:W-:-:S13]  /*18170*/  ELECT P6, URZ, PT ;  /* 0x00000000003f782f */ /* 0x000fda00038c0000 */
.L_x_2340:
[----:B------:R-:W2:Y:S01]  /*18180*/  LDL R7, [R1+0x20] ;  /* 0x0000200001077983 */ /* 0x000ea20000100800 */
[----:B------:R-:W-:Y:S01]  /*18190*/  MOV R9, 0x400 ;  /* 0x0000040000097802 */ /* 0x000fe20000000f00 */
[----:B------:R-:W-:Y:S01]  /*181a0*/  BSSY B1, `(.L_x_2185) ;  /* 0x000000a000017945 */ /* 0x000fe20003800000 */
[----:B--2---:R-:W-:-:S05]  /*181b0*/  VIADD R8, R7, 0x1 ;  /* 0x0000000107087836 */ /* 0x004fca0000000000 */
[----:B------:R-:W-:-:S04]  /*181c0*/  LEA.HI R7, R8, R8, RZ, 0x1 ;  /* 0x0000000808077211 */ /* 0x000fc800078f08ff */
[----:B------:R-:W-:-:S05]  /*181d0*/  LOP3.LUT R7, R7, 0xfffffffe, RZ, 0xc0, !PT ;  /* 0xfffffffe07077812 */ /* 0x000fca00078ec0ff */
[----:B------:R-:W-:Y:S02]  /*181e0*/  IMAD.IADD R8, R8, 0x1, -R7 ;  /* 0x0000000108087824 */ /* 0x000fe400078e0a07 */
[----:B------:R-:W1:Y:S03]  /*181f0*/  S2R R7, SR_CgaCtaId ;  /* 0x0000000000077919 */ /* 0x000e660000008800 */
[----:B------:R-:W-:Y:S02]  /*18200*/  SHF.L.U32 R8, R8, 0x1f, RZ ;  /* 0x0000001f08087819 */ /* 0x000fe400000006ff */
[----:B-1----:R-:W-:-:S04]  /*18210*/  LEA R7, R7, R9, 0x18 ;  /* 0x0000000907077211 */ /* 0x002fc800078ec0ff */
[----:B------:R-:W1:Y:S02]  /*18220*/  SYNCS.PHASECHK.TRANS64.TRYWAIT P0, [R7+URZ+0x28c20], R8 ;  /* 0x028c2008070075a7 */ /* 0x000e64000800017f */
[----:B-1----:R-:W-:Y:S05]  /*18230*/  @!P0 BRA `(.L_x_2186) ;  /* 0x0000006000548947 */ /* 0x002fea0003800000 */
.L_x_2341:
[----:B------:R-:W-:Y:S05]  /*18240*/  BSYNC B1 ;  /* 0x0000000000017941 */ /* 0x000fea0003800000 */
.L_x_2185:
[----:B------:R-:W-:Y:S04]  /*18250*/  BSSY B1, `(.L_x_2187) ;  /* 0x0000061000017945 */ /* 0x000fe80003800000 */
[----:B------:R-:W-:Y:S05]  /*18260*/  @!P6 BRA `(.L_x_2188) ;  /* 0x00000004007ce947 */ /* 0x000fea0003800000 */
[----:B------:R-:W1:Y:S04]  /*18270*/  LDL R11, [R1+0x4] ;  /* 0x00000400010b7983 */ /* 0x000e680000100800 */
[----:B------:R-:W2:Y:S01]  /*18280*/  LDL R9, [R1+0xc] ;  /* 0x00000c0001097983 */ /* 0x000ea20000100800 */
[----:B-1----:R-:W-:Y:S01]  /*18290*/  IMAD R8, R11, 0x8, R7 ;  /* 0x000000080b087824 */ /* 0x002fe200078e0207 */
[----:B--2---:R-:W-:-:S04]  /*182a0*/  SHF.L.U32 R11, R9, 0x1f, RZ ;  /* 0x0000001f090b7819 */ /* 0x004fc800000006ff */
[----:B------:R-:W1:Y:S02]  /*182b0*/  SYNCS.PHASECHK.TRANS64.TRYWAIT P0, [R8+URZ+0x28ca0], R11 ;  /* 0x028ca00b080075a7 */ /* 0x000e64000800017f */
[----:B-1----:R-:W-:Y:S05]  /*182c0*/  @!P0 BRA `(.L_x_2189) ;  /* 0x0000006000448947 */ /* 0x002fea0003800000 */
.L_x_2342:
        /* <DEDUP_REMOVED lines=11> */
.L_x_2190:
[----:B--2---:R-:W2:Y:S01]  /*18380*/  LDL R9, [R1+0x4] ;  /* 0x0000040001097983 */ /* 0x004ea20000100800 */
        /* <DEDUP_REMOVED lines=11> */
[----:B------:R-:W-:-:S04]  /*18440*/  IMAD R9, R3, 0x40, R10 ;  /* 0x0000004003097824 */ /* 0x000fc800078e020a */
[----:B------:R-:W-:-:S05]  /*18450*/  VIADD R9, R9, 0xffffffc0 ;  /* 0xffffffc009097836 */ /* 0x000fca0000000000 */
[----:B------:R-:W-:-:S03]  /*18460*/  R2UR UR11, R9 ;  /* 0x00000000090b72ca */ /* 0x000fc600000e0000 */
[----:B------:R-:W-:-:S10]  /*18470*/  UIADD3 UR8, UR8, 0x22400, URZ ;  /* 0x0002240008087890 */ /* 0x000fd4000fffe03f */
[----:B------:R2:W-:Y:S01]  /*18480*/  UTMALDG.4D [UR8], [UR4], desc[UR6] ;  /* 0x00000608040075b4 */ /* 0x0005e20008019000 */
[----:B------:R-:W3:Y:S02]  /*18490*/  SYNCS.PHASECHK.TRANS64.TRYWAIT P0, [R8+URZ+0x28cc0], R11 ;  /* 0x028cc00b080075a7 */ /* 0x000ee4000800017f */
[----:B--23--:R-:W-:Y:S05]  /*184a0*/  @!P0 BRA `(.L_x_2191) ;  /* 0x0000005c00e08947 */ /* 0x00cfea0003800000 */
.L_x_2343:
        /* <DEDUP_REMOVED lines=8> */
.L_x_2192:
[----:B-12---:R-:W2:Y:S01]  /*18530*/  LDL R11, [R1+0x4] ;  /* 0x00000400010b7983 */ /* 0x006ea20000100800 */
        /* <DEDUP_REMOVED lines=50> */
.L_x_2188:
[----:B------:R-:W-:Y:S05]  /*18860*/  BSYNC B1 ;  /* 0x0000000000017941 */ /* 0x000fea0003800000 */
.L_x_2187:
[----:B-1----:R-:W2:Y:S04]  /*18870*/  LDL.LU R8, [R1+0x4] ;  /* 0x0000040001087983 */ /* 0x002ea80000300800 */
        /* <DEDUP_REMOVED lines=12> */
[C---:B------:R-:W-:Y:S02]  /*18940*/  IMAD R8, R3.reuse, 0x40, R10 ;  /* 0x0000004003087824 */ /* 0x040fe400078e020a */
[----:B------:R-:W-:Y:S02]  /*18950*/  VIADD R3, R3, 0xffffffff ;  /* 0xffffffff03037836 */ /* 0x000fe40000000000 */
[----:B------:R-:W-:-:S07]  /*18960*/  VIADD R8, R8, 0xffffff80 ;  /* 0xffffff8008087836 */ /* 0x000fce0000000000 */
.L_x_2199:
[----:B------:R-:W-:Y:S05]  /*18970*/  YIELD ;  /* 0x0000000000007946 */ /* 0x000fea0003800000 */
[----:B------:R-:W-:Y:S04]  /*18980*/  BSSY B1, `(.L_x_2193) ;  /* 0x000005f000017945 */ /* 0x000fe80003800000 */
[----:B-1----:R-:W-:Y:S05]  /*18990*/  @!P6 BRA `(.L_x_2194) ;  /* 0x000000040074e947 */ /* 0x002fea0003800000 */
[----:B------:R-:W2:Y:S04]  /*189a0*/  LDL R9, [R1+0x4] ;  /* 0x0000040001097983 */ /* 0x000ea80000100800 */
[----:B------:R-:W3:Y:S01]  /*189b0*/  LDL R10, [R1+0xc] ;  /* 0x00000c00010a7983 */ /* 0x000ee20000100800 */
[----:B--2---:R-:W-:Y:S01]  /*189c0*/  IMAD R9, R9, 0x8, R7 ;  /* 0x0000000809097824 */ /* 0x004fe200078e0207 */
[----:B---3--:R-:W-:-:S04]  /*189d0*/  SHF.L.U32 R10, R10, 0x1f, RZ ;  /* 0x0000001f0a0a7819 */ /* 0x008fc800000006ff */
[----:B------:R-:W1:Y:S02]  /*189e0*/  SYNCS.PHASECHK.TRANS64.TRYWAIT P0, [R9+URZ+0x28ca0], R10 ;  /* 0x028ca00a090075a7 */ /* 0x000e64000800017f */
[----:B-1----:R-:W-:Y:S05]  /*189f0*/  @!P0 BRA `(.L_x_2195) ;  /* 0x0000005800a08947 */ /* 0x002fea0003800000 */
.L_x_2344:
        /* <DEDUP_REMOVED lines=11> */
.L_x_2196:
[----:B--2---:R-:W2:Y:S01]  /*18ab0*/  LDL R11, [R1+0x4] ;  /* 0x00000400010b7983 */ /* 0x004ea20000100800 */
        /* <DEDUP_REMOVED lines=10> */
[----:B--2---:R-:W-:-:S05]  /*18b60*/  IMAD R11, R11, 0x2000, R7 ;  /* 0x000020000b0b7824 */ /* 0x004fca00078e0207 */
[----:B------:R-:W-:-:S13]  /*18b70*/  R2UR UR8, R11 ;  /* 0x000000000b0872ca */ /* 0x000fda00000e0000 */
[----:B------:R-:W-:-:S09]  /*18b80*/  UIADD3 UR8, UR8, 0x22400, URZ ;  /* 0x0002240008087890 */ /* 0x000fd2000fffe03f */
[----:B------:R2:W-:Y:S01]  /*18b90*/  UTMALDG.4D [UR8], [UR4], desc[UR6] ;  /* 0x00000608040075b4 */ /* 0x0005e20008019000 */
[----:B------:R-:W3:Y:S02]  /*18ba0*/  SYNCS.PHASECHK.TRANS64.TRYWAIT P1, [R9+URZ+0x28cc0], R10 ;  /* 0x028cc00a090075a7 */ /* 0x000ee4000802017f */
[----:B--23--:R-:W-:Y:S05]  /*18bb0*/  @!P1 BRA `(.L_x_2197) ;  /* 0x0000005800449947 */ /* 0x00cfea0003800000 */
.L_x_2345:
        /* <DEDUP_REMOVED lines=8> */
.L_x_2198:
        /* <DEDUP_REMOVED lines=51> */
.L_x_2194:
[----:B------:R-:W-:Y:S05]  /*18f70*/  BSYNC B1 ;  /* 0x0000000000017941 */ /* 0x000fea0003800000 */
.L_x_2193:
        /* <DEDUP_REMOVED lines=13> */
.L_x_2182:
[----:B------:R-:W-:Y:S05]  /*19050*/  BSYNC B0 ;  /* 0x0000000000007941 */ /* 0x000fea0003800000 */
.L_x_2181:
[----:B------:R-:W2:Y:S01]  /*19060*/  LDC.64 R2, c[0x0][0x9e0] ;  /* 0x00027800ff027b82 */ /* 0x000ea20000000a00 */
[----:B------:R-:W-:Y:S07]  /*19070*/  @!P2 WARPSYNC.ALL ;  /* 0x000000000000a948 */ /* 0x000fee0003800000 */
[----:B------:R-:W-:Y:S01]  /*19080*/  @!P2 BAR.SYNC.DEFER_BLOCKING 0xc, 0x120 ;  /* 0x030480000000ab1d */ /* 0x000fe20000010000 */
[----:B--2---:R-:W-:Y:S01]  /*19090*/  ISETP.GE.AND P0, PT, R3, 0x1, PT ;  /* 0x000000010300780c */ /* 0x004fe20003f06270 */
[----:B------:R-:W-:-:S12]  /*190a0*/  IMAD.IADD R2, R4, 0x1, R2 ;  /* 0x0000000104027824 */ /* 0x000fd800078e0202 */
[----:B------:R-:W-:Y:S05]  /*190b0*/  @!P0 BRA `(.L_x_2200) ;  /* 0x0000000000488947 */ /* 0x000fea0003800000 */
[C---:B------:R-:W-:Y:S01]  /*190c0*/  ISETP.GT.AND P1, PT, R4.reuse, RZ, PT ;  /* 0x000000ff0400720c */ /* 0x040fe20003f24270 */
[----:B------:R-:W-:Y:S01]  /*190d0*/  BSSY B0, `(.L_x_2201) ;  /* 0x000000e000007945 */ /* 0x000fe20003800000 */
[----:B------:R-:W-:-:S11]  /*190e0*/  VIADD R6, R4, 0xffffffff ;  /* 0xffffffff04067836 */ /* 0x000fd60000000000 */
[----:B------:R-:W-:Y:S05]  /*190f0*/  @P1 BRA `(.L_x_2202) ;  /* 0x00000000001c1947 */ /* 0x000fea0003800000 */
[----:B------:R-:W-:Y:S01]  /*19100*/  ISETP.NE.AND P1, PT, R3, 0x1, PT ;  /* 0x000000010300780c */ /* 0x000fe20003f25270 */
[----:B------:R-:W-:-:S12]  /*19110*/  IMAD.MOV R5, RZ, RZ, -R4 ;  /* 0x000000ffff057224 */ /* 0x000fd800078e0a04 */
[----:B------:R-:W2:Y:S02]  /*19120*/  @P1 LDC.64 R6, c[0x0][0x9e8] ;  /* 0x00027a00ff061b82 */ /* 0x000ea40000000a00 */
[----:B--2---:R-:W-:-:S05]  /*19130*/  @P1 IMAD.HI.U32 R6, R5, R6, RZ ;  /* 0x0000000605061227 */ /* 0x004fca00078e00ff */
[----:B------:R-:W-:-:S04]  /*19140*/  @P1 SHF.R.U32.HI R5, RZ, R7, R6 ;  /* 0x00000007ff051219 */ /* 0x000fc80000011606 */
[----:B------:R-:W-:Y:S01]  /*19150*/  LOP3.LUT R6, RZ, R5, RZ, 0x33, !PT ;  /* 0x00000005ff067212 */ /* 0x000fe200078e33ff */
[----:B------:R-:W-:Y:S06]  /*19160*/  BRA `(.L_x_2203) ;  /* 0x0000000000107947 */ /* 0x000fec0003800000 */
.L_x_2202:
[----:B------:R-:W-:-:S13]  /*19170*/  ISETP.NE.AND P1, PT, R3, 0x1, PT ;  /* 0x000000010300780c */ /* 0x000fda0003f25270 */
[----:B------:R-:W2:Y:S02]  /*19180*/  @P1 LDC.64 R4, c[0x0][0x9e8] ;  /* 0x00027a00ff041b82 */ /* 0x000ea40000000a00 */
[----:B--2---:R-:W-:-:S05]  /*19190*/  @P1 IMAD.HI.U32 R4, R6, R4, RZ ;  /* 0x0000000406041227 */ /* 0x004fca00078e00ff */
[----:B------:R-:W-:-:S07]  /*191a0*/  @P1 SHF.R.U32.HI R6, RZ, R5, R4 ;  /* 0x00000005ff061219 */ /* 0x000fce0000011604 */
.L_x_2203:
[----:B------:R-:W-:Y:S05]  /*191b0*/  BSYNC B0 ;  /* 0x0000000000007941 */ /* 0x000fea0003800000 */
.L_x_2201:
[----:B------:R-:W-:-:S05]  /*191c0*/  IMAD R5, R6, R3, R3 ;  /* 0x0000000306057224 */ /* 0x000fca00078e0203 */
[----:B------:R-:W-:-:S07]  /*191d0*/  VIMNMX R2, R2, R5, PT ;  /* 0x0000000502027248 */ /* 0x000fce0003fe0100 */
.L_x_2200:
[----:B------:R-:W-:Y:S01]  /*191e0*/  VIADD R2, R2, 0x3f ;  /* 0x0000003f02027836 */ /* 0x000fe20000000000 */
[----:B------:R-:W-:-:S04]  /*191f0*/  ULDC UR4, c[0x0][0x9dc] ;  /* 0x0002770000047ab9 */ /* 0x000fc80000000800 */
[----:B------:R-:W-:-:S04]  /*19200*/  SHF.R.S32.HI R5, RZ, 0x1f, R2 ;  /* 0x0000001fff057819 */ /* 0x000fc80000011402 */
[----:B------:R-:W-:Y:S01]  /*19210*/  LEA.HI R5, R5, R2, RZ, 0x6 ;  /* 0x0000000205057211 */ /* 0x000fe200078f30ff */
[----:B------:R-:W-:-:S03]  /*19220*/  VIADD R2, R0, -UR4 ;  /* 0x8000000400027c36 */ /* 0x000fc60008000000 */
[----:B------:R-:W-:-:S04]  /*19230*/  SHF.R.S32.HI R5, RZ, 0x6, R5 ;  /* 0x00000006ff057819 */ /* 0x000fc80000011405 */
[----:B------:R-:W-:-:S05]  /*19240*/  VIMNMX R6, R20, R5, PT ;  /* 0x0000000514067248 */ /* 0x000fca0003fe0100 */
[----:B------:R2:W-:Y:S01]  /*19250*/  STL [R1+0x1c], R6 ;  /* 0x00001c0601007387 */ /* 0x0005e20000100800 */
[----:B------:R-:W-:Y:S05]  /*19260*/  @!P0 BRA `(.L_x_2204) ;  /* 0x0000000000448947 */ /* 0x000fea0003800000 */
[----:B------:R-:W-:Y:S01]  /*19270*/  ISETP.GT.AND P0, PT, R0, -0x1, PT ;  /* 0xffffffff0000780c */ /* 0x000fe20003f04270 */
[----:B------:R-:W-:-:S12]  /*19280*/  BSSY B0, `(.L_x_2205) ;  /* 0x000000d000007945 */ /* 0x000fd80003800000 */
[----:B------:R-:W-:Y:S05]  /*19290*/  @P0 BRA `(.L_x_2206) ;  /* 0x00000000001c0947 */ /* 0x000fea0003800000 */
[----:B------:R-:W-:Y:S02]  /*192a0*/  ISETP.NE.AND P0, PT, R3, 0x1, PT ;  /* 0x000000010300780c */ /* 0x000fe40003f05270 */
[----:B------:R-:W-:-:S11]  /*192b0*/  LOP3.LUT R7, RZ, R0, RZ, 0x33, !PT ;  /* 0x00000000ff077212 */ /* 0x000fd600078e33ff */
[----:B------:R-:W3:Y:S02]  /*192c0*/  @P0 LDC.64 R4, c[0x0][0x9e8] ;  /* 0x00027a00ff040b82 */ /* 0x000ee40000000a00 */
[----:B---3--:R-:W-:-:S05]  /*192d0*/  @P0 IMAD.HI.U32 R4, R7, R4, RZ ;  /* 0x0000000407040227 */ /* 0x008fca00078e00ff */
[----:B------:R-:W-:-:S04]  /*192e0*/  @P0 SHF.R.U32.HI R7, RZ, R5, R4 ;  /* 0x00000005ff070219 */ /* 0x000fc80000011604 */
[----:B------:R-:W-:Y:S01]  /*192f0*/  LOP3.LUT R0, RZ, R7, RZ, 0x33, !PT ;  /* 0x00000007ff007212 */ /* 0x000fe200078e33ff */
[----:B------:R-:W-:Y:S06]  /*19300*/  BRA `(.L_x_2207) ;  /* 0x0000000000107947 */ /* 0x000fec0003800000 */
.L_x_2206:
[----:B------:R-:W-:-:S13]  /*19310*/  ISETP.NE.AND P0, PT, R3, 0x1, PT ;  /* 0x000000010300780c */ /* 0x000fda0003f05270 */
[----:B------:R-:W3:Y:S02]  /*19320*/  @P0 LDC.64 R4, c[0x0][0x9e8] ;  /* 0x00027a00ff040b82 */ /* 0x000ee40000000a00 */
[----:B---3--:R-:W-:-:S05]  /*19330*/  @P0 IMAD.HI.U32 R4, R0, R4, RZ ;  /* 0x0000000400040227 */ /* 0x008fca00078e00ff */
[----:B------:R-:W-:-:S07]  /*19340*/  @P0 SHF.R.U32.HI R0, RZ, R5, R4 ;  /* 0x00000005ff000219 */ /* 0x000fce0000011604 */
.L_x_2207:
[----:B------:R-:W-:Y:S05]  /*19350*/  BSYNC B0 ;  /* 0x0000000000007941 */ /* 0x000fea0003800000 */
.L_x_2205:
[----:B------:R-:W-:-:S05]  /*19360*/  IMAD R3, R0, R3, RZ ;  /* 0x0000000300037224 */ /* 0x000fca00078e02ff */
[----:B------:R-:W-:-:S07]  /*19370*/  VIMNMX R2, R2, R3, !PT ;  /* 0x0000000302027248 */ /* 0x000fce0007fe0100 */
.L_x_2204:
[----:B------:R-:W-:Y:S01]  /*19380*/  SHF.R.S32.HI R3, RZ, 0x1f, R2 ;  /* 0x0000001fff037819 */ /* 0x000fe20000011402 */
[----:B------:R-:W-:Y:S03]  /*19390*/  BSSY B6, `(.L_x_2208) ;  /* 0x00002fd000067945 */ /* 0x000fe60003800000 */
[----:B------:R-:W-:-:S04]  /*193a0*/  LEA.HI R3, R3, R2, RZ, 0x6 ;  /* 0x0000000203037211 */ /* 0x000fc800078f30ff */
[----:B------:R-:W-:-:S04]  /*193b0*/  SHF.R.S32.HI R3, RZ, 0x6, R3 ;  /* 0x00000006ff037819 */ /* 0x000fc80000011403 */
[----:B------:R-:W-:-:S04]  /*193c0*/  VIMNMX R0, RZ, R3, !PT ;  /* 0x00000003ff007248 */ /* 0x000fc80007fe0100 */
[----:B------:R-:W-:Y:S01]  /*193d0*/  ISETP.GT.AND P0, PT, R6, R0, PT ;  /* 0x000000000600720c */ /* 0x000fe20003f04270 */
[----:B------:R3:W-:-:S12]  /*193e0*/  STL [R1+0x14], R0 ;  /* 0x0000140001007387 */ /* 0x0007d80000100800 */
[----:B---3--:R-:W-:Y:S05]  /*193f0*/  @P0 BRA `(.L_x_2209) ;  /* 0x0000000000440947 */ /* 0x008fea0003800000 */
[----:B------:R-:W3:Y:S02]  /*19400*/  S2R R0, SR_TID.X ;  /* 0x0000000000007919 */ /* 0x000ee40000002100 */
[----:B---3--:R-:W-:-:S04]  /*19410*/  LOP3.LUT R0, R0, 0x1f, RZ, 0xc0, !PT ;  /* 0x0000001f00007812 */ /* 0x008fc800078ec0ff */
[----:B------:R-:W-:-:S13]  /*19420*/  ISETP.NE.AND P1, PT, R0, RZ, PT ;  /* 0x000000ff0000720c */ /* 0x000fda0003f25270 */
[----:B------:R-:W-:Y:S05]  /*19430*/  @P1 BRA `(.L_x_2210) ;  /* 0x0000002c00c81947 */ /* 0x000fea0003800000 */
[----:B------:R-:W3:Y:S01]  /*19440*/  S2R R7, SR_LANEID ;  /* 0x0000000000077919 */ /* 0x000ee20000000000 */
[----:B------:R-:W-:Y:S01]  /*19450*/  VOTEU.ANY UR4, UPT, PT ;  /* 0x0000000000047886 */ /* 0x000fe200038e0100 */
[----:B------:R-:W4:Y:S01]  /*19460*/  LDC.64 R2, c[0x0][0xc38] ;  /* 0x00030e00ff027b82 */ /* 0x000f220000000a00 */
[----:B------:R-:W3:Y:S08]  /*19470*/  FLO.U32 R0, UR4 ;  /* 0x0000000400007d00 */ /* 0x000ef000080e0000 */
[----:B------:R-:W4:Y:S01]  /*19480*/  POPC R5, UR4 ;  /* 0x0000000400057d09 */ /* 0x000f220008000000 */
[----:B---3--:R-:W-:-:S13]  /*19490*/  ISETP.EQ.U32.AND P0, PT, R0, R7, PT ;  /* 0x000000070000720c */ /* 0x008fda0003f02070 */
[----:B----4-:R-:W3:Y:S01]  /*194a0*/  @P0 ATOMG.E.ADD.STRONG.GPU PT, R3, desc[UR42][R2.64], R5 ;  /* 0x00000005020309a8 */ /* 0x010ee200081ee1ea */
[----:B------:R-:W4:Y:S02]  /*194b0*/  S2R R4, SR_LTMASK ;  /* 0x0000000000047919 */ /* 0x000f240000003900 */
[----:B----4-:R-:W-:-:S04]  /*194c0*/  LOP3.LUT R4, R4, UR4, RZ, 0xc0, !PT ;  /* 0x0000000404047c12 */ /* 0x010fc8000f8ec0ff */
[----:B------:R-:W4:Y:S01]  /*194d0*/  POPC R7, R4 ;  /* 0x0000000400077309 */ /* 0x000f220000000000 */
[----:B---3--:R-:W4:Y:S02]  /*194e0*/  SHFL.IDX PT, R0, R3, R0, 0x1f ;  /* 0x00001f0003007589 */ /* 0x008f2400000e0000 */
[----:B----4-:R-:W-:Y:S01]  /*194f0*/  IADD3 R16, R0, UR37, R7 ;  /* 0x0000002500107c10 */ /* 0x010fe2000fffe007 */
[----:B------:R-:W-:Y:S06]  /*19500*/  BRA `(.L_x_2210) ;  /* 0x0000002c00947947 */ /* 0x000fec0003800000 */
.L_x_2209:
[----:B------:R-:W3:Y:S01]  /*19510*/  S2R R3, SR_CgaCtaId ;  /* 0x0000000000037919 */ /* 0x000ee20000008800 */
[----:B------:R-:W-:-:S04]  /*19520*/  MOV R0, 0x400 ;  /* 0x0000040000007802 */ /* 0x000fc80000000f00 */
[----:B---3--:R-:W-:-:S04]  /*19530*/  LEA R2, R3, R0, 0x18 ;  /* 0x0000000003027211 */ /* 0x008fc800078ec0ff */
[----:B------:R-:W-:Y:S01]  /*19540*/  IADD3 R0, R2, 0x22400, RZ ;  /* 0x0002240002007810 */ /* 0x000fe20007ffe0ff */
[----:B------:R3:W-:Y:S03]  /*19550*/  STL [R1+0x18], R2 ;  /* 0x0000180201007387 */ /* 0x0007e60000100800 */
[----:B------:R-:W-:-:S13]  /*19560*/  LOP3.LUT P0, RZ, R0, 0x3ff, RZ, 0xc0, !PT ;  /* 0x000003ff00ff7812 */ /* 0x000fda000780c0ff */
[----:B---3--:R-:W-:Y:S05]  /*19570*/  @!P0 BRA `(.L_x_2211) ;  /* 0x0000000000408947 */ /* 0x008fea0003800000 */
[----:B------:R-:W-:Y:S01]  /*19580*/  MOV R2, 0x0 ;  /* 0x0000000000027802 */ /* 0x000fe20000000f00 */
[----:B------:R-:W-:Y:S01]  /*19590*/  ULDC.64 UR6, c[0x4][0x88] ;  /* 0x0100220000067ab9 */ /* 0x000fe20000000a00 */
[----:B------:R-:W-:Y:S01]  /*195a0*/  ULDC.64 UR8, c[0x4][0x90] ;  /* 0x0100240000087ab9 */ /* 0x000fe20000000a00 */
[----:B------:R-:W-:Y:S01]  /*195b0*/  ULDC.64 UR4, c[0x4][0x8] ;  /* 0x0100020000047ab9 */ /* 0x000fe20000000a00 */
[----:B------:R-:W-:Y:S02]  /*195c0*/  IMAD.U32 R4, RZ, RZ, UR6 ;  /* 0x00000006ff047e24 */ /* 0x000fe4000f8e00ff */
[----:B------:R-:W3:Y:S01]  /*195d0*/  LDC.64 R2, c[0x4][R2] ;  /* 0x0100000002027b82 */ /* 0x000ee20000000a00 */
[----:B------:R-:W-:Y:S02]  /*195e0*/  IMAD.U32 R5, RZ, RZ, UR7 ;  /* 0x00000007ff057e24 */ /* 0x000fe4000f8e00ff */
[----:B--2---:R-:W-:Y:S02]  /*195f0*/  IMAD.U32 R6, RZ, RZ, UR8 ;  /* 0x00000008ff067e24 */ /* 0x004fe4000f8e00ff */
[----:B------:R-:W-:-:S02]  /*19600*/  IMAD.U32 R7, RZ, RZ, UR9 ;  /* 0x00000009ff077e24 */ /* 0x000fc4000f8e00ff */
[----:B------:R-:W-:Y:S02]  /*19610*/  IMAD.U32 R10, RZ, RZ, UR4 ;  /* 0x00000004ff0a7e24 */ /* 0x000fe4000f8e00ff */
[----:B-1----:R-:W-:Y:S02]  /*19620*/  IMAD.U32 R11, RZ, RZ, UR5 ;  /* 0x00000005ff0b7e24 */ /* 0x002fe4000f8e00ff */
[----:B------:R-:W-:Y:S02]  /*19630*/  IMAD.MOV.U32 R8, RZ, RZ, 0x70 ;  /* 0x00000070ff087424 */ /* 0x000fe400078e00ff */
[----:B------:R-:W-:Y:S02]  /*19640*/  IMAD.MOV.U32 R12, RZ, RZ, 0x1 ;  /* 0x00000001ff0c7424 */ /* 0x000fe400078e00ff */
[----:B0-----:R-:W-:-:S07]  /*19650*/  IMAD.MOV.U32 R13, RZ, RZ, RZ ;  /* 0x000000ffff0d7224 */ /* 0x001fce00078e00ff */
[----:B------:R-:W-:-:S07]  /*19660*/  LEPC R20, `(.L_x_2211) ;  /* 0x000000001014794e */ /* 0x000fce0000000000 */
[----:B---3--:R-:W-:Y:S05]  /*19670*/  CALL.ABS.NOINC R2 ;  /* 0x0000000002007343 */ /* 0x008fea0003c00000 */
.L_x_2211:
[----:B------:R-:W3:Y:S02]  /*19680*/  LDL R2, [R1+0x18] ;  /* 0x0000180001027983 */ /* 0x000ee40000100800 */
[----:B---3--:R-:W-:-:S04]  /*19690*/  IADD3 R0, R2, 0x400, RZ ;  /* 0x0000040002007810 */ /* 0x008fc80007ffe0ff */
[----:B------:R-:W-:-:S13]  /*196a0*/  LOP3.LUT P0, RZ, R0, 0x3ff, RZ, 0xc0, !PT ;  /* 0x000003ff00ff7812 */ /* 0x000fda000780c0ff */
[----:B------:R-:W-:Y:S05]  /*196b0*/  @!P0 BRA `(.L_x_2212) ;  /* 0x0000000000808947 */ /* 0x000fea0003800000 */
[----:B------:R-:W-:Y:S01]  /*196c0*/  MOV R0, 0x0 ;  /* 0x0000000000007802 */ /* 0x000fe20000000f00 */
[----:B------:R-:W-:Y:S01]  /*196d0*/  ULDC.64 UR6, c[0x4][0x88] ;  /* 0x0100220000067ab9 */ /* 0x000fe20000000a00 */
[----:B------:R-:W-:Y:S01]  /*196e0*/  ULDC.64 UR8, c[0x4][0x90] ;  /* 0x0100240000087ab9 */ /* 0x000fe20000000a00 */
[----:B------:R-:W-:Y:S01]  /*196f0*/  ULDC.64 UR4, c[0x4][0x10] ;  /* 0x0100040000047ab9 */ /* 0x000fe20000000a00 */
[----:B------:R3:W4:Y:S01]  /*19700*/  LDC.64 R2, c[0x4][R0] ;  /* 0x0100000000027b82 */ /* 0x0007220000000a00 */
[----:B------:R-:W-:Y:S02]  /*19710*/  IMAD.U32 R4, RZ, RZ, UR6 ;  /* 0x00000006ff047e24 */ /* 0x000fe4000f8e00ff */
[----:B------:R-:W-:Y:S02]  /*19720*/  IMAD.U32 R5, RZ, RZ, UR7 ;  /* 0x00000007ff057e24 */ /* 0x000fe4000f8e00ff */
[----:B--2---:R-:W-:Y:S02]  /*19730*/  IMAD.U32 R6, RZ, RZ, UR8 ;  /* 0x00000008ff067e24 */ /* 0x004fe4000f8e00ff */
[----:B------:R-:W-:-:S02]  /*19740*/  IMAD.U32 R7, RZ, RZ, UR9 ;  /* 0x00000009ff077e24 */ /* 0x000fc4000f8e00ff */
[----:B------:R-:W-:Y:S02]  /*19750*/  IMAD.U32 R10, RZ, RZ, UR4 ;  /* 0x00000004ff0a7e24 */ /* 0x000fe4000f8e00ff */
[----:B-1----:R-:W-:Y:S02]  /*19760*/  IMAD.U32 R11, RZ, RZ, UR5 ;  /* 0x00000005ff0b7e24 */ /* 0x002fe4000f8e00ff */
[----:B------:R-:W-:Y:S02]  /*19770*/  IMAD.MOV.U32 R8, RZ, RZ, 0x70 ;  /* 0x00000070ff087424 */ /* 0x000fe400078e00ff */
[----:B------:R-:W-:Y:S02]  /*19780*/  IMAD.MOV.U32 R12, RZ, RZ, 0x1 ;  /* 0x00000001ff0c7424 */ /* 0x000fe400078e00ff */
[----:B0--3--:R-:W-:-:S07]  /*19790*/  IMAD.MOV.U32 R13, RZ, RZ, RZ ;  /* 0x000000ffff0d7224 */ /* 0x009fce00078e00ff */
[----:B------:R-:W-:-:S07]  /*197a0*/  LEPC R20, `(.L_x_2213) ;  /* 0x000000001014794e */ /* 0x000fce0000000000 */
[----:B----4-:R-:W-:Y:S05]  /*197b0*/  CALL.ABS.NOINC R2 ;  /* 0x0000000002007343 */ /* 0x010fea0003c00000 */
.L_x_2213:
[----:B------:R-:W-:Y:S01]  /*197c0*/  MOV R2, 0x0 ;  /* 0x0000000000027802 */ /* 0x000fe20000000f00 */
[----:B------:R-:W-:Y:S01]  /*197d0*/  ULDC.64 UR4, c[0x4][0x88] ;  /* 0x0100220000047ab9 */ /* 0x000fe20000000a00 */
[----:B------:R-:W-:Y:S01]  /*197e0*/  ULDC.64 UR6, c[0x4][0x90] ;  /* 0x0100240000067ab9 */ /* 0x000fe20000000a00 */
[----:B------:R-:W-:Y:S01]  /*197f0*/  ULDC.64 UR8, c[0x4][0x18] ;  /* 0x0100060000087ab9 */ /* 0x000fe20000000a00 */
[----:B------:R-:W-:Y:S01]  /*19800*/  MOV R4, UR4 ;  /* 0x0000000400047c02 */ /* 0x000fe20008000f00 */
[----:B------:R-:W-:Y:S01]  /*19810*/  IMAD.U32 R5, RZ, RZ, UR5 ;  /* 0x00000005ff057e24 */ /* 0x000fe2000f8e00ff */
        /* <DEDUP_REMOVED lines=10> */
.L_x_2212:
[----:B------:R-:W3:Y:S01]  /*198c0*/  LDL.LU R4, [R1+0x24] ;  /* 0x0000240001047983 */ /* 0x000ee20000300800 */
[----:B------:R-:W4:Y:S01]  /*198d0*/  LDC R0, c[0x0][0x428] ;  /* 0x00010a00ff007b82 */ /* 0x000f220000000800 */
[----:B------:R-:W-:Y:S01]  /*198e0*/  ULDC.64 UR4, c[0x0][0x9f8] ;  /* 0x00027e0000047ab9 */ /* 0x000fe20000000a00 */
[----:B------:R-:W0:Y:S01]  /*198f0*/  S2R R5, SR_TID.X ;  /* 0x0000000000057919 */ /* 0x000e220000002100 */
[----:B----4-:R-:W-:Y:S01]  /*19900*/  ISETP.NE.AND P0, PT, R0, 0x1, PT ;  /* 0x000000010000780c */ /* 0x010fe20003f05270 */
[----:B------:R-:W-:Y:S01]  /*19910*/  IMAD.MOV.U32 R0, RZ, RZ, R18 ;  /* 0x000000ffff007224 */ /* 0x000fe200078e0012 */
[----:B0-----:R-:W-:-:S11]  /*19920*/  LOP3.LUT R5, R5, 0x1f, RZ, 0xc0, !PT ;  /* 0x0000001f05057812 */ /* 0x001fd600078ec0ff */
[----:B------:R-:W0:Y:S08]  /*19930*/  @P0 LDC R3, c[0x0][0x42c] ;  /* 0x00010b00ff030b82 */ /* 0x000e300000000800 */
[----:B------:R-:W4:Y:S01]  /*19940*/  @P0 LDC R2, c[0x0][0x430] ;  /* 0x00010c00ff020b82 */ /* 0x000f220000000800 */
[----:B0-----:R-:W-:-:S05]  /*19950*/  @P0 IMAD.HI.U32 R3, R18, R3, RZ ;  /* 0x0000000312030227 */ /* 0x001fca00078e00ff */
[----:B----4-:R-:W-:Y:S02]  /*19960*/  @P0 SHF.R.U32.HI R0, RZ, R2, R3 ;  /* 0x00000002ff000219 */ /* 0x010fe40000011603 */
[----:B------:R-:W-:-:S04]  /*19970*/  ISETP.NE.U32.AND P0, PT, RZ, UR4, PT ;  /* 0x00000004ff007c0c */ /* 0x000fc8000bf05070 */
[----:B------:R-:W-:Y:S01]  /*19980*/  ISETP.NE.AND.EX P0, PT, RZ, UR5, PT, P0 ;  /* 0x00000005ff007c0c */ /* 0x000fe2000bf05300 */
[----:B------:R-:W-:-:S12]  /*19990*/  ULDC.64 UR4, c[0x0][0xa00] ;  /* 0x0002800000047ab9 */ /* 0x000fd80000000a00 */
[----:B------:R-:W0:Y:S01]  /*199a0*/  @P0 LDC.64 R2, c[0x0][0x9f8] ;  /* 0x00027e00ff020b82 */ /* 0x000e220000000a00 */
[----:B------:R-:W-:-:S04]  /*199b0*/  ISETP.NE.AND P6, PT, R5, RZ, PT ;  /* 0x000000ff0500720c */ /* 0x000fc80003fc5270 */
[----:B------:R-:W-:-:S09]  /*199c0*/  PLOP3.LUT P1, PT, P6, PT, PT, 0x8, 0x0 ;  /* 0x000000000000781c */ /* 0x000fd2000372e170 */
[----:B------:R-:W-:Y:S01]  /*199d0*/  VOTEU.ALL UP1, P6 ;  /* 0x00000000003f7886 */ /* 0x000fe20003020000 */
[----:B0-----:R-:W-:-:S04]  /*199e0*/  @P0 IMAD.WIDE R2, R19, 0x4, R2 ;  /* 0x0000000413020825 */ /* 0x001fc800078e0202 */
[----:B------:R-:W-:-:S04]  /*199f0*/  @!UP1 UIADD3 UR8, UP0, UR40, 0x270, URZ ;  /* 0x0000027028089890 */ /* 0x000fc8000ff1e03f */
[----:B------:R-:W-:-:S03]  /*19a00*/  @!UP1 UIADD3.X UR9, URZ, UR41, URZ, UP0, !UPT ;  /* 0x000000293f099290 */ /* 0x000fc600087fe43f */
[----:B------:R-:W-:Y:S01]  /*19a10*/  VOTEU.ALL UP0, P6 ;  /* 0x00000000003f7886 */ /* 0x000fe20003000000 */
[----:B---3--:R-:W-:Y:S01]  /*19a20*/  LEA R17, R17, R4, 0x6 ;  /* 0x0000000411117211 */ /* 0x008fe200078e30ff */
[----:B------:R-:W-:-:S06]  /*19a30*/  IMAD.MOV.U32 R4, RZ, RZ, R19 ;  /* 0x000000ffff047224 */ /* 0x000fcc00078e0013 */
[----:B------:R0:W5:Y:S01]  /*19a40*/  @P0 LDG.E R4, desc[UR42][R2.64] ;  /* 0x0000002a02040981 */ /* 0x000162000c1e1900 */
[----:B------:R-:W-:-:S04]  /*19a50*/  ISETP.NE.U32.AND P0, PT, RZ, UR4, PT ;  /* 0x00000004ff007c0c */ /* 0x000fc8000bf05070 */
[----:B------:R-:W-:-:S04]  /*19a60*/  ISETP.NE.AND.EX P0, PT, RZ, UR5, PT, P0 ;  /* 0x00000005ff007c0c */ /* 0x000fc8000bf05300 */
[----:B0-----:R-:W-:-:S09]  /*19a70*/  SEL R2, R19, RZ, !P0 ;  /* 0x000000ff13027207 */ /* 0x001fd20004000000 */
.L_x_2214:
        /* <DEDUP_REMOVED lines=10> */
[----:B------:R-:W3:Y:S01]  /*19b20*/  LDL R3, [R1+0x1c] ;  /* 0x00001c0001037983 */ /* 0x000ee20000100800 */
[----:B------:R-:W0:Y:S01]  /*19b30*/  LDC.64 R20, c[0x0][0x3f8] ;  /* 0x0000fe00ff147b82 */ /* 0x000e220000000a00 */
[----:B------:R-:W-:Y:S02]  /*19b40*/  ULDC.64 UR4, c[0x0][0xa08] ;  /* 0x0002820000047ab9 */ /* 0x000fe40000000a00 */
[----:B0-----:R-:W-:Y:S01]  /*19b50*/  LOP3.LUT P0, RZ, R20, UR4, RZ, 0xfc, !PT ;  /* 0x0000000414ff7c12 */ /* 0x001fe2000f80fcff */
[----:B------:R-:W-:-:S03]  /*19b60*/  UMOV UR4, 0xffffffff ;  /* 0xffffffff00047882 */ /* 0x000fc60000000000 */
[----:B------:R-:W-:-:S04]  /*19b70*/  LOP3.LUT P0, RZ, R21, UR5, RZ, 0xfc, P0 ;  /* 0x0000000515ff7c12 */ /* 0x000fc8000800fcff */
[----:B--2--5:R-:W-:Y:S01]  /*19b80*/  SEL R6, R4, RZ, !P0 ;  /* 0x000000ff04067207 */ /* 0x024fe20004000000 */
[----:B---3--:R-:W-:Y:S01]  /*19b90*/  VIADD R3, R3, 0xffffffff ;  /* 0xffffffff03037836 */ /* 0x008fe20000000000 */
[----:B------:R-:W-:Y:S07]  /*19ba0*/  BRA.DIV UR4, `(.L_x_2215) ;  /* 0x0000004a045c7947 */ /* 0x000fee000b800000 */
.L_x_2348:
[----:B------:R-:W-:Y:S01]  /*19bb0*/  UMOV UR4, 0xffffffff ;  /* 0xffffffff00047882 */ /* 0x000fe20000000000 */
[----:B------:R-:W-:Y:S02]  /*19bc0*/  SHF.R.S32.HI R8, RZ, 0x1f, R4 ;  /* 0x0000001fff087819 */ /* 0x000fe40000011404 */
[----:B------:R-:W-:Y:S05]  /*19bd0*/  BRA.DIV UR4, `(.L_x_2216) ;  /* 0x0000004a04847947 */ /* 0x000fea000b800000 */
[----:B------:R-:W-:-:S13]  /*19be0*/  ELECT P6, URZ, PT ;  /* 0x00000000003f782f */ /* 0x000fda00038c0000 */
.L_x_2351:
[----:B------:R-:W-:Y:S05]  /*19bf0*/  @!P6 BRA `(.L_x_2217) ;  /* 0x0000000000fce947 */ /* 0x000fea0003800000 */
[----:B------:R-:W-:-:S04]  /*19c00*/  ISETP.NE.U32.AND P0, PT, R20, RZ, PT ;  /* 0x000000ff1400720c */ /* 0x000fc80003f05070 */
[----:B------:R-:W-:-:S13]  /*19c10*/  ISETP.NE.AND.EX P0, PT, R21, RZ, PT, P0 ;  /* 0x000000ff1500720c */ /* 0x000fda0003f05300 */
[----:B------:R-:W-:Y:S05]  /*19c20*/  @!P0 BRA `(.L_x_2218) ;  /* 0x0000000000488947 */ /* 0x000fea0003800000 */
[----:B-1----:R-:W0:Y:S01]  /*19c30*/  LDC R9, c[0x0][0x41c] ;  /* 0x00010700ff097b82 */ /* 0x002e220000000800 */
[----:B------:R-:W-:Y:S01]  /*19c40*/  IMAD.MOV.U32 R5, RZ, RZ, R3 ;  /* 0x000000ffff057224 */ /* 0x000fe200078e0003 */
[----:B------:R-:W-:Y:S01]  /*19c50*/  ULDC.64 UR4, c[0x0][0x408] ;  /* 0x0001020000047ab9 */ /* 0x000fe20000000a00 */
[----:B0-----:R-:W-:-:S13]  /*19c60*/  ISETP.NE.AND P0, PT, R9, 0x1, PT ;  /* 0x000000010900780c */ /* 0x001fda0003f05270 */
[----:B------:R-:W0:Y:S02]  /*19c70*/  @P0 LDC.64 R6, c[0x0][0x420] ;  /* 0x00010800ff060b82 */ /* 0x000e240000000a00 */
[----:B0-----:R-:W-:-:S05]  /*19c80*/  @P0 IMAD.HI.U32 R6, R3, R6, RZ ;  /* 0x0000000603060227 */ /* 0x001fca00078e00ff */
[----:B------:R-:W-:-:S04]  /*19c90*/  @P0 SHF.R.U32.HI R5, RZ, R7, R6 ;  /* 0x00000007ff050219 */ /* 0x000fc80000011606 */
[--C-:B------:R-:W-:Y:S01]  /*19ca0*/  SHF.R.S32.HI R7, RZ, 0x1f, R5.reuse ;  /* 0x0000001fff077819 */ /* 0x100fe20000011405 */
[----:B------:R-:W-:-:S04]  /*19cb0*/  IMAD.MOV R6, RZ, RZ, -R5 ;  /* 0x000000ffff067224 */ /* 0x000fc800078e0a05 */
[----:B------:R-:W-:Y:S02]  /*19cc0*/  IMAD R3, R9, R6, R3 ;  /* 0x0000000609037224 */ /* 0x000fe400078e0203 */
[----:B------:R-:W-:-:S04]  /*19cd0*/  IMAD R6, R8, UR4, RZ ;  /* 0x0000000408067c24 */ /* 0x000fc8000f8e02ff */
[----:B------:R-:W-:Y:S02]  /*19ce0*/  IMAD R9, R4, UR5, R6 ;  /* 0x0000000504097c24 */ /* 0x000fe4000f8e0206 */
[----:B------:R-:W-:-:S04]  /*19cf0*/  IMAD.MOV.U32 R6, RZ, RZ, R5 ;  /* 0x000000ffff067224 */ /* 0x000fc800078e0005 */
[----:B------:R-:W-:-:S04]  /*19d00*/  IMAD.WIDE.U32 R6, R4, UR4, R6 ;  /* 0x0000000404067c25 */ /* 0x000fc8000f8e0006 */
[----:B------:R-:W-:Y:S01]  /*19d10*/  IMAD.IADD R5, R7, 0x1, R9 ;  /* 0x0000000107057824 */ /* 0x000fe200078e0209 */
[----:B------:R-:W-:-:S04]  /*19d20*/  LEA R10, P0, R6, R20, 0x2 ;  /* 0x00000014060a7211 */ /* 0x000fc800078010ff */
[----:B------:R-:W-:-:S05]  /*19d30*/  LEA.HI.X R11, R6, R21, R5, 0x2, P0 ;  /* 0x00000015060b7211 */ /* 0x000fca00000f1405 */
[----:B------:R0:W5:Y:S04]  /*19d40*/  LDG.E R6, desc[UR42][R10.64] ;  /* 0x0000002a0a067981 */ /* 0x000168000c1e1900 */
.L_x_2218:
[----:B------:R-:W2:Y:S01]  /*19d50*/  LDL R5, [R1] ;  /* 0x0000000001057983 */ /* 0x000ea20000100800 */
[----:B-1----:R-:W-:-:S03]  /*19d60*/  MOV R9, 0x400 ;  /* 0x0000040000097802 */ /* 0x002fc60000000f00 */
[----:B------:R-:W3:Y:S01]  /*19d70*/  LDL R7, [R1+0x8] ;  /* 0x0000080001077983 */ /* 0x000ee20000100800 */
[----:B0-----:R-:W0:Y:S02]  /*19d80*/  S2R R10, SR_CgaCtaId ;  /* 0x00000000000a7919 */ /* 0x001e240000008800 */
[----:B0-----:R-:W-:-:S05]  /*19d90*/  LEA R9, R10, R9, 0x18 ;  /* 0x000000090a097211 */ /* 0x001fca00078ec0ff */
[----:B--2---:R-:W-:Y:S01]  /*19da0*/  IMAD R5, R5, 0x8, R9 ;  /* 0x0000000805057824 */ /* 0x004fe200078e0209 */
[----:B---3--:R-:W-:-:S04]  /*19db0*/  SHF.L.U32 R7, R7, 0x1f, RZ ;  /* 0x0000001f07077819 */ /* 0x008fc800000006ff */
[----:B------:R-:W0:Y:S02]  /*19dc0*/  SYNCS.PHASECHK.TRANS64.TRYWAIT P0, [R5+URZ+0x28c40], R7 ;  /* 0x028c4007050075a7 */ /* 0x000e24000800017f */
[----:B0-----:R-:W-:Y:S05]  /*19dd0*/  @!P0 BRA `(.L_x_2219) ;  /* 0x0000004800248947 */ /* 0x001fea0003800000 */
.L_x_2352:
        /* <DEDUP_REMOVED lines=11> */
.L_x_2220:
[----:B------:R-:W2:Y:S01]  /*19e90*/  LDL R9, [R1] ;  /* 0x0000000001097983 */ /* 0x000ea20000100800 */
[----:B------:R-:W-:-:S03]  /*19ea0*/  MOV R10, 0x400 ;  /* 0x00000400000a7802 */ /* 0x000fc60000000f00 */
[----:B0-----:R-:W3:Y:S01]  /*19eb0*/  LDL R7, [R1+0x10] ;  /* 0x0000100001077983 */ /* 0x001ee20000100800 */
[----:B------:R-:W0:Y:S01]  /*19ec0*/  S2R R11, SR_CgaCtaId ;  /* 0x00000000000b7919 */ /* 0x000e220000008800 */
        /* <DEDUP_REMOVED lines=17> */
[----:B0-----:R-:W-:Y:S01]  /*19fe0*/  NOP ;  /* 0x0000000000007918 */ /* 0x001fe20000000000 */
.L_x_2217:
[----:B------:R-:W2:Y:S01]  /*19ff0*/  LDL.LU R10, [R1+0x20] ;  /* 0x00002000010a7983 */ /* 0x000ea20000300800 */
[----:B------:R-:W-:Y:S01]  /*1a000*/  MOV R7, 0x400 ;  /* 0x0000040000077802 */ /* 0x000fe20000000f00 */
[----:B------:R-:W-:Y:S05]  /*1a010*/  WARPSYNC.ALL ;  /* 0x0000000000007948 */ /* 0x000fea0003800000 */
[----:B-1----:R-:W0:Y:S01]  /*1a020*/  S2R R9, SR_CgaCtaId ;  /* 0x0000000000097919 */ /* 0x002e220000008800 */
        /* <DEDUP_REMOVED lines=10> */
[----:B------:R-:W-:Y:S02]  /*1a0d0*/  @P0 MOV R5, 0x2000 ;  /* 0x0000200000050802 */ /* 0x000fe40000000f00 */
        /* <DEDUP_REMOVED lines=15> */
.L_x_2353:
[----:B------:R-:W-:Y:S05]  /*1a1d0*/  BSYNC B0 ;  /* 0x0000000000007941 */ /* 0x000fea0003800000 */
.L_x_2221:
        /* <DEDUP_REMOVED lines=11> */
.L_x_2354:
        /* <DEDUP_REMOVED lines=11> */
.L_x_2226:
        /* <DEDUP_REMOVED lines=8> */
[----:B------:R-:W-:Y:S02]  /*1a3c0*/  R2UR UR13, R6 ;  /* 0x00000000060d72ca */ /* 0x000fe400000e0000 */
        /* <DEDUP_REMOVED lines=48> */
.L_x_2224:
[----:B------:R-:W-:Y:S05]  /*1a6d0*/  BSYNC B0 ;  /* 0x0000000000007941 */ /* 0x000fea0003800000 */
.L_x_2223:
[----:B------:R-:W2:Y:S04]  /*1a6e0*/  LDL R3, [R1+0x1c] ;  /* 0x00001c0001037983 */ /* 0x000ea80000100800 */
[----:B0-----:R-:W3:Y:S01]  /*1a6f0*/  LDL R2, [R1+0x14] ;  /* 0x0000140001027983 */ /* 0x001ee20000100800 */
[----:B------:R-:W-:Y:S01]  /*1a700*/  BSSY B0, `(.L_x_2227) ;  /* 0x00001aa000007945 */ /* 0x000fe20003800000 */
[----:B--2---:R-:W-:-:S05]  /*1a710*/  VIADD R5, R3, 0xfffffffe ;  /* 0xfffffffe03057836 */ /* 0x004fca0000000000 */
[----:B---3--:R-:W-:-:S13]  /*1a720*/  ISETP.GE.AND P0, PT, R5, R2, PT ;  /* 0x000000020500720c */ /* 0x008fda0003f06270 */
[----:B------:R-:W-:Y:S05]  /*1a730*/  @!P0 BRA `(.L_x_2228) ;  /* 0x0000001800988947 */ /* 0x000fea0003800000 */
[----:B------:R-:W-:Y:S01]  /*1a740*/  LOP3.LUT R9, RZ, R2, RZ, 0x33, !PT ;  /* 0x00000002ff097212 */ /* 0x000fe200078e33ff */
[----:B------:R-:W-:Y:S01]  /*1a750*/  IMAD.MOV R2, RZ, RZ, -R3 ;  /* 0x000000ffff027224 */ /* 0x000fe200078e0a03 */
[----:B------:R-:W-:Y:S04]  /*1a760*/  BSSY B1, `(.L_x_2229) ;  /* 0x000008e000017945 */ /* 0x000fe80003800000 */
[----:B------:R-:W-:-:S05]  /*1a770*/  VIADDMNMX R9, R2, 0x1, R9, !PT ;  /* 0x0000000102097846 */ /* 0x000fca0007800109 */
[----:B------:R-:W-:-:S05]  /*1a780*/  IMAD.IADD R2, R3, 0x1, R9 ;  /* 0x0000000103027824 */ /* 0x000fca00078e0209 */
        /* <DEDUP_REMOVED lines=18> */
[----:B------:R-:W-:Y:S01]  /*1a8b0*/  ULDC.64 UR4, c[0x0][0x408] ;  /* 0x0001020000047ab9 */ /* 0x000fe20000000a00 */
[----:B-1----:R-:W-:-:S13]  /*1a8c0*/  ISETP.NE.AND P0, PT, R11, 0x1, PT ;  /* 0x000000010b00780c */ /* 0x002fda0003f05270 */
[----:B------:R-:W1:Y:S02]  /*1a8d0*/  @P0 LDC.64 R2, c[0x0][0x420] ;  /* 0x00010800ff020b82 */ /* 0x000e640000000a00 */
[----:B-1----:R-:W-:Y:S01]  /*1a8e0*/  @P0 IMAD.HI.U32 R6, R5, R2, RZ ;  /* 0x0000000205060227 */ /* 0x002fe200078e00ff */
[----:B------:R-:W-:-:S04]  /*1a8f0*/  MOV R2, R5 ;  /* 0x0000000500027202 */ /* 0x000fc80000000f00 */
[----:B------:R-:W-:Y:S01]  /*1a900*/  @P0 SHF.R.U32.HI R2, RZ, R3, R6 ;  /* 0x00000003ff020219 */ /* 0x000fe20000011606 */
[----:B------:R-:W-:-:S03]  /*1a910*/  IMAD R6, R8, UR4, RZ ;  /* 0x0000000408067c24 */ /* 0x000fc6000f8e02ff */
[----:B------:R-:W-:Y:S01]  /*1a920*/  SHF.R.S32.HI R3, RZ, 0x1f, R2 ;  /* 0x0000001fff037819 */ /* 0x000fe20000011402 */
[C---:B------:R-:W-:Y:S02]  /*1a930*/  IMAD R10, R4.reuse, UR5, R6 ;  /* 0x00000005040a7c24 */ /* 0x040fe4000f8e0206 */
[----:B------:R-:W-:-:S04]  /*1a940*/  IMAD.WIDE.U32 R6, R4, UR4, R2 ;  /* 0x0000000404067c25 */ /* 0x000fc8000f8e0002 */
[----:B------:R-:W-:Y:S01]  /*1a950*/  IMAD.IADD R10, R10, 0x1, R7 ;  /* 0x000000010a0a7824 */ /* 0x000fe200078e0207 */
[----:B------:R-:W-:Y:S01]  /*1a960*/  LEA R20, P0, R6, R20, 0x2 ;  /* 0x0000001406147211 */ /* 0x000fe200078010ff */
[----:B------:R-:W-:-:S03]  /*1a970*/  IMAD.MOV R2, RZ, RZ, -R2 ;  /* 0x000000ffff027224 */ /* 0x000fc600078e0a02 */
[----:B------:R-:W-:Y:S01]  /*1a980*/  LEA.HI.X R21, R6, R21, R10, 0x2, P0 ;  /* 0x0000001506157211 */ /* 0x000fe200000f140a */
[----:B------:R-:W-:-:S04]  /*1a990*/  IMAD R5, R11, R2, R5 ;  /* 0x000000020b057224 */ /* 0x000fc800078e0205 */
[----:B------:R1:W5:Y:S04]  /*1a9a0*/  LDG.E R6, desc[UR42][R20.64] ;  /* 0x0000002a14067981 */ /* 0x000368000c1e1900 */
.L_x_2233:
[----:B------:R-:W2:Y:S01]  /*1a9b0*/  S2R R3, SR_CgaCtaId ;  /* 0x0000000000037919 */ /* 0x000ea20000008800 */
[----:B------:R-:W-:-:S04]  /*1a9c0*/  MOV R2, 0x400 ;  /* 0x0000040000027802 */ /* 0x000fc80000000f00 */
[----:B--2---:R-:W-:Y:S02]  /*1a9d0*/  LEA R2, R3, R2, 0x18 ;  /* 0x0000000203027211 */ /* 0x004fe400078ec0ff */
[----:B------:R-:W-:-:S03]  /*1a9e0*/  SHF.L.U32 R3, R12, 0x1f, RZ ;  /* 0x0000001f0c037819 */ /* 0x000fc600000006ff */
[----:B------:R-:W-:-:S04]  /*1a9f0*/  IMAD R2, R13, 0x8, R2 ;  /* 0x000000080d027824 */ /* 0x000fc800078e0202 */
[----:B------:R-:W2:Y:S02]  /*1aa00*/  SYNCS.PHASECHK.TRANS64.TRYWAIT P0, [R2+URZ+0x28c40], R3 ;  /* 0x028c4003020075a7 */ /* 0x000ea4000800017f */
[----:B--2---:R-:W-:Y:S05]  /*1aa10*/  @!P0 BRA `(.L_x_2234) ;  /* 0x0000003c005c8947 */ /* 0x004fea0003800000 */
.L_x_2355:
        /* <DEDUP_REMOVED lines=11> */
.L_x_2235:
[----:B---3--:R-:W3:Y:S01]  /*1aad0*/  LDL R7, [R1] ;  /* 0x0000000001077983 */ /* 0x008ee20000100800 */
[----:B------:R-:W-:-:S03]  /*1aae0*/  MOV R11, 0x400 ;  /* 0x00000400000b7802 */ /* 0x000fc60000000f00 */
        /* <DEDUP_REMOVED lines=14> */
[----:B----4-:R-:W-:-:S05]  /*1abd0*/  IMAD R5, R5, 0x40, R10 ;  /* 0x0000004005057824 */ /* 0x010fca00078e020a */
[----:B------:R-:W-:-:S07]  /*1abe0*/  R2UR UR11, R5 ;  /* 0x00000000050b72ca */ /* 0x000fce00000e0000 */
[----:B------:R-:W-:-:S09]  /*1abf0*/  UIADD3 UR8, UR8, 0x22400, URZ ;  /* 0x0002240008087890 */ /* 0x000fd2000fffe03f */
[----:B------:R0:W-:Y:S01]  /*1ac00*/  UTMALDG.4D [UR8], [UR4], desc[UR6] ;  /* 0x00000608040075b4 */ /* 0x0001e20008019000 */
[----:B------:R-:W3:Y:S02]  /*1ac10*/  SYNCS.PHASECHK.TRANS64.TRYWAIT P0, [R2+URZ+0x28c60], R3 ;  /* 0x028c6003020075a7 */ /* 0x000ee4000800017f */
[----:B0--3--:R-:W-:Y:S05]  /*1ac20*/  @!P0 BRA `(.L_x_2236) ;  /* 0x0000003800ec8947 */ /* 0x009fea0003800000 */
.L_x_2356:
        /* <DEDUP_REMOVED lines=8> */
.L_x_2237:
        /* <DEDUP_REMOVED lines=54> */
.L_x_2232:
[----:B------:R-:W-:Y:S05]  /*1b010*/  BSYNC B2 ;  /* 0x0000000000027941 */ /* 0x000fea0003800000 */
.L_x_2231:
[----:B------:R-:W2:Y:S02]  /*1b020*/  LDL R2, [R1+0x1c] ;  /* 0x00001c0001027983 */ /* 0x000ea40000100800 */
[----:B--2---:R-:W-:-:S07]  /*1b030*/  VIADD R5, R2, 0xfffffffd ;  /* 0xfffffffd02057836 */ /* 0x004fce0000000000 */
.L_x_2230:
[----:B------:R-:W-:Y:S05]  /*1b040*/  BSYNC B1 ;  /* 0x0000000000017941 */ /* 0x000fea0003800000 */
.L_x_2229:
[----:B------:R-:W2:Y:S01]  /*1b050*/  LDL.LU R2, [R1+0x1c] ;  /* 0x00001c0001027983 */ /* 0x000ea20000300800 */
[----:B------:R-:W-:Y:S02]  /*1b060*/  IADD3 R9, R9, -0x2, RZ ;  /* 0xfffffffe09097810 */ /* 0x000fe40007ffe0ff */
[----:B--2---:R-:W-:-:S04]  /*1b070*/  LOP3.LUT R2, RZ, R2, RZ, 0x33, !PT ;  /* 0x00000002ff027212 */ /* 0x004fc800078e33ff */
[----:B------:R-:W-:-:S13]  /*1b080*/  ISETP.NE.AND P0, PT, R9, R2, PT ;  /* 0x000000020900720c */ /* 0x000fda0003f05270 */
[----:B------:R-:W-:Y:S05]  /*1b090*/  @!P0 BRA `(.L_x_2228) ;  /* 0x0000001000408947 */ /* 0x000fea0003800000 */
.L_x_2252:
        /* <DEDUP_REMOVED lines=9> */
[----:B0-----:R-:W-:Y:S06]  /*1b130*/  @!P6 BRA `(.L_x_2239) ;  /* 0x0000000400e8e947 */ /* 0x001fec0003800000 */
        /* <DEDUP_REMOVED lines=8> */
[----:B------:R-:W0:Y:S02]  /*1b1c0*/  @P0 LDC.64 R2, c[0x0][0x420] ;  /* 0x00010800ff020b82 */ /* 0x000e240000000a00 */
[----:B0-----:R-:W-:-:S04]  /*1b1d0*/  @P0 IMAD.HI.U32 R12, R5, R2, RZ ;  /* 0x00000002050c0227 */ /* 0x001fc800078e00ff */
        /* <DEDUP_REMOVED lines=12> */
.L_x_2240:
[----:B------:R-:W3:Y:S01]  /*1b2a0*/  S2R R3, SR_CgaCtaId ;  /* 0x0000000000037919 */ /* 0x000ee20000008800 */
[----:B------:R-:W-:-:S04]  /*1b2b0*/  MOV R2, 0x400 ;  /* 0x0000040000027802 */ /* 0x000fc80000000f00 */
[----:B---3--:R-:W-:Y:S02]  /*1b2c0*/  LEA R2, R3, R2, 0x18 ;  /* 0x0000000203027211 */ /* 0x008fe400078ec0ff */
[----:B------:R-:W-:-:S03]  /*1b2d0*/  SHF.L.U32 R3, R9, 0x1f, RZ ;  /* 0x0000001f09037819 */ /* 0x000fc600000006ff */
[----:B------:R-:W-:-:S04]  /*1b2e0*/  IMAD R2, R10, 0x8, R2 ;  /* 0x000000080a027824 */ /* 0x000fc800078e0202 */
[----:B------:R-:W3:Y:S02]  /*1b2f0*/  SYNCS.PHASECHK.TRANS64.TRYWAIT P0, [R2+URZ+0x28c40], R3 ;  /* 0x028c4003020075a7 */ /* 0x000ee4000800017f */
[----:B---3--:R-:W-:Y:S05]  /*1b300*/  @!P0 BRA `(.L_x_2241) ;  /* 0x0000003400488947 */ /* 0x008fea0003800000 */
.L_x_2357:
        /* <DEDUP_REMOVED lines=11> */
.L_x_2242:
        /* <DEDUP_REMOVED lines=16> */
[----:B----4-:R-:W-:-:S05]  /*1b4c0*/  IMAD R7, R11, 0x40, R12 ;  /* 0x000000400b077824 */ /* 0x010fca00078e020c */
[----:B------:R-:W-:-:S13]  /*1b4d0*/  R2UR UR11, R7 ;  /* 0x00000000070b72ca */ /* 0x000fda00000e0000 */
[----:B------:R0:W-:Y:S01]  /*1b4e0*/  UTMALDG.4D [UR8], [UR4], desc[UR6] ;  /* 0x00000608040075b4 */ /* 0x0001e20008019000 */
[----:B------:R-:W2:Y:S02]  /*1b4f0*/  SYNCS.PHASECHK.TRANS64.TRYWAIT P1, [R2+URZ+0x28c60], R3 ;  /* 0x028c6003020075a7 */ /* 0x000ea4000802017f */
[----:B0-2---:R-:W-:Y:S05]  /*1b500*/  @!P1 BRA `(.L_x_2243) ;  /* 0x0000003000dc9947 */ /* 0x005fea0003800000 */
.L_x_2358:
[----:B------:R-:W-:Y:S05]  /*1b510*/  @P0 BRA `(.L_x_2244) ;  /* 0x00000000001c0947 */ /* 0x000fea0003800000 */
[----:B------:R-:W2:Y:S01]  /*1b520*/  S2R R11, SR_TID.X ;  /* 0x00000000000b7919 */ /* 0x000ea20000002100 */
[----:B0--3--:R-:W-:-:S04]  /*1b530*/  MOV R3, 0x10000 ;  /* 0x0001000000037802 */ /* 0x009fc80000000f00 */
[----:B------:R4:W-:Y:S01]  /*1b540*/  SYNCS.ARRIVE.TRANS64 RZ, [R2+URZ+0x28c50], R3 ;  /* 0x028c500302ff79a7 */ /* 0x0009e2000800003f */
[----:B--2---:R-:W-:-:S04]  /*1b550*/  LOP3.LUT R11, R11, 0x1f, RZ, 0xc0, !PT ;  /* 0x0000001f0b0b7812 */ /* 0x004fc800078ec0ff */
[----:B------:R-:W-:-:S13]  /*1b560*/  ISETP.NE.AND P1, PT, R11, RZ, PT ;  /* 0x000000ff0b00720c */ /* 0x000fda0003f25270 */
[----:B----4-:R-:W-:Y:S05]  /*1b570*/  @!P1 BRA `(.L_x_2244) ;  /* 0x0000000000049947 */ /* 0x010fea0003800000 */
[----:B------:R-:W-:Y:S01]  /*1b580*/  BPT.TRAP 0x1 ;  /* 0x000000040000795c */ /* 0x000fe20000300000 */
.L_x_2244:
        /* <DEDUP_REMOVED lines=53> */
.L_x_2239:
[----:B------:R-:W-:Y:S05]  /*1b8e0*/  BSYNC B1 ;  /* 0x0000000000017941 */ /* 0x000fea0003800000 */
.L_x_2238:
[----:B------:R-:W-:Y:S01]  /*1b8f0*/  VIADD R10, R10, 0x1 ;  /* 0x000000010a0a7836 */ /* 0x000fe20000000000 */
[----:B------:R-:W-:Y:S04]  /*1b900*/  BSSY B1, `(.L_x_2245) ;  /* 0x0000085000017945 */ /* 0x000fe80003800000 */
[----:B------:R-:W-:-:S04]  /*1b910*/  ISETP.NE.AND P0, PT, R10, 0x2, PT ;  /* 0x000000020a00780c */ /* 0x000fc80003f05270 */
[----:B------:R-:W-:Y:S02]  /*1b920*/  SEL R2, RZ, 0x1, P0 ;  /* 0x00000001ff027807 */ /* 0x000fe40000000000 */
[----:B0-----:R-:W-:Y:S02]  /*1b930*/  SEL R12, R10, RZ, P0 ;  /* 0x000000ff0a0c7207 */ /* 0x001fe40000000000 */
[----:B------:R-:W-:Y:S01]  /*1b940*/  LOP3.LUT R11, R9, R2, RZ, 0x3c, !PT ;  /* 0x00000002090b7212 */ /* 0x000fe200078e3cff */
[----:B------:R-:W-:-:S04]  /*1b950*/  VIADD R9, R5, 0xffffffff ;  /* 0xffffffff05097836 */ /* 0x000fc80000000000 */
        /* <DEDUP_REMOVED lines=25> */
.L_x_2247:
[----:B------:R-:W3:Y:S01]  /*1baf0*/  S2R R3, SR_CgaCtaId ;  /* 0x0000000000037919 */ /* 0x000ee20000008800 */
[----:B------:R-:W-:-:S04]  /*1bb00*/  MOV R2, 0x400 ;  /* 0x0000040000027802 */ /* 0x000fc80000000f00 */
[----:B---3--:R-:W-:Y:S02]  /*1bb10*/  LEA R2, R3, R2, 0x18 ;  /* 0x0000000203027211 */ /* 0x008fe400078ec0ff */
[----:B------:R-:W-:-:S03]  /*1bb20*/  SHF.L.U32 R3, R11, 0x1f, RZ ;  /* 0x0000001f0b037819 */ /* 0x000fc600000006ff */
[----:B------:R-:W-:-:S04]  /*1bb30*/  IMAD R2, R12, 0x8, R2 ;  /* 0x000000080c027824 */ /* 0x000fc800078e0202 */
[----:B------:R-:W3:Y:S02]  /*1bb40*/  SYNCS.PHASECHK.TRANS64.TRYWAIT P0, [R2+URZ+0x28c40], R3 ;  /* 0x028c4003020075a7 */ /* 0x000ee4000800017f */
[----:B---3--:R-:W-:Y:S05]  /*1bb50*/  @!P0 BRA `(.L_x_2248) ;  /* 0x0000002c005c8947 */ /* 0x008fea0003800000 */
.L_x_2359:
        /* <DEDUP_REMOVED lines=11> */
.L_x_2249:
[----:B--2---:R-:W2:Y:S01]  /*1bc10*/  LDL R7, [R1] ;  /* 0x0000000001077983 */ /* 0x004ea20000100800 */
        /* <DEDUP_REMOVED lines=20> */
[----:B0-2---:R-:W-:Y:S05]  /*1bd60*/  @!P1 BRA `(.L_x_2250) ;  /* 0x0000002800ec9947 */ /* 0x005fea0003800000 */
.L_x_2360:
        /* <DEDUP_REMOVED lines=8> */
.L_x_2251:
        /* <DEDUP_REMOVED lines=54> */
.L_x_2246:
[----:B------:R-:W-:Y:S05]  /*1c150*/  BSYNC B1 ;  /* 0x0000000000017941 */ /* 0x000fea0003800000 */
.L_x_2245:
[----:B------:R-:W2:Y:S01]  /*1c160*/  LDL R2, [R1+0x14] ;  /* 0x0000140001027983 */ /* 0x000ea20000100800 */
[----:B------:R-:W-:Y:S01]  /*1c170*/  VIADD R5, R5, 0xfffffffe ;  /* 0xfffffffe05057836 */ /* 0x000fe20000000000 */
[----:B--2---:R-:W-:-:S13]  /*1c180*/  ISETP.GT.AND P0, PT, R9, R2, PT ;  /* 0x000000020900720c */ /* 0x004fda0003f04270 */
[----:B------:R-:W-:Y:S05]  /*1c190*/  @P0 BRA `(.L_x_2252) ;  /* 0xffffffec00c00947 */ /* 0x000fea000383ffff */
.L_x_2228:
[----:B------:R-:W-:Y:S05]  /*1c1a0*/  BSYNC B0 ;  /* 0x0000000000007941 */ /* 0x000fea0003800000 */
.L_x_2227:
        /* <DEDUP_REMOVED lines=23> */
.L_x_2254:
[----:B------:R-:W-:Y:S05]  /*1c320*/  BSYNC B0 ;  /* 0x0000000000007941 */ /* 0x000fea0003800000 */
.L_x_2253:
[----:B--2---:R-:W2:Y:S02]  /*1c330*/  LDL.LU R2, [R1+0x8] ;  /* 0x0000080001027983 */ /* 0x004ea40000300800 */
[----:B--2---:R-:W-:-:S05]  /*1c340*/  LOP3.LUT R2, R2, R0, RZ, 0x3c, !PT ;  /* 0x0000000002027212 */ /* 0x004fca00078e3cff */
[----:B------:R2:W-:Y:S02]  /*1c350*/  STL [R1+0x8], R2 ;  /* 0x0000080201007387 */ /* 0x0005e40000100800 */
.L_x_2210:
[----:B------:R-:W-:Y:S05]  /*1c360*/  BSYNC B6 ;  /* 0x0000000000067941 */ /* 0x000fea0003800000 */
.L_x_2208:
[----:B------:R-:W-:-:S03]  /*1c370*/  UMOV UR4, 0xffffffff ;  /* 0xffffffff00047882 */ /* 0x000fc60000000000 */
[----:B------:R-:W-:Y:S05]  /*1c380*/  BRA.DIV UR4, `(.L_x_2255) ;  /* 0x0000002604787947 */ /* 0x000fea000b800000 */
[----:B------:R3:W4:Y:S04]  /*1c390*/  SHFL.IDX PT, R4, R16, RZ, 0x1f ;  /* 0x00001fff10047589 */ /* 0x00072800000e0000 */
[----:B------:R-:W0:Y:S02]  /*1c3a0*/  SHFL.IDX PT, R16, R16, 0x1, 0x1f ;  /* 0x00201f0010107f89 */ /* 0x000e2400000e0000 */
.L_x_2364:
[----:B------:R-:W5:Y:S01]  /*1c3b0*/  S2R R7, SR_TID.X ;  /* 0x0000000000077919 */ /* 0x000f620000002100 */
[----:B------:R-:W-:Y:S01]  /*1c3c0*/  ULDC UR4, c[0x0][0xc14] ;  /* 0x0003050000047ab9 */ /* 0x000fe20000000800 */
[----:B------:R-:W-:Y:S01]  /*1c3d0*/  BSSY B0, `(.L_x_2256) ;  /* 0x000000b000007945 */ /* 0x000fe20003800000 */
[----:B------:R-:W-:Y:S02]  /*1c3e0*/  IMAD.U32 R0, RZ, RZ, UR4 ;  /* 0x00000004ff007e24 */ /* 0x000fe4000f8e00ff */
[----:B------:R-:W-:Y:S01]  /*1c3f0*/  IMAD.MOV.U32 R17, RZ, RZ, RZ ;  /* 0x000000ffff117224 */ /* 0x000fe200078e00ff */
[----:B-----5:R-:W-:-:S04]  /*1c400*/  LOP3.LUT R7, R7, 0x1f, RZ, 0xc0, !PT ;  /* 0x0000001f07077812 */ /* 0x020fc800078ec0ff */
[C---:B------:R-:W-:Y:S01]  /*1c410*/  ISETP.NE.AND P0, PT, R7.reuse, 0x1f, PT ;  /* 0x0000001f0700780c */ /* 0x040fe20003f05270 */
[----:B------:R-:W-:-:S05]  /*1c420*/  IMAD.IADD R5, R7, 0x1, R19 ;  /* 0x0000000107057824 */ /* 0x000fca00078e0213 */
[----:B------:R-:W-:-:S13]  /*1c430*/  ISETP.GE.OR P0, PT, R5, R0, !P0 ;  /* 0x000000000500720c */ /* 0x000fda0004706670 */
[----:B------:R-:W-:Y:S05]  /*1c440*/  @P0 BRA `(.L_x_2257) ;  /* 0x00000000000c0947 */ /* 0x000fea0003800000 */
[----:B--2---:R-:W2:Y:S02]  /*1c450*/  LDC.64 R2, c[0x0][0xc58] ;  /* 0x00031600ff027b82 */ /* 0x004ea40000000a00 */
[----:B--2---:R-:W-:-:S05]  /*1c460*/  IMAD.WIDE R2, R5, 0x4, R2 ;  /* 0x0000000405027825 */ /* 0x004fca00078e0202 */
[----:B------:R2:W5:Y:S02]  /*1c470*/  LDG.E R17, desc[UR42][R2.64] ;  /* 0x0000002a02117981 */ /* 0x000564000c1e1900 */
.L_x_2257:
[----:B------:R-:W-:Y:S05]  /*1c480*/  BSYNC B0 ;  /* 0x0000000000007941 */ /* 0x000fea0003800000 */
.L_x_2256:
        /* <DEDUP_REMOVED lines=10> */
[----:B------:R-:W-:Y:S02]  /*1c530*/  ISETP.GE.U32.AND P1, PT, R7, 0x8, PT ;  /* 0x000000080700780c */ /* 0x000fe40003f26070 */
[----:B--2---:R-:W-:-:S05]  /*1c540*/  IADD3 R3, R13, R14, RZ ;  /* 0x0000000e0d037210 */ /* 0x004fca0007ffe0ff */
        /* <DEDUP_REMOVED lines=11> */
.L_x_2372:
[----:B------:R-:W-:Y:S02]  /*1c600*/  ULDC UR4, c[0x0][0xc10] ;  /* 0x0003040000047ab9 */ /* 0x000fe40000000800 */
[----:B------:R-:W-:-:S04]  /*1c610*/  IMAD.U32 R5, RZ, RZ, UR4 ;  /* 0x00000004ff057e24 */ /* 0x000fc8000f8e00ff */
[----:B--2---:R-:W-:-:S04]  /*1c620*/  IMAD R3, R14, R5, RZ ;  /* 0x000000050e037224 */ /* 0x004fc800078e02ff */
[----:B---3--:R-:W-:-:S05]  /*1c630*/  IMAD.IADD R16, R16, 0x1, R3 ;  /* 0x0000000110107824 */ /* 0x008fca00078e0203 */
[----:B----4-:R-:W-:-:S13]  /*1c640*/  ISETP.GT.AND P0, PT, R16, R4, PT ;  /* 0x000000041000720c */ /* 0x010fda0003f04270 */
[----:B------:R-:W-:Y:S05]  /*1c650*/  @P0 BRA `(.L_x_2259) ;  /* 0x0000000000b40947 */ /* 0x000fea0003800000 */
[----:B------:R-:W2:Y:S02]  /*1c660*/  LDC R0, c[0x0][0xc14] ;  /* 0x00030500ff007b82 */ /* 0x000ea40000000800 */
.L_x_2264:
[----:B------:R-:W-:-:S05]  /*1c670*/  VIADD R19, R19, 0x1f ;  /* 0x0000001f13137836 */ /* 0x000fca0000000000 */
[----:B--2---:R-:W-:-:S13]  /*1c680*/  ISETP.GE.AND P0, PT, R19, R0, PT ;  /* 0x000000001300720c */ /* 0x004fda0003f06270 */
[----:B------:R-:W-:Y:S05]  /*1c690*/  @P0 BRA `(.L_x_2260) ;  /* 0x0000000400ec0947 */ /* 0x000fea0003800000 */
[----:B------:R-:W2:Y:S01]  /*1c6a0*/  S2R R6, SR_TID.X ;  /* 0x0000000000067919 */ /* 0x000ea20000002100 */
[----:B------:R-:W-:Y:S01]  /*1c6b0*/  BSSY B0, `(.L_x_2261) ;  /* 0x000000a000007945 */ /* 0x000fe20003800000 */
[----:B------:R-:W-:Y:S01]  /*1c6c0*/  IMAD.MOV.U32 R17, RZ, RZ, RZ ;  /* 0x000000ffff117224 */ /* 0x000fe200078e00ff */
[----:B--2---:R-:W-:-:S04]  /*1c6d0*/  LOP3.LUT R6, R6, 0x1f, RZ, 0xc0, !PT ;  /* 0x0000001f06067812 */ /* 0x004fc800078ec0ff */
[C---:B------:R-:W-:Y:S01]  /*1c6e0*/  ISETP.NE.AND P1, PT, R6.reuse, 0x1f, PT ;  /* 0x0000001f0600780c */ /* 0x040fe20003f25270 */
[----:B------:R-:W-:-:S05]  /*1c6f0*/  IMAD.IADD R5, R6, 0x1, R19 ;  /* 0x0000000106057824 */ /* 0x000fca00078e0213 */
[----:B------:R-:W-:-:S13]  /*1c700*/  ISETP.GE.OR P0, PT, R5, R0, !P1 ;  /* 0x000000000500720c */ /* 0x000fda0004f06670 */
[----:B------:R-:W-:Y:S05]  /*1c710*/  @P0 BRA `(.L_x_2262) ;  /* 0x00000000000c0947 */ /* 0x000fea0003800000 */
[----:B0-----:R-:W0:Y:S02]  /*1c720*/  LDC.64 R2, c[0x0][0xc58] ;  /* 0x00031600ff027b82 */ /* 0x001e240000000a00 */
[----:B0-----:R-:W-:-:S05]  /*1c730*/  IMAD.WIDE R2, R5, 0x4, R2 ;  /* 0x0000000405027825 */ /* 0x001fca00078e0202 */
[----:B------:R2:W5:Y:S02]  /*1c740*/  LDG.E R17, desc[UR42][R2.64] ;  /* 0x0000002a02117981 */ /* 0x000564000c1e1900 */
.L_x_2262:
[----:B------:R-:W-:Y:S05]  /*1c750*/  BSYNC B0 ;  /* 0x0000000000007941 */ /* 0x000fea0003800000 */
.L_x_2261:
        /* <DEDUP_REMOVED lines=8> */
[----:B------:R-:W0:Y:S02]  /*1c7e0*/  SHFL.UP PT, R14, R13, 0x2, RZ ;  /* 0x044000000d0e7989 */ /* 0x000e2400000e00ff */
[----:B0-2---:R-:W-:Y:S02]  /*1c7f0*/  SEL R2, R14, RZ, P1 ;  /* 0x000000ff0e027207 */ /* 0x005fe40000800000 */
        /* <DEDUP_REMOVED lines=13> */
.L_x_2380:
[----:B------:R-:W-:Y:S02]  /*1c8d0*/  ULDC UR4, c[0x0][0xc10] ;  /* 0x0003040000047ab9 */ /* 0x000fe40000000800 */
[----:B------:R-:W-:-:S04]  /*1c8e0*/  IMAD.U32 R5, RZ, RZ, UR4 ;  /* 0x00000004ff057e24 */ /* 0x000fc8000f8e00ff */
[----:B--2---:R-:W-:-:S04]  /*1c8f0*/  IMAD R3, R14, R5, RZ ;  /* 0x000000050e037224 */ /* 0x004fc800078e02ff */
[----:B------:R-:W-:-:S05]  /*1c900*/  IMAD.IADD R16, R3, 0x1, R16 ;  /* 0x0000000103107824 */ /* 0x000fca00078e0210 */
[----:B------:R-:W-:-:S13]  /*1c910*/  ISETP.GT.AND P0, PT, R16, R4, PT ;  /* 0x000000041000720c */ /* 0x000fda0003f04270 */
[----:B------:R-:W-:Y:S05]  /*1c920*/  @!P0 BRA `(.L_x_2264) ;  /* 0xfffffffc00508947 */ /* 0x000fea000383ffff */
.L_x_2259:
        /* <DEDUP_REMOVED lines=8> */
.L_x_2384:
[----:B------:R-:W-:Y:S01]  /*1c9b0*/  ISETP.NE.AND P0, PT, R3, RZ, PT ;  /* 0x000000ff0300720c */ /* 0x000fe20003f05270 */
[----:B------:R-:W-:-:S12]  /*1c9c0*/  IMAD.MOV.U32 R7, RZ, RZ, RZ ;  /* 0x000000ffff077224 */ /* 0x000fd800078e00ff */
[----:B------:R-:W-:Y:S05]  /*1c9d0*/  @!P0 BRA `(.L_x_2266) ;  /* 0x0000000000108947 */ /* 0x000fea0003800000 */
[----:B------:R-:W-:Y:S01]  /*1c9e0*/  UMOV UR4, 0xffffffff ;  /* 0xffffffff00047882 */ /* 0x000fe20000000000 */
[----:B------:R-:W-:Y:S02]  /*1c9f0*/  VIADD R12, R6, 0xffffffff ;  /* 0xffffffff060c7836 */ /* 0x000fe40000000000 */
[----:B------:R-:W-:Y:S05]  /*1ca00*/  BRA.DIV UR4, `(.L_x_2267) ;  /* 0x0000002a040c7947 */ /* 0x000fea000b800000 */
[----:B------:R4:W0:Y:S02]  /*1ca10*/  SHFL.IDX PT, R7, R2, R12, 0x1f ;  /* 0x00001f0c02077589 */ /* 0x00082400000e0000 */
.L_x_2266:
[----:B0---4-:R-:W0:Y:S01]  /*1ca20*/  LDC.64 R2, c[0x0][0xc68] ;  /* 0x00031a00ff027b82 */ /* 0x011e220000000a00 */
[----:B------:R-:W-:-:S04]  /*1ca30*/  IMAD.IADD R19, R6, 0x1, R19 ;  /* 0x0000000106137824 */ /* 0x000fc800078e0213 */
[----:B0-----:R-:W-:-:S05]  /*1ca40*/  IMAD.WIDE R2, R19, 0x4, R2 ;  /* 0x0000000413027825 */ /* 0x001fca00078e0202 */
[----:B------:R0:W2:Y:S01]  /*1ca50*/  LDG.E R8, desc[UR42][R2.64] ;  /* 0x0000002a02087981 */ /* 0x0000a2000c1e1900 */
[----:B------:R-:W-:-:S04]  /*1ca60*/  IMAD R16, R7, R5, R16 ;  /* 0x0000000507107224 */ /* 0x000fc800078e0210 */
[----:B------:R-:W-:Y:S02]  /*1ca70*/  IMAD.IADD R7, R4, 0x1, -R16 ;  /* 0x0000000104077824 */ /* 0x000fe400078e0a10 */
[----:B0-----:R-:W-:Y:S02]  /*1ca80*/  IMAD.MOV.U32 R2, RZ, RZ, RZ ;  /* 0x000000ffff027224 */ /* 0x001fe400078e00ff */
[----:B--23--:R-:W-:-:S05]  /*1ca90*/  IMAD R6, R17, R8, RZ ;  /* 0x0000000811067224 */ /* 0x00cfca00078e02ff */
[-C--:B-1----:R-:W-:Y:S02]  /*1caa0*/  IABS R9, R6.reuse ;  /* 0x0000000600097213 */ /* 0x082fe40000000000 */
[----:B------:R-:W-:Y:S02]  /*1cab0*/  IABS R4, R6 ;  /* 0x0000000600047213 */ /* 0x000fe40000000000 */
[----:B------:R-:W0:Y:S03]  /*1cac0*/  I2F.RP R10, R9 ;  /* 0x00000009000a7306 */ /* 0x000e260000209400 */
[----:B------:R-:W-:-:S05]  /*1cad0*/  IMAD.MOV R4, RZ, RZ, -R4 ;  /* 0x000000ffff047224 */ /* 0x000fca00078e0a04 */
[----:B0-----:R-:W0:Y:S02]  /*1cae0*/  MUFU.RCP R10, R10 ;  /* 0x0000000a000a7308 */ /* 0x001e240000001000 */
[----:B0-----:R-:W-:-:S06]  /*1caf0*/  IADD3 R11, R10, 0xffffffe, RZ ;  /* 0x0ffffffe0a0b7810 */ /* 0x001fcc0007ffe0ff */
        /* <DEDUP_REMOVED lines=13> */
[----:B------:R-:W-:-:S03]  /*1cbd0*/  ISETP.GE.AND P0, PT, R3, RZ, PT ;  /* 0x000000ff0300720c */ /* 0x000fc60003f06270 */
[----:B------:R-:W-:-:S10]  /*1cbe0*/  IMAD.MOV.U32 R9, RZ, RZ, R2 ;  /* 0x000000ffff097224 */ /* 0x000fd400078e0002 */
[----:B------:R-:W-:Y:S01]  /*1cbf0*/  @!P0 IMAD.MOV R9, RZ, RZ, -R9 ;  /* 0x000000ffff098224 */ /* 0x000fe200078e0a09 */
[----:B------:R-:W-:-:S13]  /*1cc00*/  ISETP.NE.AND P0, PT, R6, RZ, PT ;  /* 0x000000ff0600720c */ /* 0x000fda0003f05270 */
[----:B------:R-:W-:-:S05]  /*1cc10*/  @!P0 LOP3.LUT R9, RZ, R6, RZ, 0x33, !PT ;  /* 0x00000006ff098212 */ /* 0x000fca00078e33ff */
[----:B------:R-:W-:Y:S02]  /*1cc20*/  IMAD R4, R8, R9, RZ ;  /* 0x0000000908047224 */ /* 0x000fe400078e02ff */
[----:B------:R-:W-:-:S03]  /*1cc30*/  IMAD.MOV R9, RZ, RZ, -R9 ;  /* 0x000000ffff097224 */ /* 0x000fc600078e0a09 */
[----:B------:R-:W-:Y:S01]  /*1cc40*/  IADD3 R2, -R4, RZ, RZ ;  /* 0x000000ff04027210 */ /* 0x000fe20007ffe1ff */
[----:B------:R-:W-:-:S03]  /*1cc50*/  IMAD R6, R6, R9, R7 ;  /* 0x0000000906067224 */ /* 0x000fc600078e0207 */
[----:B------:R-:W-:Y:S01]  /*1cc60*/  VIADDMNMX R5, R2, R5, R8, PT ;  /* 0x0000000502057246 */ /* 0x000fe20003800108 */
[----:B------:R-:W-:Y:S01]  /*1cc70*/  IMAD.MOV.U32 R2, RZ, RZ, RZ ;  /* 0x000000ffff027224 */ /* 0x000fe200078e00ff */
[----:B------:R-:W-:Y:S02]  /*1cc80*/  IADD3 R4, R6, R4, RZ ;  /* 0x0000000406047210 */ /* 0x000fe40007ffe0ff */
[----:B------:R-:W-:-:S04]  /*1cc90*/  IABS R8, R5 ;  /* 0x0000000500087213 */ /* 0x000fc80000000000 */
[----:B------:R-:W0:Y:S08]  /*1cca0*/  I2F.RP R10, R8 ;  /* 0x00000008000a7306 */ /* 0x000e300000209400 */
[----:B0-----:R-:W0:Y:S02]  /*1ccb0*/  MUFU.RCP R10, R10 ;  /* 0x0000000a000a7308 */ /* 0x001e240000001000 */
[----:B0-----:R-:W-:-:S06]  /*1ccc0*/  VIADD R11, R10, 0xffffffe ;  /* 0x0ffffffe0a0b7836 */ /* 0x001fcc0000000000 */
[----:B------:R-:W0:Y:S02]  /*1ccd0*/  F2I.FTZ.U32.TRUNC.NTZ R3, R11 ;  /* 0x0000000b00037305 */ /* 0x000e24000021f000 */
[----:B0-----:R-:W-:-:S04]  /*1cce0*/  IMAD.MOV R7, RZ, RZ, -R3 ;  /* 0x000000ffff077224 */ /* 0x001fc800078e0a03 */
[----:B------:R-:W-:-:S04]  /*1ccf0*/  IMAD R7, R7, R8, RZ ;  /* 0x0000000807077224 */ /* 0x000fc800078e02ff */
[----:B------:R-:W-:Y:S01]  /*1cd00*/  IMAD.HI.U32 R3, R3, R7, R2 ;  /* 0x0000000703037227 */ /* 0x000fe200078e0002 */
[----:B------:R-:W-:Y:S02]  /*1cd10*/  IABS R2, R6 ;  /* 0x0000000600027213 */ /* 0x000fe40000000000 */
[----:B------:R-:W-:-:S03]  /*1cd20*/  IABS R7, R5 ;  /* 0x0000000500077213 */ /* 0x000fc60000000000 */
[----:B------:R-:W-:-:S04]  /*1cd30*/  IMAD.HI.U32 R3, R3, R2, RZ ;  /* 0x0000000203037227 */ /* 0x000fc800078e00ff */
[----:B------:R-:W-:-:S04]  /*1cd40*/  IMAD.MOV R7, RZ, RZ, -R7 ;  /* 0x000000ffff077224 */ /* 0x000fc800078e0a07 */
        /* <DEDUP_REMOVED lines=11> */
[----:B------:R-:W-:-:S03]  /*1ce00*/  IMAD.MOV R5, RZ, RZ, -R5 ;  /* 0x000000ffff057224 */ /* 0x000fc600078e0a05 */
[----:B------:R-:W-:Y:S01]  /*1ce10*/  LOP3.LUT R2, RZ, R3, RZ, 0x33, !PT ;  /* 0x00000003ff027212 */ /* 0x000fe200078e33ff */
[----:B------:R-:W-:-:S04]  /*1ce20*/  IMAD R18, R3, R5, R4 ;  /* 0x0000000503127224 */ /* 0x000fc800078e0204 */
[----:B------:R-:W-:Y:S01]  /*1ce30*/  IMAD.IADD R17, R17, 0x1, R2 ;  /* 0x0000000111117824 */ /* 0x000fe200078e0202 */
[----:B------:R-:W-:Y:S06]  /*1ce40*/  BRA `(.L_x_2268) ;  /* 0x00000000001c7947 */ /* 0x000fec0003800000 */
.L_x_2260:
[----:B------:R-:W-:Y:S01]  /*1ce50*/  UMOV UR4, URZ ;  /* 0x0000003f00047c82 */ /* 0x000fe20008000000 */
[----:B------:R-:W-:Y:S01]  /*1ce60*/  UMOV UR5, URZ ;  /* 0x0000003f00057c82 */ /* 0x000fe20008000000 */
[----:B------:R-:W-:Y:S01]  /*1ce70*/  ULDC UR6, c[0x0][0xc14] ;  /* 0x0003050000067ab9 */ /* 0x000fe20000000800 */
[----:B------:R-:W-:Y:S02]  /*1ce80*/  IMAD.MOV.U32 R16, RZ, RZ, R4 ;  /* 0x000000ffff107224 */ /* 0x000fe400078e0004 */
[----:B------:R-:W-:Y:S02]  /*1ce90*/  IMAD.U32 R17, RZ, RZ, UR4 ;  /* 0x00000004ff117e24 */ /* 0x000fe4000f8e00ff */
[----:B------:R-:W-:Y:S02]  /*1cea0*/  IMAD.U32 R18, RZ, RZ, UR5 ;  /* 0x00000005ff127e24 */ /* 0x000fe4000f8e00ff */
[----:B------:R-:W-:-:S07]  /*1ceb0*/  IMAD.U32 R19, RZ, RZ, UR6 ;  /* 0x00000006ff137e24 */ /* 0x000fce000f8e00ff */
.L_x_2268:
        /* <DEDUP_REMOVED lines=12> */
.L_x_2169:
[----:B-1----:R-:W3:Y:S01]  /*1cf80*/  LDL.LU R0, [R1+0x20] ;  /* 0x0000200001007983 */ /* 0x002ee20000300800 */
[----:B------:R-:W-:Y:S01]  /*1cf90*/  BSSY B0, `(.L_x_2270) ;  /* 0x000000b000007945 */ /* 0x000fe20003800000 */
[----:B------:R-:W1:Y:S01]  /*1cfa0*/  S2R R5, SR_CgaCtaId ;  /* 0x0000000000057919 */ /* 0x000e620000008800 */
[----:B---3--:R-:W-:-:S05]  /*1cfb0*/  VIADD R0, R0, 0x1 ;  /* 0x0000000100007836 */ /* 0x008fca0000000000 */
        /* <DEDUP_REMOVED lines=8> */
.L_x_2387:
[----:B------:R-:W-:Y:S05]  /*1d040*/  BSYNC B0 ;  /* 0x0000000000007941 */ /* 0x000fea0003800000 */
.L_x_2270:
[----:B------:R-:W-:-:S03]  /*1d050*/  UMOV UR4, 0xffffffff ;  /* 0xffffffff00047882 */ /* 0x000fc60000000000 */
[----:B------:R-:W-:Y:S05]  /*1d060*/  BRA.DIV UR4, `(.L_x_2272) ;  /* 0x0000002204b07947 */ /* 0x000fea000b800000 */
[----:B------:R-:W2:Y:S02]  /*1d070*/  S2R R2, SR_TID.X ;  /* 0x0000000000027919 */ /* 0x000ea40000002100 */
[----:B--2---:R-:W-:-:S04]  /*1d080*/  SHF.R.U32.HI R2, RZ, 0x5, R2 ;  /* 0x00000005ff027819 */ /* 0x004fc80000011602 */
[----:B------:R-:W-:-:S05]  /*1d090*/  LOP3.LUT R2, R2, 0x3, RZ, 0xc0, !PT ;  /* 0x0000000302027812 */ /* 0x000fca00078ec0ff */
[----:B------:R2:W3:Y:S02]  /*1d0a0*/  SHFL.IDX PT, R14, R2, RZ, 0x1f ;  /* 0x00001fff020e7589 */ /* 0x0004e400000e0000 */
.L_x_2390:
[----:B---3--:R-:W-:-:S13]  /*1d0b0*/  ISETP.NE.AND P0, PT, R14, RZ, PT ;  /* 0x000000ff0e00720c */ /* 0x008fda0003f05270 */
[----:B------:R-:W-:Y:S05]  /*1d0c0*/  @P0 BRA `(.L_x_1944) ;  /* 0x0000000000940947 */ /* 0x000fea0003800000 */
[----:B------:R-:W-:-:S03]  /*1d0d0*/  UMOV UR4, 0xffffffff ;  /* 0xffffffff00047882 */ /* 0x000fc60000000000 */
[----:B------:R-:W-:Y:S05]  /*1d0e0*/  BRA.DIV UR4, `(.L_x_2273) ;  /* 0x0000002204c47947 */ /* 0x000fea000b800000 */
[----:B------:R-:W-:-:S13]  /*1d0f0*/  ELECT P6, URZ, PT ;  /* 0x00000000003f782f */ /* 0x000fda00038c0000 */
.L_x_2393:
[----:B------:R-:W-:Y:S05]  /*1d100*/  @!P6 BRA `(.L_x_1944) ;  /* 0x000000000084e947 */ /* 0x000fea0003800000 */
[----:B------:R-:W-:-:S06]  /*1d110*/  ULOP3.LUT UR4, UR36, 0x2, URZ, 0xfc, !UPT ;  /* 0x0000000224047892 */ /* 0x000fcc000f8efc3f */
[----:B--2---:R-:W-:-:S05]  /*1d120*/  IMAD.U32 R2, RZ, RZ, UR4 ;  /* 0x00000004ff027e24 */ /* 0x004fca000f8e00ff */
[----:B------:R-:W-:-:S13]  /*1d130*/  ISETP.NE.AND P2, PT, R2, 0x3, PT ;  /* 0x000000030200780c */ /* 0x000fda0003f45270 */
[----:B------:R-:W-:Y:S05]  /*1d140*/  @!P2 BRA `(.L_x_2274) ;  /* 0x000000000004a947 */ /* 0x000fea0003800000 */
[----:B------:R-:W-:Y:S01]  /*1d150*/  BPT.TRAP 0x1 ;  /* 0x000000040000795c */ /* 0x000fe20000300000 */
.L_x_2274:
[----:B-1----:R-:W2:Y:S04]  /*1d160*/  LDL R3, [R1] ;  /* 0x0000000001037983 */ /* 0x002ea80000100800 */
[----:B------:R-:W3:Y:S01]  /*1d170*/  LDL.LU R7, [R1+0x8] ;  /* 0x0000080001077983 */ /* 0x000ee20000300800 */
[----:B------:R-:W-:-:S05]  /*1d180*/  IADD3 R2, R0, 0x28c40, RZ ;  /* 0x00028c4000027810 */ /* 0x000fca0007ffe0ff */
[C---:B--2---:R-:W-:Y:S02]  /*1d190*/  IMAD R6, R3.reuse, 0x8, R2 ;  /* 0x0000000803067824 */ /* 0x044fe400078e0202 */
[----:B------:R-:W-:Y:S01]  /*1d1a0*/  VIADD R3, R3, 0x1 ;  /* 0x0000000103037836 */ /* 0x000fe20000000000 */
[----:B---3--:R-:W-:-:S04]  /*1d1b0*/  SHF.L.U32 R5, R7, 0x1f, RZ ;  /* 0x0000001f07057819 */ /* 0x008fc800000006ff */
[C---:B------:R-:W-:Y:S01]  /*1d1c0*/  ISETP.NE.AND P1, PT, R3.reuse, 0x2, PT ;  /* 0x000000020300780c */ /* 0x040fe20003f25270 */
[----:B------:R-:W1:Y:S03]  /*1d1d0*/  SYNCS.PHASECHK.TRANS64.TRYWAIT P0, [R6+URZ], R5 ;  /* 0x00000005060075a7 */ /* 0x000e66000800017f */
[----:B------:R-:W-:Y:S02]  /*1d1e0*/  SEL R4, RZ, 0x1, P1 ;  /* 0x00000001ff047807 */ /* 0x000fe40000800000 */
[----:B------:R-:W-:Y:S02]  /*1d1f0*/  SEL R3, R3, RZ, P1 ;  /* 0x000000ff03037207 */ /* 0x000fe40000800000 */
[----:B------:R-:W-:-:S03]  /*1d200*/  LOP3.LUT R4, R7, R4, RZ, 0x3c, !PT ;  /* 0x0000000407047212 */ /* 0x000fc600078e3cff */
[----:B------:R-:W-:Y:S01]  /*1d210*/  IMAD R7, R3, 0x8, R2 ;  /* 0x0000000803077824 */ /* 0x000fe200078e0202 */
[----:B------:R-:W-:Y:S01]  /*1d220*/  SHF.L.U32 R2, R4, 0x1f, RZ ;  /* 0x0000001f04027819 */ /* 0x000fe200000006ff */
[----:B-1----:R-:W-:Y:S06]  /*1d230*/  @!P0 BRA `(.L_x_2275) ;  /* 0x0000002000908947 */ /* 0x002fec0003800000 */
.L_x_2394:
[----:B------:R-:W2:Y:S02]  /*1d240*/  SYNCS.PHASECHK.TRANS64.TRYWAIT P0, [R7+URZ], R2 ;  /* 0x00000002070075a7 */ /* 0x000ea4000800017f */
[----:B--2---:R-:W-:Y:S05]  /*1d250*/  @!P0 BRA `(.L_x_2276) ;  /* 0x00000020009c8947 */ /* 0x004fea0003800000 */
.L_x_2395:
[----:B------:R-:W-:Y:S05]  /*1d260*/  @!P2 BRA `(.L_x_2277) ;  /* 0x000000000004a947 */ /* 0x000fea0003800000 */
[----:B------:R-:W-:Y:S01]  /*1d270*/  BPT.TRAP 0x1 ;  /* 0x000000040000795c */ /* 0x000fe20000300000 */
.L_x_2277:
[----:B------:R-:W3:Y:S01]  /*1d280*/  LDL.LU R4, [R1] ;  /* 0x0000000001047983 */ /* 0x000ee20000300800 */
[----:B------:R-:W-:-:S04]  /*1d290*/  VIADD R0, R0, 0x28c60 ;  /* 0x00028c6000007836 */ /* 0x000fc80000000000 */
[----:B---3--:R-:W-:-:S04]  /*1d2a0*/  IMAD R4, R4, 0x8, R0 ;  /* 0x0000000804047824 */ /* 0x008fc800078e0200 */
[----:B------:R-:W3:Y:S02]  /*1d2b0*/  SYNCS.PHASECHK.TRANS64.TRYWAIT P0, [R4+URZ], R5 ;  /* 0x00000005040075a7 */ /* 0x000ee4000800017f */
[----:B---3--:R-:W-:Y:S05]  /*1d2c0*/  @!P0 BRA `(.L_x_2278) ;  /* 0x0000002000948947 */ /* 0x008fea0003800000 */
.L_x_2396:
[----:B------:R-:W-:-:S07]  /*1d2d0*/  IMAD R3, R3, 0x8, R0 ;  /* 0x0000000803037824 */ /* 0x000fce00078e0200 */
.L_x_2279:
[----:B----4-:R4:W0:Y:S02]  /*1d2e0*/  SYNCS.PHASECHK.TRANS64.TRYWAIT P0, [R3+URZ], R2 ;  /* 0x00000002030075a7 */ /* 0x010824000800017f */
[----:B0-----:R-:W-:Y:S05]  /*1d2f0*/  @!P0 NANOSLEEP.SYNCS 0x989680 ;  /* 0x009896800000895d */ /* 0x001fea0003900000 */
[----:B------:R-:W0:Y:S02]  /*1d300*/  @!P0 SYNCS.PHASECHK.TRANS64 P0, [R3+URZ], R2 ;  /* 0x00000002030085a7 */ /* 0x000e24000800007f */
[----:B0-----:R-:W-:Y:S05]  /*1d310*/  @!P0 BRA `(.L_x_2279) ;  /* 0xfffffffc00f08947 */ /* 0x001fea000383ffff */
.L_x_1944:
[----:B------:R-:W-:Y:S05]  /*1d320*/  BSYNC B8 ;  /* 0x0000000000087941 */ /* 0x000fea0003800000 */
.L_x_1941:
[----:B------:R-:W-:Y:S05]  /*1d330*/  EXIT ;  /* 0x000000000000794d */ /* 0x000fea0003800000 */
.L_x_1968:
[----:B0-----:R0:W1:Y:S02]  /*1d340*/  SYNCS.PHASECHK.TRANS64.TRYWAIT P5, [R70+URZ+0x28c90], R77 ;  /* 0x028c904d460075a7 */ /* 0x00106400080a017f */
[----:B-1----:R-:W-:Y:S05]  /*1d350*/  @!P5 NANOSLEEP.SYNCS 0x989680 ;  /* 0x009896800000d95d */ /* 0x002fea0003900000 */
[----:B------:R-:W1:Y:S02]  /*1d360*/  @!P5 SYNCS.PHASECHK.TRANS64 P5, [R70+URZ+0x28c90], R77 ;  /* 0x028c904d4600d5a7 */ /* 0x000e6400080a007f */
[----:B-1----:R-:W-:Y:S05]  /*1d370*/  @!P5 BRA `(.L_x_1968) ;  /* 0xfffffffc00f0d947 */ /* 0x002fea000383ffff */
[----:B------:R-:W-:Y:S05]  /*1d380*/  BRA `(.L_x_2280) ;  /* 0xfffffe5400647947 */ /* 0x000fea000383ffff */
.L_x_1978:
[----:B0-----:R0:W1:Y:S02]  /*1d390*/  SYNCS.PHASECHK.TRANS64.TRYWAIT P5, [R70+URZ+0x28c90], R77 ;  /* 0x028c904d460075a7 */ /* 0x00106400080a017f */
[----:B-1----:R-:W-:Y:S05]  /*1d3a0*/  @!P5 NANOSLEEP.SYNCS 0x989680 ;  /* 0x009896800000d95d */ /* 0x002fea0003900000 */
[----:B------:R-:W1:Y:S02]  /*1d3b0*/  @!P5 SYNCS.PHASECHK.TRANS64 P5, [R70+URZ+0x28c90], R77 ;  /* 0x028c904d4600d5a7 */ /* 0x000e6400080a007f */
[----:B-1----:R-:W-:Y:S05]  /*1d3c0*/  @!P5 BRA `(.L_x_1978) ;  /* 0xfffffffc00f0d947 */ /* 0x002fea000383ffff */
[----:B------:R-:W-:Y:S05]  /*1d3d0*/  BRA `(.L_x_2281) ;  /* 0xfffffe5c00d87947 */ /* 0x000fea000383ffff */
.L_x_1983:
[----:B0-----:R0:W1:Y:S02]  /*1d3e0*/  SYNCS.PHASECHK.TRANS64.TRYWAIT P5, [R70+URZ+0x28c90], R77 ;  /* 0x028c904d460075a7 */ /* 0x00106400080a017f */
[----:B-1----:R-:W-:Y:S05]  /*1d3f0*/  @!P5 NANOSLEEP.SYNCS 0x989680 ;  /* 0x009896800000d95d */ /* 0x002fea0003900000 */
[----:B------:R-:W1:Y:S02]  /*1d400*/  @!P5 SYNCS.PHASECHK.TRANS64 P5, [R70+URZ+0x28c90], R77 ;  /* 0x028c904d4600d5a7 */ /* 0x000e6400080a007f */
[----:B-1----:R-:W-:Y:S05]  /*1d410*/  @!P5 BRA `(.L_x_1983) ;  /* 0xfffffffc00f0d947 */ /* 0x002fea000383ffff */
[----:B------:R-:W-:Y:S05]  /*1d420*/  BRA `(.L_x_2282) ;  /* 0xfffffe68000c7947 */ /* 0x000fea000383ffff */
.L_x_1987:
[----:B--2---:R2:W4:Y:S02]  /*1d430*/  SYNCS.PHASECHK.TRANS64.TRYWAIT P5, [R70+URZ+0x28cb0], R77 ;  /* 0x028cb04d460075a7 */ /* 0x00452400080a017f */
[----:B----4-:R-:W-:Y:S05]  /*1d440*/  @!P5 NANOSLEEP.SYNCS 0x989680 ;  /* 0x009896800000d95d */ /* 0x010fea0003900000 */
[----:B------:R-:W4:Y:S02]  /*1d450*/  @!P5 SYNCS.PHASECHK.TRANS64 P5, [R70+URZ+0x28cb0], R77 ;  /* 0x028cb04d4600d5a7 */ /* 0x000f2400080a007f */
[----:B----4-:R-:W-:Y:S05]  /*1d460*/  @!P5 BRA `(.L_x_1987) ;  /* 0xfffffffc00f0d947 */ /* 0x010fea000383ffff */
[----:B------:R-:W-:Y:S05]  /*1d470*/  BRA `(.L_x_2283) ;  /* 0xfffffe6800887947 */ /* 0x000fea000383ffff */
.L_x_2006:
[----:B0-----:R0:W1:Y:S02]  /*1d480*/  SYNCS.PHASECHK.TRANS64.TRYWAIT P1, [R152+URZ+0x28c50], R3 ;  /* 0x028c5003980075a7 */ /* 0x001064000802017f */
[----:B-1----:R-:W-:Y:S05]  /*1d490*/  @!P1 NANOSLEEP.SYNCS 0x989680 ;  /* 0x009896800000995d */ /* 0x002fea0003900000 */
[----:B------:R-:W1:Y:S02]  /*1d4a0*/  @!P1 SYNCS.PHASECHK.TRANS64 P1, [R152+URZ+0x28c50], R3 ;  /* 0x028c5003980095a7 */ /* 0x000e64000802007f */
[----:B-1----:R-:W-:Y:S05]  /*1d4b0*/  @!P1 BRA `(.L_x_2006) ;  /* 0xfffffffc00f09947 */ /* 0x002fea000383ffff */
[----:B------:R-:W-:Y:S05]  /*1d4c0*/  BRA `(.L_x_2284) ;  /* 0xfffffe7800787947 */ /* 0x000fea000383ffff */
.L_x_2013:
[----:B-1----:R1:W2:Y:S02]  /*1d4d0*/  SYNCS.PHASECHK.TRANS64.TRYWAIT P2, [R0+URZ+0x28c50], R5 ;  /* 0x028c5005000075a7 */ /* 0x0022a4000804017f */
[----:B--2---:R-:W-:Y:S05]  /*1d4e0*/  @!P2 NANOSLEEP.SYNCS 0x989680 ;  /* 0x009896800000a95d */ /* 0x004fea0003900000 */
[----:B------:R-:W2:Y:S02]  /*1d4f0*/  @!P2 SYNCS.PHASECHK.TRANS64 P2, [R0+URZ+0x28c50], R5 ;  /* 0x028c50050000a5a7 */ /* 0x000ea4000804007f */
[----:B--2---:R-:W-:Y:S05]  /*1d500*/  @!P2 BRA `(.L_x_2013) ;  /* 0xfffffffc00f0a947 */ /* 0x004fea000383ffff */
[----:B------:R-:W-:Y:S05]  /*1d510*/  BRA `(.L_x_2012) ;  /* 0xfffffe8400a07947 */ /* 0x000fea000383ffff */
.L_x_2038:
[----:B------:R-:W-:Y:S01]  /*1d520*/  BSSY B1, `(.L_x_2285) ;  /* 0x0000008000017945 */ /* 0x000fe20003800000 */
[----:B------:R-:W-:Y:S01]  /*1d530*/  IMAD.MOV.U32 R13, RZ, RZ, R5 ;  /* 0x000000ffff0d7224 */ /* 0x000fe200078e0005 */
[----:B------:R-:W-:Y:S01]  /*1d540*/  MOV R15, 0xffffffff ;  /* 0xffffffff000f7802 */ /* 0x000fe20000000f00 */
[----:B------:R-:W-:Y:S02]  /*1d550*/  IMAD.MOV.U32 R12, RZ, RZ, RZ ;  /* 0x000000ffff0c7224 */ /* 0x000fe400078e00ff */
[----:B------:R-:W-:-:S07]  /*1d560*/  IMAD.MOV.U32 R11, RZ, RZ, 0x1c1f ;  /* 0x00001c1fff0b7424 */ /* 0x000fce00078e00ff */
[----:B-----5:R-:W-:Y:S05]  /*1d570*/  WARPSYNC.COLLECTIVE R15, `(.L_x_2286) ;  /* 0x000000000f087348 */ /* 0x020fea0003c00000 */
[----:B------:R0:W1:Y:S02]  /*1d580*/  SHFL.IDX P6, R14, R13, R12, R11 ;  /* 0x0000000c0d0e7389 */ /* 0x00006400000c000b */
[----:B01---5:R-:W-:Y:S01]  /*1d590*/  ENDCOLLECTIVE ;  /* 0x000000000000791b */ /* 0x023fe20003800000 */
.L_x_2286:
[----:B------:R-:W-:Y:S05]  /*1d5a0*/  BSYNC B1 ;  /* 0x0000000000017941 */ /* 0x000fea0003800000 */
.L_x_2285:
[----:B------:R-:W-:Y:S05]  /*1d5b0*/  BRA `(.L_x_2287) ;  /* 0xfffffea400c87947 */ /* 0x000fea000383ffff */
.L_x_2039:
[----:B------:R-:W-:Y:S01]  /*1d5c0*/  BSSY B1, `(.L_x_2288) ;  /* 0x0000008000017945 */ /* 0x000fe20003800000 */
[----:B------:R-:W-:Y:S02]  /*1d5d0*/  IMAD.MOV.U32 R13, RZ, RZ, R4 ;  /* 0x000000ffff0d7224 */ /* 0x000fe400078e0004 */
[----:B------:R-:W-:Y:S02]  /*1d5e0*/  IMAD.MOV.U32 R12, RZ, RZ, RZ ;  /* 0x000000ffff0c7224 */ /* 0x000fe400078e00ff */
[----:B------:R-:W-:Y:S02]  /*1d5f0*/  IMAD.MOV.U32 R11, RZ, RZ, 0x1c1f ;  /* 0x00001c1fff0b7424 */ /* 0x000fe400078e00ff */
[----:B------:R-:W-:-:S07]  /*1d600*/  IMAD.MOV.U32 R15, RZ, RZ, -0x1 ;  /* 0xffffffffff0f7424 */ /* 0x000fce00078e00ff */
[----:B-----5:R-:W-:Y:S05]  /*1d610*/  WARPSYNC.COLLECTIVE R15, `(.L_x_2289) ;  /* 0x000000000f087348 */ /* 0x020fea0003c00000 */
[----:B------:R0:W1:Y:S02]  /*1d620*/  SHFL.IDX P6, R14, R13, R12, R11 ;  /* 0x0000000c0d0e7389 */ /* 0x00006400000c000b */
[----:B01---5:R-:W-:Y:S01]  /*1d630*/  ENDCOLLECTIVE ;  /* 0x000000000000791b */ /* 0x023fe20003800000 */
.L_x_2289:
[----:B------:R-:W-:Y:S05]  /*1d640*/  BSYNC B1 ;  /* 0x0000000000017941 */ /* 0x000fea0003800000 */
.L_x_2288:
[----:B------:R-:W-:Y:S05]  /*1d650*/  BRA `(.L_x_2290) ;  /* 0xfffffea400a87947 */ /* 0x000fea000383ffff */
.L_x_2040:
        /* <DEDUP_REMOVED lines=8> */
.L_x_2292:
[----:B------:R-:W-:Y:S05]  /*1d6e0*/  BSYNC B1 ;  /* 0x0000000000017941 */ /* 0x000fea0003800000 */
.L_x_2291:
[----:B------:R-:W-:Y:S05]  /*1d6f0*/  BRA `(.L_x_2293) ;  /* 0xfffffea400887947 */ /* 0x000fea000383ffff */
.L_x_2041:
[----:B------:R-:W-:Y:S01]  /*1d700*/  BSSY B1, `(.L_x_2294) ;  /* 0x0000008000017945 */ /* 0x000fe20003800000 */
[----:B------:R-:W-:Y:S01]  /*1d710*/  IMAD.MOV.U32 R13, RZ, RZ, R0 ;  /* 0x000000ffff0d7224 */ /* 0x000fe200078e0000 */
[----:B------:R-:W-:Y:S01]  /*1d720*/  MOV R12, RZ ;  /* 0x000000ff000c7202 */ /* 0x000fe20000000f00 */
[----:B------:R-:W-:Y:S02]  /*1d730*/  IMAD.MOV.U32 R11, RZ, RZ, 0x1c1f ;  /* 0x00001c1fff0b7424 */ /* 0x000fe400078e00ff */
[----:B------:R-:W-:-:S07]  /*1d740*/  IMAD.MOV.U32 R15, RZ, RZ, -0x1 ;  /* 0xffffffffff0f7424 */ /* 0x000fce00078e00ff */
[----:B-----5:R-:W-:Y:S05]  /*1d750*/  WARPSYNC.COLLECTIVE R15, `(.L_x_2295) ;  /* 0x000000000f087348 */ /* 0x020fea0003c00000 */
[----:B------:R0:W1:Y:S02]  /*1d760*/  SHFL.IDX P6, R14, R13, R12, R11 ;  /* 0x0000000c0d0e7389 */ /* 0x00006400000c000b */
[----:B01---5:R-:W-:Y:S01]  /*1d770*/  ENDCOLLECTIVE ;  /* 0x000000000000791b */ /* 0x023fe20003800000 */
.L_x_2295:
[----:B------:R-:W-:Y:S05]  /*1d780*/  BSYNC B1 ;  /* 0x0000000000017941 */ /* 0x000fea0003800000 */
.L_x_2294:
[----:B------:R-:W-:Y:S05]  /*1d790*/  BRA `(.L_x_2296) ;  /* 0xfffffea400687947 */ /* 0x000fea000383ffff */
.L_x_2042:
[----:B------:R-:W-:Y:S01]  /*1d7a0*/  BSSY B1, `(.L_x_2297) ;  /* 0x0000008000017945 */ /* 0x000fe20003800000 */
[----:B------:R-:W-:Y:S02]  /*1d7b0*/  IMAD.MOV.U32 R13, RZ, RZ, R5 ;  /* 0x000000ffff0d7224 */ /* 0x000fe400078e0005 */
[----:B------:R-:W-:Y:S02]  /*1d7c0*/  IMAD.MOV.U32 R12, RZ, RZ, 0x1 ;  /* 0x00000001ff0c7424 */ /* 0x000fe400078e00ff */
[----:B------:R-:W-:Y:S02]  /*1d7d0*/  IMAD.MOV.U32 R11, RZ, RZ, 0x1c1f ;  /* 0x00001c1fff0b7424 */ /* 0x000fe400078e00ff */
[----:B------:R-:W-:-:S07]  /*1d7e0*/  IMAD.MOV.U32 R15, RZ, RZ, -0x1 ;  /* 0xffffffffff0f7424 */ /* 0x000fce00078e00ff */
[----:B-----5:R-:W-:Y:S05]  /*1d7f0*/  WARPSYNC.COLLECTIVE R15, `(.L_x_2298) ;  /* 0x000000000f087348 */ /* 0x020fea0003c00000 */
[----:B------:R0:W1:Y:S02]  /*1d800*/  SHFL.IDX P6, R14, R13, R12, R11 ;  /* 0x0000000c0d0e7389 */ /* 0x00006400000c000b */
[----:B01---5:R-:W-:Y:S01]  /*1d810*/  ENDCOLLECTIVE ;  /* 0x000000000000791b */ /* 0x023fe20003800000 */
.L_x_2298:
[----:B------:R-:W-:Y:S05]  /*1d820*/  BSYNC B1 ;  /* 0x0000000000017941 */ /* 0x000fea0003800000 */
.L_x_2297:
[----:B------:R-:W-:Y:S05]  /*1d830*/  BRA `(.L_x_2299) ;  /* 0xfffffea400487947 */ /* 0x000fea000383ffff */
.L_x_2043:
[----:B------:R-:W-:Y:S01]  /*1d840*/  BSSY B1, `(.L_x_2300) ;  /* 0x0000008000017945 */ /* 0x000fe20003800000 */
[----:B------:R-:W-:Y:S01]  /*1d850*/  IMAD.MOV.U32 R13, RZ, RZ, R4 ;  /* 0x000000ffff0d7224 */ /* 0x000fe200078e0004 */
[----:B------:R-:W-:Y:S01]  /*1d860*/  MOV R15, 0xffffffff ;  /* 0xffffffff000f7802 */ /* 0x000fe20000000f00 */
[----:B------:R-:W-:Y:S02]  /*1d870*/  IMAD.MOV.U32 R12, RZ, RZ, 0x1 ;  /* 0x00000001ff0c7424 */ /* 0x000fe400078e00ff */
[----:B------:R-:W-:-:S07]  /*1d880*/  IMAD.MOV.U32 R11, RZ, RZ, 0x1c1f ;  /* 0x00001c1fff0b7424 */ /* 0x000fce00078e00ff */
[----:B-----5:R-:W-:Y:S05]  /*1d890*/  WARPSYNC.COLLECTIVE R15, `(.L_x_2301) ;  /* 0x000000000f087348 */ /* 0x020fea0003c00000 */
[----:B------:R0:W1:Y:S02]  /*1d8a0*/  SHFL.IDX P6, R14, R13, R12, R11 ;  /* 0x0000000c0d0e7389 */ /* 0x00006400000c000b */
[----:B01---5:R-:W-:Y:S01]  /*1d8b0*/  ENDCOLLECTIVE ;  /* 0x000000000000791b */ /* 0x023fe20003800000 */
.L_x_2301:
[----:B------:R-:W-:Y:S05]  /*1d8c0*/  BSYNC B1 ;  /* 0x0000000000017941 */ /* 0x000fea0003800000 */
.L_x_2300:
[----:B------:R-:W-:Y:S05]  /*1d8d0*/  BRA `(.L_x_2302) ;  /* 0xfffffea400287947 */ /* 0x000fea000383ffff */
.L_x_2044:
        /* <DEDUP_REMOVED lines=8> */
.L_x_2304:
[----:B------:R-:W-:Y:S05]  /*1d960*/  BSYNC B1 ;  /* 0x0000000000017941 */ /* 0x000fea0003800000 */
.L_x_2303:
[----:B------:R-:W-:Y:S05]  /*1d970*/  BRA `(.L_x_2305) ;  /* 0xfffffea400087947 */ /* 0x000fea000383ffff */
.L_x_2045:
        /* <DEDUP_REMOVED lines=8> */
.L_x_2307:
[----:B------:R-:W-:Y:S05]  /*1da00*/  BSYNC B1 ;  /* 0x0000000000017941 */ /* 0x000fea0003800000 */
.L_x_2306:
[----:B------:R-:W-:Y:S05]  /*1da10*/  BRA `(.L_x_2308) ;  /* 0xfffffea000e87947 */ /* 0x000fea000383ffff */
.L_x_2047:
[----:B0-----:R0:W1:Y:S02]  /*1da20*/  SYNCS.PHASECHK.TRANS64.TRYWAIT P2, [R2+URZ+0x28c00], R7 ;  /* 0x028c0007020075a7 */ /* 0x001064000804017f */
[----:B-1----:R-:W-:Y:S05]  /*1da30*/  @!P2 NANOSLEEP.SYNCS 0x989680 ;  /* 0x009896800000a95d */ /* 0x002fea0003900000 */
[----:B------:R-:W1:Y:S02]  /*1da40*/  @!P2 SYNCS.PHASECHK.TRANS64 P2, [R2+URZ+0x28c00], R7 ;  /* 0x028c00070200a5a7 */ /* 0x000e64000804007f */
[----:B-1----:R-:W-:Y:S05]  /*1da50*/  @!P2 BRA `(.L_x_2047) ;  /* 0xfffffffc00f0a947 */ /* 0x002fea000383ffff */
[----:B------:R-:W-:Y:S05]  /*1da60*/  BRA `(.L_x_2309) ;  /* 0xfffffea400707947 */ /* 0x000fea000383ffff */
.L_x_2055:
        /* <DEDUP_REMOVED lines=8> */
.L_x_2311:
[----:B------:R-:W-:Y:S05]  /*1daf0*/  BSYNC B1 ;  /* 0x0000000000017941 */ /* 0x000fea0003800000 */
.L_x_2310:
[----:B------:R-:W-:Y:S05]  /*1db00*/  BRA `(.L_x_2312) ;  /* 0xfffffeb4008c7947 */ /* 0x000fea000383ffff */
.L_x_2056:
        /* <DEDUP_REMOVED lines=8> */
.L_x_2314:
[----:B------:R-:W-:Y:S05]  /*1db90*/  BSYNC B1 ;  /* 0x0000000000017941 */ /* 0x000fea0003800000 */
.L_x_2313:
[----:B------:R-:W-:Y:S05]  /*1dba0*/  BRA `(.L_x_2315) ;  /* 0xfffffeb4006c7947 */ /* 0x000fea000383ffff */
.L_x_2057:
        /* <DEDUP_REMOVED lines=8> */
.L_x_2317:
[----:B------:R-:W-:Y:S05]  /*1dc30*/  BSYNC B1 ;  /* 0x0000000000017941 */ /* 0x000fea0003800000 */
.L_x_2316:
[----:B------:R-:W-:Y:S05]  /*1dc40*/  BRA `(.L_x_2318) ;  /* 0xfffffeb4004c7947 */ /* 0x000fea000383ffff */
.L_x_2058:
        /* <DEDUP_REMOVED lines=8> */
.L_x_2320:
[----:B------:R-:W-:Y:S05]  /*1dcd0*/  BSYNC B1 ;  /* 0x0000000000017941 */ /* 0x000fea0003800000 */
.L_x_2319:
[----:B------:R-:W-:Y:S05]  /*1dce0*/  BRA `(.L_x_2321) ;  /* 0xfffffeb4002c7947 */ /* 0x000fea000383ffff */
.L_x_2059:
        /* <DEDUP_REMOVED lines=8> */
.L_x_2323:
[----:B------:R-:W-:Y:S05]  /*1dd70*/  BSYNC B1 ;  /* 0x0000000000017941 */ /* 0x000fea0003800000 */
.L_x_2322:
[----:B------:R-:W-:Y:S05]  /*1dd80*/  BRA `(.L_x_2324) ;  /* 0xfffffeb4000c7947 */ /* 0x000fea000383ffff */
.L_x_2060:
[----:B------:R-:W-:Y:S01]  /*1dd90*/  BSSY B1, `(.L_x_2325) ;  /* 0x0000008000017945 */ /* 0x000fe20003800000 */
[----:B------:R-:W-:Y:S01]  /*1dda0*/  IMAD.MOV.U32 R13, RZ, RZ, R4 ;  /* 0x000000ffff0d7224 */ /* 0x000fe200078e0004 */
[----:B------:R-:W-:Y:S01]  /*1ddb0*/  MOV R12, 0x1 ;  /* 0x00000001000c7802 */ /* 0x000fe20000000f00 */
[----:B------:R-:W-:Y:S02]  /*1ddc0*/  IMAD.MOV.U32 R11, RZ, RZ, 0x1c1f ;  /* 0x00001c1fff0b7424 */ /* 0x000fe400078e00ff */
[----:B------:R-:W-:-:S07]  /*1ddd0*/  IMAD.MOV.U32 R15, RZ, RZ, -0x1 ;  /* 0xffffffffff0f7424 */ /* 0x000fce00078e00ff */
[----:B-----5:R-:W-:Y:S05]  /*1dde0*/  WARPSYNC.COLLECTIVE R15, `(.L_x_2326) ;  /* 0x000000000f087348 */ /* 0x020fea0003c00000 */
[----:B------:R0:W1:Y:S02]  /*1ddf0*/  SHFL.IDX P6, R14, R13, R12, R11 ;  /* 0x0000000c0d0e7389 */ /* 0x00006400000c000b */
[----:B01---5:R-:W-:Y:S01]  /*1de00*/  ENDCOLLECTIVE ;  /* 0x000000000000791b */ /* 0x023fe20003800000 */
.L_x_2326:
[----:B------:R-:W-:Y:S05]  /*1de10*/  BSYNC B1 ;  /* 0x0000000000017941 */ /* 0x000fea0003800000 */
.L_x_2325:
[----:B------:R-:W-:Y:S05]  /*1de20*/  BRA `(.L_x_2327) ;  /* 0xfffffeb000f07947 */ /* 0x000fea000383ffff */
.L_x_2061:
        /* <DEDUP_REMOVED lines=8> */
.L_x_2329:
[----:B------:R-:W-:Y:S05]  /*1deb0*/  BSYNC B1 ;  /* 0x0000000000017941 */ /* 0x000fea0003800000 */
.L_x_2328:
[----:B------:R-:W-:Y:S05]  /*1dec0*/  BRA `(.L_x_2330) ;  /* 0xfffffeb000d47947 */ /* 0x000fea000383ffff */
.L_x_2062:
        /* <DEDUP_REMOVED lines=8> */
.L_x_2332:
[----:B------:R-:W-:Y:S05]  /*1df50*/  BSYNC B1 ;  /* 0x0000000000017941 */ /* 0x000fea0003800000 */
.L_x_2331:
[----:B------:R-:W-:Y:S05]  /*1df60*/  BRA `(.L_x_2333) ;  /* 0xfffffeb000b87947 */ /* 0x000fea000383ffff */
.L_x_2064:
[----:B0-----:R0:W1:Y:S02]  /*1df70*/  SYNCS.PHASECHK.TRANS64.TRYWAIT P1, [R2+URZ+0x28c00], R3 ;  /* 0x028c0003020075a7 */ /* 0x001064000802017f */
[----:B-1----:R-:W-:Y:S05]  /*1df80*/  @!P1 NANOSLEEP.SYNCS 0x989680 ;  /* 0x009896800000995d */ /* 0x002fea0003900000 */
[----:B------:R-:W1:Y:S02]  /*1df90*/  @!P1 SYNCS.PHASECHK.TRANS64 P1, [R2+URZ+0x28c00], R3 ;  /* 0x028c0003020095a7 */ /* 0x000e64000802007f */
[----:B-1----:R-:W-:Y:S05]  /*1dfa0*/  @!P1 BRA `(.L_x_2064) ;  /* 0xfffffffc00f09947 */ /* 0x002fea000383ffff */
[----:B------:R-:W-:Y:S05]  /*1dfb0*/  BRA `(.L_x_2334) ;  /* 0xfffffeb400307947 */ /* 0x000fea000383ffff */
.L_x_2070:
[----:B--2---:R2:W3:Y:S02]  /*1dfc0*/  SYNCS.PHASECHK.TRANS64.TRYWAIT P2, [R9+URZ+0x28c30], R56 ;  /* 0x028c3038090075a7 */ /* 0x0044e4000804017f */
[----:B---3--:R-:W-:Y:S05]  /*1dfd0*/  @!P2 NANOSLEEP.SYNCS 0x989680 ;  /* 0x009896800000a95d */ /* 0x008fea0003900000 */
[----:B------:R-:W3:Y:S02]  /*1dfe0*/  @!P2 SYNCS.PHASECHK.TRANS64 P2, [R9+URZ+0x28c30], R56 ;  /* 0x028c30380900a5a7 */ /* 0x000ee4000804007f */
[----:B---3--:R-:W-:Y:S05]  /*1dff0*/  @!P2 BRA `(.L_x_2070) ;  /* 0xfffffffc00f0a947 */ /* 0x008fea000383ffff */
[----:B------:R-:W-:Y:S05]  /*1e000*/  BRA `(.L_x_2069) ;  /* 0xfffffec000c07947 */ /* 0x000fea000383ffff */
.L_x_2083:
[----:B--2---:R2:W3:Y:S02]  /*1e010*/  SYNCS.PHASECHK.TRANS64.TRYWAIT P2, [R9+URZ+0x28c50], R56 ;  /* 0x028c5038090075a7 */ /* 0x0044e4000804017f */
[----:B---3--:R-:W-:Y:S05]  /*1e020*/  @!P2 NANOSLEEP.SYNCS 0x989680 ;  /* 0x009896800000a95d */ /* 0x008fea0003900000 */
[----:B------:R-:W3:Y:S02]  /*1e030*/  @!P2 SYNCS.PHASECHK.TRANS64 P2, [R9+URZ+0x28c50], R56 ;  /* 0x028c50380900a5a7 */ /* 0x000ee4000804007f */
[----:B---3--:R-:W-:Y:S05]  /*1e040*/  @!P2 BRA `(.L_x_2083) ;  /* 0xfffffffc00f0a947 */ /* 0x008fea000383ffff */
[----:B------:R-:W-:Y:S05]  /*1e050*/  BRA `(.L_x_2082) ;  /* 0xfffffee000807947 */ /* 0x000fea000383ffff */
.L_x_2095:
[----:B-1----:R1:W2:Y:S02]  /*1e060*/  SYNCS.PHASECHK.TRANS64.TRYWAIT P2, [R216+URZ+0x28c30], R217 ;  /* 0x028c30d9d80075a7 */ /* 0x0022a4000804017f */
[----:B--2---:R-:W-:Y:S05]  /*1e070*/  @!P2 NANOSLEEP.SYNCS 0x989680 ;  /* 0x009896800000a95d */ /* 0x004fea0003900000 */
[----:B------:R-:W2:Y:S02]  /*1e080*/  @!P2 SYNCS.PHASECHK.TRANS64 P2, [R216+URZ+0x28c30], R217 ;  /* 0x028c30d9d800a5a7 */ /* 0x000ea4000804007f */
[----:B--2---:R-:W-:Y:S05]  /*1e090*/  @!P2 BRA `(.L_x_2095) ;  /* 0xfffffffc00f0a947 */ /* 0x004fea000383ffff */
[----:B------:R-:W-:Y:S05]  /*1e0a0*/  BRA `(.L_x_2094) ;  /* 0xfffffee400f07947 */ /* 0x000fea000383ffff */
.L_x_2108:
[----:B---3--:R3:W4:Y:S02]  /*1e0b0*/  SYNCS.PHASECHK.TRANS64.TRYWAIT P2, [R216+URZ+0x28c50], R217 ;  /* 0x028c50d9d80075a7 */ /* 0x008724000804017f */
[----:B----4-:R-:W-:Y:S05]  /*1e0c0*/  @!P2 NANOSLEEP.SYNCS 0x989680 ;  /* 0x009896800000a95d */ /* 0x010fea0003900000 */
[----:B------:R-:W4:Y:S02]  /*1e0d0*/  @!P2 SYNCS.PHASECHK.TRANS64 P2, [R216+URZ+0x28c50], R217 ;  /* 0x028c50d9d800a5a7 */ /* 0x000f24000804007f */
[----:B----4-:R-:W-:Y:S05]  /*1e0e0*/  @!P2 BRA `(.L_x_2108) ;  /* 0xfffffffc00f0a947 */ /* 0x010fea000383ffff */
[----:B------:R-:W-:Y:S05]  /*1e0f0*/  BRA `(.L_x_2107) ;  /* 0xffffff0800d47947 */ /* 0x000fea000383ffff */
.L_x_2121:
[----:B--2---:R2:W3:Y:S02]  /*1e100*/  SYNCS.PHASECHK.TRANS64.TRYWAIT P3, [R9+URZ+0x28c30], R208 ;  /* 0x028c30d0090075a7 */ /* 0x0044e4000806017f */
[----:B---3--:R-:W-:Y:S05]  /*1e110*/  @!P3 NANOSLEEP.SYNCS 0x989680 ;  /* 0x009896800000b95d */ /* 0x008fea0003900000 */
[----:B------:R-:W3:Y:S02]  /*1e120*/  @!P3 SYNCS.PHASECHK.TRANS64 P3, [R9+URZ+0x28c30], R208 ;  /* 0x028c30d00900b5a7 */ /* 0x000ee4000806007f */
[----:B---3--:R-:W-:Y:S05]  /*1e130*/  @!P3 BRA `(.L_x_2121) ;  /* 0xfffffffc00f0b947 */ /* 0x008fea000383ffff */
[----:B------:R-:W-:Y:S05]  /*1e140*/  BRA `(.L_x_2120) ;  /* 0xffffff1000807947 */ /* 0x000fea000383ffff */
.L_x_2126:
[----:B--2---:R2:W3:Y:S02]  /*1e150*/  SYNCS.PHASECHK.TRANS64.TRYWAIT P3, [R9+URZ+0x28c50], R208 ;  /* 0x028c50d0090075a7 */ /* 0x0044e4000806017f */
[----:B---3--:R-:W-:Y:S05]  /*1e160*/  @!P3 NANOSLEEP.SYNCS 0x989680 ;  /* 0x009896800000b95d */ /* 0x008fea0003900000 */
[----:B------:R-:W3:Y:S02]  /*1e170*/  @!P3 SYNCS.PHASECHK.TRANS64 P3, [R9+URZ+0x28c50], R208 ;  /* 0x028c50d00900b5a7 */ /* 0x000ee4000806007f */
[----:B---3--:R-:W-:Y:S05]  /*1e180*/  @!P3 BRA `(.L_x_2126) ;  /* 0xfffffffc00f0b947 */ /* 0x008fea000383ffff */
[----:B------:R-:W-:Y:S05]  /*1e190*/  BRA `(.L_x_2125) ;  /* 0xffffff2800e07947 */ /* 0x000fea000383ffff */
.L_x_2134:
[----:B--2---:R2:W3:Y:S02]  /*1e1a0*/  SYNCS.PHASECHK.TRANS64.TRYWAIT P2, [R191+URZ+0x28c30], R208 ;  /* 0x028c30d0bf0075a7 */ /* 0x0044e4000804017f */
[----:B---3--:R-:W-:Y:S05]  /*1e1b0*/  @!P2 NANOSLEEP.SYNCS 0x989680 ;  /* 0x009896800000a95d */ /* 0x008fea0003900000 */
[----:B------:R-:W3:Y:S02]  /*1e1c0*/  @!P2 SYNCS.PHASECHK.TRANS64 P2, [R191+URZ+0x28c30], R208 ;  /* 0x028c30d0bf00a5a7 */ /* 0x000ee4000804007f */
[----:B---3--:R-:W-:Y:S05]  /*1e1d0*/  @!P2 BRA `(.L_x_2134) ;  /* 0xfffffffc00f0a947 */ /* 0x008fea000383ffff */
[----:B------:R-:W-:Y:S05]  /*1e1e0*/  BRA `(.L_x_2133) ;  /* 0xffffff2c00f87947 */ /* 0x000fea000383ffff */
.L_x_2147:
[----:B-1----:R1:W2:Y:S02]  /*1e1f0*/  SYNCS.PHASECHK.TRANS64.TRYWAIT P2, [R191+URZ+0x28c50], R208 ;  /* 0x028c50d0bf0075a7 */ /* 0x0022a4000804017f */
[----:B--2---:R-:W-:Y:S05]  /*1e200*/  @!P2 NANOSLEEP.SYNCS 0x989680 ;  /* 0x009896800000a95d */ /* 0x004fea0003900000 */
[----:B------:R-:W2:Y:S02]  /*1e210*/  @!P2 SYNCS.PHASECHK.TRANS64 P2, [R191+URZ+0x28c50], R208 ;  /* 0x028c50d0bf00a5a7 */ /* 0x000ea4000804007f */
[----:B--2---:R-:W-:Y:S05]  /*1e220*/  @!P2 BRA `(.L_x_2147) ;  /* 0xfffffffc00f0a947 */ /* 0x004fea000383ffff */
[----:B------:R-:W-:Y:S05]  /*1e230*/  BRA `(.L_x_2146) ;  /* 0xffffff5000ec7947 */ /* 0x000fea000383ffff */
.L_x_2183:
[----:B------:R-:W1:Y:S01]  /*1e240*/  S2R R11, SR_TID.X ;  /* 0x00000000000b7919 */ /* 0x000e620000002100 */
[----:B------:R-:W-:Y:S01]  /*1e250*/  BSSY B1, `(.L_x_2335) ;  /* 0x000000a000017945 */ /* 0x000fe20003800000 */
[----:B------:R-:W-:Y:S02]  /*1e260*/  IMAD.MOV.U32 R12, RZ, RZ, RZ ;  /* 0x000000ffff0c7224 */ /* 0x000fe400078e00ff */
[----:B------:R-:W-:Y:S01]  /*1e270*/  IMAD.MOV.U32 R15, RZ, RZ, -0x1 ;  /* 0xffffffffff0f7424 */ /* 0x000fe200078e00ff */
[----:B-1----:R-:W-:-:S04]  /*1e280*/  SHF.R.U32.HI R11, RZ, 0x5, R11 ;  /* 0x00000005ff0b7819 */ /* 0x002fc8000001160b */
[----:B------:R-:W-:-:S05]  /*1e290*/  LOP3.LUT R11, R11, 0x3, RZ, 0xc0, !PT ;  /* 0x000000030b0b7812 */ /* 0x000fca00078ec0ff */
[----:B0-----:R-:W-:Y:S02]  /*1e2a0*/  IMAD.MOV.U32 R13, RZ, RZ, R11 ;  /* 0x000000ffff0d7224 */ /* 0x001fe400078e000b */
[----:B------:R-:W-:-:S07]  /*1e2b0*/  IMAD.MOV.U32 R11, RZ, RZ, 0x1f ;  /* 0x0000001fff0b7424 */ /* 0x000fce00078e00ff */
[----:B------:R-:W-:Y:S05]  /*1e2c0*/  WARPSYNC.COLLECTIVE R15, `(.L_x_2336) ;  /* 0x000000000f087348 */ /* 0x000fea0003c00000 */
[----:B------:R0:W1:Y:S02]  /*1e2d0*/  SHFL.IDX P6, R14, R13, R12, R11 ;  /* 0x0000000c0d0e7389 */ /* 0x00006400000c000b */
[----:B01----:R-:W-:Y:S01]  /*1e2e0*/  ENDCOLLECTIVE ;  /* 0x000000000000791b */ /* 0x003fe20003800000 */
.L_x_2336:
[----:B------:R-:W-:Y:S05]  /*1e2f0*/  BSYNC B1 ;  /* 0x0000000000017941 */ /* 0x000fea0003800000 */
.L_x_2335:
[----:B------:R-:W-:Y:S05]  /*1e300*/  BRA `(.L_x_2337) ;  /* 0xffffff9c00907947 */ /* 0x000fea000383ffff */
.L_x_2184:
[----:B------:R-:W-:Y:S01]  /*1e310*/  BSSY B1, `(.L_x_2338) ;  /* 0x0000006000017945 */ /* 0x000fe20003800000 */
[----:B------:R-:W-:-:S07]  /*1e320*/  IMAD.MOV.U32 R15, RZ, RZ, -0x1 ;  /* 0xffffffffff0f7424 */ /* 0x000fce00078e00ff */
[----:B0-----:R-:W-:Y:S05]  /*1e330*/  WARPSYNC.COLLECTIVE R15, `(.L_x_2339) ;  /* 0x000000000f0c7348 */ /* 0x001fea0003c00000 */
[----:B------:R-:W-:Y:S02]  /*1e340*/  ELECT P6, UR62, PT ;  /* 0x00000000003e782f */ /* 0x000fe400038c0000 */
[----:B------:R-:W-:Y:S01]  /*1e350*/  MOV R14, UR62 ;  /* 0x0000003e000e7c02 */ /* 0x000fe20008000f00 */
[----:B0-----:R-:W-:Y:S10]  /*1e360*/  ENDCOLLECTIVE ;  /* 0x000000000000791b */ /* 0x001ff40003800000 */
.L_x_2339:
[----:B------:R-:W-:Y:S05]  /*1e370*/  BSYNC B1 ;  /* 0x0000000000017941 */ /* 0x000fea0003800000 */
.L_x_2338:
[----:B------:R-:W-:Y:S05]  /*1e380*/  BRA `(.L_x_2340) ;  /* 0xffffff9c007c7947 */ /* 0x000fea000383ffff */
.L_x_2186:
[----:B-1----:R1:W2:Y:S02]  /*1e390*/  SYNCS.PHASECHK.TRANS64.TRYWAIT P0, [R7+URZ+0x28c20], R8 ;  /* 0x028c2008070075a7 */ /* 0x0022a4000800017f */
[----:B--2---:R-:W-:Y:S05]  /*1e3a0*/  @!P0 NANOSLEEP.SYNCS 0x989680 ;  /* 0x009896800000895d */ /* 0x004fea0003900000 */
[----:B------:R-:W2:Y:S02]  /*1e3b0*/  @!P0 SYNCS.PHASECHK.TRANS64 P0, [R7+URZ+0x28c20], R8 ;  /* 0x028c2008070085a7 */ /* 0x000ea4000800007f */
[----:B--2---:R-:W-:Y:S05]  /*1e3c0*/  @!P0 BRA `(.L_x_2186) ;  /* 0xfffffffc00f08947 */ /* 0x004fea000383ffff */
[----:B------:R-:W-:Y:S05]  /*1e3d0*/  BRA `(.L_x_2341) ;  /* 0xffffff9c00987947 */ /* 0x000fea000383ffff */
.L_x_2189:
[----:B-1----:R1:W2:Y:S02]  /*1e3e0*/  SYNCS.PHASECHK.TRANS64.TRYWAIT P0, [R8+URZ+0x28ca0], R11 ;  /* 0x028ca00b080075a7 */ /* 0x0022a4000800017f */
[----:B--2---:R-:W-:Y:S05]  /*1e3f0*/  @!P0 NANOSLEEP.SYNCS 0x989680 ;  /* 0x009896800000895d */ /* 0x004fea0003900000 */
[----:B------:R-:W2:Y:S02]  /*1e400*/  @!P0 SYNCS.PHASECHK.TRANS64 P0, [R8+URZ+0x28ca0], R11 ;  /* 0x028ca00b080085a7 */ /* 0x000ea4000800007f */
[----:B--2---:R-:W-:Y:S05]  /*1e410*/  @!P0 BRA `(.L_x_2189) ;  /* 0xfffffffc00f08947 */ /* 0x004fea000383ffff */
[----:B------:R-:W-:Y:S05]  /*1e420*/  BRA `(.L_x_2342) ;  /* 0xffffff9c00a87947 */ /* 0x000fea000383ffff */
.L_x_2191:
[----:B--2---:R2:W3:Y:S02]  /*1e430*/  SYNCS.PHASECHK.TRANS64.TRYWAIT P0, [R8+URZ+0x28cc0], R11 ;  /* 0x028cc00b080075a7 */ /* 0x0044e4000800017f */
[----:B---3--:R-:W-:Y:S05]  /*1e440*/  @!P0 NANOSLEEP.SYNCS 0x989680 ;  /* 0x009896800000895d */ /* 0x008fea0003900000 */
[----:B------:R-:W3:Y:S02]  /*1e450*/  @!P0 SYNCS.PHASECHK.TRANS64 P0, [R8+URZ+0x28cc0], R11 ;  /* 0x028cc00b080085a7 */ /* 0x000ee4000800007f */
[----:B---3--:R-:W-:Y:S05]  /*1e460*/  @!P0 BRA `(.L_x_2191) ;  /* 0xfffffffc00f08947 */ /* 0x008fea000383ffff */
[----:B------:R-:W-:Y:S05]  /*1e470*/  BRA `(.L_x_2343) ;  /* 0xffffffa0000c7947 */ /* 0x000fea000383ffff */
.L_x_2195:
[----:B-1----:R1:W2:Y:S02]  /*1e480*/  SYNCS.PHASECHK.TRANS64.TRYWAIT P0, [R9+URZ+0x28ca0], R10 ;  /* 0x028ca00a090075a7 */ /* 0x0022a4000800017f */
[----:B--2---:R-:W-:Y:S05]  /*1e490*/  @!P0 NANOSLEEP.SYNCS 0x989680 ;  /* 0x009896800000895d */ /* 0x004fea0003900000 */
[----:B------:R-:W2:Y:S02]  /*1e4a0*/  @!P0 SYNCS.PHASECHK.TRANS64 P0, [R9+URZ+0x28ca0], R10 ;  /* 0x028ca00a090085a7 */ /* 0x000ea4000800007f */
[----:B--2---:R-:W-:Y:S05]  /*1e4b0*/  @!P0 BRA `(.L_x_2195) ;  /* 0xfffffffc00f08947 */ /* 0x004fea000383ffff */
[----:B------:R-:W-:Y:S05]  /*1e4c0*/  BRA `(.L_x_2344) ;  /* 0xffffffa4004c7947 */ /* 0x000fea000383ffff */
.L_x_2197:
[----:B--2---:R2:W3:Y:S02]  /*1e4d0*/  SYNCS.PHASECHK.TRANS64.TRYWAIT P1, [R9+URZ+0x28cc0], R10 ;  /* 0x028cc00a090075a7 */ /* 0x0044e4000802017f */
[----:B---3--:R-:W-:Y:S05]  /*1e4e0*/  @!P1 NANOSLEEP.SYNCS 0x989680 ;  /* 0x009896800000995d */ /* 0x008fea0003900000 */
[----:B------:R-:W3:Y:S02]  /*1e4f0*/  @!P1 SYNCS.PHASECHK.TRANS64 P1, [R9+URZ+0x28cc0], R10 ;  /* 0x028cc00a090095a7 */ /* 0x000ee4000802007f */
[----:B---3--:R-:W-:Y:S05]  /*1e500*/  @!P1 BRA `(.L_x_2197) ;  /* 0xfffffffc00f09947 */ /* 0x008fea000383ffff */
[----:B------:R-:W-:Y:S05]  /*1e510*/  BRA `(.L_x_2345) ;  /* 0xffffffa400a87947 */ /* 0x000fea000383ffff */
.L_x_2215:
[----:B------:R-:W0:Y:S01]  /*1e520*/  S2R R5, SR_TID.X ;  /* 0x0000000000057919 */ /* 0x000e220000002100 */
[----:B------:R-:W-:Y:S01]  /*1e530*/  BSSY B0, `(.L_x_2346) ;  /* 0x000000a000007945 */ /* 0x000fe20003800000 */
[----:B------:R-:W-:Y:S02]  /*1e540*/  IMAD.MOV.U32 R12, RZ, RZ, RZ ;  /* 0x000000ffff0c7224 */ /* 0x000fe400078e00ff */
[----:B-1----:R-:W-:Y:S02]  /*1e550*/  IMAD.MOV.U32 R11, RZ, RZ, 0x1f ;  /* 0x0000001fff0b7424 */ /* 0x002fe400078e00ff */
[----:B------:R-:W-:Y:S01]  /*1e560*/  IMAD.MOV.U32 R15, RZ, RZ, -0x1 ;  /* 0xffffffffff0f7424 */ /* 0x000fe200078e00ff */
[----:B0-----:R-:W-:-:S04]  /*1e570*/  SHF.R.U32.HI R5, RZ, 0x5, R5 ;  /* 0x00000005ff057819 */ /* 0x001fc80000011605 */
[----:B------:R-:W-:-:S05]  /*1e580*/  LOP3.LUT R5, R5, 0x3, RZ, 0xc0, !PT ;  /* 0x0000000305057812 */ /* 0x000fca00078ec0ff */
[----:B------:R-:W-:-:S07]  /*1e590*/  IMAD.MOV.U32 R13, RZ, RZ, R5 ;  /* 0x000000ffff0d7224 */ /* 0x000fce00078e0005 */
[----:B------:R-:W-:Y:S05]  /*1e5a0*/  WARPSYNC.COLLECTIVE R15, `(.L_x_2347) ;  /* 0x000000000f087348 */ /* 0x000fea0003c00000 */
[----:B------:R0:W1:Y:S02]  /*1e5b0*/  SHFL.IDX P6, R14, R13, R12, R11 ;  /* 0x0000000c0d0e7389 */ /* 0x00006400000c000b */
[----:B01----:R-:W-:Y:S01]  /*1e5c0*/  ENDCOLLECTIVE ;  /* 0x000000000000791b */ /* 0x003fe20003800000 */
.L_x_2347:
[----:B------:R-:W-:Y:S05]  /*1e5d0*/  BSYNC B0 ;  /* 0x0000000000007941 */ /* 0x000fea0003800000 */
.L_x_2346:
[----:B------:R-:W-:Y:S05]  /*1e5e0*/  BRA `(.L_x_2348) ;  /* 0xffffffb400707947 */ /* 0x000fea000383ffff */
.L_x_2216:
[----:B------:R-:W-:Y:S01]  /*1e5f0*/  BSSY B0, `(.L_x_2349) ;  /* 0x0000006000007945 */ /* 0x000fe20003800000 */
[----:B------:R-:W-:-:S07]  /*1e600*/  MOV R15, 0xffffffff ;  /* 0xffffffff000f7802 */ /* 0x000fce0000000f00 */
[----:B-1----:R-:W-:Y:S05]  /*1e610*/  WARPSYNC.COLLECTIVE R15, `(.L_x_2350) ;  /* 0x000000000f0c7348 */ /* 0x002fea0003c00000 */
[----:B------:R-:W-:Y:S02]  /*1e620*/  ELECT P6, UR62, PT ;  /* 0x00000000003e782f */ /* 0x000fe400038c0000 */
[----:B------:R-:W-:Y:S01]  /*1e630*/  MOV R14, UR62 ;  /* 0x0000003e000e7c02 */ /* 0x000fe20008000f00 */
[----:B-1----:R-:W-:Y:S10]  /*1e640*/  ENDCOLLECTIVE ;  /* 0x000000000000791b */ /* 0x002ff40003800000 */
.L_x_2350:
[----:B------:R-:W-:Y:S05]  /*1e650*/  BSYNC B0 ;  /* 0x0000000000007941 */ /* 0x000fea0003800000 */
.L_x_2349:
[----:B------:R-:W-:Y:S05]  /*1e660*/  BRA `(.L_x_2351) ;  /* 0xffffffb400607947 */ /* 0x000fea000383ffff */
.L_x_2219:
[----:B0-----:R0:W1:Y:S02]  /*1e670*/  SYNCS.PHASECHK.TRANS64.TRYWAIT P0, [R5+URZ+0x28c40], R7 ;  /* 0x028c4007050075a7 */ /* 0x001064000800017f */
[----:B-1----:R-:W-:Y:S05]  /*1e680*/  @!P0 NANOSLEEP.SYNCS 0x989680 ;  /* 0x009896800000895d */ /* 0x002fea0003900000 */
[----:B------:R-:W1:Y:S02]  /*1e690*/  @!P0 SYNCS.PHASECHK.TRANS64 P0, [R5+URZ+0x28c40], R7 ;  /* 0x028c4007050085a7 */ /* 0x000e64000800007f */
[----:B-1----:R-:W-:Y:S05]  /*1e6a0*/  @!P0 BRA `(.L_x_2219) ;  /* 0xfffffffc00f08947 */ /* 0x002fea000383ffff */
[----:B------:R-:W-:Y:S05]  /*1e6b0*/  BRA `(.L_x_2352) ;  /* 0xffffffb400c87947 */ /* 0x000fea000383ffff */
.L_x_2222:
        /* <DEDUP_REMOVED lines=8> */
.L_x_2225:
[----:B0-----:R0:W1:Y:S02]  /*1e740*/  SYNCS.PHASECHK.TRANS64.TRYWAIT P0, [R2+URZ+0x28c60], R5 ;  /* 0x028c6005020075a7 */ /* 0x001064000800017f */
[----:B-1----:R-:W-:Y:S05]  /*1e750*/  @!P0 NANOSLEEP.SYNCS 0x989680 ;  /* 0x009896800000895d */ /* 0x002fea0003900000 */
[----:B------:R-:W1:Y:S02]  /*1e760*/  @!P0 SYNCS.PHASECHK.TRANS64 P0, [R2+URZ+0x28c60], R5 ;  /* 0x028c6005020085a7 */ /* 0x000e64000800007f */
[----:B-1----:R-:W-:Y:S05]  /*1e770*/  @!P0 BRA `(.L_x_2225) ;  /* 0xfffffffc00f08947 */ /* 0x002fea000383ffff */
[----:B------:R-:W-:Y:S05]  /*1e780*/  BRA `(.L_x_2354) ;  /* 0xffffffb800c07947 */ /* 0x000fea000383ffff */
.L_x_2234:
[----:B--2---:R2:W3:Y:S02]  /*1e790*/  SYNCS.PHASECHK.TRANS64.TRYWAIT P0, [R2+URZ+0x28c40], R3 ;  /* 0x028c4003020075a7 */ /* 0x0044e4000800017f */
[----:B---3--:R-:W-:Y:S05]  /*1e7a0*/  @!P0 NANOSLEEP.SYNCS 0x989680 ;  /* 0x009896800000895d */ /* 0x008fea0003900000 */
[----:B------:R-:W3:Y:S02]  /*1e7b0*/  @!P0 SYNCS.PHASECHK.TRANS64 P0, [R2+URZ+0x28c40], R3 ;  /* 0x028c4003020085a7 */ /* 0x000ee4000800007f */
[----:B---3--:R-:W-:Y:S05]  /*1e7c0*/  @!P0 BRA `(.L_x_2234) ;  /* 0xfffffffc00f08947 */ /* 0x008fea000383ffff */
[----:B------:R-:W-:Y:S05]  /*1e7d0*/  BRA `(.L_x_2355) ;  /* 0xffffffc000907947 */ /* 0x000fea000383ffff */
.L_x_2236:
[----:B0-----:R0:W3:Y:S02]  /*1e7e0*/  SYNCS.PHASECHK.TRANS64.TRYWAIT P0, [R2+URZ+0x28c60], R3 ;  /* 0x028c6003020075a7 */ /* 0x0010e4000800017f */
[----:B---3--:R-:W-:Y:S05]  /*1e7f0*/  @!P0 NANOSLEEP.SYNCS 0x989680 ;  /* 0x009896800000895d */ /* 0x008fea0003900000 */
[----:B------:R-:W3:Y:S02]  /*1e800*/  @!P0 SYNCS.PHASECHK.TRANS64 P0, [R2+URZ+0x28c60], R3 ;  /* 0x028c6003020085a7 */ /* 0x000ee4000800007f */
[----:B---3--:R-:W-:Y:S05]  /*1e810*/  @!P0 BRA `(.L_x_2236) ;  /* 0xfffffffc00f08947 */ /* 0x008fea000383ffff */
[----:B------:R-:W-:Y:S05]  /*1e820*/  BRA `(.L_x_2356) ;  /* 0xffffffc400007947 */ /* 0x000fea000383ffff */
.L_x_2241:
[----:B---3--:R3:W4:Y:S02]  /*1e830*/  SYNCS.PHASECHK.TRANS64.TRYWAIT P0, [R2+URZ+0x28c40], R3 ;  /* 0x028c4003020075a7 */ /* 0x008724000800017f */
[----:B----4-:R-:W-:Y:S05]  /*1e840*/  @!P0 NANOSLEEP.SYNCS 0x989680 ;  /* 0x009896800000895d */ /* 0x010fea0003900000 */
[----:B------:R-:W4:Y:S02]  /*1e850*/  @!P0 SYNCS.PHASECHK.TRANS64 P0, [R2+URZ+0x28c40], R3 ;  /* 0x028c4003020085a7 */ /* 0x000f24000800007f */
[----:B----4-:R-:W-:Y:S05]  /*1e860*/  @!P0 BRA `(.L_x_2241) ;  /* 0xfffffffc00f08947 */ /* 0x010fea000383ffff */
[----:B------:R-:W-:Y:S05]  /*1e870*/  BRA `(.L_x_2357) ;  /* 0xffffffc800a47947 */ /* 0x000fea000383ffff */
.L_x_2243:
[----:B0-----:R0:W2:Y:S02]  /*1e880*/  SYNCS.PHASECHK.TRANS64.TRYWAIT P1, [R2+URZ+0x28c60], R3 ;  /* 0x028c6003020075a7 */ /* 0x0010a4000802017f */
[----:B--2---:R-:W-:Y:S05]  /*1e890*/  @!P1 NANOSLEEP.SYNCS 0x989680 ;  /* 0x009896800000995d */ /* 0x004fea0003900000 */
[----:B------:R-:W2:Y:S02]  /*1e8a0*/  @!P1 SYNCS.PHASECHK.TRANS64 P1, [R2+URZ+0x28c60], R3 ;  /* 0x028c6003020095a7 */ /* 0x000ea4000802007f */
[----:B--2---:R-:W-:Y:S05]  /*1e8b0*/  @!P1 BRA `(.L_x_2243) ;  /* 0xfffffffc00f09947 */ /* 0x004fea000383ffff */
[----:B------:R-:W-:Y:S05]  /*1e8c0*/  BRA `(.L_x_2358) ;  /* 0xffffffcc00107947 */ /* 0x000fea000383ffff */
.L_x_2248:
[----:B---3--:R3:W4:Y:S02]  /*1e8d0*/  SYNCS.PHASECHK.TRANS64.TRYWAIT P0, [R2+URZ+0x28c40], R3 ;  /* 0x028c4003020075a7 */ /* 0x008724000800017f */
[----:B----4-:R-:W-:Y:S05]  /*1e8e0*/  @!P0 NANOSLEEP.SYNCS 0x989680 ;  /* 0x009896800000895d */ /* 0x010fea0003900000 */
[----:B------:R-:W4:Y:S02]  /*1e8f0*/  @!P0 SYNCS.PHASECHK.TRANS64 P0, [R2+URZ+0x28c40], R3 ;  /* 0x028c4003020085a7 */ /* 0x000f24000800007f */
[----:B----4-:R-:W-:Y:S05]  /*1e900*/  @!P0 BRA `(.L_x_2248) ;  /* 0xfffffffc00f08947 */ /* 0x010fea000383ffff */
[----:B------:R-:W-:Y:S05]  /*1e910*/  BRA `(.L_x_2359) ;  /* 0xffffffd000907947 */ /* 0x000fea000383ffff */
.L_x_2250:
[----:B0-----:R0:W2:Y:S02]  /*1e920*/  SYNCS.PHASECHK.TRANS64.TRYWAIT P1, [R2+URZ+0x28c60], R3 ;  /* 0x028c6003020075a7 */ /* 0x0010a4000802017f */
[----:B--2---:R-:W-:Y:S05]  /*1e930*/  @!P1 NANOSLEEP.SYNCS 0x989680 ;  /* 0x009896800000995d */ /* 0x004fea0003900000 */
[----:B------:R-:W2:Y:S02]  /*1e940*/  @!P1 SYNCS.PHASECHK.TRANS64 P1, [R2+URZ+0x28c60], R3 ;  /* 0x028c6003020095a7 */ /* 0x000ea4000802007f */
[----:B--2---:R-:W-:Y:S05]  /*1e950*/  @!P1 BRA `(.L_x_2250) ;  /* 0xfffffffc00f09947 */ /* 0x004fea000383ffff */
[----:B------:R-:W-:Y:S05]  /*1e960*/  BRA `(.L_x_2360) ;  /* 0xffffffd400007947 */ /* 0x000fea000383ffff */
.L_x_2255:
[----:B------:R-:W-:Y:S01]  /*1e970*/  BSSY B0, `(.L_x_2361) ;  /* 0x0000008000007945 */ /* 0x000fe20003800000 */
[----:B0-----:R-:W-:Y:S02]  /*1e980*/  IMAD.MOV.U32 R13, RZ, RZ, R16 ;  /* 0x000000ffff0d7224 */ /* 0x001fe400078e0010 */
[----:B------:R-:W-:Y:S02]  /*1e990*/  IMAD.MOV.U32 R12, RZ, RZ, RZ ;  /* 0x000000ffff0c7224 */ /* 0x000fe400078e00ff */
[----:B-1----:R-:W-:Y:S02]  /*1e9a0*/  IMAD.MOV.U32 R11, RZ, RZ, 0x1f ;  /* 0x0000001fff0b7424 */ /* 0x002fe400078e00ff */
[----:B------:R-:W-:-:S07]  /*1e9b0*/  IMAD.MOV.U32 R15, RZ, RZ, -0x1 ;  /* 0xffffffffff0f7424 */ /* 0x000fce00078e00ff */
[----:B--2---:R-:W-:Y:S05]  /*1e9c0*/  WARPSYNC.COLLECTIVE R15, `(.L_x_2362) ;  /* 0x000000000f087348 */ /* 0x004fea0003c00000 */
[----:B------:R0:W1:Y:S02]  /*1e9d0*/  SHFL.IDX P6, R14, R13, R12, R11 ;  /* 0x0000000c0d0e7389 */ /* 0x00006400000c000b */
[----:B012---:R-:W-:Y:S01]  /*1e9e0*/  ENDCOLLECTIVE ;  /* 0x000000000000791b */ /* 0x007fe20003800000 */
.L_x_2362:
[----:B------:R-:W-:Y:S05]  /*1e9f0*/  BSYNC B0 ;  /* 0x0000000000007941 */ /* 0x000fea0003800000 */
.L_x_2361:
        /* <DEDUP_REMOVED lines=8> */
.L_x_2363:
[----:B------:R-:W-:Y:S01]  /*1ea80*/  MOV R16, R14 ;  /* 0x0000000e00107202 */ /* 0x000fe20000000f00 */
[----:B------:R-:W-:Y:S06]  /*1ea90*/  BRA `(.L_x_2364) ;  /* 0xffffffd800447947 */ /* 0x000fec000383ffff */
.L_x_2258:
[----:B------:R-:W-:Y:S01]  /*1eaa0*/  BSSY B0, `(.L_x_2365) ;  /* 0x0000008000007945 */ /* 0x000fe20003800000 */
[----:B0----5:R-:W-:Y:S02]  /*1eab0*/  IMAD.MOV.U32 R13, RZ, RZ, R17 ;  /* 0x000000ffff0d7224 */ /* 0x021fe400078e0011 */
[----:B------:R-:W-:Y:S02]  /*1eac0*/  IMAD.MOV.U32 R12, RZ, RZ, 0x1 ;  /* 0x00000001ff0c7424 */ /* 0x000fe400078e00ff */
[----:B-1----:R-:W-:Y:S02]  /*1ead0*/  IMAD.MOV.U32 R11, RZ, RZ, RZ ;  /* 0x000000ffff0b7224 */ /* 0x002fe400078e00ff */
[----:B------:R-:W-:-:S07]  /*1eae0*/  IMAD.MOV.U32 R15, RZ, RZ, -0x1 ;  /* 0xffffffffff0f7424 */ /* 0x000fce00078e00ff */
[----:B--234-:R-:W-:Y:S05]  /*1eaf0*/  WARPSYNC.COLLECTIVE R15, `(.L_x_2366) ;  /* 0x000000000f087348 */ /* 0x01cfea0003c00000 */
[----:B------:R0:W1:Y:S02]  /*1eb00*/  SHFL.UP P6, R14, R13, R12, R11 ;  /* 0x0400000c0d0e7389 */ /* 0x00006400000c000b */
[----:B01234-:R-:W-:Y:S01]  /*1eb10*/  ENDCOLLECTIVE ;  /* 0x000000000000791b */ /* 0x01ffe20003800000 */
.L_x_2366:
[----:B------:R-:W-:Y:S05]  /*1eb20*/  BSYNC B0 ;  /* 0x0000000000007941 */ /* 0x000fea0003800000 */
.L_x_2365:
[C---:B------:R-:W-:Y:S01]  /*1eb30*/  ISETP.NE.AND P0, PT, R7.reuse, RZ, PT ;  /* 0x000000ff0700720c */ /* 0x040fe20003f05270 */
        /* <DEDUP_REMOVED lines=9> */
.L_x_2367:
        /* <DEDUP_REMOVED lines=8> */
.L_x_2368:
        /* <DEDUP_REMOVED lines=8> */
.L_x_2369:
        /* <DEDUP_REMOVED lines=8> */
.L_x_2370:
        /* <DEDUP_REMOVED lines=8> */
.L_x_2371:
[----:B------:R-:W-:Y:S05]  /*1edd0*/  BRA `(.L_x_2372) ;  /* 0xffffffd800087947 */ /* 0x000fea000383ffff */
.L_x_2263:
[----:B------:R-:W-:Y:S01]  /*1ede0*/  BSSY B0, `(.L_x_2373) ;  /* 0x0000008000007945 */ /* 0x000fe20003800000 */
[----:B-----5:R-:W-:Y:S02]  /*1edf0*/  IMAD.MOV.U32 R13, RZ, RZ, R17 ;  /* 0x000000ffff0d7224 */ /* 0x020fe400078e0011 */
[----:B------:R-:W-:Y:S02]  /*1ee00*/  IMAD.MOV.U32 R12, RZ, RZ, 0x1 ;  /* 0x00000001ff0c7424 */ /* 0x000fe400078e00ff */
[----:B-1----:R-:W-:Y:S02]  /*1ee10*/  IMAD.MOV.U32 R11, RZ, RZ, RZ ;  /* 0x000000ffff0b7224 */ /* 0x002fe400078e00ff */
[----:B------:R-:W-:-:S07]  /*1ee20*/  IMAD.MOV.U32 R15, RZ, RZ, -0x1 ;  /* 0xffffffffff0f7424 */ /* 0x000fce00078e00ff */
[----:B0-2---:R-:W-:Y:S05]  /*1ee30*/  WARPSYNC.COLLECTIVE R15, `(.L_x_2374) ;  /* 0x000000000f087348 */ /* 0x005fea0003c00000 */
[----:B------:R1:W3:Y:S02]  /*1ee40*/  SHFL.UP P6, R14, R13, R12, R11 ;  /* 0x0400000c0d0e7389 */ /* 0x0002e400000c000b */
[----:B0123--:R-:W-:Y:S01]  /*1ee50*/  ENDCOLLECTIVE ;  /* 0x000000000000791b */ /* 0x00ffe20003800000 */
.L_x_2374:
[----:B------:R-:W-:Y:S05]  /*1ee60*/  BSYNC B0 ;  /* 0x0000000000007941 */ /* 0x000fea0003800000 */
.L_x_2373:
        /* <DEDUP_REMOVED lines=10> */
.L_x_2375:
        /* <DEDUP_REMOVED lines=8> */
.L_x_2376:
        /* <DEDUP_REMOVED lines=8> */
.L_x_2377:
        /* <DEDUP_REMOVED lines=8> */
.L_x_2378:
        /* <DEDUP_REMOVED lines=8> */
.L_x_2379:
[----:B------:R-:W-:Y:S05]  /*1f110*/  BRA `(.L_x_2380) ;  /* 0xffffffd400ec7947 */ /* 0x000fea000383ffff */
.L_x_2265:
[----:B------:R-:W-:Y:S01]  /*1f120*/  BSSY B0, `(.L_x_2381) ;  /* 0x0000006000007945 */ /* 0x000fe20003800000 */
[----:B------:R-:W-:Y:S01]  /*1f130*/  PLOP3.LUT P6, PT, P6, PT, PT, 0x8, 0x0 ;  /* 0x000000000000781c */ /* 0x000fe200037ce170 */
[----:B------:R-:W-:-:S12]  /*1f140*/  IMAD.MOV.U32 R15, RZ, RZ, -0x1 ;  /* 0xffffffffff0f7424 */ /* 0x000fd800078e00ff */
[----:B01----:R-:W-:Y:S05]  /*1f150*/  WARPSYNC.COLLECTIVE R15, `(.L_x_2382) ;  /* 0x000000000f087348 */ /* 0x003fea0003c00000 */
[----:B------:R-:W-:Y:S01]  /*1f160*/  VOTE.ANY R14, PT, P6 ;  /* 0x00000000000e7806 */ /* 0x000fe200030e0100 */
[----:B01----:R-:W-:Y:S06]  /*1f170*/  ENDCOLLECTIVE ;  /* 0x000000000000791b */ /* 0x003fec0003800000 */
.L_x_2382:
[----:B------:R-:W-:Y:S05]  /*1f180*/  BSYNC B0 ;  /* 0x0000000000007941 */ /* 0x000fea0003800000 */
.L_x_2381:
[----:B------:R-:W-:Y:S02]  /*1f190*/  IMAD.MOV.U32 R3, RZ, RZ, R14 ;  /* 0x000000ffff037224 */ /* 0x000fe400078e000e */
[----:B------:R-:W-:Y:S02]  /*1f1a0*/  IMAD.MOV.U32 R13, RZ, RZ, R17 ;  /* 0x000000ffff0d7224 */ /* 0x000fe400078e0011 */
[----:B------:R-:W0:Y:S01]  /*1f1b0*/  POPC R6, R3 ;  /* 0x0000000300067309 */ /* 0x000e220000000000 */
[----:B------:R-:W-:Y:S02]  /*1f1c0*/  IMAD.MOV.U32 R11, RZ, RZ, 0x1f ;  /* 0x0000001fff0b7424 */ /* 0x000fe400078e00ff */
[----:B------:R-:W-:Y:S02]  /*1f1d0*/  IMAD.MOV.U32 R15, RZ, RZ, -0x1 ;  /* 0xffffffffff0f7424 */ /* 0x000fe400078e00ff */
[----:B0-----:R-:W-:-:S07]  /*1f1e0*/  IMAD.MOV.U32 R12, RZ, RZ, R6 ;  /* 0x000000ffff0c7224 */ /* 0x001fce00078e0006 */
[----:B------:R-:W-:Y:S05]  /*1f1f0*/  WARPSYNC.COLLECTIVE R15, `(.L_x_2383) ;  /* 0x000000000f087348 */ /* 0x000fea0003c00000 */
[----:B------:R0:W1:Y:S02]  /*1f200*/  SHFL.IDX P6, R14, R13, R12, R11 ;  /* 0x0000000c0d0e7389 */ /* 0x00006400000c000b */
[----:B01----:R-:W-:Y:S01]  /*1f210*/  ENDCOLLECTIVE ;  /* 0x000000000000791b */ /* 0x003fe20003800000 */
.L_x_2383:
[----:B------:R-:W-:Y:S01]  /*1f220*/  IMAD.MOV.U32 R17, RZ, RZ, R14 ;  /* 0x000000ffff117224 */ /* 0x000fe200078e000e */
[----:B------:R-:W-:Y:S06]  /*1f230*/  BRA `(.L_x_2384) ;  /* 0xffffffd400dc7947 */ /* 0x000fec000383ffff */
.L_x_2267:
[----:B------:R-:W-:Y:S01]  /*1f240*/  BSSY B0, `(.L_x_2385) ;  /* 0x0000007000007945 */ /* 0x000fe20003800000 */
[----:B------:R-:W-:Y:S01]  /*1f250*/  MOV R13, R2 ;  /* 0x00000002000d7202 */ /* 0x000fe20000000f00 */
[----:B-1----:R-:W-:Y:S02]  /*1f260*/  IMAD.MOV.U32 R11, RZ, RZ, 0x1f ;  /* 0x0000001fff0b7424 */ /* 0x002fe400078e00ff */
[----:B------:R-:W-:-:S07]  /*1f270*/  IMAD.MOV.U32 R15, RZ, RZ, -0x1 ;  /* 0xffffffffff0f7424 */ /* 0x000fce00078e00ff */
[----:B0-23--:R-:W-:Y:S05]  /*1f280*/  WARPSYNC.COLLECTIVE R15, `(.L_x_2386) ;  /* 0x000000000f087348 */ /* 0x00dfea0003c00000 */
[----:B------:R1:W4:Y:S02]  /*1f290*/  SHFL.IDX P6, R14, R13, R12, R11 ;  /* 0x0000000c0d0e7389 */ /* 0x00032400000c000b */
[----:B01234-:R-:W-:Y:S01]  /*1f2a0*/  ENDCOLLECTIVE ;  /* 0x000000000000791b */ /* 0x01ffe20003800000 */
.L_x_2386:
[----:B------:R-:W-:Y:S05]  /*1f2b0*/  BSYNC B0 ;  /* 0x0000000000007941 */ /* 0x000fea0003800000 */
.L_x_2385:
[----:B------:R-:W-:Y:S01]  /*1f2c0*/  IMAD.MOV.U32 R7, RZ, RZ, R14 ;  /* 0x000000ffff077224 */ /* 0x000fe200078e000e */
[----:B------:R-:W-:Y:S06]  /*1f2d0*/  BRA `(.L_x_2266) ;  /* 0xffffffd400d07947 */ /* 0x000fec000383ffff */
.L_x_2271:
[----:B-1----:R1:W2:Y:S02]  /*1f2e0*/  SYNCS.PHASECHK.TRANS64.TRYWAIT P0, [R0+URZ+0x28c20], R3 ;  /* 0x028c2003000075a7 */ /* 0x0022a4000800017f */
[----:B--2---:R-:W-:Y:S05]  /*1f2f0*/  @!P0 NANOSLEEP.SYNCS 0x989680 ;  /* 0x009896800000895d */ /* 0x004fea0003900000 */
[----:B------:R-:W2:Y:S02]  /*1f300*/  @!P0 SYNCS.PHASECHK.TRANS64 P0, [R0+URZ+0x28c20], R3 ;  /* 0x028c2003000085a7 */ /* 0x000ea4000800007f */
[----:B--2---:R-:W-:Y:S05]  /*1f310*/  @!P0 BRA `(.L_x_2271) ;  /* 0xfffffffc00f08947 */ /* 0x004fea000383ffff */
[----:B------:R-:W-:Y:S05]  /*1f320*/  BRA `(.L_x_2387) ;  /* 0xffffffdc00447947 */ /* 0x000fea000383ffff */
.L_x_2272:
[----:B------:R-:W2:Y:S01]  /*1f330*/  S2R R2, SR_TID.X ;  /* 0x0000000000027919 */ /* 0x000ea20000002100 */
[----:B------:R-:W-:Y:S01]  /*1f340*/  BSSY B0, `(.L_x_2388) ;  /* 0x000000a000007945 */ /* 0x000fe20003800000 */
[----:B------:R-:W-:Y:S02]  /*1f350*/  IMAD.MOV.U32 R12, RZ, RZ, RZ ;  /* 0x000000ffff0c7224 */ /* 0x000fe400078e00ff */
        /* <DEDUP_REMOVED lines=8> */
.L_x_2389:
[----:B------:R-:W-:Y:S05]  /*1f3e0*/  BSYNC B0 ;  /* 0x0000000000007941 */ /* 0x000fea0003800000 */
.L_x_2388:
[----:B------:R-:W-:Y:S05]  /*1f3f0*/  BRA `(.L_x_2390) ;  /* 0xffffffdc002c7947 */ /* 0x000fea000383ffff */
.L_x_2273:
[----:B------:R-:W-:Y:S01]  /*1f400*/  BSSY B0, `(.L_x_2391) ;  /* 0x0000006000007945 */ /* 0x000fe20003800000 */
[----:B------:R-:W-:-:S07]  /*1f410*/  IMAD.MOV.U32 R15, RZ, RZ, -0x1 ;  /* 0xffffffffff0f7424 */ /* 0x000fce00078e00ff */
[----:B012---:R-:W-:Y:S05]  /*1f420*/  WARPSYNC.COLLECTIVE R15, `(.L_x_2392) ;  /* 0x000000000f0c7348 */ /* 0x007fea0003c00000 */
[----:B------:R-:W-:Y:S02]  /*1f430*/  ELECT P6, UR62, PT ;  /* 0x00000000003e782f */ /* 0x000fe400038c0000 */
[----:B------:R-:W-:Y:S01]  /*1f440*/  MOV R14, UR62 ;  /* 0x0000003e000e7c02 */ /* 0x000fe20008000f00 */
[----:B012---:R-:W-:Y:S10]  /*1f450*/  ENDCOLLECTIVE ;  /* 0x000000000000791b */ /* 0x007ff40003800000 */
.L_x_2392:
[----:B------:R-:W-:Y:S05]  /*1f460*/  BSYNC B0 ;  /* 0x0000000000007941 */ /* 0x000fea0003800000 */
.L_x_2391:
[----:B------:R-:W-:Y:S05]  /*1f470*/  BRA `(.L_x_2393) ;  /* 0xffffffdc00207947 */ /* 0x000fea000383ffff */
.L_x_2275:
[----:B-1----:R1:W2:Y:S02]  /*1f480*/  SYNCS.PHASECHK.TRANS64.TRYWAIT P0, [R6+URZ], R5 ;  /* 0x00000005060075a7 */ /* 0x0022a4000800017f */
[----:B--2---:R-:W-:Y:S05]  /*1f490*/  @!P0 NANOSLEEP.SYNCS 0x989680 ;  /* 0x009896800000895d */ /* 0x004fea0003900000 */
[----:B------:R-:W2:Y:S02]  /*1f4a0*/  @!P0 SYNCS.PHASECHK.TRANS64 P0, [R6+URZ], R5 ;  /* 0x00000005060085a7 */ /* 0x000ea4000800007f */
[----:B--2---:R-:W-:Y:S05]  /*1f4b0*/  @!P0 BRA `(.L_x_2275) ;  /* 0xfffffffc00f08947 */ /* 0x004fea000383ffff */
[----:B------:R-:W-:Y:S05]  /*1f4c0*/  BRA `(.L_x_2394) ;  /* 0xffffffdc005c7947 */ /* 0x000fea000383ffff */
.L_x_2276:
[----:B--2---:R2:W3:Y:S02]  /*1f4d0*/  SYNCS.PHASECHK.TRANS64.TRYWAIT P0, [R7+URZ], R2 ;  /* 0x00000002070075a7 */ /* 0x0044e4000800017f */
[----:B---3--:R-:W-:Y:S05]  /*1f4e0*/  @!P0 NANOSLEEP.SYNCS 0x989680 ;  /* 0x009896800000895d */ /* 0x008fea0003900000 */
[----:B------:R-:W3:Y:S02]  /*1f4f0*/  @!P0 SYNCS.PHASECHK.TRANS64 P0, [R7+URZ], R2 ;  /* 0x00000002070085a7 */ /* 0x000ee4000800007f */
[----:B---3--:R-:W-:Y:S05]  /*1f500*/  @!P0 BRA `(.L_x_2276) ;  /* 0xfffffffc00f08947 */ /* 0x008fea000383ffff */
[----:B------:R-:W-:Y:S05]  /*1f510*/  BRA `(.L_x_2395) ;  /* 0xffffffdc00507947 */ /* 0x000fea000383ffff */
.L_x_2278:
[----:B---3--:R3:W4:Y:S02]  /*1f520*/  SYNCS.PHASECHK.TRANS64.TRYWAIT P0, [R4+URZ], R5 ;  /* 0x00000005040075a7 */ /* 0x008724000800017f */
[----:B----4-:R-:W-:Y:S05]  /*1f530*/  @!P0 NANOSLEEP.SYNCS 0x989680 ;  /* 0x009896800000895d */ /* 0x010fea0003900000 */
[----:B------:R-:W4:Y:S02]  /*1f540*/  @!P0 SYNCS.PHASECHK.TRANS64 P0, [R4+URZ], R5 ;  /* 0x00000005040085a7 */ /* 0x000f24000800007f */
[----:B----4-:R-:W-:Y:S05]  /*1f550*/  @!P0 BRA `(.L_x_2278) ;  /* 0xfffffffc00f08947 */ /* 0x010fea000383ffff */
[----:B------:R-:W-:Y:S05]  /*1f560*/  BRA `(.L_x_2396) ;  /* 0xffffffdc00587947 */ /* 0x000fea000383ffff */
.L_x_2397:
        /* <DEDUP_REMOVED lines=9> */
.L_x_4558:


//--------------------- .text._ZN7cutlass13device_kernelIN5flash11enable_sm90INS1_16FlashAttnFwdSm90INS1_25CollectiveMainloopFwdSm90ILi2EN4cute5tupleIJNS5_1CILi1EEES8_S8_EEENS6_IJNS7_ILi64EEESA_SA_EEELi512ENS_10bfloat16_tEfNS_4arch4Sm90ELb0ELb1ELb1ELb1ELb0ELb0ELb1ELb0ELb0ELb0ELb0ELb0EEENS1_21CollectiveEpilogueFwdINS6_IJSA_NS7_ILi512EEESA_EEES9_SC_SE_Li256ELb1ELb0ELb0ELb0EEENS1_36VarlenDynamicPersistentTileSchedulerILi64ELi64ELi256ELi32ELb0ELb0ELb1ELb1ELb0ELb1EEEEEEEEEvNT_6ParamsE --------------------------
	.section	.text._ZN7cutlass13device_kernelIN5flash11enable_sm90INS1_16FlashAttnFwdSm90INS1_25CollectiveMainloopFwdSm90ILi2EN4cute5tupleIJNS5_1CILi1EEES8_S8_EEENS6_IJNS7_ILi64EEESA_SA_EEELi512ENS_10bfloat16_tEfNS_4arch4Sm90ELb0ELb1ELb1ELb1ELb0ELb0ELb1ELb0ELb0ELb0ELb0ELb0EEENS1_21CollectiveEpilogueFwdINS6_IJSA_NS7_ILi512EEESA_EEES9_SC_SE_Li256ELb1ELb0ELb0ELb0EEENS1_36VarlenDynamicPersistentTileSchedulerILi64ELi64ELi256ELi32ELb0ELb0ELb1ELb1ELb0ELb1EEEEEEEEEvNT_6ParamsE,"ax",@progbits
	.align	128
.text._ZN7cutlass13device_kernelIN5flash11enable_sm90INS1_16FlashAttnFwdSm90INS1_25CollectiveMainloopFwdSm90ILi2EN4cute5tupleIJNS5_1CILi1EEES8_S8_EEENS6_IJNS7_ILi64EEESA_SA_EEELi512ENS_10bfloat16_tEfNS_4arch4Sm90ELb0ELb1ELb1ELb1ELb0ELb0ELb1ELb0ELb0ELb0ELb0ELb0EEENS1_21CollectiveEpilogueFwdINS6_IJSA_NS7_ILi512EEESA_EEES9_SC_SE_Li256ELb1ELb0ELb0ELb0EEENS1_36VarlenDynamicPersistentTileSchedulerILi64ELi64ELi256ELi32ELb0ELb0ELb1ELb1ELb0ELb1EEEEEEEEEvNT_6ParamsE:
        .type           _ZN7cutlass13device_kernelIN5flash11enable_sm90INS1_16FlashAttnFwdSm90INS1_25CollectiveMainloopFwdSm90ILi2EN4cute5tupleIJNS5_1CILi1EEES8_S8_EEENS6_IJNS7_ILi64EEESA_SA_EEELi512ENS_10bfloat16_tEfNS_4arch4Sm90ELb0ELb1ELb1ELb1ELb0ELb0ELb1ELb0ELb0ELb0ELb0ELb0EEENS1_21CollectiveEpilogueFwdINS6_IJSA_NS7_ILi512EEESA_EEES9_SC_SE_Li256ELb1ELb0ELb0ELb0EEENS1_36VarlenDynamicPersistentTileSchedulerILi64ELi64ELi256ELi32ELb0ELb0ELb1ELb1ELb0ELb1EEEEEEEEEvNT_6ParamsE,@function
        .size           _ZN7cutlass13device_kernelIN5flash11enable_sm90INS1_16FlashAttnFwdSm90INS1_25CollectiveMainloopFwdSm90ILi2EN4cute5tupleIJNS5_1CILi1EEES8_S8_EEENS6_IJNS7_ILi64EEESA_SA_EEELi512ENS_10bfloat16_tEfNS_4arch4Sm90ELb0ELb1ELb1ELb1ELb0ELb0ELb1ELb0ELb0ELb0ELb0ELb0EEENS1_21CollectiveEpilogueFwdINS6_IJSA_NS7_ILi512EEESA_EEES9_SC_SE_Li256ELb1ELb0ELb0ELb0EEENS1_36VarlenDynamicPersistentTileSchedulerILi64ELi64ELi256ELi32ELb0ELb0ELb1ELb1ELb0ELb1EEEEEEEEEvNT_6ParamsE,(.L_x_4559 - _ZN7cutlass13device_kernelIN5flash11enable_sm90INS1_16FlashAttnFwdSm90INS1_25CollectiveMainloopFwdSm90ILi2EN4cute5tupleIJNS5_1CILi1EEES8_S8_EEENS6_IJNS7_ILi64EEESA_SA_EEELi512ENS_10bfloat16_tEfNS_4arch4Sm90ELb0ELb1ELb1ELb1ELb0ELb0ELb1ELb0ELb0ELb0ELb0ELb0EEENS1_21CollectiveEpilogueFwdINS6_IJSA_NS7_ILi512EEESA_EEES9_SC_SE_Li256ELb1ELb0ELb0ELb0EEENS1_36VarlenDynamicPersistentTileSchedulerILi64ELi64ELi256ELi32ELb0ELb0ELb1ELb1ELb0ELb1EEEEEEEEEvNT_6ParamsE)
        .other          _ZN7cutlass13device_kernelIN5flash11enable_sm90INS1_16FlashAttnFwdSm90INS1_25CollectiveMainloopFwdSm90ILi2EN4cute5tupleIJNS5_1CILi1EEES8_S8_EEENS6_IJNS7_ILi64EEESA_SA_EEELi512ENS_10bfloat16_tEfNS_4arch4Sm90ELb0ELb1ELb1ELb1ELb0ELb0ELb1ELb0ELb0ELb0ELb0ELb0EEENS1_21CollectiveEpilogueFwdINS6_IJSA_NS7_ILi512EEESA_EEES9_SC_SE_Li256ELb1ELb0ELb0ELb0EEENS1_36VarlenDynamicPersistentTileSchedulerILi64ELi64ELi256ELi32ELb0ELb0ELb1ELb1ELb0ELb1EEEEEEEEEvNT_6ParamsE,@"STO_CUDA_ENTRY STV_DEFAULT"
_ZN7cutlass13device_kernelIN5flash11enable_sm90INS1_16FlashAttnFwdSm90INS1_25CollectiveMainloopFwdSm90ILi2EN4cute5tupleIJNS5_1CILi1EEES8_S8_EEENS6_IJNS7_ILi64EEESA_SA_EEELi512ENS_10bfloat16_tEfNS_4arch4Sm90ELb0ELb1ELb1ELb1ELb0ELb0ELb1ELb0ELb0ELb0ELb0ELb0EEENS1_21CollectiveEpilogueFwdINS6_IJSA_NS7_ILi512EEESA_EEES9_SC_SE_Li256ELb1ELb0ELb0ELb0EEENS1_36VarlenDynamicPersistentTileSchedulerILi64ELi64ELi256ELi32ELb0ELb0ELb1ELb1ELb0ELb1EEEEEEEEEvNT_6ParamsE:
        /* <DEDUP_REMOVED lines=23> */
.L_x_2399:
[----:B------:R-:W-:Y:S05]  /*0170*/  BSYNC B0 ;  /* 0x0000000000007941 */ /* 0x000fea0003800000 */
.L_x_2398:
        /* <DEDUP_REMOVED lines=39> */
.L_x_2400:
        /* <DEDUP_REMOVED lines=22> */
.L_x_2401:
        /* <DEDUP_REMOVED lines=18> */
.L_x_2402:
        /* <DEDUP_REMOVED lines=22> */
.L_x_2403:
        /* <DEDUP_REMOVED lines=22> */
.L_x_2404:
[----:B------:R-:W-:Y:S01]  /*0930*/  IMAD.MOV.U32 R2, RZ, RZ, 0x1 ;  /* 0x00000001ff027424 */ /* 0x000fe200078e00ff */
[----:B------:R-:W-:Y:S01]  /*0940*/  ISETP.NE.AND P0, PT, R3, RZ, PT ;  /* 0x000000ff0300720c */ /* 0x000fe20003f05270 */
[----:B------:R-:W-:-:S03]  /*0950*/  NOP ;  /* 0x0000000000007918 */ /* 0x000fc60000000000 */
[----:B------:R-:W-:-:S05]  /*0960*/  SEL R2, R2, 0x2, !P0 ;  /* 0x0000000202027807 */ /* 0x000fca0004000000 */
[----:B------:R0:W-:Y:S02]  /*0970*/  STL [R1+0x24], R2 ;  /* 0x0000240201007387 */ /* 0x0001e40000100800 */
[----:B01234-:R-:W-:Y:S06]  /*0980*/  BAR.SYNC.DEFER_BLOCKING 0x0 ;  /* 0x0000000000007b1d */ /* 0x01ffec0000010000 */
[----:B------:R-:W-:Y:S05]  /*0990*/  @!P0 BRA `(.L_x_2405) ;  /* 0x0000013800788947 */ /* 0x000fea0003800000 */
.L_x_2406:
        /* <DEDUP_REMOVED lines=19> */
[----:B------:R-:W2:Y:S01]  /*0ad0*/  LDL.LU R14, [R1+0x24] ;  /* 0x00002400010e7983 */ /* 0x000ea20000300800 */
[----:B------:R-:W-:-:S05]  /*0ae0*/  VIADD R201, R2, 0xffffff80 ;  /* 0xffffff8002c97836 */ /* 0x000fca0000000000 */
[----:B------:R-:W-:-:S04]  /*0af0*/  SHF.R.S32.HI R0, RZ, 0x1f, R201 ;  /* 0x0000001fff007819 */ /* 0x000fc800000114c9 */
[----:B------:R-:W-:-:S04]  /*0b00*/  LEA.HI R2, R0, R201, RZ, 0x4 ;  /* 0x000000c900027211 */ /* 0x000fc800078f20ff */
[----:B------:R-:W-:Y:S02]  /*0b10*/  SHF.R.S32.HI R7, RZ, 0x4, R2 ;  /* 0x00000004ff077819 */ /* 0x000fe40000011402 */
[----:B------:R-:W-:Y:S02]  /*0b20*/  LEA.HI R3, R0, R201, RZ, 0x5 ;  /* 0x000000c900037211 */ /* 0x000fe400078f28ff */
[C---:B------:R-:W-:Y:S02]  /*0b30*/  LEA.HI R5, R2.reuse, R7, RZ, 0x1 ;  /* 0x0000000702057211 */ /* 0x040fe400078f08ff */
[----:B------:R-:W-:Y:S02]  /*0b40*/  LOP3.LUT R2, R2, 0xfffffff0, RZ, 0xc0, !PT ;  /* 0xfffffff002027812 */ /* 0x000fe400078ec0ff */
[----:B------:R-:W-:Y:S02]  /*0b50*/  LOP3.LUT R6, R5, 0x1ffffffe, RZ, 0xc0, !PT ;  /* 0x1ffffffe05067812 */ /* 0x000fe400078ec0ff */
[--C-:B------:R-:W-:Y:S01]  /*0b60*/  SHF.R.S32.HI R5, RZ, 0x5, R3.reuse ;  /* 0x00000005ff057819 */ /* 0x100fe20000011403 */
[----:B------:R-:W-:Y:S01]  /*0b70*/  IMAD.IADD R2, R201, 0x1, -R2 ;  /* 0x00000001c9027824 */ /* 0x000fe200078e0a02 */
[----:B------:R-:W-:-:S02]  /*0b80*/  SHF.R.S32.HI R8, RZ, 0x1f, R3 ;  /* 0x0000001fff087819 */ /* 0x000fc40000011403 */
[----:B------:R-:W-:Y:S02]  /*0b90*/  LEA.HI R4, R0, R201, RZ, 0x7 ;  /* 0x000000c900047211 */ /* 0x000fe400078f38ff */
[----:B------:R-:W-:Y:S02]  /*0ba0*/  LEA.HI R8, R8, R5, RZ, 0x2 ;  /* 0x0000000508087211 */ /* 0x000fe400078f10ff */
[----:B------:R-:W-:Y:S01]  /*0bb0*/  SHF.R.S32.HI R3, RZ, 0x1f, R2 ;  /* 0x0000001fff037819 */ /* 0x000fe20000011402 */
[----:B------:R-:W-:Y:S01]  /*0bc0*/  IMAD.IADD R6, R7, 0x1, -R6 ;  /* 0x0000000107067824 */ /* 0x000fe200078e0a06 */
[----:B------:R-:W-:Y:S02]  /*0bd0*/  SHF.R.S32.HI R199, RZ, 0x7, R4 ;  /* 0x00000007ffc77819 */ /* 0x000fe40000011404 */
[----:B------:R-:W-:Y:S02]  /*0be0*/  LOP3.LUT R8, R8, 0x3ffffc, RZ, 0xc0, !PT ;  /* 0x003ffffc08087812 */ /* 0x000fe400078ec0ff */
[----:B------:R-:W-:-:S02]  /*0bf0*/  LEA.HI R7, R3, R2, RZ, 0x3 ;  /* 0x0000000203077211 */ /* 0x000fc400078f18ff */
[----:B------:R-:W-:Y:S01]  /*0c00*/  LEA R13, R199, R2, 0x8 ;  /* 0x00000002c70d7211 */ /* 0x000fe200078e40ff */
[----:B------:R-:W-:Y:S01]  /*0c10*/  IMAD.IADD R8, R5, 0x1, -R8 ;  /* 0x0000000105087824 */ /* 0x000fe200078e0a08 */
[C---:B------:R-:W-:Y:S01]  /*0c20*/  LOP3.LUT R9, R7.reuse, 0xfffffff8, RZ, 0xc0, !PT ;  /* 0xfffffff807097812 */ /* 0x040fe200078ec0ff */
[----:B------:R-:W-:Y:S02]  /*0c30*/  IMAD.SHL.U32 R11, R7, 0x40, RZ ;  /* 0x00000040070b7824 */ /* 0x000fe400078e00ff */
[----:B------:R-:W-:Y:S02]  /*0c40*/  IMAD R13, R8, 0x10, R13 ;  /* 0x00000010080d7824 */ /* 0x000fe400078e020d */
[----:B------:R-:W-:Y:S01]  /*0c50*/  IMAD.IADD R8, R2, 0x1, -R9 ;  /* 0x0000000102087824 */ /* 0x000fe200078e0a09 */
[----:B------:R-:W-:-:S03]  /*0c60*/  LOP3.LUT R12, R11, 0x7ffffe00, RZ, 0xc0, !PT ;  /* 0x7ffffe000b0c7812 */ /* 0x000fc600078ec0ff */
[----:B------:R-:W-:Y:S01]  /*0c70*/  IMAD.SHL.U32 R11, R8, 0x40, RZ ;  /* 0x00000040080b7824 */ /* 0x000fe200078e00ff */
[----:B------:R-:W-:Y:S02]  /*0c80*/  LOP3.LUT R10, R4, 0xffffff80, RZ, 0xc0, !PT ;  /* 0xffffff80040a7812 */ /* 0x000fe400078ec0ff */
[----:B------:R-:W-:Y:S02]  /*0c90*/  SHF.L.U32 R6, R6, 0x3, RZ ;  /* 0x0000000306067819 */ /* 0x000fe400000006ff */
[----:B------:R-:W-:Y:S01]  /*0ca0*/  LOP3.LUT R11, R11, 0x1c0, RZ, 0xc0, !PT ;  /* 0x000001c00b0b7812 */ /* 0x000fe200078ec0ff */
[----:B------:R-:W-:Y:S02]  /*0cb0*/  IMAD.IADD R10, R201, 0x1, -R10 ;  /* 0x00000001c90a7824 */ /* 0x000fe400078e0a0a */
[--C-:B------:R-:W-:Y:S01]  /*0cc0*/  IMAD.U32 R200, R13, 0x40, R6.reuse ;  /* 0x000000400dc87824 */ /* 0x100fe200078e0006 */
[----:B------:R-:W-:Y:S02]  /*0cd0*/  LOP3.LUT R6, R11, 0x8, R6, 0xf8, !PT ;  /* 0x000000080b067812 */ /* 0x000fe400078ef806 */
[----:B------:R-:W-:-:S02]  /*0ce0*/  SHF.R.U32.HI R11, RZ, 0x3, R11 ;  /* 0x00000003ff0b7819 */ /* 0x000fc4000001160b */
[----:B------:R-:W-:Y:S01]  /*0cf0*/  SHF.R.S32.HI R3, RZ, 0x1f, R10 ;  /* 0x0000001fff037819 */ /* 0x000fe2000001140a */
[----:B------:R-:W-:Y:S01]  /*0d00*/  IMAD R12, R5, 0x400, R12 ;  /* 0x00000400050c7824 */ /* 0x000fe200078e020c */
[----:B------:R-:W-:Y:S02]  /*0d10*/  LOP3.LUT R11, R6, R11, RZ, 0x3c, !PT ;  /* 0x0000000b060b7212 */ /* 0x000fe400078e3cff */
[----:B------:R-:W-:-:S03]  /*0d20*/  LEA.HI R7, R3, R10, RZ, 0x2 ;  /* 0x0000000a03077211 */ /* 0x000fc600078f10ff */
[----:B------:R-:W-:Y:S01]  /*0d30*/  IMAD.IADD R11, R12, 0x1, R11 ;  /* 0x000000010c0b7824 */ /* 0x000fe200078e020b */
[--C-:B------:R-:W-:Y:S02]  /*0d40*/  SHF.R.S32.HI R2, RZ, 0x2, R7.reuse ;  /* 0x00000002ff027819 */ /* 0x100fe40000011407 */
[----:B------:R-:W-:Y:S02]  /*0d50*/  SHF.R.S32.HI R9, RZ, 0x1f, R7 ;  /* 0x0000001fff097819 */ /* 0x000fe40000011407 */
[----:B------:R-:W-:Y:S02]  /*0d60*/  R2P PR, R8, 0x6 ;  /* 0x0000000608007804 */ /* 0x000fe40000000000 */
[----:B------:R-:W-:Y:S02]  /*0d70*/  LEA R23, R11, UR37, 0x1 ;  /* 0x000000250b177c11 */ /* 0x000fe4000f8e08ff */
[----:B------:R-:W-:Y:S02]  /*0d80*/  LEA.HI R9, R9, R2, RZ, 0x3 ;  /* 0x0000000209097211 */ /* 0x000fe400078f18ff */
[----:B------:R-:W-:-:S02]  /*0d90*/  LEA.HI R0, R0, R201, RZ, 0x3 ;  /* 0x000000c900007211 */ /* 0x000fc400078f18ff */
[----:B------:R-:W-:Y:S01]  /*0da0*/  LEA.HI R4, R4, R199, RZ, 0x1 ;  /* 0x000000c704047211 */ /* 0x000fe200078f08ff */
[----:B------:R-:W-:Y:S01]  /*0db0*/  IMAD.MOV.U32 R189, RZ, RZ, 0x40 ;  /* 0x00000040ffbd7424 */ /* 0x000fe200078e00ff */
[----:B------:R-:W-:Y:S01]  /*0dc0*/  LEA.HI R3, R3, R10, RZ, 0x5 ;  /* 0x0000000a03037211 */ /* 0x000fe200078f28ff */
[----:B------:R-:W-:Y:S01]  /*0dd0*/  VIADD R190, R23, 0x36400 ;  /* 0x0003640017be7836 */ /* 0x000fe20000000000 */
[----:B------:R-:W-:Y:S02]  /*0de0*/  LOP3.LUT R9, R9, 0xfffffff8, RZ, 0xc0, !PT ;  /* 0xfffffff809097812 */ /* 0x000fe400078ec0ff */
[----:B------:R-:W-:Y:S02]  /*0df0*/  LOP3.LUT R7, R7, 0x7ffffffc, RZ, 0xc0, !PT ;  /* 0x7ffffffc07077812 */ /* 0x000fe400078ec0ff */
[----:B------:R-:W-:Y:S02]  /*0e00*/  LOP3.LUT R6, R0, 0x1ffffff8, RZ, 0xc0, !PT ;  /* 0x1ffffff800067812 */ /* 0x000fe400078ec0ff */
[----:B------:R-:W-:Y:S01]  /*0e10*/  LOP3.LUT R4, R4, 0xfffffe, RZ, 0xc0, !PT ;  /* 0x00fffffe04047812 */ /* 0x000fe200078ec0ff */
[----:B------:R-:W-:Y:S01]  /*0e20*/  VIADD R188, R23, 0x36420 ;  /* 0x0003642017bc7836 */ /* 0x000fe20000000000 */
[----:B------:R-:W-:Y:S01]  /*0e30*/  SHF.R.S32.HI R3, RZ, 0x5, R3 ;  /* 0x00000005ff037819 */ /* 0x000fe20000011403 */
[----:B------:R-:W-:Y:S01]  /*0e40*/  IMAD.IADD R2, R2, 0x1, -R9 ;  /* 0x0000000102027824 */ /* 0x000fe200078e0a09 */
[----:B------:R-:W-:Y:S01]  /*0e50*/  SEL R189, R189, 0xffffffc0, !P2 ;  /* 0xffffffc0bdbd7807 */ /* 0x000fe20005000000 */
[----:B------:R-:W-:Y:S01]  /*0e60*/  IMAD.IADD R7, R10, 0x1, -R7 ;  /* 0x000000010a077824 */ /* 0x000fe200078e0a07 */
[----:B------:R-:W-:Y:S01]  /*0e70*/  @P1 IADD3 R188, R190, -0x20, RZ ;  /* 0xffffffe0bebc1810 */ /* 0x000fe20007ffe0ff */
[----:B------:R-:W-:-:S02]  /*0e80*/  IMAD.IADD R6, R201, 0x1, -R6 ;  /* 0x00000001c9067824 */ /* 0x000fc400078e0a06 */
[----:B------:R-:W-:Y:S01]  /*0e90*/  IMAD.IADD R4, R199, 0x1, -R4 ;  /* 0x00000001c7047824 */ /* 0x000fe200078e0a04 */
[----:B------:R-:W-:Y:S01]  /*0ea0*/  SHF.R.S32.HI R194, RZ, 0x3, R0 ;  /* 0x00000003ffc27819 */ /* 0x000fe20000011400 */
[----:B------:R-:W-:Y:S01]  /*0eb0*/  IMAD R19, R3, 0x10, R2 ;  /* 0x0000001003137824 */ /* 0x000fe200078e0202 */
[----:B------:R-:W-:Y:S01]  /*0ec0*/  MOV R2, RZ ;  /* 0x000000ff00027202 */ /* 0x000fe20000000f00 */
[----:B------:R-:W-:Y:S02]  /*0ed0*/  IMAD.IADD R190, R190, 0x1, R189 ;  /* 0x00000001bebe7824 */ /* 0x000fe400078e02bd */
[----:B------:R-:W-:Y:S02]  /*0ee0*/  IMAD.MOV.U32 R198, RZ, RZ, RZ ;  /* 0x000000ffffc67224 */ /* 0x000fe400078e00ff */
[----:B------:R-:W-:Y:S02]  /*0ef0*/  IMAD.SHL.U32 R191, R6, 0x8, RZ ;  /* 0x0000000806bf7824 */ /* 0x000fe400078e00ff */
[----:B------:R-:W-:-:S02]  /*0f00*/  IMAD.SHL.U32 R22, R4, 0x100, RZ ;  /* 0x0000010004167824 */ /* 0x000fc400078e00ff */
[----:B------:R-:W-:Y:S02]  /*0f10*/  IMAD.SHL.U32 R16, R7, 0x2, RZ ;  /* 0x0000000207107824 */ /* 0x000fe400078e00ff */
[----:B------:R-:W-:Y:S01]  /*0f20*/  IMAD.IADD R189, R189, 0x1, R188 ;  /* 0x00000001bdbd7824 */ /* 0x000fe200078e02bc */
[----:B------:R-:W-:Y:S01]  /*0f30*/  UMOV UR36, URZ ;  /* 0x0000003f00247c82 */ /* 0x000fe20008000000 */
[----:B--2---:R-:W-:-:S07]  /*0f40*/  LOP3.LUT R192, R14, 0x1, RZ, 0xfc, !PT ;  /* 0x000000010ec07812 */ /* 0x004fce00078efcff */
.L_x_2509:
[----:B-1---5:R-:W0:Y:S01]  /*0f50*/  LDC.64 R4, c[0x0][0xb20] ;  /* 0x0002c800ff047b82 */ /* 0x022e220000000a00 */
[----:B--2---:R-:W-:Y:S01]  /*0f60*/  IMAD.MOV.U32 R8, RZ, RZ, RZ ;  /* 0x000000ffff087224 */ /* 0x004fe200078e00ff */
[----:B------:R-:W-:-:S06]  /*0f70*/  ULDC.64 UR4, c[0x0][0x208] ;  /* 0x0000820000047ab9 */ /* 0x000fcc0000000a00 */
[----:B---34-:R-:W1:Y:S08]  /*0f80*/  LDC.64 R6, c[0x0][0xb10] ;  /* 0x0002c400ff067b82 */ /* 0x018e700000000a00 */
[----:B------:R-:W2:Y:S01]  /*0f90*/  LDC.64 R10, c[0x0][0x3f8] ;  /* 0x0000fe00ff0a7b82 */ /* 0x000ea20000000a00 */
[----:B0-----:R-:W-:-:S07]  /*0fa0*/  ISETP.NE.U32.AND P0, PT, R4, RZ, PT ;  /* 0x000000ff0400720c */ /* 0x001fce0003f05070 */
[----:B------:R-:W0:Y:S01]  /*0fb0*/  LDC R18, c[0x0][0x288] ;  /* 0x0000a200ff127b82 */ /* 0x000e220000000800 */
[----:B------:R-:W-:Y:S02]  /*0fc0*/  ISETP.NE.AND.EX P0, PT, R5, RZ, PT, P0 ;  /* 0x000000ff0500720c */ /* 0x000fe40003f05300 */
[----:B-1----:R-:W-:-:S05]  /*0fd0*/  ISETP.NE.U32.AND P1, PT, R6, RZ, PT ;  /* 0x000000ff0600720c */ /* 0x002fca0003f25070 */
[----:B------:R-:W1:Y:S01]  /*0fe0*/  LDC R0, c[0x0][0x404] ;  /* 0x00010100ff007b82 */ /* 0x000e620000000800 */
[----:B------:R-:W-:-:S07]  /*0ff0*/  ISETP.NE.AND.EX P1, PT, R7, RZ, PT, P1 ;  /* 0x000000ff0700720c */ /* 0x000fce0003f25310 */
[----:B------:R-:W3:Y:S08]  /*1000*/  @P0 LDC.64 R4, c[0x0][0xb20] ;  /* 0x0002c800ff040b82 */ /* 0x000ef00000000a00 */
[----:B------:R-:W4:Y:S08]  /*1010*/  @P1 LDC.64 R6, c[0x0][0xb10] ;  /* 0x0002c400ff061b82 */ /* 0x000f300000000a00 */
[----:B------:R-:W1:Y:S01]  /*1020*/  LDC R17, c[0x0][0x2e0] ;  /* 0x0000b800ff117b82 */ /* 0x000e620000000800 */
[----:B---3--:R-:W-:-:S05]  /*1030*/  @P0 IMAD.WIDE R4, R187, 0x4, R4 ;  /* 0x00000004bb040825 */ /* 0x008fca00078e0204 */
[----:B------:R3:W5:Y:S01]  /*1040*/  @P0 LDG.E R8, desc[UR4][R4.64] ;  /* 0x0000000404080981 */ /* 0x000762000c1e1900 */
[----:B--2---:R-:W-:Y:S01]  /*1050*/  ISETP.NE.U32.AND P0, PT, R10, RZ, PT ;  /* 0x000000ff0a00720c */ /* 0x004fe20003f05070 */
[----:B----4-:R-:W-:-:S03]  /*1060*/  @P1 IMAD.WIDE R6, R187, 0x4, R6 ;  /* 0x00000004bb061825 */ /* 0x010fc600078e0206 */
[----:B------:R-:W-:Y:S02]  /*1070*/  ISETP.NE.AND.EX P0, PT, R11, RZ, PT, P0 ;  /* 0x000000ff0b00720c */ /* 0x000fe40003f05300 */
[----:B0-----:R3:W5:Y:S01]  /*1080*/  @P1 LDG.E R18, desc[UR4][R6.64] ;  /* 0x0000000406121981 */ /* 0x001762000c1e1900 */
[----:B------:R-:W-:Y:S01]  /*1090*/  ULDC.64 UR4, c[0x0][0xb18] ;  /* 0x0002c60000047ab9 */ /* 0x000fe20000000a00 */
[----:B-1----:R-:W-:Y:S01]  /*10a0*/  SEL R0, R0, 0x1, P0 ;  /* 0x0000000100007807 */ /* 0x002fe20000000000 */
[----:B------:R-:W-:Y:S01]  /*10b0*/  IMAD.MOV.U32 R193, RZ, RZ, R186 ;  /* 0x000000ffffc17224 */ /* 0x000fe200078e00ba */
[----:B------:R-:W-:-:S03]  /*10c0*/  ISETP.NE.U32.AND P2, PT, RZ, UR4, PT ;  /* 0x00000004ff007c0c */ /* 0x000fc6000bf45070 */
[----:B------:R-:W-:Y:S01]  /*10d0*/  IMAD R17, R0, R17, RZ ;  /* 0x0000001100117224 */ /* 0x000fe200078e02ff */
[----:B------:R-:W-:Y:S01]  /*10e0*/  ISETP.NE.AND.EX P2, PT, RZ, UR5, PT, P2 ;  /* 0x00000005ff007c0c */ /* 0x000fe2000bf45320 */
[----:B------:R-:W-:-:S12]  /*10f0*/  @P1 BRA `(.L_x_2407) ;  /* 0x0000000000281947 */ /* 0x000fd80003800000 */
[----:B------:R-:W-:Y:S02]  /*1100*/  ULDC.64 UR4, c[0x0][0xaf8] ;  /* 0x0002be0000047ab9 */ /* 0x000fe40000000a00 */
[----:B------:R-:W-:-:S04]  /*1110*/  ISETP.NE.U32.AND P0, PT, RZ, UR4, PT ;  /* 0x00000004ff007c0c */ /* 0x000fc8000bf05070 */
[----:B------:R-:W-:-:S13]  /*1120*/  ISETP.NE.AND.EX P0, PT, RZ, UR5, PT, P0 ;  /* 0x00000005ff007c0c */ /* 0x000fda000bf05300 */
[----:B------:R-:W-:Y:S05]  /*1130*/  @!P0 BRA `(.L_x_2407) ;  /* 0x0000000000188947 */ /* 0x000fea0003800000 */
[----:B---3--:R-:W0:Y:S01]  /*1140*/  LDC.64 R4, c[0x0][0xaf8] ;  /* 0x0002be00ff047b82 */ /* 0x008e220000000a00 */
[----:B------:R-:W-:Y:S01]  /*1150*/  ULDC.64 UR4, c[0x0][0x208] ;  /* 0x0000820000047ab9 */ /* 0x000fe20000000a00 */
[----:B0-----:R-:W-:-:S05]  /*1160*/  IMAD.WIDE R4, R187, 0x4, R4 ;  /* 0x00000004bb047825 */ /* 0x001fca00078e0204 */
[----:B-----5:R-:W2:Y:S04]  /*1170*/  LDG.E R18, desc[UR4][R4.64] ;  /* 0x0000000404127981 */ /* 0x020ea8000c1e1900 */
[----:B------:R-:W2:Y:S02]  /*1180*/  LDG.E R3, desc[UR4][R4.64+0x4] ;  /* 0x0000040404037981 */ /* 0x000ea4000c1e1900 */
[----:B--2---:R-:W-:-:S07]  /*1190*/  IADD3 R18, -R18, R3, RZ ;  /* 0x0000000312127210 */ /* 0x004fce0007ffe1ff */
.L_x_2407:
[----:B------:R-:W-:Y:S02]  /*11a0*/  IMAD.MOV.U32 R197, RZ, RZ, R185 ;  /* 0x000000ffffc57224 */ /* 0x000fe400078e00b9 */
[----:B------:R-:W-:Y:S01]  /*11b0*/  IMAD.MOV.U32 R196, RZ, RZ, R187 ;  /* 0x000000ffffc47224 */ /* 0x000fe200078e00bb */
[----:B------:R-:W-:Y:S06]  /*11c0*/  @!P2 BRA `(.L_x_2408) ;  /* 0x000000000014a947 */ /* 0x000fec0003800000 */
[----:B---3--:R-:W0:Y:S01]  /*11d0*/  LDC.64 R4, c[0x0][0xb18] ;  /* 0x0002c600ff047b82 */ /* 0x008e220000000a00 */
[----:B------:R-:W-:Y:S01]  /*11e0*/  ULDC.64 UR4, c[0x0][0x208] ;  /* 0x0000820000047ab9 */ /* 0x000fe20000000a00 */
[----:B0-----:R-:W-:-:S05]  /*11f0*/  IMAD.WIDE R4, R187, 0x4, R4 ;  /* 0x00000004bb047825 */ /* 0x001fca00078e0204 */
[----:B------:R0:W5:Y:S01]  /*1200*/  LDG.E R17, desc[UR4][R4.64] ;  /* 0x0000000404117981 */ /* 0x000162000c1e1900 */
[----:B------:R-:W-:Y:S05]  /*1210*/  BRA `(.L_x_2409) ;  /* 0x0000000000287947 */ /* 0x000fea0003800000 */
.L_x_2408:
[----:B------:R-:W-:Y:S02]  /*1220*/  ULDC.64 UR4, c[0x0][0xb00] ;  /* 0x0002c00000047ab9 */ /* 0x000fe40000000a00 */
[----:B------:R-:W-:-:S04]  /*1230*/  ISETP.NE.U32.AND P0, PT, RZ, UR4, PT ;  /* 0x00000004ff007c0c */ /* 0x000fc8000bf05070 */
[----:B------:R-:W-:-:S13]  /*1240*/  ISETP.NE.AND.EX P0, PT, RZ, UR5, PT, P0 ;  /* 0x00000005ff007c0c */ /* 0x000fda000bf05300 */
[----:B------:R-:W-:Y:S05]  /*1250*/  @!P0 BRA `(.L_x_2409) ;  /* 0x0000000000188947 */ /* 0x000fea0003800000 */
[----:B---3--:R-:W0:Y:S01]  /*1260*/  LDC.64 R4, c[0x0][0xb00] ;  /* 0x0002c000ff047b82 */ /* 0x008e220000000a00 */
[----:B------:R-:W-:Y:S01]  /*1270*/  ULDC.64 UR4, c[0x0][0x208] ;  /* 0x0000820000047ab9 */ /* 0x000fe20000000a00 */
[----:B0-----:R-:W-:-:S05]  /*1280*/  IMAD.WIDE R4, R187, 0x4, R4 ;  /* 0x00000004bb047825 */ /* 0x001fca00078e0204 */
[----:B------:R-:W2:Y:S04]  /*1290*/  LDG.E R17, desc[UR4][R4.64] ;  /* 0x0000000404117981 */ /* 0x000ea8000c1e1900 */
[----:B------:R-:W2:Y:S02]  /*12a0*/  LDG.E R0, desc[UR4][R4.64+0x4] ;  /* 0x0000040404007981 */ /* 0x000ea4000c1e1900 */
[----:B--2---:R-:W-:-:S07]  /*12b0*/  IMAD.IADD R17, R0, 0x1, -R17 ;  /* 0x0000000100117824 */ /* 0x004fce00078e0a11 */
.L_x_2409:
[----:B---3--:R-:W2:Y:S01]  /*12c0*/  LDL R6, [R1+0x4] ;  /* 0x0000040001067983 */ /* 0x008ea20000100800 */
[----:B0-----:R-:W0:Y:S01]  /*12d0*/  LDC R5, c[0x0][0xad8] ;  /* 0x0002b600ff057b82 */ /* 0x001e220000000800 */
[----:B-----5:R-:W-:Y:S01]  /*12e0*/  IMAD.IADD R17, R17, 0x1, -R8 ;  /* 0x0000000111117824 */ /* 0x020fe200078e0a08 */
[----:B------:R-:W-:-:S03]  /*12f0*/  LEA R4, R185, 0x40, 0x6 ;  /* 0x00000040b9047811 */ /* 0x000fc600078e30ff */
[C---:B------:R-:W-:Y:S01]  /*1300*/  VIADD R0, R17.reuse, 0x3f ;  /* 0x0000003f11007836 */ /* 0x040fe20000000000 */
[----:B------:R-:W-:-:S04]  /*1310*/  IADD3 R4, R17, R4, -R18 ;  /* 0x0000000411047210 */ /* 0x000fc80007ffe812 */
[----:B------:R-:W-:-:S04]  /*1320*/  SHF.R.S32.HI R3, RZ, 0x1f, R0 ;  /* 0x0000001fff037819 */ /* 0x000fc80000011400 */
[----:B------:R-:W-:-:S04]  /*1330*/  LEA.HI R3, R3, R0, RZ, 0x6 ;  /* 0x0000000003037211 */ /* 0x000fc800078f30ff */
[----:B------:R-:W-:Y:S01]  /*1340*/  SHF.R.S32.HI R168, RZ, 0x6, R3 ;  /* 0x00000006ffa87819 */ /* 0x000fe20000011403 */
[----:B0-----:R-:W-:Y:S01]  /*1350*/  IMAD.IADD R0, R4, 0x1, R5 ;  /* 0x0000000104007824 */ /* 0x001fe200078e0205 */
[----:B--2---:R-:W-:-:S13]  /*1360*/  ISETP.NE.AND P0, PT, R6, 0x1, PT ;  /* 0x000000010600780c */ /* 0x004fda0003f05270 */
[----:B------:R-:W-:Y:S05]  /*1370*/  @!P0 BRA `(.L_x_2410) ;  /* 0x0000001c00ac8947 */ /* 0x000fea0003800000 */
[----:B------:R-:W0:Y:S02]  /*1380*/  LDC R5, c[0x0][0xadc] ;  /* 0x0002b700ff057b82 */ /* 0x000e240000000800 */
[----:B0-----:R-:W-:-:S13]  /*1390*/  ISETP.GE.AND P1, PT, R5, 0x1, PT ;  /* 0x000000010500780c */ /* 0x001fda0003f26270 */
[----:B------:R-:W-:Y:S05]  /*13a0*/  @!P1 BRA `(.L_x_2411) ;  /* 0x0000000000409947 */ /* 0x000fea0003800000 */
[C---:B------:R-:W-:Y:S02]  /*13b0*/  ISETP.GT.AND P0, PT, R4.reuse, RZ, PT ;  /* 0x000000ff0400720c */ /* 0x040fe40003f04270 */
[----:B------:R-:W-:-:S11]  /*13c0*/  IADD3 R3, R4, -0x1, RZ ;  /* 0xffffffff04037810 */ /* 0x000fd60007ffe0ff */
        /* <DEDUP_REMOVED lines=8> */
.L_x_2412:
[----:B------:R-:W-:-:S13]  /*1450*/  ISETP.NE.AND P0, PT, R5, 0x1, PT ;  /* 0x000000010500780c */ /* 0x000fda0003f05270 */
[----:B------:R-:W0:Y:S02]  /*1460*/  @P0 LDC.64 R6, c[0x0][0xae0] ;  /* 0x0002b800ff060b82 */ /* 0x000e240000000a00 */
[----:B0-----:R-:W-:-:S05]  /*1470*/  @P0 IMAD.HI.U32 R4, R3, R6, RZ ;  /* 0x0000000603040227 */ /* 0x001fca00078e00ff */
[----:B------:R-:W-:-:S07]  /*1480*/  @P0 SHF.R.U32.HI R3, RZ, R7, R4 ;  /* 0x00000007ff030219 */ /* 0x000fce0000011604 */
.L_x_2413:
[----:B------:R-:W-:-:S05]  /*1490*/  IMAD R3, R3, R5, R5 ;  /* 0x0000000503037224 */ /* 0x000fca00078e0205 */
[----:B------:R-:W-:-:S07]  /*14a0*/  VIMNMX R0, R0, R3, PT ;  /* 0x0000000300007248 */ /* 0x000fce0003fe0100 */
.L_x_2411:
[----:B------:R-:W-:Y:S01]  /*14b0*/  VIADD R0, R0, 0x3f ;  /* 0x0000003f00007836 */ /* 0x000fe20000000000 */
[----:B------:R-:W-:Y:S01]  /*14c0*/  ULDC UR4, c[0x0][0xad4] ;  /* 0x0002b50000047ab9 */ /* 0x000fe20000000800 */
[----:B------:R-:W-:-:S03]  /*14d0*/  IMAD R18, R185, 0x40, -R18 ;  /* 0x00000040b9127824 */ /* 0x000fc600078e0a12 */
[----:B------:R-:W-:Y:S01]  /*14e0*/  SHF.R.S32.HI R3, RZ, 0x1f, R0 ;  /* 0x0000001fff037819 */ /* 0x000fe20000011400 */
[----:B------:R-:W-:-:S03]  /*14f0*/  IMAD.IADD R18, R17, 0x1, R18 ;  /* 0x0000000111127824 */ /* 0x000fc600078e0212 */
[----:B------:R-:W-:Y:S01]  /*1500*/  LEA.HI R3, R3, R0, RZ, 0x6 ;  /* 0x0000000003037211 */ /* 0x000fe200078f30ff */
[----:B------:R-:W-:-:S03]  /*1510*/  VIADD R4, R18, -UR4 ;  /* 0x8000000412047c36 */ /* 0x000fc60008000000 */
[----:B------:R-:W-:-:S04]  /*1520*/  SHF.R.S32.HI R3, RZ, 0x6, R3 ;  /* 0x00000006ff037819 */ /* 0x000fc80000011403 */
[----:B------:R-:W-:Y:S01]  /*1530*/  VIMNMX R6, R168, R3, PT ;  /* 0x00000003a8067248 */ /* 0x000fe20003fe0100 */
[----:B------:R-:W-:Y:S06]  /*1540*/  @!P1 BRA `(.L_x_2414) ;  /* 0x00000000003c9947 */ /* 0x000fec0003800000 */
        /* <DEDUP_REMOVED lines=9> */
.L_x_2415:
[----:B------:R-:W-:-:S13]  /*15e0*/  ISETP.NE.AND P0, PT, R5, 0x1, PT ;  /* 0x000000010500780c */ /* 0x000fda0003f05270 */
[----:B------:R-:W0:Y:S02]  /*15f0*/  @P0 LDC.64 R8, c[0x0][0xae0] ;  /* 0x0002b800ff080b82 */ /* 0x000e240000000a00 */
[----:B0-----:R-:W-:-:S05]  /*1600*/  @P0 IMAD.HI.U32 R0, R18, R8, RZ ;  /* 0x0000000812000227 */ /* 0x001fca00078e00ff */
[----:B------:R-:W-:-:S07]  /*1610*/  @P0 SHF.R.U32.HI R18, RZ, R9, R0 ;  /* 0x00000009ff120219 */ /* 0x000fce0000011600 */
.L_x_2416:
[----:B------:R-:W-:-:S05]  /*1620*/  IMAD R3, R18, R5, RZ ;  /* 0x0000000512037224 */ /* 0x000fca00078e02ff */
[----:B------:R-:W-:-:S07]  /*1630*/  VIMNMX R4, R4, R3, !PT ;  /* 0x0000000304047248 */ /* 0x000fce0007fe0100 */
.L_x_2414:
        /* <DEDUP_REMOVED lines=69> */
[----:B------:R-:W-:Y:S01]  /*1a90*/  CS2R R30, SRZ ;  /* 0x00000000001e7805 */ /* 0x000fe2000001ff00 */
[----:B------:R-:W-:Y:S01]  /*1aa0*/  IMAD.MOV.U32 R20, RZ, RZ, RZ ;  /* 0x000000ffff147224 */ /* 0x000fe200078e00ff */
[----:B------:R-:W-:Y:S01]  /*1ab0*/  CS2R R170, SRZ ;  /* 0x0000000000aa7805 */ /* 0x000fe2000001ff00 */
[----:B------:R-:W-:Y:S02]  /*1ac0*/  IMAD.MOV.U32 R5, RZ, RZ, RZ ;  /* 0x000000ffff057224 */ /* 0x000fe400078e00ff */
[----:B------:R-:W-:Y:S01]  /*1ad0*/  IMAD.MOV.U32 R169, RZ, RZ, RZ ;  /* 0x000000ffffa97224 */ /* 0x000fe200078e00ff */
[----:B------:R-:W-:Y:S06]  /*1ae0*/  @!P1 BRA `(.L_x_2417) ;  /* 0x00000100001c9947 */ /* 0x000fec0003800000 */
[----:B------:R-:W0:Y:S01]  /*1af0*/  SHFL.IDX PT, R0, R199, RZ, 0x1f ;  /* 0x00001fffc7007589 */ /* 0x000e2200000e0000 */
[----:B------:R-:W-:Y:S01]  /*1b00*/  UMOV UR7, 0x40000040 ;  /* 0x4000004000077882 */ /* 0x000fe20000000000 */
[----:B------:R-:W-:Y:S01]  /*1b10*/  UMOV UR9, 0x40000040 ;  /* 0x4000004000097882 */ /* 0x000fe20000000000 */
[----:B------:R-:W-:Y:S01]  /*1b20*/  UMOV UR11, 0x40000040 ;  /* 0x40000040000b7882 */ /* 0x000fe20000000000 */
[----:B------:R-:W-:Y:S01]  /*1b30*/  BAR.SYNC.DEFER_BLOCKING 0xe, 0x100 ;  /* 0x0384000000007b1d */ /* 0x000fe20000010000 */
[----:B------:R-:W-:-:S04]  /*1b40*/  IADD3 R3, R6, -0x2, RZ ;  /* 0xfffffffe06037810 */ /* 0x000fc80007ffe0ff */
[----:B------:R-:W-:Y:S01]  /*1b50*/  ISETP.GE.AND P0, PT, R3, R4, PT ;  /* 0x000000040300720c */ /* 0x000fe20003f06270 */
        /* <DEDUP_REMOVED lines=50> */
.L_x_2419:
[----:B------:R-:W-:Y:S01]  /*1e80*/  BAR.SYNC.DEFER_BLOCKING 0xe, 0x100 ;  /* 0x0384000000007b1d */ /* 0x000fe20000010000 */
[----:B01----:R-:W-:Y:S01]  /*1e90*/  IMAD.U32 R0, RZ, RZ, UR36 ;  /* 0x00000024ff007e24 */ /* 0x003fe2000f8e00ff */
[----:B------:R-:W-:Y:S01]  /*1ea0*/  UIADD3 UR36, UR36, 0x1, URZ ;  /* 0x0000000124247890 */ /* 0x000fe2000fffe03f */
[C---:B------:R-:W-:Y:S02]  /*1eb0*/  ISETP.GT.AND P0, PT, R3.reuse, R4, PT ;  /* 0x000000040300720c */ /* 0x040fe40003f04270 */
[----:B------:R-:W-:Y:S01]  /*1ec0*/  IMAD R0, R0, 0x40, R19 ;  /* 0x0000004000007824 */ /* 0x000fe200078e0213 */
[----:B------:R-:W-:Y:S01]  /*1ed0*/  UISETP.NE.AND UP0, UPT, UR36, 0x2, UPT ;  /* 0x000000022400788c */ /* 0x000fe2000bf05270 */
[----:B------:R-:W-:Y:S01]  /*1ee0*/  IADD3 R3, R3, -0x1, RZ ;  /* 0xffffffff03037810 */ /* 0x000fe20007ffe0ff */
[----:B------:R-:W-:Y:S01]  /*1ef0*/  UMOV UR7, 0x40000040 ;  /* 0x4000004000077882 */ /* 0x000fe20000000000 */
[----:B------:R-:W-:Y:S01]  /*1f00*/  UMOV UR11, 0x40000040 ;  /* 0x40000040000b7882 */ /* 0x000fe20000000000 */
[----:B------:R-:W-:Y:S01]  /*1f10*/  LEA R0, R0, UR37, 0x2 ;  /* 0x0000002500007c11 */ /* 0x000fe2000f8e10ff */
[----:B------:R-:W-:Y:S01]  /*1f20*/  USEL UR36, UR36, URZ, UP0 ;  /* 0x0000003f24247287 */ /* 0x000fe20008000000 */
[----:B------:R-:W-:Y:S01]  /*1f30*/  UMOV UR15, 0x40000040 ;  /* 0x40000040000f7882 */ /* 0x000fe20000000000 */
[----:B------:R-:W-:-:S02]  /*1f40*/  UMOV UR19, 0x40000040 ;  /* 0x4000004000137882 */ /* 0x000fc40000000000 */
[----:B------:R-:W-:-:S04]  /*1f50*/  ULEA UR6, UR36, UR20, 0xc ;  /* 0x0000001424067291 */ /* 0x000fc8000f8e603f */
        /* <DEDUP_REMOVED lines=157> */
.L_x_2418:
[----:B------:R-:W-:Y:S01]  /*2930*/  BAR.SYNC.DEFER_BLOCKING 0xe, 0x100 ;  /* 0x0384000000007b1d */ /* 0x000fe20000010000 */
[----:B01----:R-:W-:Y:S01]  /*2940*/  IMAD.U32 R0, RZ, RZ, UR36 ;  /* 0x00000024ff007e24 */ /* 0x003fe2000f8e00ff */
        /* <DEDUP_REMOVED lines=142> */
.L_x_2410:
[----:B------:R-:W0:Y:S02]  /*3230*/  LDC R6, c[0x0][0xadc] ;  /* 0x0002b700ff067b82 */ /* 0x000e240000000800 */
[----:B0-----:R-:W-:-:S13]  /*3240*/  ISETP.GE.AND P0, PT, R6, 0x1, PT ;  /* 0x000000010600780c */ /* 0x001fda0003f06270 */
[----:B------:R-:W-:Y:S05]  /*3250*/  @!P0 BRA `(.L_x_2420) ;  /* 0x0000000000408947 */ /* 0x000fea0003800000 */
[C---:B------:R-:W-:Y:S01]  /*3260*/  ISETP.GT.AND P1, PT, R4.reuse, RZ, PT ;  /* 0x000000ff0400720c */ /* 0x040fe20003f24270 */
[----:B------:R-:W-:-:S12]  /*3270*/  VIADD R3, R4, 0xffffffff ;  /* 0xffffffff04037836 */ /* 0x000fd80000000000 */
        /* <DEDUP_REMOVED lines=8> */
.L_x_2421:
[----:B------:R-:W-:-:S13]  /*3300*/  ISETP.NE.AND P1, PT, R6, 0x1, PT ;  /* 0x000000010600780c */ /* 0x000fda0003f25270 */
[----:B------:R-:W0:Y:S02]  /*3310*/  @P1 LDC.64 R4, c[0x0][0xae0] ;  /* 0x0002b800ff041b82 */ /* 0x000e240000000a00 */
[----:B0-----:R-:W-:-:S05]  /*3320*/  @P1 IMAD.HI.U32 R4, R3, R4, RZ ;  /* 0x0000000403041227 */ /* 0x001fca00078e00ff */
[----:B------:R-:W-:-:S07]  /*3330*/  @P1 SHF.R.U32.HI R3, RZ, R5, R4 ;  /* 0x00000005ff031219 */ /* 0x000fce0000011604 */
.L_x_2422:
[----:B------:R-:W-:-:S05]  /*3340*/  IMAD R3, R3, R6, R6 ;  /* 0x0000000603037224 */ /* 0x000fca00078e0206 */
[----:B------:R-:W-:-:S07]  /*3350*/  VIMNMX R0, R0, R3, PT ;  /* 0x0000000300007248 */ /* 0x000fce0003fe0100 */
.L_x_2420:
[----:B------:R-:W-:Y:S01]  /*3360*/  VIADD R0, R0, 0x3f ;  /* 0x0000003f00007836 */ /* 0x000fe20000000000 */
[----:B------:R-:W-:Y:S01]  /*3370*/  ULDC UR4, c[0x0][0xad4] ;  /* 0x0002b50000047ab9 */ /* 0x000fe20000000800 */
[----:B------:R-:W-:-:S03]  /*3380*/  IMAD R4, R185, 0x40, -R18 ;  /* 0x00000040b9047824 */ /* 0x000fc600078e0a12 */
[----:B------:R-:W-:-:S04]  /*3390*/  SHF.R.S32.HI R3, RZ, 0x1f, R0 ;  /* 0x0000001fff037819 */ /* 0x000fc80000011400 */
[----:B------:R-:W-:Y:S01]  /*33a0*/  LEA.HI R3, R3, R0, RZ, 0x6 ;  /* 0x0000000003037211 */ /* 0x000fe200078f30ff */
[----:B------:R-:W-:-:S03]  /*33b0*/  IMAD.IADD R0, R17, 0x1, R4 ;  /* 0x0000000111007824 */ /* 0x000fc600078e0204 */
[----:B------:R-:W-:Y:S01]  /*33c0*/  SHF.R.S32.HI R3, RZ, 0x6, R3 ;  /* 0x00000006ff037819 */ /* 0x000fe20000011403 */
[----:B------:R-:W-:-:S03]  /*33d0*/  VIADD R4, R0, -UR4 ;  /* 0x8000000400047c36 */ /* 0x000fc60008000000 */
[----:B------:R-:W-:Y:S01]  /*33e0*/  VIMNMX R168, R168, R3, PT ;  /* 0x00000003a8a87248 */ /* 0x000fe20003fe0100 */
[----:B------:R-:W-:Y:S06]  /*33f0*/  @!P0 BRA `(.L_x_2423) ;  /* 0x0000000000408947 */ /* 0x000fec0003800000 */
[----:B------:R-:W-:-:S05]  /*3400*/  IMAD.MOV.U32 R3, RZ, RZ, R0 ;  /* 0x000000ffff037224 */ /* 0x000fca00078e0000 */
        /* <DEDUP_REMOVED lines=9> */
.L_x_2424:
[----:B------:R-:W-:-:S13]  /*34a0*/  ISETP.NE.AND P0, PT, R6, 0x1, PT ;  /* 0x000000010600780c */ /* 0x000fda0003f05270 */
[----:B------:R-:W0:Y:S02]  /*34b0*/  @P0 LDC.64 R8, c[0x0][0xae0] ;  /* 0x0002b800ff080b82 */ /* 0x000e240000000a00 */
[----:B0-----:R-:W-:-:S05]  /*34c0*/  @P0 IMAD.HI.U32 R0, R3, R8, RZ ;  /* 0x0000000803000227 */ /* 0x001fca00078e00ff */
[----:B------:R-:W-:-:S07]  /*34d0*/  @P0 SHF.R.U32.HI R3, RZ, R9, R0 ;  /* 0x00000009ff030219 */ /* 0x000fce0000011600 */
.L_x_2425:
[----:B------:R-:W-:-:S05]  /*34e0*/  IMAD R3, R3, R6, RZ ;  /* 0x0000000603037224 */ /* 0x000fca00078e02ff */
[----:B------:R-:W-:-:S07]  /*34f0*/  VIMNMX R4, R4, R3, !PT ;  /* 0x0000000304047248 */ /* 0x000fce0007fe0100 */
.L_x_2423:
        /* <DEDUP_REMOVED lines=105> */
.L_x_2426:
[----:B------:R-:W-:Y:S02]  /*3b90*/  LEA.HI R0, R198, R198, RZ, 0x1 ;  /* 0x000000c6c6007211 */ /* 0x000fe400078f08ff */
[----:B------:R-:W-:Y:S02]  /*3ba0*/  ISETP.NE.AND P0, PT, R192, 0x3, PT ;  /* 0x00000003c000780c */ /* 0x000fe40003f05270 */
[----:B------:R-:W-:-:S05]  /*3bb0*/  LOP3.LUT R3, R0, 0xfffffffe, RZ, 0xc0, !PT ;  /* 0xfffffffe00037812 */ /* 0x000fca00078ec0ff */
[----:B------:R-:W-:-:S05]  /*3bc0*/  IMAD.IADD R3, R198, 0x1, -R3 ;  /* 0x00000001c6037824 */ /* 0x000fca00078e0a03 */
[----:B------:R-:W-:-:S04]  /*3bd0*/  SHF.L.U32 R3, R3, 0x1f, RZ ;  /* 0x0000001f03037819 */ /* 0x000fc800000006ff */
[----:B------:R-:W0:Y:S02]  /*3be0*/  SYNCS.PHASECHK.TRANS64.TRYWAIT P1, [UR37+0x38800], R3 ;  /* 0x03880003ff0075a7 */ /* 0x000e240008020165 */
[----:B0-----:R-:W-:Y:S05]  /*3bf0*/  @!P1 BRA `(.L_x_2427) ;  /* 0x0000016000309947 */ /* 0x001fea0003800000 */
.L_x_2603:
[----:B------:R-:W-:Y:S05]  /*3c00*/  @!P0 BRA `(.L_x_2428) ;  /* 0x0000000000048947 */ /* 0x000fea0003800000 */
[----:B------:R-:W-:Y:S01]  /*3c10*/  BPT.TRAP 0x1 ;  /* 0x000000040000795c */ /* 0x000fe20000300000 */
.L_x_2428:
[----:B------:R-:W-:Y:S01]  /*3c20*/  IMAD.U32 R4, RZ, RZ, UR36 ;  /* 0x00000024ff047e24 */ /* 0x000fe2000f8e00ff */
[----:B------:R-:W-:-:S04]  /*3c30*/  SHF.L.U32 R5, R2, 0x1f, RZ ;  /* 0x0000001f02057819 */ /* 0x000fc800000006ff */
[----:B------:R-:W-:-:S04]  /*3c40*/  LEA R4, R4, UR37, 0x3 ;  /* 0x0000002504047c11 */ /* 0x000fc8000f8e18ff */
[----:B------:R1:W2:Y:S01]  /*3c50*/  SYNCS.PHASECHK.TRANS64.TRYWAIT P1, [R4+URZ+0x38830], R5 ;  /* 0x03883005040075a7 */ /* 0x0002a2000802017f */
[----:B------:R-:W-:Y:S05]  /*3c60*/  @!P0 BRA `(.L_x_2429) ;  /* 0x0000000000048947 */ /* 0x000fea0003800000 */
[----:B------:R-:W-:Y:S01]  /*3c70*/  BPT.TRAP 0x1 ;  /* 0x000000040000795c */ /* 0x000fe20000300000 */
.L_x_2429:
[----:B--2---:R-:W-:Y:S05]  /*3c80*/  @P1 BRA `(.L_x_2430) ;  /* 0x0000000000081947 */ /* 0x004fea0003800000 */
[----:B------:R-:W2:Y:S02]  /*3c90*/  SYNCS.PHASECHK.TRANS64.TRYWAIT P1, [R4+URZ+0x38830], R5 ;  /* 0x03883005040075a7 */ /* 0x000ea4000802017f */
[----:B--2---:R-:W-:Y:S05]  /*3ca0*/  @!P1 BRA `(.L_x_2431) ;  /* 0x00000160001c9947 */ /* 0x004fea0003800000 */
.L_x_2430:
[----:B------:R-:W-:-:S04]  /*3cb0*/  UIADD3 UR4, UR37, 0x22400, URZ ;  /* 0x0002240025047890 */ /* 0x000fc8000fffe03f */
[----:B------:R-:W-:-:S04]  /*3cc0*/  USHF.R.U32.HI UR4, URZ, 0x4, UR4 ;  /* 0x000000043f047899 */ /* 0x000fc80008011604 */
[----:B------:R-:W-:-:S06]  /*3cd0*/  ULOP3.LUT UR4, UR4, 0x3fff, URZ, 0xc0, !UPT ;  /* 0x00003fff04047892 */ /* 0x000fcc000f8ec03f */
[----:B0-----:R-:W-:Y:S01]  /*3ce0*/  IMAD.U32 R0, RZ, RZ, UR4 ;  /* 0x00000004ff007e24 */ /* 0x001fe2000f8e00ff */
        /* <DEDUP_REMOVED lines=34> */
[----:B------:R-:W0:Y:S02]  /*3f10*/  SYNCS.PHASECHK.TRANS64.TRYWAIT P1, [UR37+0x38810], R3 ;  /* 0x03881003ff0075a7 */ /* 0x000e240008020165 */
[----:B0-----:R-:W-:Y:S05]  /*3f20*/  @!P1 BRA `(.L_x_2432) ;  /* 0x0000015c00909947 */ /* 0x001fea0003800000 */
.L_x_2604:
[----:B------:R-:W-:Y:S05]  /*3f30*/  @!P0 BRA `(.L_x_2433) ;  /* 0x0000000000048947 */ /* 0x000fea0003800000 */
[----:B------:R-:W-:Y:S01]  /*3f40*/  BPT.TRAP 0x1 ;  /* 0x000000040000795c */ /* 0x000fe20000300000 */
.L_x_2433:
[----:B------:R3:W4:Y:S01]  /*3f50*/  SYNCS.PHASECHK.TRANS64.TRYWAIT P1, [R4+URZ+0x38850], R5 ;  /* 0x03885005040075a7 */ /* 0x000722000802017f */
[----:B------:R-:W-:Y:S05]  /*3f60*/  @!P0 BRA `(.L_x_2434) ;  /* 0x0000000000048947 */ /* 0x000fea0003800000 */
[----:B------:R-:W-:Y:S01]  /*3f70*/  BPT.TRAP 0x1 ;  /* 0x000000040000795c */ /* 0x000fe20000300000 */
.L_x_2434:
[----:B----4-:R-:W-:Y:S05]  /*3f80*/  @P1 BRA `(.L_x_2435) ;  /* 0x0000000000081947 */ /* 0x010fea0003800000 */
[----:B------:R-:W4:Y:S02]  /*3f90*/  SYNCS.PHASECHK.TRANS64.TRYWAIT P1, [R4+URZ+0x38850], R5 ;  /* 0x03885005040075a7 */ /* 0x000f24000802017f */
[----:B----4-:R-:W-:Y:S05]  /*3fa0*/  @!P1 BRA `(.L_x_2436) ;  /* 0x0000015c00889947 */ /* 0x010fea0003800000 */
.L_x_2435:
[----:B------:R-:W-:Y:S01]  /*3fb0*/  UIADD3 UR4, UR37, 0x400, URZ ;  /* 0x0000040025047890 */ /* 0x000fe2000fffe03f */
[----:B------:R-:W-:Y:S01]  /*3fc0*/  WARPGROUP.ARRIVE ;  /* 0x00000000000079c5 */ /* 0x000fe20000000000 */
[----:B------:R-:W-:-:S05]  /*3fd0*/  UIADD3 UR5, UR37, 0x26400, URZ ;  /* 0x0002640025057890 */ /* 0x000fca000fffe03f */
[----:B0-----:R-:W0:Y:S01]  /*3fe0*/  S2R R3, SR_TID.X ;  /* 0x0000000000037919 */ /* 0x001e220000002100 */
[----:B------:R-:W-:Y:S01]  /*3ff0*/  USHF.R.U32.HI UR4, URZ, 0x4, UR4 ;  /* 0x000000043f047899 */ /* 0x000fe20008011604 */
[----:B------:R-:W-:Y:S01]  /*4000*/  LEA R10, R168, 0xffffffc0, 0x6 ;  /* 0xffffffc0a80a7811 */ /* 0x000fe200078e30ff */
[----:B------:R-:W-:Y:S01]  /*4010*/  USHF.R.U32.HI UR5, URZ, 0x4, UR5 ;  /* 0x000000043f057899 */ /* 0x000fe20008011605 */
[----:B------:R-:W1:Y:S01]  /*4020*/  S2R R6, SR_TID.X ;  /* 0x0000000000067919 */ /* 0x000e620000002100 */
[----:B------:R-:W-:Y:S01]  /*4030*/  ULOP3.LUT UR4, UR4, 0x3fff, URZ, 0xc0, !UPT ;  /* 0x00003fff04047892 */ /* 0x000fe2000f8ec03f */
[----:B------:R-:W-:Y:S01]  /*4040*/  IADD3 R12, -R16, R17, -R10 ;  /* 0x00000011100c7210 */ /* 0x000fe20007ffe90a */
[----:B------:R-:W-:Y:S02]  /*4050*/  ULOP3.LUT UR5, UR5, 0x3fff, URZ, 0xc0, !UPT ;  /* 0x00003fff05057892 */ /* 0x000fe4000f8ec03f */
[----:B------:R-:W-:Y:S02]  /*4060*/  ULOP3.LUT UR4, UR4, 0x10000, URZ, 0xfc, !UPT ;  /* 0x0001000004047892 */ /* 0x000fe4000f8efc3f */
[----:B------:R-:W-:-:S02]  /*4070*/  ULOP3.LUT UR5, UR5, 0x10000, URZ, 0xfc, !UPT ;  /* 0x0001000005057892 */ /* 0x000fc4000f8efc3f */
[----:B------:R-:W-:Y:S01]  /*4080*/  ULEA UR6, UR36, UR4, 0xc ;  /* 0x0000000424067291 */ /* 0x000fe2000f8e603f */
[----:B------:R-:W-:Y:S01]  /*4090*/  UMOV UR25, 0x40000040 ;  /* 0x4000004000197882 */ /* 0x000fe20000000000 */
[----:B------:R-:W-:Y:S01]  /*40a0*/  UMOV UR27, 0x40000040 ;  /* 0x40000040001b7882 */ /* 0x000fe20000000000 */
[----:B------:R-:W-:Y:S02]  /*40b0*/  UIADD3 UR8, UR5, 0x2, URZ ;  /* 0x0000000205087890 */ /* 0x000fe4000fffe03f */
[----:B------:R-:W-:Y:S02]  /*40c0*/  UMOV UR24, UR5 ;  /* 0x0000000500187c82 */ /* 0x000fe40008000000 */
[----:B------:R-:W-:Y:S01]  /*40d0*/  UMOV UR26, UR6 ;  /* 0x00000006001a7c82 */ /* 0x000fe20008000000 */
[----:B------:R-:W-:Y:S01]  /*40e0*/  UIADD3 UR10, UR6, 0x2, URZ ;  /* 0x00000002060a7890 */ /* 0x000fe2000fffe03f */
[----:B------:R-:W-:Y:S01]  /*40f0*/  HGMMA.64x64x16.F32.BF16 R24, gdesc[UR24], R24, gsb0 ;  /* 0x00e00000181879f0 */ /* 0x000fe20008001818 */
[----:B------:R-:W-:Y:S01]  /*4100*/  UMOV UR9, 0x40000040 ;  /* 0x4000004000097882 */ /* 0x000fe20000000000 */
[----:B------:R-:W-:Y:S01]  /*4110*/  UMOV UR11, 0x40000040 ;  /* 0x40000040000b7882 */ /* 0x000fe20000000000 */
[----:B------:R-:W-:-:S02]  /*4120*/  UIADD3 UR14, UR5, 0x800, URZ ;  /* 0x00000800050e7890 */ /* 0x000fc4000fffe03f */
[----:B------:R-:W-:Y:S01]  /*4130*/  UIADD3 UR15, UR6, 0x800, URZ ;  /* 0x00000800060f7890 */ /* 0x000fe2000fffe03f */
[----:B------:R-:W-:Y:S01]  /*4140*/  UMOV UR29, 0x40000040 ;  /* 0x40000040001d7882 */ /* 0x000fe20000000000 */
[----:B------:R-:W-:Y:S01]  /*4150*/  UMOV UR31, 0x40000040 ;  /* 0x40000040001f7882 */ /* 0x000fe20000000000 */
[----:B0-----:R-:W-:Y:S02]  /*4160*/  SHF.R.U32.HI R3, RZ, 0x7, R3 ;  /* 0x00000007ff037819 */ /* 0x001fe40000011603 */
[----:B-1234-:R-:W-:-:S04]  /*4170*/  LOP3.LUT R5, R6, 0x7f, RZ, 0xc0, !PT ;  /* 0x0000007f06057812 */ /* 0x01efc800078ec0ff */
[----:B------:R-:W0:Y:S01]  /*4180*/  SHFL.IDX PT, R3, R3, RZ, 0x1f ;  /* 0x00001fff03037589 */ /* 0x000e2200000e0000 */
[----:B------:R-:W-:Y:S01]  /*4190*/  ISETP.NE.AND P1, PT, R5, RZ, PT ;  /* 0x000000ff0500720c */ /* 0x000fe20003f25270 */
[----:B------:R-:W-:-:S04]  /*41a0*/  IMAD.MOV.U32 R5, RZ, RZ, -0x40 ;  /* 0xffffffc0ff057424 */ /* 0x000fc800078e00ff */
[----:B------:R-:W-:-:S05]  /*41b0*/  IMAD R5, R168, R5, 0x41 ;  /* 0x00000041a8057424 */ /* 0x000fca00078e0205 */
[----:B------:R-:W-:Y:S02]  /*41c0*/  IADD3 R11, R5, -0x1, RZ ;  /* 0xffffffff050b7810 */ /* 0x000fe40007ffe0ff */
[----:B0-----:R-:W-:Y:S02]  /*41d0*/  R2UR UR7, R3 ;  /* 0x00000000030772ca */ /* 0x001fe400000e0000 */
[----:B------:R-:W-:-:S04]  /*41e0*/  @!P1 IADD3 R3, R4, 0x38840, RZ ;  /* 0x0003884004039810 */ /* 0x000fc80007ffe0ff */
[----:B------:R-:W-:-:S07]  /*41f0*/  @!P1 PRMT R3, RZ, 0x654, R3 ;  /* 0x00000654ff039816 */ /* 0x000fce0000000003 */
        /* <DEDUP_REMOVED lines=128> */
[----:B------:R-:W-:Y:S02]  /*4a00*/  ULDC.64 UR14, c[0x0][0xad0] ;  /* 0x0002b400000e7ab9 */ /* 0x000fe40000000a00 */
[----:B------:R-:W-:Y:S01]  /*4a10*/  ULOP3.LUT UR15, URZ, UR15, URZ, 0x33, !UPT ;  /* 0x0000000f3f0f7292 */ /* 0x000fe2000f8e333f */
        /* <DEDUP_REMOVED lines=114> */
[----:B------:R-:W-:-:S05]  /*5140*/  UIADD3 UR6, UR7, UR8, UR6 ;  /* 0x0000000807067290 */ /* 0x000fca000fffe006 */
[----:B------:R-:W-:Y:S02]  /*5150*/  UMOV UR8, UR10 ;  /* 0x0000000a00087c82 */ /* 0x000fe40008000000 */
[----:B------:R-:W-:Y:S01]  /*5160*/  UMOV UR10, UR6 ;  /* 0x00000006000a7c82 */ /* 0x000fe20008000000 */
[----:B------:R-:W-:Y:S02]  /*5170*/  ULDC.64 UR6, c[0x0][0xad8] ;  /* 0x0002b60000067ab9 */ /* 0x000fe40000000a00 */
[----:B------:R-:W-:-:S06]  /*5180*/  UISETP.GE.AND UP0, UPT, UR7, 0x1, UPT ;  /* 0x000000010700788c */ /* 0x000fcc000bf06270 */
[----:B------:R-:W-:Y:S01]  /*5190*/  PLOP3.LUT P2, PT, PT, PT, UP0, 0x40, 0x0 ;  /* 0x000000000000781c */ /* 0x000fe20003f4e808 */
        /* <DEDUP_REMOVED lines=37> */
[----:B------:R-:W1:Y:S01]  /*53f0*/  MUFU.TANH R24, R24 ;  /* 0x0000001800187308 */ /* 0x000e620000002400 */
[----:B0-----:R-:W-:-:S07]  /*5400*/  IADD3 R3, -R18, R5, R17 ;  /* 0x0000000512037210 */ /* 0x001fce0007ffe111 */
[----:B------:R-:W0:Y:S01]  /*5410*/  MUFU.TANH R25, R25 ;  /* 0x0000001900197308 */ /* 0x000e220000002400 */
[----:B------:R-:W-:Y:S02]  /*5420*/  IMAD.IADD R6, R3, 0x1, -R16 ;  /* 0x0000000103067824 */ /* 0x000fe400078e0a10 */
[----:B------:R-:W-:-:S05]  /*5430*/  IMAD R3, R185, 0x40, R19 ;  /* 0x00000040b9037824 */ /* 0x000fca00078e0213 */
[----:B------:R2:W3:Y:S01]  /*5440*/  MUFU.TANH R8, R26 ;  /* 0x0000001a00087308 */ /* 0x0004e20000002400 */
[C---:B------:R-:W-:Y:S02]  /*5450*/  VIADD R9, R6.reuse, UR6 ;  /* 0x0000000606097c36 */ /* 0x040fe40008000000 */
[----:B------:R-:W-:-:S03]  /*5460*/  VIADD R14, R6, UR15 ;  /* 0x0000000f060e7c36 */ /* 0x000fc60008000000 */
[----:B------:R-:W-:Y:S01]  /*5470*/  VIADDMNMX R5, R3, R9, R12, PT ;  /* 0x0000000903057246 */ /* 0x000fe2000380010c */
[----:B------:R-:W-:Y:S01]  /*5480*/  IMAD.IADD R6, R14, 0x1, R3 ;  /* 0x000000010e067824 */ /* 0x000fe200078e0203 */
        /* <DEDUP_REMOVED lines=29> */
[----:B-1234-:R-:W-:Y:S05]  /*5660*/  @P2 BRA `(.L_x_2437) ;  /* 0x0000000000582947 */ /* 0x01efea0003800000 */
        /* <DEDUP_REMOVED lines=12> */
.L_x_2439:
[----:B------:R-:W-:-:S06]  /*5730*/  UISETP.NE.AND UP1, UPT, UR7, 0x1, UPT ;  /* 0x000000010700788c */ /* 0x000fcc000bf25270 */
[----:B------:R-:W-:-:S05]  /*5740*/  PLOP3.LUT P2, PT, PT, PT, UP1, 0x80, 0x0 ;  /* 0x000000000000781c */ /* 0x000fca0003f4f018 */
[----:B------:R-:W-:-:S08]  /*5750*/  @UP1 ULDC.64 UR8, c[0x0][0xae0] ;  /* 0x0002b80000081ab9 */ /* 0x000fd00000000a00 */
[----:B------:R-:W-:-:S05]  /*5760*/  @P2 IMAD.HI.U32 R13, R7, UR8, RZ ;  /* 0x00000008070d2c27 */ /* 0x000fca000f8e00ff */
[----:B------:R-:W-:-:S07]  /*5770*/  @P2 SHF.R.U32.HI R7, RZ, UR9, R13 ;  /* 0x00000009ff072c19 */ /* 0x000fce000801160d */
.L_x_2440:
[----:B------:R-:W-:Y:S05]  /*5780*/  BSYNC B0 ;  /* 0x0000000000007941 */ /* 0x000fea0003800000 */
.L_x_2438:
[----:B------:R-:W-:-:S04]  /*5790*/  IMAD R7, R7, UR7, -R10 ;  /* 0x0000000707077c24 */ /* 0x000fc8000f8e0a0a */
[----:B------:R-:W-:-:S05]  /*57a0*/  IMAD.IADD R7, R7, 0x1, -R16 ;  /* 0x0000000107077824 */ /* 0x000fca00078e0a10 */
[----:B------:R-:W-:Y:S02]  /*57b0*/  VIMNMX R6, R6, R7, !PT ;  /* 0x0000000706067248 */ /* 0x000fe40007fe0100 */
[----:B------:R-:W-:-:S07]  /*57c0*/  VIADDMNMX R5, R7, UR7, R5, PT ;  /* 0x0000000707057c46 */ /* 0x000fce000b800105 */
.L_x_2437:
[C---:B------:R-:W-:Y:S02]  /*57d0*/  ISETP.GE.AND P2, PT, R11.reuse, 0x2, PT ;  /* 0x000000020b00780c */ /* 0x040fe40003f46270 */
[C---:B------:R-:W-:Y:S02]  /*57e0*/  ISETP.GE.AND P6, PT, R11.reuse, 0xa, PT ;  /* 0x0000000a0b00780c */ /* 0x040fe40003fc6270 */
[----:B------:R-:W-:Y:S02]  /*57f0*/  ISETP.GT.AND P4, PT, R6, 0x1, !P2 ;  /* 0x000000010600780c */ /* 0x000fe40005784270 */
[----:B------:R-:W-:Y:S02]  /*5800*/  ISETP.GE.AND P3, PT, R11, 0x9, PT ;  /* 0x000000090b00780c */ /* 0x000fe40003f66270 */
[----:B------:R-:W-:Y:S02]  /*5810*/  ISETP.LT.OR P4, PT, R5, 0x2, P4 ;  /* 0x000000020500780c */ /* 0x000fe40002781670 */
[----:B------:R-:W-:-:S02]  /*5820*/  P2R R26, PR, RZ, 0x40 ;  /* 0x00000040ff1a7803 */ /* 0x000fc40000000000 */
[----:B0-----:R-:W-:Y:S02]  /*5830*/  FSEL R15, R25, -INF , !P4 ;  /* 0xff800000190f7808 */ /* 0x001fe40006000000 */
        /* <DEDUP_REMOVED lines=66> */
[----:B------:R-:W-:-:S04]  /*5c60*/  ISETP.GT.AND P6, PT, R6, 0x39, !P6 ;  /* 0x000000390600780c */ /* 0x000fc800077c4270 */
[----:B------:R-:W-:Y:S01]  /*5c70*/  ISETP.LT.OR P6, PT, R5, 0x3a, P6 ;  /* 0x0000003a0500780c */ /* 0x000fe200037c1670 */
[----:B------:R-:W-:-:S03]  /*5c80*/  VIADD R5, R3, 0x8 ;  /* 0x0000000803057836 */ /* 0x000fc60000000000 */
[----:B------:R-:W-:Y:S02]  /*5c90*/  FSEL R53, R53, -INF , !P6 ;  /* 0xff80000035357808 */ /* 0x000fe40007000000 */
[----:B------:R-:W-:Y:S02]  /*5ca0*/  PLOP3.LUT P6, PT, PT, PT, UP0, 0x40, 0x0 ;  /* 0x000000000000781c */ /* 0x000fe40003fce808 */
[----:B------:R-:W-:Y:S02]  /*5cb0*/  VIADDMNMX R6, R5, R9, R12, PT ;  /* 0x0000000905067246 */ /* 0x000fe4000380010c */
[----:B------:R-:W-:-:S09]  /*5cc0*/  IADD3 R5, R14, 0x8, R3 ;  /* 0x000000080e057810 */ /* 0x000fd20007ffe003 */
        /* <DEDUP_REMOVED lines=15> */
.L_x_2443:
[----:B------:R-:W-:-:S06]  /*5dc0*/  UISETP.NE.AND UP1, UPT, UR7, 0x1, UPT ;  /* 0x000000010700788c */ /* 0x000fcc000bf25270 */
[----:B------:R-:W-:-:S05]  /*5dd0*/  PLOP3.LUT P6, PT, PT, PT, UP1, 0x80, 0x0 ;  /* 0x000000000000781c */ /* 0x000fca0003fcf018 */
[----:B------:R-:W-:-:S08]  /*5de0*/  @UP1 ULDC.64 UR8, c[0x0][0xae0] ;  /* 0x0002b80000081ab9 */ /* 0x000fd00000000a00 */
[----:B------:R-:W-:Y:S01]  /*5df0*/  @P6 IMAD.HI.U32 R9, R7, UR8, RZ ;  /* 0x0000000807096c27 */ /* 0x000fe2000f8e00ff */
[----:B------:R-:W-:-:S13]  /*5e00*/  PLOP3.LUT P6, PT, PT, PT, UP1, 0x80, 0x0 ;  /* 0x000000000000781c */ /* 0x000fda0003fcf018 */
[----:B------:R-:W-:-:S07]  /*5e10*/  @P6 SHF.R.U32.HI R7, RZ, UR9, R9 ;  /* 0x00000009ff076c19 */ /* 0x000fce0008011609 */
.L_x_2444:
[----:B------:R-:W-:Y:S05]  /*5e20*/  BSYNC B0 ;  /* 0x0000000000007941 */ /* 0x000fea0003800000 */
.L_x_2442:
[----:B------:R-:W-:-:S04]  /*5e30*/  IMAD R7, R7, UR7, -R10 ;  /* 0x0000000707077c24 */ /* 0x000fc8000f8e0a0a */
[----:B------:R-:W-:-:S05]  /*5e40*/  IMAD.IADD R7, R7, 0x1, -R16 ;  /* 0x0000000107077824 */ /* 0x000fca00078e0a10 */
[----:B------:R-:W-:Y:S02]  /*5e50*/  VIMNMX R5, R5, R7, !PT ;  /* 0x0000000705057248 */ /* 0x000fe40007fe0100 */
[----:B------:R-:W-:-:S07]  /*5e60*/  VIADDMNMX R6, R7, UR7, R6, PT ;  /* 0x0000000707067c46 */ /* 0x000fce000b800106 */
.L_x_2441:
[----:B------:R-:W-:Y:S01]  /*5e70*/  ISETP.GT.AND P2, PT, R5, 0x1, !P2 ;  /* 0x000000010500780c */ /* 0x000fe20005744270 */
[----:B------:R-:W-:Y:S01]  /*5e80*/  ULDC UR11, c[0x0][0xa80] ;  /* 0x0002a000000b7ab9 */ /* 0x000fe20000000800 */
[----:B------:R-:W-:Y:S01]  /*5e90*/  FMNMX.FTZ R7, R13, R15, !PT ;  /* 0x0000000f0d077209 */ /* 0x000fe20007810000 */
[----:B------:R-:W-:Y:S01]  /*5ea0*/  ULEA UR8, UR36, UR38, 0xc ;  /* 0x0000002624087291 */ /* 0x000fe2000f8e603f */
[----:B------:R-:W-:Y:S01]  /*5eb0*/  ISETP.LT.OR P2, PT, R6, 0x2, P2 ;  /* 0x000000020600780c */ /* 0x000fe20001741670 */
[----:B------:R-:W-:Y:S01]  /*5ec0*/  UMOV UR19, 0x40000040 ;  /* 0x4000004000137882 */ /* 0x000fe20000000000 */
[----:B------:R-:W-:Y:S01]  /*5ed0*/  FMNMX.FTZ R7, R21, R7, !PT ;  /* 0x0000000715077209 */ /* 0x000fe20007810000 */
[----:B------:R-:W-:Y:S01]  /*5ee0*/  UIADD3 UR10, UR8, 0x80, URZ ;  /* 0x00000080080a7890 */ /* 0x000fe2000fffe03f */
[----:B------:R-:W-:Y:S01]  /*5ef0*/  FSEL R25, R27, -INF , !P2 ;  /* 0xff8000001b197808 */ /* 0x000fe20005000000 */
[----:B------:R-:W-:Y:S01]  /*5f00*/  @!P1 VIADD R4, R4, 0x38860 ;  /* 0x0003886004049836 */ /* 0x000fe20000000000 */
[----:B------:R-:W-:Y:S01]  /*5f10*/  ISETP.NE.AND P2, PT, R26, RZ, PT ;  /* 0x000000ff1a00720c */ /* 0x000fe20003f45270 */
[----:B------:R-:W-:Y:S01]  /*5f20*/  UMOV UR18, UR8 ;  /* 0x0000000800127c82 */ /* 0x000fe20008000000 */
[----:B------:R-:W-:Y:S01]  /*5f30*/  FMNMX.FTZ R7, R57, R7, !PT ;  /* 0x0000000739077209 */ /* 0x000fe20007810000 */
[----:B------:R-:W-:Y:S01]  /*5f40*/  BAR.SYNC.DEFER_BLOCKING 0xf, 0x100 ;  /* 0x03c4000000007b1d */ /* 0x000fe20000010000 */
[----:B------:R-:W-:-:S02]  /*5f50*/  ISETP.GT.AND P2, PT, R5, 0x9, !P2 ;  /* 0x000000090500780c */ /* 0x000fc40005744270 */
[----:B------:R-:W-:Y:S02]  /*5f60*/  FMNMX.FTZ R7, R59, R7, !PT ;  /* 0x000000073b077209 */ /* 0x000fe40007810000 */
[----:B------:R-:W-:Y:S02]  /*5f70*/  ISETP.LT.OR P2, PT, R6, 0xa, P2 ;  /* 0x0000000a0600780c */ /* 0x000fe40001741670 */
[----:B------:R-:W-:Y:S02]  /*5f80*/  ISETP.GT.AND P3, PT, R5, 0x8, !P3 ;  /* 0x000000080500780c */ /* 0x000fe40005f64270 */
[----:B------:R-:W-:Y:S02]  /*5f90*/  FSEL R27, R31, -INF , !P2 ;  /* 0xff8000001f1b7808 */ /* 0x000fe40005000000 */
[----:B------:R-:W-:Y:S02]  /*5fa0*/  ISETP.NE.AND P2, PT, R28, RZ, PT ;  /* 0x000000ff1c00720c */ /* 0x000fe40003f45270 */
[----:B------:R-:W-:-:S02]  /*5fb0*/  FMNMX.FTZ R7, R61, R7, !PT ;  /* 0x000000073d077209 */ /* 0x000fc40007810000 */
[----:B------:R-:W-:Y:S02]  /*5fc0*/  ISETP.GT.AND P2, PT, R5, 0x10, !P2 ;  /* 0x000000100500780c */ /* 0x000fe40005744270 */
[C---:B------:R-:W-:Y:S02]  /*5fd0*/  ISETP.LT.OR P3, PT, R6.reuse, 0x9, P3 ;  /* 0x000000090600780c */ /* 0x040fe40001f61670 */
[----:B------:R-:W-:Y:S02]  /*5fe0*/  ISETP.LT.OR P2, PT, R6, 0x11, P2 ;  /* 0x000000110600780c */ /* 0x000fe40001741670 */
[----:B------:R-:W-:Y:S02]  /*5ff0*/  FMNMX.FTZ R7, R63, R7, !PT ;  /* 0x000000073f077209 */ /* 0x000fe40007810000 */
[----:B------:R-:W-:Y:S02]  /*6000*/  FSEL R28, R34, -INF , !P2 ;  /* 0xff800000221c7808 */ /* 0x000fe40005000000 */
[----:B------:R-:W-:-:S02]  /*6010*/  ISETP.NE.AND P2, PT, R29, RZ, PT ;  /* 0x000000ff1d00720c */ /* 0x000fc40003f45270 */
[----:B------:R-:W-:Y:S02]  /*6020*/  FSEL R26, R30, -INF , !P3 ;  /* 0xff8000001e1a7808 */ /* 0x000fe40005800000 */
        /* <DEDUP_REMOVED lines=22> */
[----:B------:R-:W-:Y:S01]  /*6190*/  ISETP.NE.AND P3, PT, R40, RZ, PT ;  /* 0x000000ff2800720c */ /* 0x000fe20003f65270 */
[----:B------:R-:W0:Y:S01]  /*61a0*/  SHFL.BFLY PT, R7, R10, 0x2, 0x1f ;  /* 0x0c401f000a077f89 */ /* 0x000e2200000e0000 */
[----:B------:R-:W-:-:S02]  /*61b0*/  ISETP.LT.OR P2, PT, R6, 0x21, P2 ;  /* 0x000000210600780c */ /* 0x000fc40001741670 */
[----:B------:R-:W-:Y:S02]  /*61c0*/  ISETP.NE.AND P6, PT, R20, RZ, PT ;  /* 0x000000ff1400720c */ /* 0x000fe40003fc5270 */
[----:B------:R-:W-:Y:S02]  /*61d0*/  FSEL R32, R42, -INF , !P2 ;  /* 0xff8000002a207808 */ /* 0x000fe40005000000 */
[----:B------:R-:W-:Y:S02]  /*61e0*/  ISETP.NE.AND P2, PT, R37, RZ, PT ;  /* 0x000000ff2500720c */ /* 0x000fe40003f45270 */
[C---:B------:R-:W-:Y:S02]  /*61f0*/  ISETP.GT.AND P4, PT, R5.reuse, 0x31, !P4 ;  /* 0x000000310500780c */ /* 0x040fe40006784270 */
[C---:B------:R-:W-:Y:S02]  /*6200*/  ISETP.GT.AND P2, PT, R5.reuse, 0x21, !P2 ;  /* 0x000000210500780c */ /* 0x040fe40005744270 */
[----:B------:R-:W-:-:S02]  /*6210*/  ISETP.GT.AND P5, PT, R5, 0x38, !P5 ;  /* 0x000000380500780c */ /* 0x000fc40006fa4270 */
[C---:B------:R-:W-:Y:S02]  /*6220*/  ISETP.LT.OR P2, PT, R6.reuse, 0x22, P2 ;  /* 0x000000220600780c */ /* 0x040fe40001741670 */
[----:B------:R-:W-:Y:S02]  /*6230*/  ISETP.LT.OR P4, PT, R6, 0x32, P4 ;  /* 0x000000320600780c */ /* 0x000fe40002781670 */
[----:B------:R-:W-:Y:S02]  /*6240*/  FSEL R33, R43, -INF , !P2 ;  /* 0xff8000002b217808 */ /* 0x000fe40005000000 */
[----:B------:R-:W-:Y:S02]  /*6250*/  ISETP.GT.AND P2, PT, R5, 0x28, !P3 ;  /* 0x000000280500780c */ /* 0x000fe40005f44270 */
[----:B------:R-:W-:Y:S02]  /*6260*/  ISETP.NE.AND P3, PT, R56, RZ, PT ;  /* 0x000000ff3800720c */ /* 0x000fe40003f65270 */
[----:B------:R-:W-:-:S02]  /*6270*/  ISETP.LT.OR P2, PT, R6, 0x29, P2 ;  /* 0x000000290600780c */ /* 0x000fc40001741670 */
[C---:B------:R-:W-:Y:S02]  /*6280*/  ISETP.GT.AND P3, PT, R5.reuse, 0x30, !P3 ;  /* 0x000000300500780c */ /* 0x040fe40005f64270 */
[----:B------:R-:W-:Y:S02]  /*6290*/  FSEL R34, R46, -INF , !P2 ;  /* 0xff8000002e227808 */ /* 0x000fe40005000000 */
[----:B------:R-:W-:Y:S02]  /*62a0*/  ISETP.GT.AND P2, PT, R5, RZ, !P6 ;  /* 0x000000ff0500720c */ /* 0x000fe40007744270 */
[----:B------:R-:W-:Y:S02]  /*62b0*/  ISETP.NE.AND P6, PT, R11, RZ, PT ;  /* 0x000000ff0b00720c */ /* 0x000fe40003fc5270 */
[----:B------:R-:W-:Y:S02]  /*62c0*/  ISETP.LT.OR P2, PT, R6, 0x1, P2 ;  /* 0x000000010600780c */ /* 0x000fe40001741670 */
[----:B0-----:R-:W-:-:S02]  /*62d0*/  FMNMX.FTZ R11, R10, R7, !PT ;  /* 0x000000070a0b7209 */ /* 0x001fc40007810000 */
[----:B------:R-:W-:Y:S02]  /*62e0*/  FSEL R24, R8, -INF , !P2 ;  /* 0xff80000008187808 */ /* 0x000fe40005000000 */
[----:B------:R-:W-:Y:S01]  /*62f0*/  ISETP.NE.AND P2, PT, R44, RZ, PT ;  /* 0x000000ff2c00720c */ /* 0x000fe20003f45270 */
[----:B------:R-:W0:Y:S01]  /*6300*/  SHFL.BFLY PT, R12, R11, 0x1, 0x1f ;  /* 0x0c201f000b0c7f89 */ /* 0x000e2200000e0000 */
[----:B------:R-:W-:Y:S02]  /*6310*/  FMNMX.FTZ R7, R24, R25, !PT ;  /* 0x0000001918077209 */ /* 0x000fe40007810000 */
[----:B------:R-:W-:Y:S02]  /*6320*/  ISETP.GT.AND P2, PT, R5, 0x29, !P2 ;  /* 0x000000290500780c */ /* 0x000fe40005744270 */
[----:B------:R-:W-:Y:S02]  /*6330*/  FMNMX.FTZ R8, R26, R7, !PT ;  /* 0x000000071a087209 */ /* 0x000fe40007810000 */
[----:B------:R-:W-:-:S02]  /*6340*/  ISETP.LT.OR P2, PT, R6, 0x2a, P2 ;  /* 0x0000002a0600780c */ /* 0x000fc40001741670 */
[----:B------:R-:W-:Y:S02]  /*6350*/  FMNMX.FTZ R7, R27, R8, !PT ;  /* 0x000000081b077209 */ /* 0x000fe40007810000 */
[----:B------:R-:W-:Y:S02]  /*6360*/  FSEL R35, R47, -INF , !P2 ;  /* 0xff8000002f237808 */ /* 0x000fe40005000000 */
[----:B------:R-:W-:Y:S02]  /*6370*/  FMNMX.FTZ R8, R28, R7, !PT ;  /* 0x000000071c087209 */ /* 0x000fe40007810000 */
[----:B------:R-:W-:Y:S02]  /*6380*/  ISETP.LT.OR P3, PT, R6, 0x31, P3 ;  /* 0x000000310600780c */ /* 0x000fe40001f61670 */
[----:B------:R-:W-:Y:S02]  /*6390*/  FMNMX.FTZ R9, R29, R8, !PT ;  /* 0x000000081d097209 */ /* 0x000fe40007810000 */
[----:B------:R-:W-:-:S02]  /*63a0*/  FSEL R36, R50, -INF , !P3 ;  /* 0xff80000032247808 */ /* 0x000fc40005800000 */
[----:B------:R-:W-:Y:S02]  /*63b0*/  FMNMX.FTZ R8, R30, R9, !PT ;  /* 0x000000091e087209 */ /* 0x000fe40007810000 */
[----:B------:R-:W-:Y:S02]  /*63c0*/  ISETP.LT.OR P5, PT, R6, 0x39, P5 ;  /* 0x000000390600780c */ /* 0x000fe40002fa1670 */
[----:B------:R-:W-:Y:S02]  /*63d0*/  FMNMX.FTZ R9, R31, R8, !PT ;  /* 0x000000081f097209 */ /* 0x000fe40007810000 */
[----:B0-----:R-:W-:Y:S02]  /*63e0*/  FMNMX.FTZ R7, R11, R12, !PT ;  /* 0x0000000c0b077209 */ /* 0x001fe40007810000 */
[----:B------:R-:W-:Y:S02]  /*63f0*/  FMNMX.FTZ R8, R32, R9, !PT ;  /* 0x0000000920087209 */ /* 0x000fe40007810000 */
[C---:B------:R-:W-:Y:S01]  /*6400*/  FSETP.NEU.FTZ.AND P2, PT, R7.reuse, -INF , PT ;  /* 0xff8000000700780b */ /* 0x040fe20003f5d000 */
[----:B------:R-:W-:Y:S01]  /*6410*/  FMUL.FTZ R10, R7, UR11 ;  /* 0x0000000b070a7c20 */ /* 0x000fe20008410000 */
[----:B------:R-:W-:-:S02]  /*6420*/  FMNMX.FTZ R9, R33, R8, !PT ;  /* 0x0000000821097209 */ /* 0x000fc40007810000 */
[----:B------:R-:W-:Y:S02]  /*6430*/  FSEL R37, R51, -INF , !P4 ;  /* 0xff80000033257808 */ /* 0x000fe40006000000 */
[----:B------:R-:W-:Y:S02]  /*6440*/  FMNMX.FTZ R8, R34, R9, !PT ;  /* 0x0000000922087209 */ /* 0x000fe40007810000 */
[----:B------:R-:W-:Y:S02]  /*6450*/  FSEL R42, R10, RZ, P2 ;  /* 0x000000ff0a2a7208 */ /* 0x000fe40001000000 */
[----:B------:R-:W-:Y:S02]  /*6460*/  FMNMX.FTZ R9, R35, R8, !PT ;  /* 0x0000000823097209 */ /* 0x000fe40007810000 */
[----:B------:R-:W-:Y:S01]  /*6470*/  ISETP.GT.AND P2, PT, R5, 0x39, !P6 ;  /* 0x000000390500780c */ /* 0x000fe20007744270 */
[--C-:B------:R-:W-:Y:S01]  /*6480*/  FFMA.FTZ R11, R15, UR11, -R42.reuse ;  /* 0x0000000b0f0b7c23 */ /* 0x100fe2000801082a */
[----:B------:R-:W-:Y:S01]  /*6490*/  FMNMX.FTZ R8, R36, R9, !PT ;  /* 0x0000000924087209 */ /* 0x000fe20007810000 */
[--C-:B------:R-:W-:Y:S01]  /*64a0*/  FFMA.FTZ R44, R41, UR11, -R42.reuse ;  /* 0x0000000b292c7c23 */ /* 0x100fe2000801082a */
[----:B------:R-:W-:Y:S01]  /*64b0*/  ISETP.LT.OR P2, PT, R6, 0x3a, P2 ;  /* 0x0000003a0600780c */ /* 0x000fe20001741670 */
[--C-:B------:R-:W-:Y:S01]  /*64c0*/  FFMA.FTZ R14, R21, UR11, -R42.reuse ;  /* 0x0000000b150e7c23 */ /* 0x100fe2000801082a */
[----:B------:R-:W-:Y:S01]  /*64d0*/  FSEL R38, R54, -INF , !P5 ;  /* 0xff80000036267808 */ /* 0x000fe20006800000 */
[--C-:B------:R-:W-:Y:S01]  /*64e0*/  FFMA.FTZ R5, R13, UR11, -R42.reuse ;  /* 0x0000000b0d057c23 */ /* 0x100fe2000801082a */
[----:B------:R-:W-:Y:S01]  /*64f0*/  FMNMX.FTZ R9, R37, R8, !PT ;  /* 0x0000000825097209 */ /* 0x000fe20007810000 */
[--C-:B------:R-:W-:Y:S01]  /*6500*/  FFMA.FTZ R10, R57, UR11, -R42.reuse ;  /* 0x0000000b390a7c23 */ /* 0x100fe2000801082a */
[----:B------:R-:W-:Y:S01]  /*6510*/  FSEL R39, R55, -INF , !P2 ;  /* 0xff80000037277808 */ /* 0x000fe20005000000 */
[--C-:B------:R-:W-:Y:S01]  /*6520*/  FFMA.FTZ R12, R61, UR11, -R42.reuse ;  /* 0x0000000b3d0c7c23 */ /* 0x100fe2000801082a */
[----:B------:R-:W-:Y:S01]  /*6530*/  FMNMX.FTZ R8, R38, R9, !PT ;  /* 0x0000000926087209 */ /* 0x000fe20007810000 */
[--C-:B------:R-:W-:Y:S01]  /*6540*/  FFMA.FTZ R13, R63, UR11, -R42.reuse ;  /* 0x0000000b3f0d7c23 */ /* 0x100fe2000801082a */
[----:B------:R0:W-:Y:S01]  /*6550*/  MUFU.EX2 R9, R14 ;  /* 0x0000000e00097308 */ /* 0x0001e20000000800 */
[--C-:B------:R-:W-:Y:S01]  /*6560*/  FFMA.FTZ R20, R59, UR11, -R42.reuse ;  /* 0x0000000b3b147c23 */ /* 0x100fe2000801082a */
[----:B------:R-:W-:Y:S01]  /*6570*/  FMNMX.FTZ R8, R39, R8, !PT ;  /* 0x0000000827087209 */ /* 0x000fe20007810000 */
[--C-:B------:R-:W-:Y:S01]  /*6580*/  FFMA.FTZ R21, R69, UR11, -R42.reuse ;  /* 0x0000000b45157c23 */ /* 0x100fe2000801082a */
[--C-:B------:R-:W-:Y:S01]  /*6590*/  FFMA.FTZ R170, R45, UR11, -R42.reuse ;  /* 0x0000000b2daa7c23 */ /* 0x100fe2000801082a */
[--C-:B------:R-:W-:Y:S01]  /*65a0*/  FFMA.FTZ R169, R169, UR11, -R42.reuse ;  /* 0x0000000ba9a97c23 */ /* 0x100fe2000801082a */
[--C-:B------:R-:W-:Y:S01]  /*65b0*/  FFMA.FTZ R172, R49, UR11, -R42.reuse ;  /* 0x0000000b31ac7c23 */ /* 0x100fe2000801082a */
[----:B------:R-:W1:Y:S01]  /*65c0*/  SHFL.BFLY PT, R15, R8, 0x2, 0x1f ;  /* 0x0c401f00080f7f89 */ /* 0x000e6200000e0000 */
[--C-:B------:R-:W-:Y:S01]  /*65d0*/  FFMA.FTZ R171, R171, UR11, -R42.reuse ;  /* 0x0000000babab7c23 */ /* 0x100fe2000801082a */
[--C-:B0-----:R-:W-:Y:S01]  /*65e0*/  FFMA.FTZ R14, R65, UR11, -R42.reuse ;  /* 0x0000000b410e7c23 */ /* 0x101fe2000801082a */
[--C-:B------:R-:W-:Y:S01]  /*65f0*/  FFMA.FTZ R174, R53, UR11, -R42.reuse ;  /* 0x0000000b35ae7c23 */ /* 0x100fe2000801082a */
[----:B------:R-:W-:Y:S01]  /*6600*/  FFMA.FTZ R43, R67, UR11, -R42 ;  /* 0x0000000b432b7c23 */ /* 0x000fe2000801082a */
[----:B------:R-:W-:Y:S01]  /*6610*/  MUFU.EX2 R5, R5 ;  /* 0x0000000500057308 */ /* 0x000fe20000000800 */
[----:B------:R-:W-:-:S07]  /*6620*/  @!P1 PRMT R4, RZ, 0x654, R4 ;  /* 0x00000654ff049816 */ /* 0x000fce0000000004 */
[----:B------:R-:W0:Y:S08]  /*6630*/  MUFU.EX2 R6, R11 ;  /* 0x0000000b00067308 */ /* 0x000e300000000800 */
[----:B------:R-:W2:Y:S01]  /*6640*/  MUFU.EX2 R10, R10 ;  /* 0x0000000a000a7308 */ /* 0x000ea20000000800 */
[----:B-1----:R-:W-:-:S05]  /*6650*/  FMNMX.FTZ R40, R8, R15, !PT ;  /* 0x0000000f08287209 */ /* 0x002fca0007810000 */
[----:B------:R-:W1:Y:S02]  /*6660*/  SHFL.BFLY PT, R41, R40, 0x1, 0x1f ;  /* 0x0c201f0028297f89 */ /* 0x000e6400000e0000 */
[----:B------:R-:W-:Y:S01]  /*6670*/  MUFU.EX2 R11, R20 ;  /* 0x00000014000b7308 */ /* 0x000fe20000000800 */
[----:B0-----:R-:W-:Y:S01]  /*6680*/  F2FP.BF16.F32.PACK_AB R152, R6, R5 ;  /* 0x000000050698723e */ /* 0x001fe200000010ff */
[----:B------:R-:W-:-:S06]  /*6690*/  FADD.FTZ R6, R5, R6 ;  /* 0x0000000605067221 */ /* 0x000fcc0000010000 */
[----:B------:R-:W0:Y:S01]  /*66a0*/  MUFU.EX2 R12, R12 ;  /* 0x0000000c000c7308 */ /* 0x000e220000000800 */
[----:B--2---:R-:W-:Y:S01]  /*66b0*/  F2FP.BF16.F32.PACK_AB R154, R10, R9 ;  /* 0x000000090a9a723e */ /* 0x004fe200000010ff */
[----:B------:R-:W-:Y:S01]  /*66c0*/  FADD.FTZ R9, R9, R6 ;  /* 0x0000000609097221 */ /* 0x000fe20000010000 */
[----:B------:R-:W-:-:S03]  /*66d0*/  VIADD R6, R168, 0xfffffffe ;  /* 0xfffffffea8067836 */ /* 0x000fc60000000000 */
[----:B------:R-:W-:Y:S02]  /*66e0*/  FADD.FTZ R10, R10, R9 ;  /* 0x000000090a0a7221 */ /* 0x000fe40000010000 */
[----:B------:R-:W-:Y:S01]  /*66f0*/  MUFU.EX2 R13, R13 ;  /* 0x0000000d000d7308 */ /* 0x000fe20000000800 */
[----:B-1----:R-:W-:-:S07]  /*6700*/  FMNMX.FTZ R8, R40, R41, !PT ;  /* 0x0000002928087209 */ /* 0x002fce0007810000 */
[----:B------:R-:W1:Y:S01]  /*6710*/  MUFU.EX2 R14, R14 ;  /* 0x0000000e000e7308 */ /* 0x000e620000000800 */
[----:B0-----:R-:W-:Y:S01]  /*6720*/  F2FP.BF16.F32.PACK_AB R156, R12, R11 ;  /* 0x0000000b0c9c723e */ /* 0x001fe200000010ff */
[----:B------:R-:W-:Y:S01]  /*6730*/  FADD.FTZ R11, R11, R10 ;  /* 0x0000000a0b0b7221 */ /* 0x000fe20000010000 */
[C---:B------:R-:W-:Y:S01]  /*6740*/  FSETP.NEU.FTZ.AND P2, PT, R8.reuse, -INF , PT ;  /* 0xff8000000800780b */ /* 0x040fe20003f5d000 */
[----:B------:R-:W-:Y:S01]  /*6750*/  FMUL.FTZ R40, R8, UR11 ;  /* 0x0000000b08287c20 */ /* 0x000fe20008410000 */
[----:B------:R-:W-:Y:S01]  /*6760*/  IADD3 R10, R17, -R18, RZ ;  /* 0x80000012110a7210 */ /* 0x000fe20007ffe0ff */
[----:B------:R-:W-:Y:S02]  /*6770*/  FADD.FTZ R12, R12, R11 ;  /* 0x0000000b0c0c7221 */ /* 0x000fe40000010000 */
[----:B------:R-:W-:Y:S01]  /*6780*/  MUFU.EX2 R15, R43 ;  /* 0x0000002b000f7308 */ /* 0x000fe20000000800 */
[----:B------:R-:W-:Y:S01]  /*6790*/  FSEL R40, R40, RZ, P2 ;  /* 0x000000ff28287208 */ /* 0x000fe20001000000 */
[----:B------:R-:W-:Y:S01]  /*67a0*/  IMAD R11, R185, 0x40, R10 ;  /* 0x00000040b90b7824 */ /* 0x000fe200078e020a */
[----:B------:R-:W-:-:S03]  /*67b0*/  PLOP3.LUT P2, PT, PT, PT, UP0, 0x40, 0x0 ;  /* 0x000000000000781c */ /* 0x000fc60003f4e808 */
        /* <DEDUP_REMOVED lines=20> */
[----:B------:R-:W0:Y:S08]  /*6900*/  MUFU.EX2 R176, R176 ;  /* 0x000000b000b07308 */ /* 0x000e300000000800 */
[----:B------:R-:W-:Y:S08]  /*6910*/  MUFU.EX2 R175, R175 ;  /* 0x000000af00af7308 */ /* 0x000ff00000000800 */
[----:B------:R-:W1:Y:S01]  /*6920*/  MUFU.EX2 R178, R178 ;  /* 0x000000b200b27308 */ /* 0x000e620000000800 */
[----:B0-----:R-:W-:Y:S01]  /*6930*/  F2FP.BF16.F32.PACK_AB R153, R176, R173 ;  /* 0x000000adb099723e */ /* 0x001fe200000010ff */
[----:B------:R-:W-:-:S06]  /*6940*/  FADD.FTZ R176, R173, R176 ;  /* 0x000000b0adb07221 */ /* 0x000fcc0000010000 */
[----:B------:R-:W-:Y:S08]  /*6950*/  MUFU.EX2 R177, R177 ;  /* 0x000000b100b17308 */ /* 0x000ff00000000800 */
[----:B------:R-:W0:Y:S01]  /*6960*/  MUFU.EX2 R180, R180 ;  /* 0x000000b400b47308 */ /* 0x000e220000000800 */
[----:B-1----:R-:W-:Y:S01]  /*6970*/  F2FP.BF16.F32.PACK_AB R155, R178, R175 ;  /* 0x000000afb29b723e */ /* 0x002fe200000010ff */
[----:B------:R-:W-:-:S04]  /*6980*/  FADD.FTZ R175, R175, R176 ;  /* 0x000000b0afaf7221 */ /* 0x000fc80000010000 */
[----:B------:R1:W-:Y:S01]  /*6990*/  STSM.16.M88.4 [R23+0x36400], R152 ;  /* 0x0364009817007844 */ /* 0x0003e20000000200 */
[----:B------:R-:W-:Y:S01]  /*69a0*/  FADD.FTZ R178, R178, R175 ;  /* 0x000000afb2b27221 */ /* 0x000fe20000010000 */
[----:B------:R-:W-:Y:S08]  /*69b0*/  MUFU.EX2 R179, R179 ;  /* 0x000000b300b37308 */ /* 0x000ff00000000800 */
[----:B------:R-:W2:Y:S01]  /*69c0*/  MUFU.EX2 R182, R182 ;  /* 0x000000b600b67308 */ /* 0x000ea20000000800 */
[----:B0-----:R-:W-:Y:S01]  /*69d0*/  F2FP.BF16.F32.PACK_AB R157, R180, R177 ;  /* 0x000000b1b49d723e */ /* 0x001fe200000010ff */
[----:B------:R-:W-:-:S04]  /*69e0*/  FADD.FTZ R177, R177, R178 ;  /* 0x000000b2b1b17221 */ /* 0x000fc80000010000 */
[----:B------:R-:W-:Y:S02]  /*69f0*/  FADD.FTZ R180, R180, R177 ;  /* 0x000000b1b4b47221 */ /* 0x000fe40000010000 */
[----:B------:R-:W0:Y:S08]  /*6a00*/  MUFU.EX2 R20, R44 ;  /* 0x0000002c00147308 */ /* 0x000e300000000800 */
[----:B------:R-:W-:Y:S01]  /*6a10*/  MUFU.EX2 R21, R21 ;  /* 0x0000001500157308 */ /* 0x000fe20000000800 */
[----:B--2---:R-:W-:Y:S01]  /*6a20*/  F2FP.BF16.F32.PACK_AB R159, R182, R179 ;  /* 0x000000b3b69f723e */ /* 0x004fe200000010ff */
[----:B------:R-:W-:-:S04]  /*6a30*/  FADD.FTZ R179, R179, R180 ;  /* 0x000000b4b3b37221 */ /* 0x000fc80000010000 */
[----:B------:R1:W-:Y:S01]  /*6a40*/  STSM.16.M88.4 [R188], R156 ;  /* 0x0000009cbc007844 */ /* 0x0003e20000000200 */
[----:B------:R-:W-:Y:S01]  /*6a50*/  FADD.FTZ R182, R182, R179 ;  /* 0x000000b3b6b67221 */ /* 0x000fe20000010000 */
[----:B------:R-:W2:Y:S01]  /*6a60*/  MUFU.EX2 R170, R170 ;  /* 0x000000aa00aa7308 */ /* 0x000ea20000000800 */
[----:B0-----:R-:W-:Y:S01]  /*6a70*/  F2FP.BF16.F32.PACK_AB R160, R20, R15 ;  /* 0x0000000f14a0723e */ /* 0x001fe200000010ff */
[----:B------:R-:W-:-:S04]  /*6a80*/  FADD.FTZ R15, R15, R14 ;  /* 0x0000000e0f0f7221 */ /* 0x000fc80000010000 */
[----:B------:R-:W-:Y:S02]  /*6a90*/  FADD.FTZ R20, R20, R15 ;  /* 0x0000000f14147221 */ /* 0x000fe40000010000 */
[----:B------:R-:W-:Y:S08]  /*6aa0*/  MUFU.EX2 R181, R181 ;  /* 0x000000b500b57308 */ /* 0x000ff00000000800 */
[----:B------:R-:W0:Y:S01]  /*6ab0*/  MUFU.EX2 R186, R186 ;  /* 0x000000ba00ba7308 */ /* 0x000e220000000800 */
[----:B--2---:R-:W-:Y:S01]  /*6ac0*/  F2FP.BF16.F32.PACK_AB R162, R170, R21 ;  /* 0x00000015aaa2723e */ /* 0x004fe200000010ff */
[----:B------:R-:W-:-:S04]  /*6ad0*/  FADD.FTZ R21, R21, R20 ;  /* 0x0000001415157221 */ /* 0x000fc80000010000 */
[----:B------:R-:W-:Y:S02]  /*6ae0*/  FADD.FTZ R170, R170, R21 ;  /* 0x00000015aaaa7221 */ /* 0x000fe40000010000 */
[----:B------:R-:W-:Y:S08]  /*6af0*/  MUFU.EX2 R183, R183 ;  /* 0x000000b700b77308 */ /* 0x000ff00000000800 */
        /* <DEDUP_REMOVED lines=8> */
[----:B------:R1:W-:Y:S01]  /*6b80*/  STSM.16.M88.4 [R190], R160 ;  /* 0x000000a0be007844 */ /* 0x0003e20000000200 */
[----:B------:R-:W-:Y:S01]  /*6b90*/  FADD.FTZ R202, R202, R183 ;  /* 0x000000b7caca7221 */ /* 0x000fe20000010000 */
        /* <DEDUP_REMOVED lines=8> */
[----:B------:R-:W-:-:S06]  /*6c20*/  FADD.FTZ R171, R171, R172 ;  /* 0x000000acabab7221 */ /* 0x000fcc0000010000 */
[----:B------:R-:W2:Y:S08]  /*6c30*/  MUFU.EX2 R203, R203 ;  /* 0x000000cb00cb7308 */ /* 0x000eb00000000800 */
[----:B------:R-:W3:Y:S01]  /*6c40*/  MUFU.EX2 R206, R206 ;  /* 0x000000ce00ce7308 */ /* 0x000ee20000000800 */
[----:B0-----:R-:W-:Y:S01]  /*6c50*/  F2FP.BF16.F32.PACK_AB R165, R204, R187 ;  /* 0x000000bbcca5723e */ /* 0x001fe200000010ff */
[----:B------:R-:W-:-:S04]  /*6c60*/  FADD.FTZ R187, R187, R202 ;  /* 0x000000cabbbb7221 */ /* 0x000fc80000010000 */
[----:B------:R-:W-:-:S04]  /*6c70*/  FADD.FTZ R204, R204, R187 ;  /* 0x000000bbcccc7221 */ /* 0x000fc80000010000 */
[----:B--2---:R-:W-:Y:S01]  /*6c80*/  FADD.FTZ R5, R203, R204 ;  /* 0x000000cccb057221 */ /* 0x004fe20000010000 */
[----:B---3--:R-:W-:-:S03]  /*6c90*/  F2FP.BF16.F32.PACK_AB R167, R206, R203 ;  /* 0x000000cbcea7723e */ /* 0x008fc600000010ff */
[----:B------:R-:W-:Y:S02]  /*6ca0*/  FADD.FTZ R5, R206, R5 ;  /* 0x00000005ce057221 */ /* 0x000fe40000010000 */
[----:B------:R1:W-:Y:S01]  /*6cb0*/  STSM.16.M88.4 [R189], R164 ;  /* 0x000000a4bd007844 */ /* 0x0003e20000000200 */
[----:B------:R-:W-:-:S06]  /*6cc0*/  WARPGROUP.ARRIVE ;  /* 0x00000000000079c5 */ /* 0x000fcc0000000000 */
[----:B------:R-:W-:Y:S01]  /*6cd0*/  HGMMA.64x256x16.F32.BF16 R24, R152, gdesc[UR16].tnspB, RZ, !UPT, gsb0 ;  /* 0x43e0001098187df0 */ /* 0x000fe2000c0018ff */
[----:B------:R-:W-:Y:S01]  /*6ce0*/  UMOV UR18, UR10 ;  /* 0x0000000a00127c82 */ /* 0x000fe20008000000 */
[----:B------:R-:W-:Y:S01]  /*6cf0*/  UMOV UR19, 0x40000040 ;  /* 0x4000004000137882 */ /* 0x000fe20000000000 */
[----:B------:R-:W-:Y:S02]  /*6d00*/  UIADD3 UR10, UR8, 0x100, URZ ;  /* 0x00000100080a7890 */ /* 0x000fe4000fffe03f */
[----:B------:R-:W-:Y:S01]  /*6d10*/  UIADD3 UR8, UR8, 0x180, URZ ;  /* 0x0000018008087890 */ /* 0x000fe2000fffe03f */
[----:B------:R-:W-:Y:S02]  /*6d20*/  WARPGROUP.DEPBAR.LE gsb0, 0x0 ;  /* 0x00008000000079c5 */ /* 0x000fe40000010000 */
[----:B------:R-:W-:-:S15]  /*6d30*/  WARPGROUP.ARRIVE ;  /* 0x00000000000079c5 */ /* 0x000fde0000000000 */
[----:B------:R-:W-:-:S05]  /*6d40*/  NOP ;  /* 0x0000000000007918 */ /* 0x000fca0000000000 */
[----:B------:R-:W-:Y:S01]  /*6d50*/  HGMMA.64x256x16.F32.BF16 R24, R156, gdesc[UR16].tnspB, R24, gsb0 ;  /* 0x43e000109c187df0 */ /* 0x000fe20008001818 */
[----:B------:R-:W-:Y:S01]  /*6d60*/  UMOV UR18, UR10 ;  /* 0x0000000a00127c82 */ /* 0x000fe20008000000 */
[----:B------:R-:W-:Y:S01]  /*6d70*/  UMOV UR19, 0x40000040 ;  /* 0x4000004000137882 */ /* 0x000fe20000000000 */
[----:B------:R-:W-:Y:S02]  /*6d80*/  WARPGROUP.DEPBAR.LE gsb0, 0x0 ;  /* 0x00008000000079c5 */ /* 0x000fe40000010000 */
[----:B------:R-:W-:-:S15]  /*6d90*/  WARPGROUP.ARRIVE ;  /* 0x00000000000079c5 */ /* 0x000fde0000000000 */
[----:B------:R-:W-:-:S08]  /*6da0*/  NOP ;  /* 0x0000000000007918 */ /* 0x000fd00000000000 */
[----:B------:R-:W-:Y:S01]  /*6db0*/  HGMMA.64x256x16.F32.BF16 R24, R160, gdesc[UR16].tnspB, R24, gsb0 ;  /* 0x43e00010a0187df0 */ /* 0x000fe20008001818 */
[----:B------:R-:W-:Y:S01]  /*6dc0*/  UMOV UR18, UR8 ;  /* 0x0000000800127c82 */ /* 0x000fe20008000000 */
[----:B------:R-:W-:Y:S01]  /*6dd0*/  UMOV UR19, 0x40000040 ;  /* 0x4000004000137882 */ /* 0x000fe20000000000 */
[----:B------:R-:W-:-:S13]  /*6de0*/  R2UR UR8, R11 ;  /* 0x000000000b0872ca */ /* 0x000fda00000e0000 */
[----:B------:R-:W-:Y:S01]  /*6df0*/  UIADD3 UR6, UR8, UR6, URZ ;  /* 0x0000000608067290 */ /* 0x000fe2000fffe03f */
[----:B------:R-:W-:Y:S02]  /*6e00*/  WARPGROUP.DEPBAR.LE gsb0, 0x0 ;  /* 0x00008000000079c5 */ /* 0x000fe40000010000 */
[----:B------:R-:W-:-:S09]  /*6e10*/  WARPGROUP.ARRIVE ;  /* 0x00000000000079c5 */ /* 0x000fd20000000000 */
[----:B------:R-:W-:Y:S03]  /*6e20*/  HGMMA.64x256x16.F32.BF16 R24, R164, gdesc[UR16].tnspB, R24, gsb0 ;  /* 0x43e00010a4187df0 */ /* 0x000fe60008001818 */
[----:B------:R-:W-:Y:S02]  /*6e30*/  WARPGROUP.DEPBAR.LE gsb0, 0x0 ;  /* 0x00008000000079c5 */ /* 0x000fe40000010000 */
[----:B------:R0:W-:Y:S06]  /*6e40*/  MEMBAR.ALL.CTA ;  /* 0x0000000000007992 */ /* 0x0001ec0000008000 */
[----:B0-----:R-:W0:Y:S02]  /*6e50*/  FENCE.VIEW.ASYNC.S ;  /* 0x00000000000073c6 */ /* 0x001e240000000000 */
[----:B0-----:R-:W-:Y:S01]  /*6e60*/  NOP ;  /* 0x0000000000007918 */ /* 0x001fe20000000000 */
[----:B------:R-:W-:Y:S06]  /*6e70*/  BAR.ARV 0xe, 0x100 ;  /* 0x0384000000007b1d */ /* 0x000fec0000002000 */
[----:B------:R0:W-:Y:S02]  /*6e80*/  @!P1 SYNCS.ARRIVE.TRANS64.RED.A1T0 RZ, [R4+URZ], RZ ;  /* 0x000000ff04ff99a7 */ /* 0x0001e4000810043f */
[----:B0-----:R-:W-:Y:S01]  /*6e90*/  FADD.FTZ R4, R174, R171 ;  /* 0x000000abae047221 */ /* 0x001fe20000010000 */
[----:B-1----:R-:W-:Y:S06]  /*6ea0*/  @P2 BRA `(.L_x_2445) ;  /* 0x0000000000482947 */ /* 0x002fec0003800000 */
[C---:B------:R-:W-:Y:S01]  /*6eb0*/  ISETP.GT.AND P2, PT, R11.reuse, RZ, PT ;  /* 0x000000ff0b00720c */ /* 0x040fe20003f44270 */
[----:B------:R-:W-:-:S05]  /*6ec0*/  VIADD R9, R11, 0xffffffff ;  /* 0xffffffff0b097836 */ /* 0x000fca0000000000 */
[----:B------:R-:W-:-:S07]  /*6ed0*/  R2UR UR10, R9 ;  /* 0x00000000090a72ca */ /* 0x000fce00000e0000 */
[----:B------:R-:W-:Y:S08]  /*6ee0*/  @P2 BRA `(.L_x_2446) ;  /* 0x00000000001c2947 */ /* 0x000ff00003800000 */
[----:B------:R-:W-:Y:S02]  /*6ef0*/  UISETP.NE.AND UP1, UPT, UR7, 0x1, UPT ;  /* 0x000000010700788c */ /* 0x000fe4000bf25270 */
[----:B------:R-:W-:-:S09]  /*6f00*/  UIADD3 UR10, -UR8, URZ, URZ ;  /* 0x0000003f080a7290 */ /* 0x000fd2000fffe13f */
[----:B------:R-:W-:Y:S02]  /*6f10*/  @UP1 ULDC.64 UR18, c[0x0][0xae0] ;  /* 0x0002b80000121ab9 */ /* 0x000fe40000000a00 */
[----:B------:R-:W-:-:S04]  /*6f20*/  UIMAD.WIDE.U32 UR8, UR10, UR18, URZ ;  /* 0x000000120a0872a5 */ /* 0x000fc8000f8e003f */
[----:B------:R-:W-:-:S04]  /*6f30*/  @UP1 USHF.R.U32.HI UR10, URZ, UR19, UR9 ;  /* 0x000000133f0a1299 */ /* 0x000fc80008011609 */
[----:B------:R-:W-:Y:S01]  /*6f40*/  ULOP3.LUT UR10, URZ, UR10, URZ, 0x33, !UPT ;  /* 0x0000000a3f0a7292 */ /* 0x000fe2000f8e333f */
[----:B------:R-:W-:Y:S11]  /*6f50*/  BRA `(.L_x_2447) ;  /* 0x0000000000107947 */ /* 0x000ff60003800000 */
.L_x_2446:
[----:B------:R-:W-:-:S11]  /*6f60*/  UISETP.NE.AND UP1, UPT, UR7, 0x1, UPT ;  /* 0x000000010700788c */ /* 0x000fd6000bf25270 */
[----:B------:R-:W-:Y:S02]  /*6f70*/  @UP1 ULDC.64 UR18, c[0x0][0xae0] ;  /* 0x0002b80000121ab9 */ /* 0x000fe40000000a00 */
[----:B------:R-:W-:-:S04]  /*6f80*/  UIMAD.WIDE.U32 UR8, UR10, UR18, URZ ;  /* 0x000000120a0872a5 */ /* 0x000fc8000f8e003f */
[----:B------:R-:W-:-:S12]  /*6f90*/  @UP1 USHF.R.U32.HI UR10, URZ, UR19, UR9 ;  /* 0x000000133f0a1299 */ /* 0x000fd80008011609 */
.L_x_2447:
[----:B------:R-:W-:-:S04]  /*6fa0*/  UIMAD UR7, UR10, UR7, UR7 ;  /* 0x000000070a0772a4 */ /* 0x000fc8000f8e0207 */
[----:B------:R-:W-:-:S04]  /*6fb0*/  UISETP.LT.AND UP1, UPT, UR6, UR7, UPT ;  /* 0x000000070600728c */ /* 0x000fc8000bf21270 */
[----:B------:R-:W-:-:S12]  /*6fc0*/  USEL UR6, UR6, UR7, UP1 ;  /* 0x0000000706067287 */ /* 0x000fd80008800000 */
.L_x_2445:
[----:B------:R-:W-:Y:S01]  /*6fd0*/  R2UR UR14, R184 ;  /* 0x00000000b80e72ca */ /* 0x000fe200000e0000 */
[----:B------:R-:W-:-:S04]  /*6fe0*/  USHF.R.S32.HI UR7, URZ, 0x1f, UR6 ;  /* 0x0000001f3f077899 */ /* 0x000fc80008011406 */
[----:B------:R-:W-:-:S04]  /*6ff0*/  ULEA.HI UR7, UR7, UR6, URZ, 0x6 ;  /* 0x0000000607077291 */ /* 0x000fc8000f8f303f */
[----:B------:R-:W-:-:S04]  /*7000*/  USHF.R.S32.HI UR7, URZ, 0x6, UR7 ;  /* 0x000000063f077899 */ /* 0x000fc80008011407 */
[----:B------:R-:W-:-:S04]  /*7010*/  UISETP.LT.AND UP1, UPT, UR14, UR7, UPT ;  /* 0x000000070e00728c */ /* 0x000fc8000bf21270 */
[----:B------:R-:W-:-:S06]  /*7020*/  USEL UR14, UR14, UR7, !UP1 ;  /* 0x000000070e0e7287 */ /* 0x000fcc000c800000 */
[----:B------:R-:W-:-:S13]  /*7030*/  ISETP.GE.AND P2, PT, R6, UR14, PT ;  /* 0x0000000e06007c0c */ /* 0x000fda000bf46270 */
[----:B------:R-:W-:Y:S05]  /*7040*/  @!P2 BRA `(.L_x_2448) ;  /* 0x000000380014a947 */ /* 0x000fea0003800000 */
[----:B------:R-:W-:-:S05]  /*7050*/  IMAD.IADD R13, R3, 0x1, R10 ;  /* 0x00000001030d7824 */ /* 0x000fca00078e020a */
[----:B------:R-:W-:-:S04]  /*7060*/  IADD3 R11, R13, 0x8, RZ ;  /* 0x000000080d0b7810 */ /* 0x000fc80007ffe0ff */
[----:B------:R-:W-:-:S07]  /*7070*/  LOP3.LUT R9, RZ, R11, RZ, 0x33, !PT ;  /* 0x0000000bff097212 */ /* 0x000fce00078e33ff */
.L_x_2465:
[----:B------:R-:W-:-:S04]  /*7080*/  UIADD3 UR6, UR36, 0x1, URZ ;  /* 0x0000000124067890 */ /* 0x000fc8000fffe03f */
[----:B------:R-:W-:-:S04]  /*7090*/  UISETP.NE.AND UP1, UPT, UR6, 0x2, UPT ;  /* 0x000000020600788c */ /* 0x000fc8000bf25270 */
[----:B------:R-:W-:Y:S02]  /*70a0*/  USEL UR7, URZ, 0x1, UP1 ;  /* 0x000000013f077887 */ /* 0x000fe40008800000 */
[----:B------:R-:W-:-:S04]  /*70b0*/  USEL UR6, UR6, URZ, UP1 ;  /* 0x0000003f06067287 */ /* 0x000fc80008800000 */
[----:B------:R-:W-:Y:S01]  /*70c0*/  LOP3.LUT R2, R2, UR7, RZ, 0x3c, !PT ;  /* 0x0000000702027c12 */ /* 0x000fe2000f8e3cff */
[----:B0-----:R-:W-:Y:S07]  /*70d0*/  @!P0 BRA `(.L_x_2449) ;  /* 0x0000000000048947 */ /* 0x001fee0003800000 */
[----:B------:R-:W-:Y:S01]  /*70e0*/  BPT.TRAP 0x1 ;  /* 0x000000040000795c */ /* 0x000fe20000300000 */
.L_x_2449:
[----:B------:R-:W-:Y:S01]  /*70f0*/  ULEA UR7, UR6, UR37, 0x3 ;  /* 0x0000002506077291 */ /* 0x000fe2000f8e183f */
[----:B------:R-:W-:-:S08]  /*7100*/  SHF.L.U32 R10, R2, 0x1f, RZ ;  /* 0x0000001f020a7819 */ /* 0x000fd000000006ff */
[----:B------:R0:W1:Y:S01]  /*7110*/  SYNCS.PHASECHK.TRANS64.TRYWAIT P2, [UR7+0x38830], R10 ;  /* 0x0388300aff0075a7 */ /* 0x0000620008040147 */
[----:B------:R-:W-:Y:S05]  /*7120*/  @!P0 BRA `(.L_x_2450) ;  /* 0x0000000000048947 */ /* 0x000fea0003800000 */
[----:B------:R-:W-:Y:S01]  /*7130*/  BPT.TRAP 0x1 ;  /* 0x000000040000795c */ /* 0x000fe20000300000 */
.L_x_2450:
[----:B-1----:R-:W-:Y:S05]  /*7140*/  @P2 BRA `(.L_x_2451) ;  /* 0x0000000000082947 */ /* 0x002fea0003800000 */
[----:B------:R-:W1:Y:S02]  /*7150*/  SYNCS.PHASECHK.TRANS64.TRYWAIT P2, [UR7+0x38830], R10 ;  /* 0x0388300aff0075a7 */ /* 0x000e640008040147 */
[----:B-1----:R-:W-:Y:S05]  /*7160*/  @!P2 BRA `(.L_x_2452) ;  /* 0x0000012c002ca947 */ /* 0x002fea0003800000 */
.L_x_2451:
[----:B------:R-:W-:Y:S01]  /*7170*/  R2UR UR18, R0 ;  /* 0x00000000001272ca */ /* 0x000fe200000e0000 */
[----:B------:R-:W-:Y:S01]  /*7180*/  WARPGROUP.ARRIVE ;  /* 0x00000000000079c5 */ /* 0x000fe20000000000 */
[----:B------:R-:W-:Y:S01]  /*7190*/  UMOV UR8, UR32 ;  /* 0x0000002000087c82 */ /* 0x000fe20008000000 */
[----:B------:R-:W-:Y:S01]  /*71a0*/  UMOV UR9, UR33 ;  /* 0x0000002100097c82 */ /* 0x000fe20008000000 */
[----:B------:R-:W-:-:S09]  /*71b0*/  UMOV UR11, 0x40000040 ;  /* 0x40000040000b7882 */ /* 0x000fd20000000000 */
[----:B------:R-:W-:-:S07]  /*71c0*/  ULEA UR18, UR6, UR18, 0x9 ;  /* 0x0000001206127291 */ /* 0x000fce000f8e483f */
[----:B------:R-:W-:Y:S02]  /*71d0*/  UMOV UR10, UR18 ;  /* 0x00000012000a7c82 */ /* 0x000fe40008000000 */
        /* <DEDUP_REMOVED lines=23> */
[----:B------:R-:W-:Y:S05]  /*7350*/  @!P0 BRA `(.L_x_2453) ;  /* 0x0000000000048947 */ /* 0x000fea0003800000 */
[----:B------:R-:W-:Y:S01]  /*7360*/  BPT.TRAP 0x1 ;  /* 0x000000040000795c */ /* 0x000fe20000300000 */
.L_x_2453:
[----:B------:R2:W3:Y:S01]  /*7370*/  SYNCS.PHASECHK.TRANS64.TRYWAIT P2, [UR7+0x38850], R10 ;  /* 0x0388500aff0075a7 */ /* 0x0004e20008040147 */
[----:B------:R-:W-:Y:S05]  /*7380*/  @!P0 BRA `(.L_x_2454) ;  /* 0x0000000000048947 */ /* 0x000fea0003800000 */
[----:B------:R-:W-:Y:S01]  /*7390*/  BPT.TRAP 0x1 ;  /* 0x000000040000795c */ /* 0x000fe20000300000 */
.L_x_2454:
[----:B---3--:R-:W-:Y:S05]  /*73a0*/  @P2 BRA `(.L_x_2455) ;  /* 0x0000000000082947 */ /* 0x008fea0003800000 */
[----:B------:R-:W3:Y:S02]  /*73b0*/  SYNCS.PHASECHK.TRANS64.TRYWAIT P2, [UR7+0x38850], R10 ;  /* 0x0388500aff0075a7 */ /* 0x000ee40008040147 */
[----:B---3--:R-:W-:Y:S05]  /*73c0*/  @!P2 BRA `(.L_x_2456) ;  /* 0x0000012800aca947 */ /* 0x008fea0003800000 */
.L_x_2455:
[----:B------:R-:W-:Y:S01]  /*73d0*/  ULEA UR8, UR6, UR4, 0xc ;  /* 0x0000000406087291 */ /* 0x000fe2000f8e603f */
[----:B------:R-:W-:Y:S01]  /*73e0*/  WARPGROUP.ARRIVE ;  /* 0x00000000000079c5 */ /* 0x000fe20000000000 */
[----:B------:R-:W-:Y:S01]  /*73f0*/  UMOV UR27, 0x40000040 ;  /* 0x40000040001b7882 */ /* 0x000fe20000000000 */
[----:B------:R-:W-:-:S04]  /*7400*/  UIADD3 UR28, UR5, 0x2, URZ ;  /* 0x00000002051c7890 */ /* 0x000fc8000fffe03f */
[----:B------:R-:W3:Y:S01]  /*7410*/  S2R R12, SR_TID.X ;  /* 0x00000000000c7919 */ /* 0x000ee20000002100 */
[----:B------:R-:W-:Y:S01]  /*7420*/  UIADD3 UR30, UR8, 0x2, URZ ;  /* 0x00000002081e7890 */ /* 0x000fe2000fffe03f */
[----:B------:R-:W-:Y:S01]  /*7430*/  PLOP3.LUT P2, PT, PT, PT, UP0, 0x40, 0x0 ;  /* 0x000000000000781c */ /* 0x000fe20003f4e808 */
[----:B------:R-:W-:Y:S01]  /*7440*/  UMOV UR26, UR8 ;  /* 0x00000008001a7c82 */ /* 0x000fe20008000000 */
[----:B------:R-:W-:Y:S01]  /*7450*/  UMOV UR29, 0x40000040 ;  /* 0x40000040001d7882 */ /* 0x000fe20000000000 */
[----:B------:R-:W-:Y:S01]  /*7460*/  HGMMA.64x64x16.F32.BF16 R152, gdesc[UR24], R152, gsb0 ;  /* 0x00e00000189879f0 */ /* 0x000fe20008001898 */
[----:B------:R-:W-:Y:S01]  /*7470*/  UMOV UR31, 0x40000040 ;  /* 0x40000040001f7882 */ /* 0x000fe20000000000 */
[----:B------:R-:W-:Y:S02]  /*7480*/  UIADD3 UR19, UR5, 0x800, URZ ;  /* 0x0000080005137890 */ /* 0x000fe4000fffe03f */
[----:B------:R-:W-:Y:S01]  /*7490*/  UIADD3 UR18, UR8, 0x800, URZ ;  /* 0x0000080008127890 */ /* 0x000fe2000fffe03f */
[----:B------:R-:W-:Y:S01]  /*74a0*/  UMOV UR11, 0x4 ;  /* 0x00000004000b7882 */ /* 0x000fe20000000000 */
[----:B---3--:R-:W-:-:S05]  /*74b0*/  SHF.R.U32.HI R12, RZ, 0x7, R12 ;  /* 0x00000007ff0c7819 */ /* 0x008fca000001160c */
[----:B012---:R-:W0:Y:S02]  /*74c0*/  SHFL.IDX PT, R10, R12, RZ, 0x1f ;  /* 0x00001fff0c0a7589 */ /* 0x007e2400000e0000 */
[----:B0-----:R-:W-:Y:S01]  /*74d0*/  R2UR UR9, R10 ;  /* 0x000000000a0972ca */ /* 0x001fe200000e0000 */
[----:B------:R-:W-:Y:S01]  /*74e0*/  IMAD.U32 R10, RZ, RZ, UR7 ;  /* 0x00000007ff0a7e24 */ /* 0x000fe2000f8e00ff */
[----:B------:R-:W-:-:S03]  /*74f0*/  ULDC UR7, c[0x0][0xad8] ;  /* 0x0002b60000077ab9 */ /* 0x000fc60000000800 */
[----:B------:R-:W-:-:S05]  /*7500*/  @!P1 VIADD R14, R10, 0x38840 ;  /* 0x000388400a0e9836 */ /* 0x000fca0000000000 */
[----:B------:R-:W-:-:S03]  /*7510*/  @!P1 PRMT R14, RZ, 0x654, R14 ;  /* 0x00000654ff0e9816 */ /* 0x000fc6000000000e */
[----:B------:R-:W-:-:S04]  /*7520*/  UISETP.GT.AND UP1, UPT, UR9, 0x7f, UPT ;  /* 0x0000007f0900788c */ /* 0x000fc8000bf24270 */
[----:B------:R-:W-:Y:S02]  /*7530*/  USEL UR9, URZ, 0x2, !UP1 ;  /* 0x000000023f097887 */ /* 0x000fe4000c800000 */
[----:B------:R-:W-:Y:S01]  /*7540*/  USEL UR10, UR11, 0x2, UP1 ;  /* 0x000000020b0a7887 */ /* 0x000fe20008800000 */
[----:B------:R-:W-:Y:S02]  /*7550*/  WARPGROUP.DEPBAR.LE gsb0, 0x0 ;  /* 0x00008000000079c5 */ /* 0x000fe40000010000 */
[----:B------:R-:W-:Y:S01]  /*7560*/  WARPGROUP.ARRIVE ;  /* 0x00000000000079c5 */ /* 0x000fe20000000000 */
[----:B------:R-:W-:-:S05]  /*7570*/  USEL UR11, UR11, 0x6, !UP1 ;  /* 0x000000060b0b7887 */ /* 0x000fca000c800000 */
        /* <DEDUP_REMOVED lines=278> */
[----:B------:R-:W0:Y:S01]  /*86e0*/  MUFU.TANH R186, R186 ;  /* 0x000000ba00ba7308 */ /* 0x000e220000002400 */
[----:B------:R1:W-:Y:S02]  /*86f0*/  @!P1 SYNCS.ARRIVE.TRANS64.RED.A1T0 RZ, [R14+URZ], RZ ;  /* 0x000000ff0eff99a7 */ /* 0x0003e4000810043f */
[----:B------:R-:W-:-:S05]  /*8700*/  IADD3 R15, -R16, R15, -R18 ;  /* 0x0000000f100f7210 */ /* 0x000fca0007ffe912 */
[----:B------:R-:W2:Y:S01]  /*8710*/  MUFU.TANH R187, R187 ;  /* 0x000000bb00bb7308 */ /* 0x000ea20000002400 */
[C---:B------:R-:W-:Y:S02]  /*8720*/  VIADD R212, R15.reuse, UR15 ;  /* 0x0000000f0fd47c36 */ /* 0x040fe40008000000 */
[----:B------:R-:W-:Y:S01]  /*8730*/  VIADD R210, R15, UR7 ;  /* 0x000000070fd27c36 */ /* 0x000fe20008000000 */
[----:B------:R-:W-:Y:S02]  /*8740*/  ULDC UR7, c[0x0][0xadc] ;  /* 0x0002b70000077ab9 */ /* 0x000fe40000000800 */
[C---:B------:R-:W-:Y:S01]  /*8750*/  IADD3 R182, R3.reuse, R212, RZ ;  /* 0x000000d403b67210 */ /* 0x040fe20007ffe0ff */
[----:B------:R-:W-:Y:S01]  /*8760*/  IMAD.IADD R181, R3, 0x1, R210 ;  /* 0x0000000103b57824 */ /* 0x000fe200078e02d2 */
[----:B------:R-:W3:Y:S08]  /*8770*/  MUFU.TANH R12, R12 ;  /* 0x0000000c000c7308 */ /* 0x000ef00000002400 */
        /* <DEDUP_REMOVED lines=30> */
[----:B------:R-:W-:Y:S01]  /*8960*/  ISETP.GT.AND P2, PT, R13, -0x1, PT ;  /* 0xffffffff0d00780c */ /* 0x000fe20003f44270 */
[----:B------:R-:W-:-:S12]  /*8970*/  BSSY B0, `(.L_x_2458) ;  /* 0x0000011000007945 */ /* 0x000fd80003800000 */
[----:B------:R-:W-:Y:S05]  /*8980*/  @P2 BRA `(.L_x_2459) ;  /* 0x0000000000242947 */ /* 0x000fea0003800000 */
[----:B------:R-:W-:Y:S01]  /*8990*/  IMAD.U32 R166, RZ, RZ, UR7 ;  /* 0x00000007ffa67e24 */ /* 0x000fe2000f8e00ff */
[----:B------:R-:W-:-:S04]  /*89a0*/  IADD3 R167, R3, R17, -R18 ;  /* 0x0000001103a77210 */ /* 0x000fc80007ffe812 */
[----:B------:R-:W-:Y:S02]  /*89b0*/  ISETP.NE.AND P2, PT, R166, 0x1, PT ;  /* 0x00000001a600780c */ /* 0x000fe40003f45270 */
[----:B------:R-:W-:-:S11]  /*89c0*/  LOP3.LUT R167, RZ, R167, RZ, 0x33, !PT ;  /* 0x000000a7ffa77212 */ /* 0x000fd600078e33ff */
[----:B------:R-:W1:Y:S02]  /*89d0*/  @P2 LDC.64 R14, c[0x0][0xae0] ;  /* 0x0002b800ff0e2b82 */ /* 0x000e640000000a00 */
[----:B-1----:R-:W-:-:S05]  /*89e0*/  @P2 IMAD.HI.U32 R14, R167, R14, RZ ;  /* 0x0000000ea70e2227 */ /* 0x002fca00078e00ff */
[----:B------:R-:W-:-:S04]  /*89f0*/  @P2 SHF.R.U32.HI R167, RZ, R15, R14 ;  /* 0x0000000fffa72219 */ /* 0x000fc8000001160e */
[----:B------:R-:W-:Y:S01]  /*8a00*/  LOP3.LUT R167, RZ, R167, RZ, 0x33, !PT ;  /* 0x000000a7ffa77212 */ /* 0x000fe200078e33ff */
[----:B------:R-:W-:Y:S06]  /*8a10*/  BRA `(.L_x_2460) ;  /* 0x0000000000187947 */ /* 0x000fec0003800000 */
.L_x_2459:
[----:B------:R-:W-:Y:S02]  /*8a20*/  IMAD.U32 R166, RZ, RZ, UR7 ;  /* 0x00000007ffa67e24 */ /* 0x000fe4000f8e00ff */
[----:B------:R-:W-:-:S03]  /*8a30*/  IMAD.MOV.U32 R167, RZ, RZ, R13 ;  /* 0x000000ffffa77224 */ /* 0x000fc600078e000d */
[----:B------:R-:W-:-:S13]  /*8a40*/  ISETP.NE.AND P2, PT, R166, 0x1, PT ;  /* 0x00000001a600780c */ /* 0x000fda0003f45270 */
[----:B------:R-:W1:Y:S02]  /*8a50*/  @P2 LDC.64 R14, c[0x0][0xae0] ;  /* 0x0002b800ff0e2b82 */ /* 0x000e640000000a00 */
[----:B-1----:R-:W-:-:S05]  /*8a60*/  @P2 IMAD.HI.U32 R14, R13, R14, RZ ;  /* 0x0000000e0d0e2227 */ /* 0x002fca00078e00ff */
[----:B------:R-:W-:-:S07]  /*8a70*/  @P2 SHF.R.U32.HI R167, RZ, R15, R14 ;  /* 0x0000000fffa72219 */ /* 0x000fce000001160e */
.L_x_2460:
[----:B------:R-:W-:Y:S05]  /*8a80*/  BSYNC B0 ;  /* 0x0000000000007941 */ /* 0x000fea0003800000 */
.L_x_2458:
[----:B------:R-:W-:-:S04]  /*8a90*/  IMAD R15, R167, R166, -R180 ;  /* 0x000000a6a70f7224 */ /* 0x000fc800078e0ab4 */
[----:B------:R-:W-:-:S05]  /*8aa0*/  IMAD.IADD R15, R15, 0x1, -R16 ;  /* 0x000000010f0f7824 */ /* 0x000fca00078e0a10 */
[----:B------:R-:W-:Y:S02]  /*8ab0*/  VIADDMNMX R181, R15, R166, R181, PT ;  /* 0x000000a60fb57246 */ /* 0x000fe400038001b5 */
[----:B------:R-:W-:-:S07]  /*8ac0*/  VIMNMX R182, R182, R15, !PT ;  /* 0x0000000fb6b67248 */ /* 0x000fce0007fe0100 */
.L_x_2457:
[----:B------:R-:W-:-:S04]  /*8ad0*/  ISETP.GT.AND P2, PT, R6, -0x1, PT ;  /* 0xffffffff0600780c */ /* 0x000fc80003f44270 */
[C---:B------:R-:W-:Y:S02]  /*8ae0*/  ISETP.GT.AND P5, PT, R182.reuse, RZ, P2 ;  /* 0x000000ffb600720c */ /* 0x040fe400017a4270 */
[C---:B------:R-:W-:Y:S02]  /*8af0*/  ISETP.GT.AND P4, PT, R182.reuse, 0x1, P2 ;  /* 0x00000001b600780c */ /* 0x040fe40001784270 */
[----:B------:R-:W-:Y:S02]  /*8b00*/  ISETP.LT.OR P5, PT, R181, 0x1, P5 ;  /* 0x00000001b500780c */ /* 0x000fe40002fa1670 */
[----:B------:R-:W-:Y:S02]  /*8b10*/  ISETP.GT.AND P6, PT, R182, 0x8, P2 ;  /* 0x00000008b600780c */ /* 0x000fe400017c4270 */
[----:B0-----:R-:W-:Y:S02]  /*8b20*/  FSEL R186, R186, -INF , !P5 ;  /* 0xff800000baba7808 */ /* 0x001fe40006800000 */
[----:B------:R-:W-:-:S02]  /*8b30*/  ISETP.GT.AND P5, PT, R182, 0x10, P2 ;  /* 0x00000010b600780c */ /* 0x000fc400017a4270 */
[----:B------:R-:W-:Y:S02]  /*8b40*/  ISETP.GT.AND P3, PT, R182, 0x9, P2 ;  /* 0x00000009b600780c */ /* 0x000fe40001764270 */
[C---:B------:R-:W-:Y:S02]  /*8b50*/  ISETP.LT.OR P5, PT, R181.reuse, 0x11, P5 ;  /* 0x00000011b500780c */ /* 0x040fe40002fa1670 */
[C---:B------:R-:W-:Y:S02]  /*8b60*/  ISETP.LT.OR P4, PT, R181.reuse, 0x2, P4 ;  /* 0x00000002b500780c */ /* 0x040fe40002781670 */
[----:B------:R-:W-:Y:S02]  /*8b70*/  FSEL R166, R204, -INF , !P5 ;  /* 0xff800000cca67808 */ /* 0x000fe40006800000 */
        /* <DEDUP_REMOVED lines=10> */
[----:B------:R-:W-:Y:S02]  /*8c20*/  FSEL R172, R168, -INF , !P5 ;  /* 0xff800000a8ac7808 */ /* 0x000fe40006800000 */
[----:B------:R-:W-:Y:S02]  /*8c30*/  ISETP.GT.AND P5, PT, R182, 0x30, P2 ;  /* 0x00000030b600780c */ /* 0x000fe400017a4270 */
[C---:B------:R-:W-:Y:S02]  /*8c40*/  ISETP.LT.OR P4, PT, R181.reuse, 0x12, P4 ;  /* 0x00000012b500780c */ /* 0x040fe40002781670 */
        /* <DEDUP_REMOVED lines=10> */
[----:B------:R-:W-:Y:S02]  /*8cf0*/  PLOP3.LUT P5, PT, PT, PT, UP0, 0x40, 0x0 ;  /* 0x000000000000781c */ /* 0x000fe40003fae808 */
        /* <DEDUP_REMOVED lines=17> */
[----:B------:R-:W-:Y:S06]  /*8e10*/  @P5 BRA `(.L_x_2461) ;  /* 0x0000000000585947 */ /* 0x000fec0003800000 */
        /* <DEDUP_REMOVED lines=11> */
.L_x_2463:
[----:B------:R-:W-:Y:S02]  /*8ed0*/  IMAD.U32 R181, RZ, RZ, UR7 ;  /* 0x00000007ffb57e24 */ /* 0x000fe4000f8e00ff */
[----:B------:R-:W-:-:S03]  /*8ee0*/  IMAD.MOV.U32 R179, RZ, RZ, R11 ;  /* 0x000000ffffb37224 */ /* 0x000fc600078e000b */
[----:B------:R-:W-:-:S13]  /*8ef0*/  ISETP.NE.AND P3, PT, R181, 0x1, PT ;  /* 0x00000001b500780c */ /* 0x000fda0003f65270 */
[----:B------:R-:W0:Y:S02]  /*8f00*/  @P3 LDC.64 R14, c[0x0][0xae0] ;  /* 0x0002b800ff0e3b82 */ /* 0x000e240000000a00 */
[----:B0-----:R-:W-:-:S05]  /*8f10*/  @P3 IMAD.HI.U32 R14, R11, R14, RZ ;  /* 0x0000000e0b0e3227 */ /* 0x001fca00078e00ff */
[----:B------:R-:W-:-:S07]  /*8f20*/  @P3 SHF.R.U32.HI R179, RZ, R15, R14 ;  /* 0x0000000fffb33219 */ /* 0x000fce000001160e */
.L_x_2464:
[----:B------:R-:W-:Y:S05]  /*8f30*/  BSYNC B0 ;  /* 0x0000000000007941 */ /* 0x000fea0003800000 */
.L_x_2462:
[----:B------:R-:W-:-:S04]  /*8f40*/  IMAD R15, R179, R181, -R180 ;  /* 0x000000b5b30f7224 */ /* 0x000fc800078e0ab4 */
[----:B------:R-:W-:-:S05]  /*8f50*/  IMAD.IADD R15, R15, 0x1, -R16 ;  /* 0x000000010f0f7824 */ /* 0x000fca00078e0a10 */
[----:B------:R-:W-:Y:S02]  /*8f60*/  VIADDMNMX R168, R15, R181, R168, PT ;  /* 0x000000b50fa87246 */ /* 0x000fe400038001a8 */
[----:B------:R-:W-:-:S07]  /*8f70*/  VIMNMX R169, R169, R15, !PT ;  /* 0x0000000fa9a97248 */ /* 0x000fce0007fe0100 */
.L_x_2461:
[----:B------:R-:W-:Y:S01]  /*8f80*/  FMNMX.FTZ R14, R186, R7, !PT ;  /* 0x00000007ba0e7209 */ /* 0x000fe20007810000 */
[----:B------:R-:W-:Y:S01]  /*8f90*/  ULDC UR11, c[0x0][0xa80] ;  /* 0x0002a000000b7ab9 */ /* 0x000fe20000000800 */
[----:B------:R-:W-:Y:S01]  /*8fa0*/  ISETP.GT.AND P4, PT, R169, RZ, P2 ;  /* 0x000000ffa900720c */ /* 0x000fe20001784270 */
[----:B------:R-:W-:Y:S01]  /*8fb0*/  ULEA UR8, UR6, UR38, 0xc ;  /* 0x0000002606087291 */ /* 0x000fe2000f8e603f */
[----:B------:R-:W-:Y:S01]  /*8fc0*/  FMNMX.FTZ R15, R187, R14, !PT ;  /* 0x0000000ebb0f7209 */ /* 0x000fe20007810000 */
[----:B------:R-:W-:Y:S01]  /*8fd0*/  UMOV UR19, 0x40000040 ;  /* 0x4000004000137882 */ /* 0x000fe20000000000 */
[----:B------:R-:W-:Y:S01]  /*8fe0*/  ISETP.GT.AND P3, PT, R169, 0x1, P2 ;  /* 0x00000001a900780c */ /* 0x000fe20001764270 */
[----:B------:R-:W-:Y:S01]  /*8ff0*/  UIADD3 UR10, UR8, 0x80, URZ ;  /* 0x00000080080a7890 */ /* 0x000fe2000fffe03f */
[----:B------:R-:W-:Y:S01]  /*9000*/  FMNMX.FTZ R14, R202, R15, !PT ;  /* 0x0000000fca0e7209 */ /* 0x000fe20007810000 */
[----:B------:R-:W-:Y:S01]  /*9010*/  @!P1 VIADD R10, R10, 0x38860 ;  /* 0x000388600a0a9836 */ /* 0x000fe20000000000 */
[----:B------:R-:W-:Y:S01]  /*9020*/  ISETP.LT.OR P4, PT, R168, 0x1, P4 ;  /* 0x00000001a800780c */ /* 0x000fe20002781670 */
[----:B------:R-:W-:Y:S01]  /*9030*/  UMOV UR18, UR8 ;  /* 0x0000000800127c82 */ /* 0x000fe20008000000 */
[----:B------:R-:W-:-:S02]  /*9040*/  FMNMX.FTZ R15, R203, R14, !PT ;  /* 0x0000000ecb0f7209 */ /* 0x000fc40007810000 */
[----:B------:R-:W-:Y:S02]  /*9050*/  ISETP.GT.AND P5, PT, R169, 0x8, P2 ;  /* 0x00000008a900780c */ /* 0x000fe400017a4270 */
[----:B------:R-:W-:Y:S02]  /*9060*/  FMNMX.FTZ R14, R166, R15, !PT ;  /* 0x0000000fa60e7209 */ /* 0x000fe40007810000 */
[----:B------:R-:W-:Y:S02]  /*9070*/  ISETP.LT.OR P3, PT, R168, 0x2, P3 ;  /* 0x00000002a800780c */ /* 0x000fe40001f61670 */
[----:B------:R-:W-:Y:S02]  /*9080*/  FMNMX.FTZ R15, R167, R14, !PT ;  /* 0x0000000ea70f7209 */ /* 0x000fe40007810000 */
[----:B------:R-:W-:Y:S02]  /*9090*/  FSEL R181, R12, -INF , !P4 ;  /* 0xff8000000cb57808 */ /* 0x000fe40006000000 */
        /* <DEDUP_REMOVED lines=13> */
[----:B------:R-:W-:Y:S02]  /*9170*/  ISETP.LT.OR P3, PT, R168, 0x11, P3 ;  /* 0x00000011a800780c */ /* 0x000fe40001f61670 */
[----:B------:R-:W-:Y:S02]  /*9180*/  FMNMX.FTZ R15, R177, R14, !PT ;  /* 0x0000000eb10f7209 */ /* 0x000fe40007810000 */
[----:B------:R-:W-:Y:S02]  /*9190*/  ISETP.GT.AND P6, PT, R169, 0x18, P2 ;  /* 0x00000018a900780c */ /* 0x000fe400017c4270 */
[----:B------:R-:W-:Y:S02]  /*91a0*/  FMNMX.FTZ R14, R178, R15, !PT ;  /* 0x0000000fb20e7209 */ /* 0x000fe40007810000 */
[----:B------:R-:W-:Y:S02]  /*91b0*/  FSEL R153, R153, -INF , !P3 ;  /* 0xff80000099997808 */ /* 0x000fe40005800000 */
[----:B------:R-:W-:-:S02]  /*91c0*/  FMNMX.FTZ R15, R165, R14, !PT ;  /* 0x0000000ea50f7209 */ /* 0x000fc40007810000 */
[C---:B------:R-:W-:Y:S02]  /*91d0*/  ISETP.GT.AND P4, PT, R169.reuse, 0x19, P2 ;  /* 0x00000019a900780c */ /* 0x040fe40001784270 */
[C---:B------:R-:W-:Y:S01]  /*91e0*/  ISETP.LT.OR P6, PT, R168.reuse, 0x19, P6 ;  /* 0x00000019a800780c */ /* 0x040fe200037c1670 */
[----:B------:R-:W0:Y:S01]  /*91f0*/  SHFL.BFLY PT, R14, R15, 0x2, 0x1f ;  /* 0x0c401f000f0e7f89 */ /* 0x000e2200000e0000 */
[----:B------:R-:W-:Y:S02]  /*9200*/  ISETP.GT.AND P3, PT, R169, 0x20, P2 ;  /* 0x00000020a900780c */ /* 0x000fe40001764270 */
[----:B------:R-:W-:Y:S02]  /*9210*/  FSEL R155, R155, -INF , !P6 ;  /* 0xff8000009b9b7808 */ /* 0x000fe40007000000 */
[C---:B------:R-:W-:Y:S02]  /*9220*/  ISETP.LT.OR P4, PT, R168.reuse, 0x1a, P4 ;  /* 0x0000001aa800780c */ /* 0x040fe40002781670 */
[----:B------:R-:W-:-:S02]  /*9230*/  ISETP.LT.OR P3, PT, R168, 0x21, P3 ;  /* 0x00000021a800780c */ /* 0x000fc40001f61670 */
[----:B------:R-:W-:Y:S02]  /*9240*/  FSEL R156, R156, -INF , !P4 ;  /* 0xff8000009c9c7808 */ /* 0x000fe40006000000 */
[----:B------:R-:W-:Y:S02]  /*9250*/  ISETP.GT.AND P6, PT, R169, 0x28, P2 ;  /* 0x00000028a900780c */ /* 0x000fe400017c4270 */
[----:B------:R-:W-:Y:S02]  /*9260*/  FSEL R157, R157, -INF , !P3 ;  /* 0xff8000009d9d7808 */ /* 0x000fe40005800000 */
[----:B------:R-:W-:Y:S02]  /*9270*/  ISETP.GT.AND P3, PT, R169, 0x29, P2 ;  /* 0x00000029a900780c */ /* 0x000fe40001764270 */
[C---:B------:R-:W-:Y:S02]  /*9280*/  ISETP.LT.OR P6, PT, R168.reuse, 0x29, P6 ;  /* 0x00000029a800780c */ /* 0x040fe400037c1670 */
[----:B------:R-:W-:-:S02]  /*9290*/  ISETP.LT.OR P3, PT, R168, 0x2a, P3 ;  /* 0x0000002aa800780c */ /* 0x000fc40001f61670 */
[----:B------:R-:W-:Y:S02]  /*92a0*/  FSEL R159, R159, -INF , !P6 ;  /* 0xff8000009f9f7808 */ /* 0x000fe40007000000 */
[----:B------:R-:W-:Y:S02]  /*92b0*/  ISETP.GT.AND P6, PT, R169, 0x31, P2 ;  /* 0x00000031a900780c */ /* 0x000fe400017c4270 */
[----:B0-----:R-:W-:Y:S02]  /*92c0*/  FMNMX.FTZ R179, R15, R14, !PT ;  /* 0x0000000e0fb37209 */ /* 0x001fe40007810000 */
[----:B------:R-:W-:Y:S02]  /*92d0*/  FMNMX.FTZ R15, R181, R8, !PT ;  /* 0x00000008b50f7209 */ /* 0x000fe40007810000 */
[----:B------:R-:W-:Y:S01]  /*92e0*/  FSEL R160, R160, -INF , !P3 ;  /* 0xff800000a0a07808 */ /* 0x000fe20005800000 */
[----:B------:R-:W0:Y:S01]  /*92f0*/  SHFL.BFLY PT, R14, R179, 0x1, 0x1f ;  /* 0x0c201f00b30e7f89 */ /* 0x000e2200000e0000 */
[----:B------:R-:W-:-:S02]  /*9300*/  FMNMX.FTZ R12, R180, R15, !PT ;  /* 0x0000000fb40c7209 */ /* 0x000fc40007810000 */
[----:B------:R-:W-:Y:S02]  /*9310*/  ISETP.GT.AND P3, PT, R169, 0x38, P2 ;  /* 0x00000038a900780c */ /* 0x000fe40001764270 */
[C---:B------:R-:W-:Y:S02]  /*9320*/  ISETP.LT.OR P6, PT, R168.reuse, 0x32, P6 ;  /* 0x00000032a800780c */ /* 0x040fe400037c1670 */
[----:B------:R-:W-:Y:S02]  /*9330*/  ISETP.LT.OR P3, PT, R168, 0x39, P3 ;  /* 0x00000039a800780c */ /* 0x000fe40001f61670 */
[----:B------:R-:W-:Y:S02]  /*9340*/  FSEL R162, R162, -INF , !P6 ;  /* 0xff800000a2a27808 */ /* 0x000fe40007000000 */
[----:B------:R-:W-:Y:S02]  /*9350*/  FSEL R163, R163, -INF , !P3 ;  /* 0xff800000a3a37808 */ /* 0x000fe40005800000 */
[----:B------:R-:W-:-:S02]  /*9360*/  @!P1 PRMT R10, RZ, 0x654, R10 ;  /* 0x00000654ff0a9816 */ /* 0x000fc4000000000a */
[----:B0-----:R-:W-:Y:S02]  /*9370*/  FMNMX.FTZ R14, R179, R14, !PT ;  /* 0x0000000eb30e7209 */ /* 0x001fe40007810000 */
[----:B------:R-:W-:Y:S02]  /*9380*/  FSEL R179, R21, -INF , !P5 ;  /* 0xff80000015b37808 */ /* 0x000fe40006800000 */
[----:B------:R-:W-:Y:S01]  /*9390*/  ISETP.GT.AND P5, PT, R169, 0x11, P2 ;  /* 0x00000011a900780c */ /* 0x000fe200017a4270 */
[----:B------:R-:W-:Y:S01]  /*93a0*/  FMUL.FTZ R182, R14, UR11 ;  /* 0x0000000b0eb67c20 */ /* 0x000fe20008410000 */
[----:B------:R-:W-:Y:S02]  /*93b0*/  FMNMX.FTZ R15, R179, R12, !PT ;  /* 0x0000000cb30f7209 */ /* 0x000fe40007810000 */
[----:B------:R-:W-:Y:S02]  /*93c0*/  ISETP.LT.OR P5, PT, R168, 0x12, P5 ;  /* 0x00000012a800780c */ /* 0x000fe40002fa1670 */
[----:B------:R-:W-:-:S02]  /*93d0*/  FMNMX.FTZ R12, R152, R15, !PT ;  /* 0x0000000f980c7209 */ /* 0x000fc40007810000 */
[----:B------:R-:W-:Y:S02]  /*93e0*/  FSEL R154, R154, -INF , !P5 ;  /* 0xff8000009a9a7808 */ /* 0x000fe40006800000 */
[----:B------:R-:W-:Y:S02]  /*93f0*/  FMNMX.FTZ R15, R153, R12, !PT ;  /* 0x0000000c990f7209 */ /* 0x000fe40007810000 */
[----:B------:R-:W-:Y:S02]  /*9400*/  ISETP.GT.AND P5, PT, R169, 0x21, P2 ;  /* 0x00000021a900780c */ /* 0x000fe400017a4270 */
[----:B------:R-:W-:Y:S02]  /*9410*/  FMNMX.FTZ R12, R154, R15, !PT ;  /* 0x0000000f9a0c7209 */ /* 0x000fe40007810000 */
[----:B------:R-:W-:Y:S02]  /*9420*/  ISETP.LT.OR P5, PT, R168, 0x22, P5 ;  /* 0x00000022a800780c */ /* 0x000fe40002fa1670 */
[----:B------:R-:W-:-:S02]  /*9430*/  FMNMX.FTZ R15, R155, R12, !PT ;  /* 0x0000000c9b0f7209 */ /* 0x000fc40007810000 */
[----:B------:R-:W-:Y:S02]  /*9440*/  FSETP.NEU.FTZ.AND P4, PT, R14, -INF , PT ;  /* 0xff8000000e00780b */ /* 0x000fe40003f9d000 */
[----:B------:R-:W-:Y:S02]  /*9450*/  FMNMX.FTZ R12, R156, R15, !PT ;  /* 0x0000000f9c0c7209 */ /* 0x000fe40007810000 */
[----:B------:R-:W-:Y:S02]  /*9460*/  FSEL R158, R158, -INF , !P5 ;  /* 0xff8000009e9e7808 */ /* 0x000fe40006800000 */
[----:B------:R-:W-:Y:S02]  /*9470*/  FMNMX.FTZ R21, R157, R12, !PT ;  /* 0x0000000c9d157209 */ /* 0x000fe40007810000 */
[----:B------:R-:W-:Y:S02]  /*9480*/  FSEL R182, R182, RZ, P4 ;  /* 0x000000ffb6b67208 */ /* 0x000fe40002000000 */
[----:B------:R-:W-:-:S02]  /*9490*/  ISETP.GT.AND P5, PT, R169, 0x30, P2 ;  /* 0x00000030a900780c */ /* 0x000fc400017a4270 */
[----:B------:R-:W-:Y:S01]  /*94a0*/  FMNMX.FTZ R20, R158, R21, !PT ;  /* 0x000000159e147209 */ /* 0x000fe20007810000 */
[--C-:B------:R-:W-:Y:S01]  /*94b0*/  FFMA.FTZ R186, R186, UR11, -R182.reuse ;  /* 0x0000000bbaba7c23 */ /* 0x100fe200080108b6 */
[----:B------:R-:W-:Y:S01]  /*94c0*/  ISETP.LT.OR P5, PT, R168, 0x31, P5 ;  /* 0x00000031a800780c */ /* 0x000fe20002fa1670 */
[--C-:B------:R-:W-:Y:S01]  /*94d0*/  FFMA.FTZ R12, R187, UR11, -R182.reuse ;  /* 0x0000000bbb0c7c23 */ /* 0x100fe200080108b6 */
[----:B------:R-:W-:Y:S01]  /*94e0*/  FMNMX.FTZ R21, R159, R20, !PT ;  /* 0x000000149f157209 */ /* 0x000fe20007810000 */
[----:B------:R0:W-:Y:S01]  /*94f0*/  MUFU.EX2 R15, R186 ;  /* 0x000000ba000f7308 */ /* 0x0001e20000000800 */
[----:B------:R-:W-:Y:S01]  /*9500*/  FSEL R161, R161, -INF , !P5 ;  /* 0xff800000a1a17808 */ /* 0x000fe20006800000 */
[--C-:B------:R-:W-:Y:S01]  /*9510*/  FFMA.FTZ R20, R202, UR11, -R182.reuse ;  /* 0x0000000bca147c23 */ /* 0x100fe200080108b6 */
[----:B------:R-:W-:Y:S01]  /*9520*/  ISETP.GT.AND P2, PT, R169, 0x39, P2 ;  /* 0x00000039a900780c */ /* 0x000fe20001744270 */
[--C-:B------:R-:W-:Y:S01]  /*9530*/  FFMA.FTZ R203, R203, UR11, -R182.reuse ;  /* 0x0000000bcbcb7c23 */ /* 0x100fe200080108b6 */
[--C-:B------:R-:W-:Y:S01]  /*9540*/  FFMA.FTZ R170, R170, UR11, -R182.reuse ;  /* 0x0000000baaaa7c23 */ /* 0x100fe200080108b6 */
[--C-:B------:R-:W-:Y:S01]  /*9550*/  FFMA.FTZ R171, R171, UR11, -R182.reuse ;  /* 0x0000000babab7c23 */ /* 0x100fe200080108b6 */
[----:B------:R-:W-:Y:S01]  /*9560*/  ISETP.LT.OR P2, PT, R168, 0x3a, P2 ;  /* 0x0000003aa800780c */ /* 0x000fe20001741670 */
[--C-:B------:R-:W-:Y:S01]  /*9570*/  FFMA.FTZ R172, R172, UR11, -R182.reuse ;  /* 0x0000000bacac7c23 */ /* 0x100fe200080108b6 */
[----:B0-----:R-:W-:Y:S01]  /*9580*/  FMNMX.FTZ R186, R160, R21, !PT ;  /* 0x00000015a0ba7209 */ /* 0x001fe20007810000 */
        /* <DEDUP_REMOVED lines=10> */
[----:B------:R-:W-:Y:S01]  /*9630*/  FSEL R186, R14, RZ, P4 ;  /* 0x000000ff0eba7208 */ /* 0x000fe20002000000 */
[----:B------:R-:W-:Y:S01]  /*9640*/  MUFU.EX2 R21, R203 ;  /* 0x000000cb00157308 */ /* 0x000fe20000000800 */
[----:B------:R-:W-:Y:S01]  /*9650*/  FMNMX.FTZ R169, R163, R168, !PT ;  /* 0x000000a8a3a97209 */ /* 0x000fe20007810000 */
[----:B------:R-:W-:-:S02]  /*9660*/  FFMA.FTZ R168, R166, UR11, -R182 ;  /* 0x0000000ba6a87c23 */ /* 0x000fc400080108b6 */
[----:B------:R-:W-:Y:S01]  /*9670*/  FADD.FTZ R186, -R186, R7 ;  /* 0x00000007baba7221 */ /* 0x000fe20000010100 */
[----:B------:R-:W-:Y:S01]  /*9680*/  FMNMX.FTZ R166, R164, R169, !PT ;  /* 0x000000a9a4a67209 */ /* 0x000fe20007810000 */
[----:B------:R-:W-:Y:S02]  /*9690*/  FFMA.FTZ R169, R167, UR11, -R182 ;  /* 0x0000000ba7a97c23 */ /* 0x000fe400080108b6 */
[----:B------:R-:W-:Y:S01]  /*96a0*/  MUFU.EX2 R7, R165 ;  /* 0x000000a500077308 */ /* 0x000fe20000000800 */
[----:B------:R-:W-:Y:S01]  /*96b0*/  FMUL.FTZ R186, R186, UR11 ;  /* 0x0000000bbaba7c20 */ /* 0x000fe20008410000 */
[----:B------:R-:W0:Y:S06]  /*96c0*/  SHFL.BFLY PT, R167, R166, 0x2, 0x1f ;  /* 0x0c401f00a6a77f89 */ /* 0x000e2c00000e0000 */
[----:B------:R-:W1:Y:S08]  /*96d0*/  MUFU.EX2 R186, R186 ;  /* 0x000000ba00ba7308 */ /* 0x000e700000000800 */
[----:B------:R-:W2:Y:S08]  /*96e0*/  MUFU.EX2 R12, R12 ;  /* 0x0000000c000c7308 */ /* 0x000eb00000000800 */
[----:B------:R-:W-:Y:S01]  /*96f0*/  MUFU.EX2 R20, R20 ;  /* 0x0000001400147308 */ /* 0x000fe20000000800 */
[-C--:B-1----:R-:W-:Y:S01]  /*9700*/  FMUL.FTZ R24, R24, R186.reuse ;  /* 0x000000ba18187220 */ /* 0x082fe20000410000 */
[----:B0-----:R-:W-:Y:S01]  /*9710*/  FMNMX.FTZ R167, R166, R167, !PT ;  /* 0x000000a7a6a77209 */ /* 0x001fe20007810000 */
[-C--:B------:R-:W-:Y:S01]  /*9720*/  FMUL.FTZ R25, R25, R186.reuse ;  /* 0x000000ba19197220 */ /* 0x080fe20000410000 */
        /* <DEDUP_REMOVED lines=27> */
[----:B0-----:R-:W-:Y:S01]  /*98e0*/  FMNMX.FTZ R182, R167, R166, !PT ;  /* 0x000000a6a7b67209 */ /* 0x001fe20007810000 */
[----:B------:R-:W-:Y:S01]  /*98f0*/  IMAD.MOV R167, RZ, RZ, -R22 ;  /* 0x000000ffffa77224 */ /* 0x000fe200078e0a16 */
[----:B------:R-:W-:Y:S01]  /*9900*/  MUFU.EX2 R171, R171 ;  /* 0x000000ab00ab7308 */ /* 0x000fe20000000800 */
[-C--:B------:R-:W-:Y:S01]  /*9910*/  FMUL.FTZ R73, R73, R186.reuse ;  /* 0x000000ba49497220 */ /* 0x080fe20000410000 */
[C---:B------:R-:W-:Y:S01]  /*9920*/  FSETP.NEU.FTZ.AND P2, PT, R182.reuse, -INF , PT ;  /* 0xff800000b600780b */ /* 0x040fe20003f5d000 */
[----:B------:R-:W-:Y:S01]  /*9930*/  FMUL.FTZ R166, R182, UR11 ;  /* 0x0000000bb6a67c20 */ /* 0x000fe20008410000 */
[-C--:B------:R-:W-:Y:S01]  /*9940*/  FMUL.FTZ R76, R76, R186.reuse ;  /* 0x000000ba4c4c7220 */ /* 0x080fe20000410000 */
[-C--:B------:R-:W-:Y:S01]  /*9950*/  FMUL.FTZ R77, R77, R186.reuse ;  /* 0x000000ba4d4d7220 */ /* 0x080fe20000410000 */
[----:B------:R-:W-:Y:S01]  /*9960*/  FSEL R165, R182, RZ, P2 ;  /* 0x000000ffb6a57208 */ /* 0x000fe20001000000 */
[-C--:B------:R-:W-:Y:S01]  /*9970*/  FMUL.FTZ R80, R80, R186.reuse ;  /* 0x000000ba50507220 */ /* 0x080fe20000410000 */
[----:B------:R-:W-:Y:S01]  /*9980*/  FSEL R166, R166, RZ, P2 ;  /* 0x000000ffa6a67208 */ /* 0x000fe20001000000 */
[----:B------:R-:W-:Y:S01]  /*9990*/  MUFU.EX2 R172, R172 ;  /* 0x000000ac00ac7308 */ /* 0x000fe20000000800 */
[----:B------:R-:W-:Y:S01]  /*99a0*/  ISETP.NE.AND P2, PT, R16, R167, PT ;  /* 0x000000a71000720c */ /* 0x000fe20003f45270 */
[----:B------:R-:W-:Y:S01]  /*99b0*/  FADD.FTZ R165, -R165, R8 ;  /* 0x00000008a5a57221 */ /* 0x000fe20000010100 */
[----:B------:R-:W-:Y:S01]  /*99c0*/  FMUL.FTZ R81, R81, R186 ;  /* 0x000000ba51517220 */ /* 0x000fe20000410000 */
[--C-:B------:R-:W-:Y:S01]  /*99d0*/  FFMA.FTZ R167, R152, UR11, -R166.reuse ;  /* 0x0000000b98a77c23 */ /* 0x100fe200080108a6 */
[----:B------:R-:W-:Y:S01]  /*99e0*/  MOV R152, UR36 ;  /* 0x0000002400987c02 */ /* 0x000fe20008000f00 */
[----:B------:R-:W-:Y:S01]  /*99f0*/  FMUL.FTZ R165, R165, UR11 ;  /* 0x0000000ba5a57c20 */ /* 0x000fe20008410000 */
[--C-:B------:R-:W-:Y:S01]  /*9a00*/  FFMA.FTZ R202, R181, UR11, -R166.reuse ;  /* 0x0000000bb5ca7c23 */ /* 0x100fe200080108a6 */
[--C-:B------:R-:W-:Y:S01]  /*9a10*/  FFMA.FTZ R181, R180, UR11, -R166.reuse ;  /* 0x0000000bb4b57c23 */ /* 0x100fe200080108a6 */
[--C-:B------:R-:W-:Y:S01]  /*9a20*/  FFMA.FTZ R180, R153, UR11, -R166.reuse ;  /* 0x0000000b99b47c23 */ /* 0x100fe200080108a6 */
[----:B------:R-:W0:Y:S01]  /*9a30*/  MUFU.EX2 R183, R165 ;  /* 0x000000a500b77308 */ /* 0x000e220000000800 */
[--C-:B------:R-:W-:Y:S01]  /*9a40*/  FFMA.FTZ R179, R179, UR11, -R166.reuse ;  /* 0x0000000bb3b37c23 */ /* 0x100fe200080108a6 */
[--C-:B------:R-:W-:Y:S01]  /*9a50*/  FFMA.FTZ R187, R154, UR11, -R166.reuse ;  /* 0x0000000b9abb7c23 */ /* 0x100fe200080108a6 */
[----:B------:R-:W-:Y:S01]  /*9a60*/  FFMA.FTZ R203, R155, UR11, -R166 ;  /* 0x0000000b9bcb7c23 */ /* 0x000fe200080108a6 */
[----:B------:R-:W-:-:S02]  /*9a70*/  @!P2 IMAD R152, R152, 0x40, R19 ;  /* 0x000000409898a824 */ /* 0x000fc400078e0213 */
[--C-:B------:R-:W-:Y:S01]  /*9a80*/  FFMA.FTZ R204, R156, UR11, -R166.reuse ;  /* 0x0000000b9ccc7c23 */ /* 0x100fe200080108a6 */
[--C-:B------:R-:W-:Y:S01]  /*9a90*/  FFMA.FTZ R205, R157, UR11, -R166.reuse ;  /* 0x0000000b9dcd7c23 */ /* 0x100fe200080108a6 */
[--C-:B------:R-:W-:Y:S01]  /*9aa0*/  FFMA.FTZ R206, R158, UR11, -R166.reuse ;  /* 0x0000000b9ece7c23 */ /* 0x100fe200080108a6 */
[--C-:B------:R-:W-:Y:S01]  /*9ab0*/  FFMA.FTZ R207, R159, UR11, -R166.reuse ;  /* 0x0000000b9fcf7c23 */ /* 0x100fe200080108a6 */
[----:B------:R-:W-:Y:S01]  /*9ac0*/  @!P2 LEA R153, R152, UR37, 0x2 ;  /* 0x000000259899ac11 */ /* 0x000fe2000f8e10ff */
[--C-:B------:R-:W-:Y:S01]  /*9ad0*/  FFMA.FTZ R208, R160, UR11, -R166.reuse ;  /* 0x0000000ba0d07c23 */ /* 0x100fe200080108a6 */
[--C-:B------:R-:W-:Y:S01]  /*9ae0*/  FFMA.FTZ R209, R161, UR11, -R166.reuse ;  /* 0x0000000ba1d17c23 */ /* 0x100fe200080108a6 */
[--C-:B------:R-:W-:Y:S01]  /*9af0*/  FFMA.FTZ R210, R162, UR11, -R166.reuse ;  /* 0x0000000ba2d27c23 */ /* 0x100fe200080108a6 */
[--C-:B------:R-:W-:Y:S01]  /*9b00*/  FFMA.FTZ R211, R163, UR11, -R166.reuse ;  /* 0x0000000ba3d37c23 */ /* 0x100fe200080108a6 */
[----:B------:R-:W-:Y:S01]  /*9b10*/  FFMA.FTZ R212, R164, UR11, -R166 ;  /* 0x0000000ba4d47c23 */ /* 0x000fe200080108a6 */
[----:B------:R-:W-:Y:S01]  /*9b20*/  @!P2 STS [R153+0x38400], R186 ;  /* 0x038400ba9900a388 */ /* 0x000fe20000000800 */
[----:B------:R-:W-:Y:S01]  /*9b30*/  MUFU.EX2 R202, R202 ;  /* 0x000000ca00ca7308 */ /* 0x000fe20000000800 */
[----:B--2---:R-:W-:Y:S01]  /*9b40*/  F2FP.BF16.F32.PACK_AB R152, R12, R15 ;  /* 0x0000000f0c98723e */ /* 0x004fe200000010ff */
[----:B------:R-:W-:Y:S01]  /*9b50*/  FMUL.FTZ R84, R84, R186 ;  /* 0x000000ba54547220 */ /* 0x000fe20000410000 */
[----:B0-----:R0:W-:Y:S01]  /*9b60*/  @!P2 STS [R153+0x38420], R183 ;  /* 0x038420b79900a388 */ /* 0x0011e20000000800 */
[----:B------:R-:W-:Y:S01]  /*9b70*/  F2FP.BF16.F32.PACK_AB R154, R21, R20 ;  /* 0x00000014159a723e */ /* 0x000fe200000010ff */
[----:B------:R-:W-:Y:S01]  /*9b80*/  FMUL.FTZ R85, R85, R186 ;  /* 0x000000ba55557220 */ /* 0x000fe20000410000 */
[----:B------:R-:W-:Y:S01]  /*9b90*/  F2FP.BF16.F32.PACK_AB R156, R169, R168 ;  /* 0x000000a8a99c723e */ /* 0x000fe200000010ff */
[----:B------:R-:W-:Y:S01]  /*9ba0*/  FMUL.FTZ R88, R88, R186 ;  /* 0x000000ba58587220 */ /* 0x000fe20000410000 */
[----:B------:R-:W0:Y:S01]  /*9bb0*/  MUFU.EX2 R181, R181 ;  /* 0x000000b500b57308 */ /* 0x000e220000000800 */
[----:B------:R-:W-:Y:S01]  /*9bc0*/  F2FP.BF16.F32.PACK_AB R158, R171, R170 ;  /* 0x000000aaab9e723e */ /* 0x000fe200000010ff */
        /* <DEDUP_REMOVED lines=32> */
[----:B------:R-:W-:Y:S01]  /*9dd0*/  BAR.SYNC.DEFER_BLOCKING 0xf, 0x100 ;  /* 0x03c4000000007b1d */ /* 0x000fe20000010000 */
[-C--:B------:R-:W-:Y:S01]  /*9de0*/  FMUL.FTZ R141, R141, R186.reuse ;  /* 0x000000ba8d8d7220 */ /* 0x080fe20000410000 */
[-C--:B------:R-:W-:Y:S01]  /*9df0*/  FMUL.FTZ R144, R144, R186.reuse ;  /* 0x000000ba90907220 */ /* 0x080fe20000410000 */
[-C--:B------:R-:W-:Y:S01]  /*9e00*/  FMUL.FTZ R145, R145, R186.reuse ;  /* 0x000000ba91917220 */ /* 0x080fe20000410000 */
[-C--:B------:R-:W-:Y:S01]  /*9e10*/  FMUL.FTZ R148, R148, R186.reuse ;  /* 0x000000ba94947220 */ /* 0x080fe20000410000 */
[----:B------:R-:W-:Y:S01]  /*9e20*/  FMUL.FTZ R149, R149, R186 ;  /* 0x000000ba95957220 */ /* 0x000fe20000410000 */
        /* <DEDUP_REMOVED lines=79> */
[----:B------:R0:W-:Y:S01]  /*a320*/  STSM.16.M88.4 [R23+0x36400], R152 ;  /* 0x0364009817007844 */ /* 0x0001e20000000200 */
[----:B------:R-:W2:Y:S01]  /*a330*/  MUFU.EX2 R177, R177 ;  /* 0x000000b100b17308 */ /* 0x000ea20000000800 */
[----:B-1----:R-:W-:Y:S01]  /*a340*/  F2FP.BF16.F32.PACK_AB R163, R208, R207 ;  /* 0x000000cfd0a3723e */ /* 0x002fe200000010ff */
[----:B------:R-:W-:Y:S01]  /*a350*/  FFMA.FTZ R15, R186, R4, R15 ;  /* 0x00000004ba0f7223 */ /* 0x000fe2000001000f */
[----:B------:R0:W-:Y:S01]  /*a360*/  STSM.16.M88.4 [R188], R156 ;  /* 0x0000009cbc007844 */ /* 0x0001e20000000200 */
[----:B------:R-:W-:Y:S01]  /*a370*/  FFMA.FTZ R202, R183, R5, R202 ;  /* 0x00000005b7ca7223 */ /* 0x000fe200000100ca */
[----:B------:R-:W-:Y:S01]  /*a380*/  ISETP.GT.AND P2, PT, R6, UR14, PT ;  /* 0x0000000e06007c0c */ /* 0x000fe2000bf44270 */
[----:B------:R-:W-:Y:S01]  /*a390*/  FADD.FTZ R15, R12, R15 ;  /* 0x0000000f0c0f7221 */ /* 0x000fe20000010000 */
[----:B------:R0:W-:Y:S01]  /*a3a0*/  STSM.16.M88.4 [R190], R160 ;  /* 0x000000a0be007844 */ /* 0x0001e20000000200 */
[----:B------:R-:W1:Y:S01]  /*a3b0*/  MUFU.EX2 R178, R178 ;  /* 0x000000b200b27308 */ /* 0x000e620000000800 */
[----:B------:R-:W-:Y:S01]  /*a3c0*/  FADD.FTZ R202, R181, R202 ;  /* 0x000000cab5ca7221 */ /* 0x000fe20000010000 */
[----:B------:R-:W-:Y:S01]  /*a3d0*/  FADD.FTZ R20, R20, R15 ;  /* 0x0000000f14147221 */ /* 0x000fe20000010000 */
[----:B------:R-:W-:Y:S01]  /*a3e0*/  UMOV UR36, UR6 ;  /* 0x0000000600247c82 */ /* 0x000fe20008000000 */
[----:B------:R-:W-:-:S02]  /*a3f0*/  VIADD R6, R6, 0xffffffff ;  /* 0xffffffff06067836 */ /* 0x000fc40000000000 */
[----:B------:R-:W-:Y:S01]  /*a400*/  FADD.FTZ R179, R179, R202 ;  /* 0x000000cab3b37221 */ /* 0x000fe20000010000 */
[----:B------:R-:W-:Y:S01]  /*a410*/  FADD.FTZ R21, R21, R20 ;  /* 0x0000001415157221 */ /* 0x000fe20000010000 */
[----:B------:R-:W-:Y:S01]  /*a420*/  MUFU.EX2 R209, R209 ;  /* 0x000000d100d17308 */ /* 0x000fe20000000800 */
[----:B--2---:R-:W-:Y:S01]  /*a430*/  F2FP.BF16.F32.PACK_AB R164, R177, R176 ;  /* 0x000000b0b1a4723e */ /* 0x004fe200000010ff */
[----:B------:R-:W-:Y:S01]  /*a440*/  FADD.FTZ R179, R8, R179 ;  /* 0x000000b308b37221 */ /* 0x000fe20000010000 */
[----:B------:R-:W-:Y:S01]  /*a450*/  FADD.FTZ R168, R168, R21 ;  /* 0x00000015a8a87221 */ /* 0x000fe20000010000 */
[----:B------:R-:W-:Y:S02]  /*a460*/  IMAD.MOV.U32 R8, RZ, RZ, R182 ;  /* 0x000000ffff087224 */ /* 0x000fe400078e00b6 */
[----:B------:R-:W-:Y:S01]  /*a470*/  FADD.FTZ R180, R180, R179 ;  /* 0x000000b3b4b47221 */ /* 0x000fe20000010000 */
[----:B------:R-:W-:Y:S01]  /*a480*/  FADD.FTZ R169, R169, R168 ;  /* 0x000000a8a9a97221 */ /* 0x000fe20000010000 */
[----:B------:R-:W2:Y:S01]  /*a490*/  MUFU.EX2 R210, R210 ;  /* 0x000000d200d27308 */ /* 0x000ea20000000800 */
[----:B-1----:R-:W-:Y:S01]  /*a4a0*/  F2FP.BF16.F32.PACK_AB R166, R7, R178 ;  /* 0x000000b207a6723e */ /* 0x002fe200000010ff */
        /* <DEDUP_REMOVED lines=9> */
[----:B------:R-:W1:Y:S01]  /*a540*/  MUFU.EX2 R212, R212 ;  /* 0x000000d400d47308 */ /* 0x000e620000000800 */
        /* <DEDUP_REMOVED lines=15> */
[----:B------:R-:W-:Y:S01]  /*a640*/  FADD.FTZ R4, R7, R4 ;  /* 0x0000000407047221 */ /* 0x000fe20000010000 */
[----:B------:R-:W-:-:S02]  /*a650*/  IMAD.MOV.U32 R7, RZ, RZ, R14 ;  /* 0x000000ffff077224 */ /* 0x000fc400078e000e */
[----:B------:R-:W-:Y:S01]  /*a660*/  FADD.FTZ R5, R212, R5 ;  /* 0x00000005d4057221 */ /* 0x000fe20000010000 */
[----:B------:R-:W-:Y:S01]  /*a670*/  HGMMA.64x256x16.F32.BF16 R24, R152, gdesc[UR16].tnspB, R24, gsb0 ;  /* 0x43e0001098187df0 */ /* 0x000fe20008001818 */
        /* <DEDUP_REMOVED lines=31> */
[----:B------:R-:W-:Y:S01]  /*a870*/  MOV R8, R182 ;  /* 0x000000b600087202 */ /* 0x000fe20000000f00 */
[----:B------:R-:W-:Y:S01]  /*a880*/  IMAD.MOV.U32 R7, RZ, RZ, R14 ;  /* 0x000000ffff077224 */ /* 0x000fe200078e000e */
[----:B------:R-:W-:-:S06]  /*a890*/  UMOV UR36, UR6 ;  /* 0x0000000600247c82 */ /* 0x000fcc0008000000 */
.L_x_2448:
[----:B------:R-:W1:Y:S01]  /*a8a0*/  LDC R13, c[0x0][0xadc] ;  /* 0x0002b700ff0d7b82 */ /* 0x000e620000000800 */
[----:B0-----:R-:W-:Y:S01]  /*a8b0*/  IADD3 R10, R17, 0x40, -R18 ;  /* 0x00000040110a7810 */ /* 0x001fe20007ffe812 */
[----:B------:R-:W-:-:S04]  /*a8c0*/  ULDC UR6, c[0x0][0xad4] ;  /* 0x0002b50000067ab9 */ /* 0x000fc80000000800 */
[----:B------:R-:W-:-:S04]  /*a8d0*/  IMAD R10, R185, 0x40, R10 ;  /* 0x00000040b90a7824 */ /* 0x000fc800078e020a */
[----:B------:R-:W-:Y:S01]  /*a8e0*/  VIADD R9, R10, -UR6 ;  /* 0x800000060a097c36 */ /* 0x000fe20008000000 */
[----:B-1----:R-:W-:-:S13]  /*a8f0*/  ISETP.GE.AND P6, PT, R13, 0x1, PT ;  /* 0x000000010d00780c */ /* 0x002fda0003fc6270 */
[----:B------:R-:W-:Y:S05]  /*a900*/  @!P6 BRA `(.L_x_2466) ;  /* 0x00000000003ce947 */ /* 0x000fea0003800000 */
        /* <DEDUP_REMOVED lines=9> */
.L_x_2467:
[----:B------:R-:W-:-:S13]  /*a9a0*/  ISETP.NE.AND P2, PT, R13, 0x1, PT ;  /* 0x000000010d00780c */ /* 0x000fda0003f45270 */
[----:B------:R-:W0:Y:S02]  /*a9b0*/  @P2 LDC.64 R14, c[0x0][0xae0] ;  /* 0x0002b800ff0e2b82 */ /* 0x000e240000000a00 */
[----:B0-----:R-:W-:-:S05]  /*a9c0*/  @P2 IMAD.HI.U32 R12, R10, R14, RZ ;  /* 0x0000000e0a0c2227 */ /* 0x001fca00078e00ff */
[----:B------:R-:W-:-:S07]  /*a9d0*/  @P2 SHF.R.U32.HI R10, RZ, R15, R12 ;  /* 0x0000000fff0a2219 */ /* 0x000fce000001160c */
.L_x_2468:
[----:B------:R-:W-:-:S05]  /*a9e0*/  IMAD R10, R10, R13, RZ ;  /* 0x0000000d0a0a7224 */ /* 0x000fca00078e02ff */
[----:B------:R-:W-:-:S07]  /*a9f0*/  VIMNMX R9, R9, R10, !PT ;  /* 0x0000000a09097248 */ /* 0x000fce0007fe0100 */
.L_x_2466:
[----:B------:R-:W-:-:S05]  /*aa00*/  VIADD R9, R9, 0x3f ;  /* 0x0000003f09097836 */ /* 0x000fca0000000000 */
[----:B------:R-:W-:-:S04]  /*aa10*/  SHF.R.S32.HI R10, RZ, 0x1f, R9 ;  /* 0x0000001fff0a7819 */ /* 0x000fc80000011409 */
[----:B------:R-:W-:-:S04]  /*aa20*/  LEA.HI R10, R10, R9, RZ, 0x6 ;  /* 0x000000090a0a7211 */ /* 0x000fc800078f30ff */
[----:B------:R-:W-:-:S04]  /*aa30*/  SHF.R.S32.HI R9, RZ, 0x6, R10 ;  /* 0x00000006ff097819 */ /* 0x000fc8000001140a */
[----:B------:R-:W-:-:S04]  /*aa40*/  VIMNMX R9, R184, R9, !PT ;  /* 0x00000009b8097248 */ /* 0x000fc80007fe0100 */
[----:B------:R-:W-:-:S13]  /*aa50*/  ISETP.GE.AND P2, PT, R6, R9, PT ;  /* 0x000000090600720c */ /* 0x000fda0003f46270 */
[----:B------:R-:W-:Y:S05]  /*aa60*/  @!P2 BRA `(.L_x_2469) ;  /* 0x0000002c007ca947 */ /* 0x000fea0003800000 */
[----:B------:R-:W-:Y:S01]  /*aa70*/  IMAD.MOV.U32 R11, RZ, RZ, R8 ;  /* 0x000000ffff0b7224 */ /* 0x000fe200078e0008 */
[----:B------:R-:W-:Y:S01]  /*aa80*/  MOV R20, R7 ;  /* 0x0000000700147202 */ /* 0x000fe20000000f00 */
[----:B------:R-:W-:-:S06]  /*aa90*/  UMOV UR7, UR36 ;  /* 0x0000002400077c82 */ /* 0x000fcc0008000000 */
.L_x_2478:
[----:B------:R-:W-:Y:S01]  /*aaa0*/  UIADD3 UR14, UR7, 0x1, URZ ;  /* 0x00000001070e7890 */ /* 0x000fe2000fffe03f */
[----:B------:R-:W-:Y:S02]  /*aab0*/  IMAD.MOV.U32 R8, RZ, RZ, R6 ;  /* 0x000000ffff087224 */ /* 0x000fe400078e0006 */
[----:B------:R-:W-:Y:S01]  /*aac0*/  VIADD R6, R6, 0xffffffff ;  /* 0xffffffff06067836 */ /* 0x000fe20000000000 */
[----:B------:R-:W-:Y:S02]  /*aad0*/  UISETP.NE.AND UP0, UPT, UR14, 0x2, UPT ;  /* 0x000000020e00788c */ /* 0x000fe4000bf05270 */
[----:B------:R-:W-:Y:S02]  /*aae0*/  ISETP.GT.AND P2, PT, R8, R9, PT ;  /* 0x000000090800720c */ /* 0x000fe40003f44270 */
[----:B------:R-:W-:Y:S02]  /*aaf0*/  USEL UR14, UR14, URZ, UP0 ;  /* 0x0000003f0e0e7287 */ /* 0x000fe40008000000 */
[----:B------:R-:W-:-:S05]  /*ab00*/  USEL UR6, URZ, 0x1, UP0 ;  /* 0x000000013f067887 */ /* 0x000fca0008000000 */
[----:B------:R-:W-:Y:S01]  /*ab10*/  UMOV UR36, UR14 ;  /* 0x0000000e00247c82 */ /* 0x000fe20008000000 */
[----:B------:R-:W-:Y:S01]  /*ab20*/  LOP3.LUT R2, R2, UR6, RZ, 0x3c, !PT ;  /* 0x0000000602027c12 */ /* 0x000fe2000f8e3cff */
[----:B0-----:R-:W-:Y:S06]  /*ab30*/  @!P0 BRA `(.L_x_2470) ;  /* 0x0000000000048947 */ /* 0x001fec0003800000 */
[----:B------:R-:W-:Y:S01]  /*ab40*/  BPT.TRAP 0x1 ;  /* 0x000000040000795c */ /* 0x000fe20000300000 */
.L_x_2470:
[----:B------:R-:W-:Y:S01]  /*ab50*/  ULEA UR6, UR36, UR37, 0x3 ;  /* 0x0000002524067291 */ /* 0x000fe2000f8e183f */
[----:B------:R-:W-:-:S08]  /*ab60*/  SHF.L.U32 R7, R2, 0x1f, RZ ;  /* 0x0000001f02077819 */ /* 0x000fd000000006ff */
[----:B------:R0:W1:Y:S01]  /*ab70*/  SYNCS.PHASECHK.TRANS64.TRYWAIT P3, [UR6+0x38830], R7 ;  /* 0x03883007ff0075a7 */ /* 0x0000620008060146 */
[----:B------:R-:W-:Y:S05]  /*ab80*/  @!P0 BRA `(.L_x_2471) ;  /* 0x0000000000048947 */ /* 0x000fea0003800000 */
[----:B------:R-:W-:Y:S01]  /*ab90*/  BPT.TRAP 0x1 ;  /* 0x000000040000795c */ /* 0x000fe20000300000 */
.L_x_2471:
[----:B-1----:R-:W-:Y:S05]  /*aba0*/  @P3 BRA `(.L_x_2472) ;  /* 0x0000000000083947 */ /* 0x002fea0003800000 */
[----:B------:R-:W1:Y:S02]  /*abb0*/  SYNCS.PHASECHK.TRANS64.TRYWAIT P3, [UR6+0x38830], R7 ;  /* 0x03883007ff0075a7 */ /* 0x000e640008060146 */
[----:B-1----:R-:W-:Y:S05]  /*abc0*/  @!P3 BRA `(.L_x_2473) ;  /* 0x000000f000c4b947 */ /* 0x002fea0003800000 */
.L_x_2472:
        /* <DEDUP_REMOVED lines=32> */
.L_x_2474:
[----:B------:R2:W3:Y:S01]  /*add0*/  SYNCS.PHASECHK.TRANS64.TRYWAIT P3, [UR6+0x38850], R7 ;  /* 0x03885007ff0075a7 */ /* 0x0004e20008060146 */
[----:B------:R-:W-:Y:S05]  /*ade0*/  @!P0 BRA `(.L_x_2475) ;  /* 0x0000000000048947 */ /* 0x000fea0003800000 */
[----:B------:R-:W-:Y:S01]  /*adf0*/  BPT.TRAP 0x1 ;  /* 0x000000040000795c */ /* 0x000fe20000300000 */
.L_x_2475:
[----:B---3--:R-:W-:Y:S05]  /*ae00*/  @P3 BRA `(.L_x_2476) ;  /* 0x0000000000083947 */ /* 0x008fea0003800000 */
[----:B------:R-:W3:Y:S02]  /*ae10*/  SYNCS.PHASECHK.TRANS64.TRYWAIT P3, [UR6+0x38850], R7 ;  /* 0x03885007ff0075a7 */ /* 0x000ee40008060146 */
[----:B---3--:R-:W-:Y:S05]  /*ae20*/  @!P3 BRA `(.L_x_2477) ;  /* 0x000000f00044b947 */ /* 0x008fea0003800000 */
.L_x_2476:
[----:B------:R-:W-:Y:S01]  /*ae30*/  ULEA UR8, UR14, UR4, 0xc ;  /* 0x000000040e087291 */ /* 0x000fe2000f8e603f */
[----:B------:R-:W-:Y:S01]  /*ae40*/  WARPGROUP.ARRIVE ;  /* 0x00000000000079c5 */ /* 0x000fe20000000000 */
[----:B------:R-:W-:Y:S01]  /*ae50*/  UMOV UR27, 0x40000040 ;  /* 0x40000040001b7882 */ /* 0x000fe20000000000 */
[----:B------:R-:W-:-:S04]  /*ae60*/  UIADD3 UR28, UR5, 0x2, URZ ;  /* 0x00000002051c7890 */ /* 0x000fc8000fffe03f */
[----:B-1----:R-:W1:Y:S01]  /*ae70*/  S2R R8, SR_TID.X ;  /* 0x0000000000087919 */ /* 0x002e620000002100 */
[----:B------:R-:W-:Y:S02]  /*ae80*/  UIADD3 UR30, UR8, 0x2, URZ ;  /* 0x00000002081e7890 */ /* 0x000fe4000fffe03f */
[----:B------:R-:W-:Y:S01]  /*ae90*/  UMOV UR26, UR8 ;  /* 0x00000008001a7c82 */ /* 0x000fe20008000000 */
[----:B------:R-:W-:Y:S01]  /*aea0*/  UMOV UR29, 0x40000040 ;  /* 0x40000040001d7882 */ /* 0x000fe20000000000 */
[----:B------:R-:W-:Y:S01]  /*aeb0*/  HGMMA.64x64x16.F32.BF16 R152, gdesc[UR24], R152, gsb0 ;  /* 0x00e00000189879f0 */ /* 0x000fe20008001898 */
[----:B------:R-:W-:Y:S01]  /*aec0*/  UMOV UR31, 0x40000040 ;  /* 0x40000040001f7882 */ /* 0x000fe20000000000 */
[----:B------:R-:W-:Y:S02]  /*aed0*/  UIADD3 UR19, UR5, 0x800, URZ ;  /* 0x0000080005137890 */ /* 0x000fe4000fffe03f */
[----:B------:R-:W-:Y:S01]  /*aee0*/  UIADD3 UR18, UR8, 0x800, URZ ;  /* 0x0000080008127890 */ /* 0x000fe2000fffe03f */
[----:B------:R-:W-:Y:S01]  /*aef0*/  UMOV UR11, 0x4 ;  /* 0x00000004000b7882 */ /* 0x000fe20000000000 */
[----:B-1----:R-:W-:-:S05]  /*af00*/  SHF.R.U32.HI R8, RZ, 0x7, R8 ;  /* 0x00000007ff087819 */ /* 0x002fca0000011608 */
[----:B0-2---:R-:W0:Y:S02]  /*af10*/  SHFL.IDX PT, R7, R8, RZ, 0x1f ;  /* 0x00001fff08077589 */ /* 0x005e2400000e0000 */
[----:B0-----:R-:W-:-:S13]  /*af20*/  R2UR UR9, R7 ;  /* 0x00000000070972ca */ /* 0x001fda00000e0000 */
        /* <DEDUP_REMOVED lines=238> */
[----:B------:R-:W-:Y:S01]  /*be10*/  UIADD3 UR10, UR9, UR10, UR8 ;  /* 0x0000000a090a7290 */ /* 0x000fe2000fffe008 */
[----:B------:R-:W-:Y:S02]  /*be20*/  UMOV UR19, 0x40000040 ;  /* 0x4000004000137882 */ /* 0x000fe40000000000 */
[----:B------:R-:W-:-:S02]  /*be30*/  UMOV UR9, 0x40000040 ;  /* 0x4000004000097882 */ /* 0x000fc40000000000 */
        /* <DEDUP_REMOVED lines=65> */
[----:B0-----:R-:W-:Y:S01]  /*c250*/  FMNMX.FTZ R7, R185, R160, !PT ;  /* 0x000000a0b9077209 */ /* 0x001fe20007810000 */
[----:B------:R-:W-:Y:S01]  /*c260*/  FMUL.FTZ R160, R163, UR8 ;  /* 0x00000008a3a07c20 */ /* 0x000fe20008410000 */
[----:B------:R-:W-:Y:S01]  /*c270*/  FMUL.FTZ R163, R167, UR8 ;  /* 0x00000008a7a37c20 */ /* 0x000fe20008410000 */
[----:B------:R-:W-:-:S04]  /*c280*/  FMUL.FTZ R167, R171, UR8 ;  /* 0x00000008aba77c20 */ /* 0x000fc80008410000 */
[----:B------:R-:W0:Y:S01]  /*c290*/  MUFU.TANH R180, R180 ;  /* 0x000000b400b47308 */ /* 0x000e220000002400 */
[----:B-1----:R-:W-:-:S07]  /*c2a0*/  FMNMX.FTZ R162, R186, R7, !PT ;  /* 0x00000007baa27209 */ /* 0x002fce0007810000 */
[----:B------:R-:W1:Y:S01]  /*c2b0*/  MUFU.TANH R10, R10 ;  /* 0x0000000a000a7308 */ /* 0x000e620000002400 */
[----:B--2---:R-:W-:Y:S01]  /*c2c0*/  FMNMX.FTZ R7, R187, R162, !PT ;  /* 0x000000a2bb077209 */ /* 0x004fe20007810000 */
[----:B------:R-:W-:Y:S01]  /*c2d0*/  FMUL.FTZ R162, R166, UR8 ;  /* 0x00000008a6a27c20 */ /* 0x000fe20008410000 */
[----:B------:R-:W-:-:S05]  /*c2e0*/  FMUL.FTZ R166, R170, UR8 ;  /* 0x00000008aaa67c20 */ /* 0x000fca0008410000 */
[----:B------:R-:W2:Y:S01]  /*c2f0*/  MUFU.TANH R12, R12 ;  /* 0x0000000c000c7308 */ /* 0x000ea20000002400 */
[----:B0-----:R-:W-:-:S05]  /*c300*/  FMNMX.FTZ R7, R180, R7, !PT ;  /* 0x00000007b4077209 */ /* 0x001fca0007810000 */
[----:B------:R-:W0:Y:S02]  /*c310*/  SHFL.BFLY PT, R168, R7, 0x2, 0x1f ;  /* 0x0c401f0007a87f89 */ /* 0x000e2400000e0000 */
[----:B------:R-:W3:Y:S08]  /*c320*/  MUFU.TANH R13, R13 ;  /* 0x0000000d000d7308 */ /* 0x000ef00000002400 */
[----:B------:R-:W4:Y:S08]  /*c330*/  MUFU.TANH R14, R14 ;  /* 0x0000000e000e7308 */ /* 0x000f300000002400 */
[----:B------:R-:W5:Y:S01]  /*c340*/  MUFU.TANH R156, R156 ;  /* 0x0000009c009c7308 */ /* 0x000f620000002400 */
[----:B0-----:R-:W-:-:S02]  /*c350*/  FMNMX.FTZ R169, R7, R168, !PT ;  /* 0x000000a807a97209 */ /* 0x001fc40007810000 */
[----:B-1----:R-:W-:-:S05]  /*c360*/  FMNMX.FTZ R7, R10, R11, !PT ;  /* 0x0000000b0a077209 */ /* 0x002fca0007810000 */
[----:B------:R-:W0:Y:S01]  /*c370*/  MUFU.TANH R160, R160 ;  /* 0x000000a000a07308 */ /* 0x000e220000002400 */
[----:B------:R-:W1:Y:S01]  /*c380*/  SHFL.BFLY PT, R170, R169, 0x1, 0x1f ;  /* 0x0c201f00a9aa7f89 */ /* 0x000e6200000e0000 */
[----:B--2---:R-:W-:-:S04]  /*c390*/  FMNMX.FTZ R168, R12, R7, !PT ;  /* 0x000000070ca87209 */ /* 0x004fc80007810000 */
[----:B---3--:R-:W-:Y:S02]  /*c3a0*/  FMNMX.FTZ R7, R13, R168, !PT ;  /* 0x000000a80d077209 */ /* 0x008fe40007810000 */
[----:B------:R-:W2:Y:S02]  /*c3b0*/  MUFU.TANH R162, R162 ;  /* 0x000000a200a27308 */ /* 0x000ea40000002400 */
[----:B----4-:R-:W-:-:S04]  /*c3c0*/  FMNMX.FTZ R7, R14, R7, !PT ;  /* 0x000000070e077209 */ /* 0x010fc80007810000 */
[----:B-----5:R-:W-:Y:S02]  /*c3d0*/  FMNMX.FTZ R15, R156, R7, !PT ;  /* 0x000000079c0f7209 */ /* 0x020fe40007810000 */
[----:B------:R-:W3:Y:S02]  /*c3e0*/  MUFU.TANH R163, R163 ;  /* 0x000000a300a37308 */ /* 0x000ee40000002400 */
[----:B0-----:R-:W-:-:S06]  /*c3f0*/  FMNMX.FTZ R15, R160, R15, !PT ;  /* 0x0000000fa00f7209 */ /* 0x001fcc0007810000 */
[----:B------:R-:W0:Y:S01]  /*c400*/  MUFU.TANH R166, R166 ;  /* 0x000000a600a67308 */ /* 0x000e220000002400 */
[----:B-1----:R-:W-:-:S05]  /*c410*/  FMNMX.FTZ R7, R169, R170, !PT ;  /* 0x000000aaa9077209 */ /* 0x002fca0007810000 */
[C---:B------:R-:W-:Y:S02]  /*c420*/  FADD.FTZ R168, -R7.reuse, R20 ;  /* 0x0000001407a87221 */ /* 0x040fe40000010100 */
[----:B------:R-:W1:Y:S01]  /*c430*/  MUFU.TANH R167, R167 ;  /* 0x000000a700a77308 */ /* 0x000e620000002400 */
[----:B--2---:R-:W-:Y:S01]  /*c440*/  FMNMX.FTZ R20, R162, R15, !PT ;  /* 0x0000000fa2147209 */ /* 0x004fe20007810000 */
[----:B------:R-:W-:Y:S01]  /*c450*/  FMUL.FTZ R204, R7, UR11 ;  /* 0x0000000b07cc7c20 */ /* 0x000fe20008410000 */
[----:B------:R-:W-:Y:S02]  /*c460*/  FMUL.FTZ R15, R168, UR11 ;  /* 0x0000000ba80f7c20 */ /* 0x000fe40008410000 */
[----:B---3--:R-:W-:Y:S01]  /*c470*/  FMNMX.FTZ R169, R163, R20, !PT ;  /* 0x00000014a3a97209 */ /* 0x008fe20007810000 */
[--C-:B------:R-:W-:Y:S01]  /*c480*/  FFMA.FTZ R170, R21, UR11, -R204.reuse ;  /* 0x0000000b15aa7c23 */ /* 0x100fe200080108cc */
[--C-:B------:R-:W-:Y:S01]  /*c490*/  FFMA.FTZ R171, R8, UR11, -R204.reuse ;  /* 0x0000000b08ab7c23 */ /* 0x100fe200080108cc */
[----:B------:R-:W2:Y:S01]  /*c4a0*/  MUFU.TANH R181, R181 ;  /* 0x000000b500b57308 */ /* 0x000ea20000002400 */
        /* <DEDUP_REMOVED lines=8> */
[----:B-1----:R-:W-:Y:S01]  /*c530*/  FMNMX.FTZ R168, R167, R20, !PT ;  /* 0x00000014a7a87209 */ /* 0x002fe20007810000 */
[--C-:B------:R-:W-:Y:S01]  /*c540*/  FFMA.FTZ R185, R185, UR11, -R204.reuse ;  /* 0x0000000bb9b97c23 */ /* 0x100fe200080108cc */
[--C-:B------:R-:W-:Y:S01]  /*c550*/  FFMA.FTZ R186, R186, UR11, -R204.reuse ;  /* 0x0000000bbaba7c23 */ /* 0x100fe200080108cc */
[--C-:B------:R-:W-:Y:S01]  /*c560*/  FFMA.FTZ R187, R187, UR11, -R204.reuse ;  /* 0x0000000bbbbb7c23 */ /* 0x100fe200080108cc */
[----:B------:R-:W-:-:S03]  /*c570*/  FFMA.FTZ R180, R180, UR11, -R204 ;  /* 0x0000000bb4b47c23 */ /* 0x000fc600080108cc */
[----:B------:R-:W1:Y:S01]  /*c580*/  MUFU.TANH R178, R178 ;  /* 0x000000b200b27308 */ /* 0x000e620000002400 */
[----:B--2---:R-:W-:Y:S01]  /*c590*/  FMNMX.FTZ R21, R181, R168, !PT ;  /* 0x000000a8b5157209 */ /* 0x004fe20007810000 */
[----:B------:R-:W-:-:S06]  /*c5a0*/  FFMA.FTZ R168, R152, UR11, -R204 ;  /* 0x0000000b98a87c23 */ /* 0x000fcc00080108cc */
[----:B------:R-:W2:Y:S01]  /*c5b0*/  MUFU.TANH R179, R179 ;  /* 0x000000b300b37308 */ /* 0x000ea20000002400 */
[----:B0-----:R-:W-:-:S07]  /*c5c0*/  FMNMX.FTZ R169, R202, R21, !PT ;  /* 0x00000015caa97209 */ /* 0x001fce0007810000 */
[----:B------:R-:W0:Y:S01]  /*c5d0*/  MUFU.TANH R182, R182 ;  /* 0x000000b600b67308 */ /* 0x000e220000002400 */
[----:B-1----:R-:W-:-:S07]  /*c5e0*/  FMNMX.FTZ R8, R178, R169, !PT ;  /* 0x000000a9b2087209 */ /* 0x002fce0007810000 */
[----:B------:R-:W1:Y:S01]  /*c5f0*/  MUFU.TANH R183, R183 ;  /* 0x000000b700b77308 */ /* 0x000e620000002400 */
[----:B--2---:R-:W-:-:S07]  /*c600*/  FMNMX.FTZ R169, R179, R8, !PT ;  /* 0x00000008b3a97209 */ /* 0x004fce0007810000 */
[----:B------:R2:W-:Y:S01]  /*c610*/  MUFU.EX2 R20, R170 ;  /* 0x000000aa00147308 */ /* 0x0005e20000000800 */
[----:B0-----:R-:W-:Y:S01]  /*c620*/  FMNMX.FTZ R8, R182, R169, !PT ;  /* 0x000000a9b6087209 */ /* 0x001fe20007810000 */
[----:B------:R-:W-:-:S06]  /*c630*/  FFMA.FTZ R169, R153, UR11, -R204 ;  /* 0x0000000b99a97c23 */ /* 0x000fcc00080108cc */
[----:B------:R0:W-:Y:S01]  /*c640*/  MUFU.EX2 R21, R171 ;  /* 0x000000ab00157308 */ /* 0x0001e20000000800 */
[----:B-1----:R-:W-:Y:S01]  /*c650*/  FMNMX.FTZ R8, R183, R8, !PT ;  /* 0x00000008b7087209 */ /* 0x002fe20007810000 */
[--C-:B--2---:R-:W-:Y:S01]  /*c660*/  FFMA.FTZ R170, R154, UR11, -R204.reuse ;  /* 0x0000000b9aaa7c23 */ /* 0x104fe200080108cc */
[----:B------:R-:W-:Y:S01]  /*c670*/  IMAD.U32 R154, RZ, RZ, UR7 ;  /* 0x00000007ff9a7e24 */ /* 0x000fe2000f8e00ff */
[----:B------:R-:W-:Y:S02]  /*c680*/  UMOV UR7, 0x40000040 ;  /* 0x4000004000077882 */ /* 0x000fe40000000000 */
[----:B------:R-:W1:Y:S02]  /*c690*/  SHFL.BFLY PT, R153, R8, 0x2, 0x1f ;  /* 0x0c401f0008997f89 */ /* 0x000e6400000e0000 */
[----:B------:R-:W2:Y:S01]  /*c6a0*/  MUFU.EX2 R15, R15 ;  /* 0x0000000f000f7308 */ /* 0x000ea20000000800 */
[----:B0-----:R-:W-:-:S07]  /*c6b0*/  FFMA.FTZ R171, R155, UR11, -R204 ;  /* 0x0000000b9bab7c23 */ /* 0x001fce00080108cc */
[----:B------:R-:W-:Y:S08]  /*c6c0*/  MUFU.EX2 R168, R168 ;  /* 0x000000a800a87308 */ /* 0x000ff00000000800 */
[----:B------:R-:W0:Y:S01]  /*c6d0*/  MUFU.EX2 R169, R169 ;  /* 0x000000a900a97308 */ /* 0x000e220000000800 */
        /* <DEDUP_REMOVED lines=39> */
[----:B------:R-:W-:Y:S01]  /*c950*/  FADD.FTZ R11, -R8, R11 ;  /* 0x0000000b080b7221 */ /* 0x000fe20000010100 */
[----:B------:R-:W-:Y:S01]  /*c960*/  ISETP.NE.AND P3, PT, R16, R153, PT ;  /* 0x000000991000720c */ /* 0x000fe20003f65270 */
[----:B------:R-:W-:Y:S01]  /*c970*/  FMUL.FTZ R155, R8, UR11 ;  /* 0x0000000b089b7c20 */ /* 0x000fe20008410000 */
[----:B------:R-:W-:Y:S01]  /*c980*/  MUFU.EX2 R174, R174 ;  /* 0x000000ae00ae7308 */ /* 0x000fe20000000800 */
[----:B------:R-:W-:Y:S01]  /*c990*/  FMUL.FTZ R204, R11, UR11 ;  /* 0x0000000b0bcc7c20 */ /* 0x000fe20008410000 */
[----:B------:R-:W-:Y:S01]  /*c9a0*/  FMUL.FTZ R85, R85, R15 ;  /* 0x0000000f55557220 */ /* 0x000fe20000410000 */
[----:B------:R-:W-:Y:S01]  /*c9b0*/  FFMA.FTZ R209, R179, UR11, -R155 ;  /* 0x0000000bb3d17c23 */ /* 0x000fe2000801089b */
[----:B------:R-:W-:-:S02]  /*c9c0*/  IMAD.U32 R179, RZ, RZ, UR6 ;  /* 0x00000006ffb37e24 */ /* 0x000fc4000f8e00ff */
[--C-:B------:R-:W-:Y:S01]  /*c9d0*/  FFMA.FTZ R11, R10, UR11, -R155.reuse ;  /* 0x0000000b0a0b7c23 */ /* 0x100fe2000801089b */
[--C-:B------:R-:W-:Y:S01]  /*c9e0*/  FFMA.FTZ R10, R12, UR11, -R155.reuse ;  /* 0x0000000b0c0a7c23 */ /* 0x100fe2000801089b */
[--C-:B------:R-:W-:Y:S01]  /*c9f0*/  FFMA.FTZ R12, R13, UR11, -R155.reuse ;  /* 0x0000000b0d0c7c23 */ /* 0x100fe2000801089b */
[----:B------:R-:W1:Y:S01]  /*ca00*/  MUFU.EX2 R204, R204 ;  /* 0x000000cc00cc7308 */ /* 0x000e620000000800 */
[----:B------:R-:W-:Y:S01]  /*ca10*/  @!P1 IADD3 R152, R179, 0x38840, RZ ;  /* 0x00038840b3989810 */ /* 0x000fe20007ffe0ff */
[----:B------:R-:W-:Y:S01]  /*ca20*/  FFMA.FTZ R13, R14, UR11, -R155 ;  /* 0x0000000b0e0d7c23 */ /* 0x000fe2000801089b */
[----:B------:R-:W-:Y:S02]  /*ca30*/  @!P3 IMAD R153, R154, 0x40, R19 ;  /* 0x000000409a99b824 */ /* 0x000fe400078e0213 */
[--C-:B------:R-:W-:Y:S01]  /*ca40*/  FFMA.FTZ R14, R156, UR11, -R155.reuse ;  /* 0x0000000b9c0e7c23 */ /* 0x100fe2000801089b */
[----:B------:R-:W-:Y:S01]  /*ca50*/  @!P1 PRMT R152, RZ, 0x654, R152 ;  /* 0x00000654ff989816 */ /* 0x000fe20000000098 */
[--C-:B------:R-:W-:Y:S01]  /*ca60*/  FFMA.FTZ R203, R160, UR11, -R155.reuse ;  /* 0x0000000ba0cb7c23 */ /* 0x100fe2000801089b */
[--C-:B------:R-:W-:Y:S01]  /*ca70*/  FFMA.FTZ R205, R162, UR11, -R155.reuse ;  /* 0x0000000ba2cd7c23 */ /* 0x100fe2000801089b */
[----:B------:R-:W-:Y:S01]  /*ca80*/  @!P3 LEA R153, R153, UR37, 0x2 ;  /* 0x000000259999bc11 */ /* 0x000fe2000f8e10ff */
[--C-:B------:R-:W-:Y:S01]  /*ca90*/  FFMA.FTZ R206, R163, UR11, -R155.reuse ;  /* 0x0000000ba3ce7c23 */ /* 0x100fe2000801089b */
[--C-:B------:R-:W-:Y:S01]  /*caa0*/  FFMA.FTZ R207, R166, UR11, -R155.reuse ;  /* 0x0000000ba6cf7c23 */ /* 0x100fe2000801089b */
[--C-:B------:R-:W-:Y:S01]  /*cab0*/  FFMA.FTZ R208, R167, UR11, -R155.reuse ;  /* 0x0000000ba7d07c23 */ /* 0x100fe2000801089b */
[--C-:B------:R-:W-:Y:S01]  /*cac0*/  FFMA.FTZ R181, R181, UR11, -R155.reuse ;  /* 0x0000000bb5b57c23 */ /* 0x100fe2000801089b */
[--C-:B------:R-:W-:Y:S01]  /*cad0*/  FFMA.FTZ R202, R202, UR11, -R155.reuse ;  /* 0x0000000bcaca7c23 */ /* 0x100fe2000801089b */
[----:B------:R2:W-:Y:S01]  /*cae0*/  @!P1 SYNCS.ARRIVE.TRANS64.RED.A1T0 RZ, [R152+URZ], RZ ;  /* 0x000000ff98ff99a7 */ /* 0x0005e2000810043f */
[--C-:B------:R-:W-:Y:S01]  /*caf0*/  FFMA.FTZ R178, R178, UR11, -R155.reuse ;  /* 0x0000000bb2b27c23 */ /* 0x100fe2000801089b */
[--C-:B------:R-:W-:Y:S01]  /*cb00*/  FFMA.FTZ R182, R182, UR11, -R155.reuse ;  /* 0x0000000bb6b67c23 */ /* 0x100fe2000801089b */
[----:B------:R-:W-:Y:S01]  /*cb10*/  FFMA.FTZ R183, R183, UR11, -R155 ;  /* 0x0000000bb7b77c23 */ /* 0x000fe2000801089b */
[----:B------:R-:W-:Y:S01]  /*cb20*/  @!P3 STS [R153+0x38400], R15 ;  /* 0x0384000f9900b388 */ /* 0x000fe20000000800 */
[----:B------:R-:W-:Y:S01]  /*cb30*/  MUFU.EX2 R11, R11 ;  /* 0x0000000b000b7308 */ /* 0x000fe20000000800 */
[----:B0-----:R-:W-:Y:S01]  /*cb40*/  F2FP.BF16.F32.PACK_AB R154, R169, R168 ;  /* 0x000000a8a99a723e */ /* 0x001fe200000010ff */
[----:B-1----:R-:W-:Y:S01]  /*cb50*/  FMUL.FTZ R26, R26, R204 ;  /* 0x000000cc1a1a7220 */ /* 0x002fe20000410000 */
[----:B------:R0:W-:Y:S01]  /*cb60*/  @!P3 STS [R153+0x38420], R204 ;  /* 0x038420cc9900b388 */ /* 0x0001e20000000800 */
[----:B--2---:R-:W-:Y:S01]  /*cb70*/  F2FP.BF16.F32.PACK_AB R152, R21, R20 ;  /* 0x000000141598723e */ /* 0x004fe200000010ff */
        /* <DEDUP_REMOVED lines=35> */
[----:B------:R-:W0:Y:S01]  /*cdb0*/  MUFU.EX2 R203, R203 ;  /* 0x000000cb00cb7308 */ /* 0x000e220000000800 */
[----:B-1----:R-:W-:Y:S01]  /*cdc0*/  F2FP.BF16.F32.PACK_AB R155, R13, R12 ;  /* 0x0000000c0d9b723e */ /* 0x002fe200000010ff */
        /* <DEDUP_REMOVED lines=83> */
[----:B------:R0:W-:Y:S01]  /*d300*/  STSM.16.M88.4 [R23+0x36400], R152 ;  /* 0x0364009817007844 */ /* 0x0001e20000000200 */
[----:B------:R-:W-:Y:S01]  /*d310*/  ULEA UR6, UR14, UR38, 0xc ;  /* 0x000000260e067291 */ /* 0x000fe2000f8e603f */
[----:B------:R-:W-:Y:S01]  /*d320*/  FFMA.FTZ R4, R15, R4, R20 ;  /* 0x000000040f047223 */ /* 0x000fe20000010014 */
[----:B------:R-:W2:Y:S01]  /*d330*/  MUFU.EX2 R186, R186 ;  /* 0x000000ba00ba7308 */ /* 0x000ea20000000800 */
[----:B-1----:R-:W-:Y:S01]  /*d340*/  F2FP.BF16.F32.PACK_AB R163, R202, R181 ;  /* 0x000000b5caa3723e */ /* 0x002fe200000010ff */
[----:B------:R0:W-:Y:S01]  /*d350*/  STSM.16.M88.4 [R188], R156 ;  /* 0x0000009cbc007844 */ /* 0x0001e20000000200 */
[----:B------:R-:W-:Y:S01]  /*d360*/  UIADD3 UR8, UR6, 0x80, URZ ;  /* 0x0000008006087890 */ /* 0x000fe2000fffe03f */
[----:B------:R-:W-:Y:S01]  /*d370*/  FFMA.FTZ R5, R204, R5, R11 ;  /* 0x00000005cc057223 */ /* 0x000fe2000001000b */
[----:B------:R-:W-:Y:S01]  /*d380*/  FADD.FTZ R21, R21, R4 ;  /* 0x0000000415157221 */ /* 0x000fe20000010000 */
[----:B------:R0:W-:Y:S01]  /*d390*/  STSM.16.M88.4 [R190], R160 ;  /* 0x000000a0be007844 */ /* 0x0001e20000000200 */
[----:B------:R-:W-:Y:S01]  /*d3a0*/  @!P1 VIADD R179, R179, 0x38860 ;  /* 0x00038860b3b39836 */ /* 0x000fe20000000000 */
[----:B------:R-:W-:Y:S01]  /*d3b0*/  MUFU.EX2 R187, R187 ;  /* 0x000000bb00bb7308 */ /* 0x000fe20000000800 */
[----:B------:R-:W-:Y:S01]  /*d3c0*/  FADD.FTZ R5, R10, R5 ;  /* 0x000000050a057221 */ /* 0x000fe20000010000 */
[----:B------:R-:W-:Y:S01]  /*d3d0*/  UMOV UR18, UR8 ;  /* 0x0000000800127c82 */ /* 0x000fe20008000000 */
[----:B------:R-:W-:Y:S01]  /*d3e0*/  UIADD3 UR8, UR6, 0x100, URZ ;  /* 0x0000010006087890 */ /* 0x000fe2000fffe03f */
[----:B------:R-:W-:Y:S01]  /*d3f0*/  FADD.FTZ R168, R168, R21 ;  /* 0x00000015a8a87221 */ /* 0x000fe20000010000 */
[----:B------:R-:W-:Y:S01]  /*d400*/  FADD.FTZ R12, R12, R5 ;  /* 0x000000050c0c7221 */ /* 0x000fe20000010000 */
[----:B------:R-:W-:Y:S01]  /*d410*/  @!P1 PRMT R179, RZ, 0x654, R179 ;  /* 0x00000654ffb39816 */ /* 0x000fe200000000b3 */
[----:B------:R-:W-:Y:S01]  /*d420*/  IMAD.MOV.U32 R11, RZ, RZ, R8 ;  /* 0x000000ffff0b7224 */ /* 0x000fe200078e0008 */
[----:B------:R-:W1:Y:S01]  /*d430*/  MUFU.EX2 R180, R180 ;  /* 0x000000b400b47308 */ /* 0x000e620000000800 */
[----:B--2---:R-:W-:Y:S01]  /*d440*/  F2FP.BF16.F32.PACK_AB R164, R186, R185 ;  /* 0x000000b9baa4723e */ /* 0x004fe200000010ff */
[----:B------:R-:W-:Y:S01]  /*d450*/  FADD.FTZ R169, R169, R168 ;  /* 0x000000a8a9a97221 */ /* 0x000fe20000010000 */
[----:B------:R-:W-:Y:S01]  /*d460*/  FADD.FTZ R13, R13, R12 ;  /* 0x0000000c0d0d7221 */ /* 0x000fe20000010000 */
[----:B------:R-:W-:-:S02]  /*d470*/  IMAD.MOV.U32 R20, RZ, RZ, R7 ;  /* 0x000000ffff147224 */ /* 0x000fc400078e0007 */
[----:B------:R-:W-:Y:S01]  /*d480*/  FADD.FTZ R170, R170, R169 ;  /* 0x000000a9aaaa7221 */ /* 0x000fe20000010000 */
[----:B------:R-:W-:Y:S01]  /*d490*/  FADD.FTZ R14, R14, R13 ;  /* 0x0000000d0e0e7221 */ /* 0x000fe20000010000 */
[----:B------:R-:W-:Y:S02]  /*d4a0*/  MUFU.EX2 R178, R178 ;  /* 0x000000b200b27308 */ /* 0x000fe40000000800 */
[----:B------:R-:W-:Y:S01]  /*d4b0*/  FADD.FTZ R171, R171, R170 ;  /* 0x000000aaabab7221 */ /* 0x000fe20000010000 */
[----:B------:R-:W-:-:S03]  /*d4c0*/  FADD.FTZ R14, R203, R14 ;  /* 0x0000000ecb0e7221 */ /* 0x000fc60000010000 */
        /* <DEDUP_REMOVED lines=22> */
[C---:B-1----:R-:W-:Y:S01]  /*d630*/  F2FP.BF16.F32.PACK_AB R167, R183.reuse, R182 ;  /* 0x000000b6b7a7723e */ /* 0x042fe200000010ff */
[----:B------:R-:W-:Y:S02]  /*d640*/  FADD.FTZ R182, R182, R209 ;  /* 0x000000d1b6b67221 */ /* 0x000fe40000010000 */
[----:B------:R-:W-:Y:S02]  /*d650*/  FADD.FTZ R4, R180, R187 ;  /* 0x000000bbb4047221 */ /* 0x000fe40000010000 */
[----:B------:R0:W-:Y:S01]  /*d660*/  STSM.16.M88.4 [R189], R164 ;  /* 0x000000a4bd007844 */ /* 0x0001e20000000200 */
[----:B------:R-:W-:Y:S01]  /*d670*/  WARPGROUP.ARRIVE ;  /* 0x00000000000079c5 */ /* 0x000fe20000000000 */
[----:B------:R-:W-:-:S05]  /*d680*/  FADD.FTZ R5, R183, R182 ;  /* 0x000000b6b7057221 */ /* 0x000fca0000010000 */
[----:B------:R-:W-:Y:S01]  /*d690*/  HGMMA.64x256x16.F32.BF16 R24, R152, gdesc[UR4].tnspB, R24, gsb0 ;  /* 0x43e0000498187df0 */ /* 0x000fe20008001818 */
        /* <DEDUP_REMOVED lines=28> */
.L_x_2469:
[----:B------:R-:W-:-:S13]  /*d860*/  ISETP.GE.AND P2, PT, R6, R184, PT ;  /* 0x000000b80600720c */ /* 0x000fda0003f46270 */
[----:B------:R-:W-:Y:S05]  /*d870*/  @!P2 BRA `(.L_x_2479) ;  /* 0x00000038000ca947 */ /* 0x000fea0003800000 */
[----:B------:R-:W-:Y:S01]  /*d880*/  IMAD.IADD R14, R17, 0x1, -R18 ;  /* 0x00000001110e7824 */ /* 0x000fe200078e0a12 */
[----:B------:R-:W-:Y:S01]  /*d890*/  MOV R12, R8 ;  /* 0x00000008000c7202 */ /* 0x000fe20000000f00 */
[----:B------:R-:W-:Y:S01]  /*d8a0*/  IMAD.MOV.U32 R10, RZ, RZ, R7 ;  /* 0x000000ffff0a7224 */ /* 0x000fe200078e0007 */
[----:B------:R-:W-:Y:S01]  /*d8b0*/  UMOV UR6, UR36 ;  /* 0x0000002400067c82 */ /* 0x000fe20008000000 */
[----:B------:R-:W-:Y:S01]  /*d8c0*/  IMAD.IADD R11, R3, 0x1, R14 ;  /* 0x00000001030b7824 */ /* 0x000fe200078e020e */
[----:B------:R-:W-:-:S04]  /*d8d0*/  IADD3 R13, R14, 0x8, R3 ;  /* 0x000000080e0d7810 */ /* 0x000fc80007ffe003 */
[----:B------:R-:W-:-:S07]  /*d8e0*/  LOP3.LUT R9, RZ, R13, RZ, 0x33, !PT ;  /* 0x0000000dff097212 */ /* 0x000fce00078e33ff */
.L_x_2496:
[----:B------:R-:W-:-:S04]  /*d8f0*/  UIADD3 UR14, UR6, 0x1, URZ ;  /* 0x00000001060e7890 */ /* 0x000fc8000fffe03f */
[----:B------:R-:W-:-:S04]  /*d900*/  UISETP.NE.AND UP0, UPT, UR14, 0x2, UPT ;  /* 0x000000020e00788c */ /* 0x000fc8000bf05270 */
[----:B------:R-:W-:Y:S02]  /*d910*/  USEL UR14, UR14, URZ, UP0 ;  /* 0x0000003f0e0e7287 */ /* 0x000fe40008000000 */
[----:B------:R-:W-:-:S05]  /*d920*/  USEL UR7, URZ, 0x1, UP0 ;  /* 0x000000013f077887 */ /* 0x000fca0008000000 */
[----:B------:R-:W-:Y:S01]  /*d930*/  UMOV UR36, UR14 ;  /* 0x0000000e00247c82 */ /* 0x000fe20008000000 */
[----:B------:R-:W-:Y:S01]  /*d940*/  LOP3.LUT R2, R2, UR7, RZ, 0x3c, !PT ;  /* 0x0000000702027c12 */ /* 0x000fe2000f8e3cff */
[----:B--2---:R-:W-:Y:S06]  /*d950*/  @!P0 BRA `(.L_x_2480) ;  /* 0x0000000000048947 */ /* 0x004fec0003800000 */
[----:B------:R-:W-:Y:S01]  /*d960*/  BPT.TRAP 0x1 ;  /* 0x000000040000795c */ /* 0x000fe20000300000 */
.L_x_2480:
[----:B------:R-:W-:Y:S01]  /*d970*/  ULEA UR7, UR36, UR37, 0x3 ;  /* 0x0000002524077291 */ /* 0x000fe2000f8e183f */
[----:B------:R-:W-:-:S08]  /*d980*/  SHF.L.U32 R7, R2, 0x1f, RZ ;  /* 0x0000001f02077819 */ /* 0x000fd000000006ff */
[----:B------:R1:W2:Y:S01]  /*d990*/  SYNCS.PHASECHK.TRANS64.TRYWAIT P2, [UR7+0x38830], R7 ;  /* 0x03883007ff0075a7 */ /* 0x0002a20008040147 */
[----:B------:R-:W-:Y:S05]  /*d9a0*/  @!P0 BRA `(.L_x_2481) ;  /* 0x0000000000048947 */ /* 0x000fea0003800000 */
[----:B------:R-:W-:Y:S01]  /*d9b0*/  BPT.TRAP 0x1 ;  /* 0x000000040000795c */ /* 0x000fe20000300000 */
.L_x_2481:
[----:B--2---:R-:W-:Y:S05]  /*d9c0*/  @P2 BRA `(.L_x_2482) ;  /* 0x0000000000082947 */ /* 0x004fea0003800000 */
[----:B------:R-:W2:Y:S02]  /*d9d0*/  SYNCS.PHASECHK.TRANS64.TRYWAIT P2, [UR7+0x38830], R7 ;  /* 0x03883007ff0075a7 */ /* 0x000ea40008040147 */
[----:B--2---:R-:W-:Y:S05]  /*d9e0*/  @!P2 BRA `(.L_x_2483) ;  /* 0x000000c4006ca947 */ /* 0x004fea0003800000 */
.L_x_2482:
[----:B------:R-:W-:Y:S01]  /*d9f0*/  R2UR UR18, R0 ;  /* 0x00000000001272ca */ /* 0x000fe200000e0000 */
[----:B0-----:R-:W-:Y:S01]  /*da00*/  WARPGROUP.ARRIVE ;  /* 0x00000000000079c5 */ /* 0x001fe20000000000 */
        /* <DEDUP_REMOVED lines=30> */
.L_x_2484:
[----:B------:R0:W3:Y:S01]  /*dbf0*/  SYNCS.PHASECHK.TRANS64.TRYWAIT P2, [UR7+0x38850], R7 ;  /* 0x03885007ff0075a7 */ /* 0x0000e20008040147 */
[----:B------:R-:W-:Y:S05]  /*dc00*/  @!P0 BRA `(.L_x_2485) ;  /* 0x0000000000048947 */ /* 0x000fea0003800000 */
[----:B------:R-:W-:Y:S01]  /*dc10*/  BPT.TRAP 0x1 ;  /* 0x000000040000795c */ /* 0x000fe20000300000 */
.L_x_2485:
[----:B---3--:R-:W-:Y:S05]  /*dc20*/  @P2 BRA `(.L_x_2486) ;  /* 0x0000000000082947 */ /* 0x008fea0003800000 */
[----:B------:R-:W3:Y:S02]  /*dc30*/  SYNCS.PHASECHK.TRANS64.TRYWAIT P2, [UR7+0x38850], R7 ;  /* 0x03885007ff0075a7 */ /* 0x000ee40008040147 */
[----:B---3--:R-:W-:Y:S05]  /*dc40*/  @!P2 BRA `(.L_x_2487) ;  /* 0x000000c000eca947 */ /* 0x008fea0003800000 */
.L_x_2486:
[----:B------:R-:W-:Y:S01]  /*dc50*/  ULEA UR8, UR14, UR4, 0xc ;  /* 0x000000040e087291 */ /* 0x000fe2000f8e603f */
[----:B------:R-:W-:Y:S01]  /*dc60*/  WARPGROUP.ARRIVE ;  /* 0x00000000000079c5 */ /* 0x000fe20000000000 */
[----:B------:R-:W-:Y:S01]  /*dc70*/  UMOV UR27, 0x40000040 ;  /* 0x40000040001b7882 */ /* 0x000fe20000000000 */
[----:B------:R-:W-:-:S04]  /*dc80*/  UIADD3 UR28, UR5, 0x2, URZ ;  /* 0x00000002051c7890 */ /* 0x000fc8000fffe03f */
[----:B--2---:R-:W2:Y:S01]  /*dc90*/  S2R R8, SR_TID.X ;  /* 0x0000000000087919 */ /* 0x004ea20000002100 */
[----:B------:R-:W-:Y:S01]  /*dca0*/  UIADD3 UR30, UR8, 0x2, URZ ;  /* 0x00000002081e7890 */ /* 0x000fe2000fffe03f */
[----:B------:R-:W-:Y:S01]  /*dcb0*/  IMAD.U32 R20, RZ, RZ, UR7 ;  /* 0x00000007ff147e24 */ /* 0x000fe2000f8e00ff */
[----:B------:R-:W-:Y:S01]  /*dcc0*/  UMOV UR26, UR8 ;  /* 0x00000008001a7c82 */ /* 0x000fe20008000000 */
[----:B------:R-:W-:Y:S01]  /*dcd0*/  UMOV UR29, 0x40000040 ;  /* 0x40000040001d7882 */ /* 0x000fe20000000000 */
[----:B------:R-:W-:Y:S01]  /*dce0*/  HGMMA.64x64x16.F32.BF16 R152, gdesc[UR24], R152, gsb0 ;  /* 0x00e00000189879f0 */ /* 0x000fe20008001898 */
[----:B------:R-:W-:Y:S01]  /*dcf0*/  UMOV UR31, 0x40000040 ;  /* 0x40000040001f7882 */ /* 0x000fe20000000000 */
[----:B------:R-:W-:Y:S01]  /*dd00*/  UIADD3 UR19, UR5, 0x800, URZ ;  /* 0x0000080005137890 */ /* 0x000fe2000fffe03f */
[----:B------:R-:W-:Y:S01]  /*dd10*/  @!P1 VIADD R14, R20, 0x38840 ;  /* 0x00038840140e9836 */ /* 0x000fe20000000000 */
[----:B------:R-:W-:Y:S01]  /*dd20*/  UIADD3 UR18, UR8, 0x800, URZ ;  /* 0x0000080008127890 */ /* 0x000fe2000fffe03f */
[----:B------:R-:W-:Y:S01]  /*dd30*/  UMOV UR11, 0x4 ;  /* 0x00000004000b7882 */ /* 0x000fe20000000000 */
[----:B------:R-:W-:-:S02]  /*dd40*/  ULDC UR7, c[0x0][0xad8] ;  /* 0x0002b60000077ab9 */ /* 0x000fc40000000800 */
[----:B------:R-:W-:Y:S02]  /*dd50*/  @!P1 PRMT R14, RZ, 0x654, R14 ;  /* 0x00000654ff0e9816 */ /* 0x000fe4000000000e */
[----:B--2---:R-:W-:-:S05]  /*dd60*/  SHF.R.U32.HI R8, RZ, 0x7, R8 ;  /* 0x00000007ff087819 */ /* 0x004fca0000011608 */
[----:B01----:R-:W0:Y:S02]  /*dd70*/  SHFL.IDX PT, R7, R8, RZ, 0x1f ;  /* 0x00001fff08077589 */ /* 0x003e2400000e0000 */
        /* <DEDUP_REMOVED lines=284> */
[----:B------:R-:W0:Y:S01]  /*ef40*/  MUFU.TANH R7, R7 ;  /* 0x0000000700077308 */ /* 0x000e220000002400 */
[----:B------:R1:W-:Y:S01]  /*ef50*/  @!P1 SYNCS.ARRIVE.TRANS64.RED.A1T0 RZ, [R14+URZ], RZ ;  /* 0x000000ff0eff99a7 */ /* 0x0003e2000810043f */
[----:B------:R-:W-:-:S04]  /*ef60*/  IADD3 R15, R17, 0x1, -R172 ;  /* 0x00000001110f7810 */ /* 0x000fc80007ffe8ac */
[----:B------:R-:W-:Y:S02]  /*ef70*/  IADD3 R15, -R16, R15, -R18 ;  /* 0x0000000f100f7210 */ /* 0x000fe40007ffe912 */
[----:B------:R-:W2:Y:S02]  /*ef80*/  MUFU.TANH R185, R185 ;  /* 0x000000b900b97308 */ /* 0x000ea40000002400 */
[C---:B------:R-:W-:Y:S01]  /*ef90*/  IADD3 R206, R15.reuse, UR15, RZ ;  /* 0x0000000f0fce7c10 */ /* 0x040fe2000fffe0ff */
[----:B------:R-:W-:Y:S01]  /*efa0*/  VIADD R182, R15, UR7 ;  /* 0x000000070fb67c36 */ /* 0x000fe20008000000 */
[----:B------:R-:W-:-:S04]  /*efb0*/  ULDC UR7, c[0x0][0xadc] ;  /* 0x0002b70000077ab9 */ /* 0x000fc80000000800 */
[----:B------:R-:W3:Y:S01]  /*efc0*/  MUFU.TANH R8, R8 ;  /* 0x0000000800087308 */ /* 0x000ee20000002400 */
[C---:B------:R-:W-:Y:S02]  /*efd0*/  IMAD.IADD R180, R3.reuse, 0x1, R206 ;  /* 0x0000000103b47824 */ /* 0x040fe400078e02ce */
[----:B------:R-:W-:-:S05]  /*efe0*/  IMAD.IADD R174, R3, 0x1, R182 ;  /* 0x0000000103ae7824 */ /* 0x000fca00078e02b6 */
        /* <DEDUP_REMOVED lines=29> */
[----:B-1234-:R-:W-:Y:S05]  /*f1c0*/  @!P6 BRA `(.L_x_2488) ;  /* 0x00000000005ce947 */ /* 0x01efea0003800000 */
        /* <DEDUP_REMOVED lines=12> */
.L_x_2490:
[----:B------:R-:W-:Y:S01]  /*f290*/  IMAD.U32 R175, RZ, RZ, UR7 ;  /* 0x00000007ffaf7e24 */ /* 0x000fe2000f8e00ff */
[----:B------:R-:W-:-:S04]  /*f2a0*/  MOV R173, R11 ;  /* 0x0000000b00ad7202 */ /* 0x000fc80000000f00 */
[----:B------:R-:W-:-:S13]  /*f2b0*/  ISETP.NE.AND P2, PT, R175, 0x1, PT ;  /* 0x00000001af00780c */ /* 0x000fda0003f45270 */
[----:B------:R-:W1:Y:S02]  /*f2c0*/  @P2 LDC.64 R14, c[0x0][0xae0] ;  /* 0x0002b800ff0e2b82 */ /* 0x000e640000000a00 */
[----:B-1----:R-:W-:-:S05]  /*f2d0*/  @P2 IMAD.HI.U32 R14, R11, R14, RZ ;  /* 0x0000000e0b0e2227 */ /* 0x002fca00078e00ff */
[----:B------:R-:W-:-:S07]  /*f2e0*/  @P2 SHF.R.U32.HI R173, RZ, R15, R14 ;  /* 0x0000000fffad2219 */ /* 0x000fce000001160e */
.L_x_2491:
[----:B------:R-:W-:Y:S05]  /*f2f0*/  BSYNC B0 ;  /* 0x0000000000007941 */ /* 0x000fea0003800000 */
.L_x_2489:
[----:B------:R-:W-:-:S04]  /*f300*/  IMAD R15, R173, R175, -R172 ;  /* 0x000000afad0f7224 */ /* 0x000fc800078e0aac */
[----:B------:R-:W-:-:S05]  /*f310*/  IMAD.IADD R15, R15, 0x1, -R16 ;  /* 0x000000010f0f7824 */ /* 0x000fca00078e0a10 */
[----:B------:R-:W-:Y:S02]  /*f320*/  VIADDMNMX R174, R15, R175, R174, PT ;  /* 0x000000af0fae7246 */ /* 0x000fe400038001ae */
[----:B------:R-:W-:-:S07]  /*f330*/  VIMNMX R180, R180, R15, !PT ;  /* 0x0000000fb4b47248 */ /* 0x000fce0007fe0100 */
.L_x_2488:
[----:B------:R-:W-:-:S04]  /*f340*/  ISETP.GT.AND P2, PT, R6, -0x1, PT ;  /* 0xffffffff0600780c */ /* 0x000fc80003f44270 */
[C---:B------:R-:W-:Y:S02]  /*f350*/  ISETP.GT.AND P3, PT, R180.reuse, RZ, P2 ;  /* 0x000000ffb400720c */ /* 0x040fe40001764270 */
[----:B------:R-:W-:Y:S02]  /*f360*/  ISETP.GT.AND P5, PT, R180, 0x1, P2 ;  /* 0x00000001b400780c */ /* 0x000fe400017a4270 */
[----:B------:R-:W-:Y:S02]  /*f370*/  ISETP.LT.OR P4, PT, R174, 0x1, P3 ;  /* 0x00000001ae00780c */ /* 0x000fe40001f81670 */
[C---:B------:R-:W-:Y:S02]  /*f380*/  ISETP.GT.AND P3, PT, R180.reuse, 0x8, P2 ;  /* 0x00000008b400780c */ /* 0x040fe40001764270 */
        /* <DEDUP_REMOVED lines=50> */
[----:B------:R-:W-:Y:S02]  /*f6b0*/  IMAD.U32 R170, RZ, RZ, UR7 ;  /* 0x00000007ffaa7e24 */ /* 0x000fe4000f8e00ff */
[----:B------:R-:W-:-:S03]  /*f6c0*/  IMAD.MOV.U32 R7, RZ, RZ, R9 ;  /* 0x000000ffff077224 */ /* 0x000fc600078e0009 */
[----:B------:R-:W-:-:S13]  /*f6d0*/  ISETP.NE.AND P3, PT, R170, 0x1, PT ;  /* 0x00000001aa00780c */ /* 0x000fda0003f65270 */
[----:B------:R-:W0:Y:S02]  /*f6e0*/  @P3 LDC.64 R14, c[0x0][0xae0] ;  /* 0x0002b800ff0e3b82 */ /* 0x000e240000000a00 */
[----:B0-----:R-:W-:-:S05]  /*f6f0*/  @P3 IMAD.HI.U32 R14, R9, R14, RZ ;  /* 0x0000000e090e3227 */ /* 0x001fca00078e00ff */
[----:B------:R-:W-:-:S04]  /*f700*/  @P3 SHF.R.U32.HI R7, RZ, R15, R14 ;  /* 0x0000000fff073219 */ /* 0x000fc8000001160e */
[----:B------:R-:W-:Y:S01]  /*f710*/  LOP3.LUT R7, RZ, R7, RZ, 0x33, !PT ;  /* 0x00000007ff077212 */ /* 0x000fe200078e33ff */
[----:B------:R-:W-:Y:S06]  /*f720*/  BRA `(.L_x_2495) ;  /* 0x0000000000187947 */ /* 0x000fec0003800000 */
.L_x_2494:
[----:B------:R-:W-:Y:S02]  /*f730*/  IMAD.U32 R170, RZ, RZ, UR7 ;  /* 0x00000007ffaa7e24 */ /* 0x000fe4000f8e00ff */
[----:B------:R-:W-:-:S03]  /*f740*/  IMAD.MOV.U32 R7, RZ, RZ, R13 ;  /* 0x000000ffff077224 */ /* 0x000fc600078e000d */
[----:B------:R-:W-:-:S13]  /*f750*/  ISETP.NE.AND P3, PT, R170, 0x1, PT ;  /* 0x00000001aa00780c */ /* 0x000fda0003f65270 */
[----:B------:R-:W0:Y:S02]  /*f760*/  @P3 LDC.64 R14, c[0x0][0xae0] ;  /* 0x0002b800ff0e3b82 */ /* 0x000e240000000a00 */
[----:B0-----:R-:W-:-:S05]  /*f770*/  @P3 IMAD.HI.U32 R14, R13, R14, RZ ;  /* 0x0000000e0d0e3227 */ /* 0x001fca00078e00ff */
[----:B------:R-:W-:-:S07]  /*f780*/  @P3 SHF.R.U32.HI R7, RZ, R15, R14 ;  /* 0x0000000fff073219 */ /* 0x000fce000001160e */
.L_x_2495:
[----:B------:R-:W-:Y:S05]  /*f790*/  BSYNC B0 ;  /* 0x0000000000007941 */ /* 0x000fea0003800000 */
.L_x_2493:
[----:B------:R-:W-:-:S05]  /*f7a0*/  IMAD R7, R7, R170, -R172 ;  /* 0x000000aa07077224 */ /* 0x000fca00078e0aac */
[----:B------:R-:W-:-:S04]  /*f7b0*/  IADD3 R7, -R16, R7, RZ ;  /* 0x0000000710077210 */ /* 0x000fc80007ffe1ff */
[----:B------:R-:W-:Y:S02]  /*f7c0*/  VIADDMNMX R168, R7, R170, R168, PT ;  /* 0x000000aa07a87246 */ /* 0x000fe400038001a8 */
[----:B------:R-:W-:-:S07]  /*f7d0*/  VIMNMX R169, R169, R7, !PT ;  /* 0x00000007a9a97248 */ /* 0x000fce0007fe0100 */
.L_x_2492:
[----:B------:R-:W-:Y:S01]  /*f7e0*/  FMNMX.FTZ R14, R173, R10, !PT ;  /* 0x0000000aad0e7209 */ /* 0x000fe20007810000 */
[----:B------:R-:W-:Y:S01]  /*f7f0*/  ULDC UR11, c[0x0][0xa80] ;  /* 0x0002a000000b7ab9 */ /* 0x000fe20000000800 */
[----:B------:R-:W-:Y:S01]  /*f800*/  ISETP.GT.AND P3, PT, R169, 0x1, P2 ;  /* 0x00000001a900780c */ /* 0x000fe20001764270 */
[----:B------:R-:W-:Y:S01]  /*f810*/  UMOV UR7, 0x40000040 ;  /* 0x4000004000077882 */ /* 0x000fe20000000000 */
[----:B------:R-:W-:Y:S01]  /*f820*/  FMNMX.FTZ R7, R185, R14, !PT ;  /* 0x0000000eb9077209 */ /* 0x000fe20007810000 */
[----:B------:R-:W-:Y:S01]  /*f830*/  UMOV UR19, 0x40000040 ;  /* 0x4000004000137882 */ /* 0x000fe20000000000 */
[----:B------:R-:W-:Y:S01]  /*f840*/  ISETP.LT.OR P3, PT, R168, 0x2, P3 ;  /* 0x00000002a800780c */ /* 0x000fe20001f61670 */
[----:B------:R-:W-:Y:S01]  /*f850*/  @!P1 VIADD R20, R20, 0x38860 ;  /* 0x0003886014149836 */ /* 0x000fe20000000000 */
[----:B------:R-:W-:Y:S02]  /*f860*/  FMNMX.FTZ R14, R186, R7, !PT ;  /* 0x00000007ba0e7209 */ /* 0x000fe40007810000 */
[----:B------:R-:W-:-:S02]  /*f870*/  FSEL R181, R21, -INF , !P3 ;  /* 0xff80000015b57808 */ /* 0x000fc40005800000 */
[----:B------:R-:W-:Y:S02]  /*f880*/  FMNMX.FTZ R7, R187, R14, !PT ;  /* 0x0000000ebb077209 */ /* 0x000fe40007810000 */
[C---:B------:R-:W-:Y:S02]  /*f890*/  ISETP.GT.AND P3, PT, R169.reuse, RZ, P2 ;  /* 0x000000ffa900720c */ /* 0x040fe40001764270 */
[----:B------:R-:W-:Y:S02]  /*f8a0*/  FMNMX.FTZ R14, R202, R7, !PT ;  /* 0x00000007ca0e7209 */ /* 0x000fe40007810000 */
[----:B------:R-:W-:Y:S02]  /*f8b0*/  ISETP.GT.AND P5, PT, R169, 0x9, P2 ;  /* 0x00000009a900780c */ /* 0x000fe400017a4270 */
[----:B------:R-:W-:Y:S02]  /*f8c0*/  FMNMX.FTZ R7, R203, R14, !PT ;  /* 0x0000000ecb077209 */ /* 0x000fe40007810000 */
[----:B------:R-:W-:-:S02]  /*f8d0*/  ISETP.LT.OR P3, PT, R168, 0x1, P3 ;  /* 0x00000001a800780c */ /* 0x000fc40001f61670 */
[----:B------:R-:W-:Y:S02]  /*f8e0*/  FMNMX.FTZ R14, R204, R7, !PT ;  /* 0x00000007cc0e7209 */ /* 0x000fe40007810000 */
[----:B------:R-:W-:Y:S02]  /*f8f0*/  ISETP.GT.AND P4, PT, R169, 0x8, P2 ;  /* 0x00000008a900780c */ /* 0x000fe40001784270 */
[----:B------:R-:W-:Y:S02]  /*f900*/  FMNMX.FTZ R7, R205, R14, !PT ;  /* 0x0000000ecd077209 */ /* 0x000fe40007810000 */
[----:B------:R-:W-:Y:S02]  /*f910*/  ISETP.LT.OR P5, PT, R168, 0xa, P5 ;  /* 0x0000000aa800780c */ /* 0x000fe40002fa1670 */
[----:B------:R-:W-:Y:S02]  /*f920*/  FMNMX.FTZ R14, R166, R7, !PT ;  /* 0x00000007a60e7209 */ /* 0x000fe40007810000 */
[----:B------:R-:W-:-:S02]  /*f930*/  FSEL R183, R8, -INF , !P3 ;  /* 0xff80000008b77808 */ /* 0x000fc40005800000 */
[----:B------:R-:W-:Y:S02]  /*f940*/  FMNMX.FTZ R14, R167, R14, !PT ;  /* 0x0000000ea70e7209 */ /* 0x000fe40007810000 */
[----:B------:R-:W-:Y:S02]  /*f950*/  ISETP.LT.OR P4, PT, R168, 0x9, P4 ;  /* 0x00000009a800780c */ /* 0x000fe40002781670 */
[----:B------:R-:W-:Y:S02]  /*f960*/  FMNMX.FTZ R7, R175, R14, !PT ;  /* 0x0000000eaf077209 */ /* 0x000fe40007810000 */
[----:B------:R-:W-:Y:S02]  /*f970*/  FSEL R153, R153, -INF , !P5 ;  /* 0xff80000099997808 */ /* 0x000fe40006800000 */
[----:B------:R-:W-:Y:S02]  /*f980*/  FMNMX.FTZ R14, R176, R7, !PT ;  /* 0x00000007b00e7209 */ /* 0x000fe40007810000 */
[----:B------:R-:W-:-:S02]  /*f990*/  FMNMX.FTZ R8, R183, R12, !PT ;  /* 0x0000000cb7087209 */ /* 0x000fc40007810000 */
[----:B------:R-:W-:Y:S02]  /*f9a0*/  FMNMX.FTZ R7, R177, R14, !PT ;  /* 0x0000000eb1077209 */ /* 0x000fe40007810000 */
[----:B------:R-:W-:Y:S02]  /*f9b0*/  ISETP.GT.AND P5, PT, R169, 0x11, P2 ;  /* 0x00000011a900780c */ /* 0x000fe400017a4270 */
[----:B------:R-:W-:Y:S02]  /*f9c0*/  FMNMX.FTZ R14, R180, R7, !PT ;  /* 0x00000007b40e7209 */ /* 0x000fe40007810000 */
[----:B------:R-:W-:Y:S02]  /*f9d0*/  FSEL R152, R152, -INF , !P4 ;  /* 0xff80000098987808 */ /* 0x000fe40006000000 */
[----:B------:R-:W-:Y:S02]  /*f9e0*/  FMNMX.FTZ R7, R179, R14, !PT ;  /* 0x0000000eb3077209 */ /* 0x000fe40007810000 */
[----:B------:R-:W-:-:S02]  /*f9f0*/  ISETP.GT.AND P4, PT, R169, 0x10, P2 ;  /* 0x00000010a900780c */ /* 0x000fc40001784270 */
[----:B------:R-:W-:Y:S02]  /*fa00*/  FMNMX.FTZ R14, R178, R7, !PT ;  /* 0x00000007b20e7209 */ /* 0x000fe40007810000 */
[C---:B------:R-:W-:Y:S02]  /*fa10*/  ISETP.LT.OR P5, PT, R168.reuse, 0x12, P5 ;  /* 0x00000012a800780c */ /* 0x040fe40002fa1670 */
[----:B------:R-:W-:Y:S01]  /*fa20*/  ISETP.LT.OR P4, PT, R168, 0x11, P4 ;  /* 0x00000011a800780c */ /* 0x000fe20002781670 */
[----:B------:R-:W0:Y:S01]  /*fa30*/  SHFL.BFLY PT, R7, R14, 0x2, 0x1f ;  /* 0x0c401f000e077f89 */ /* 0x000e2200000e0000 */
[----:B------:R-:W-:Y:S02]  /*fa40*/  FSEL R155, R155, -INF , !P5 ;  /* 0xff8000009b9b7808 */ /* 0x000fe40006800000 */
[----:B------:R-:W-:Y:S02]  /*fa50*/  ISETP.GT.AND P5, PT, R169, 0x20, P2 ;  /* 0x00000020a900780c */ /* 0x000fe400017a4270 */
[----:B------:R-:W-:-:S02]  /*fa60*/  FSEL R154, R154, -INF , !P4 ;  /* 0xff8000009a9a7808 */ /* 0x000fc40006000000 */
[C---:B------:R-:W-:Y:S02]  /*fa70*/  ISETP.GT.AND P3, PT, R169.reuse, 0x18, P2 ;  /* 0x00000018a900780c */ /* 0x040fe40001764270 */
[C---:B------:R-:W-:Y:S02]  /*fa80*/  ISETP.LT.OR P5, PT, R168.reuse, 0x21, P5 ;  /* 0x00000021a800780c */ /* 0x040fe40002fa1670 */
[----:B------:R-:W-:Y:S02]  /*fa90*/  ISETP.GT.AND P4, PT, R169, 0x19, P2 ;  /* 0x00000019a900780c */ /* 0x000fe40001784270 */
[----:B------:R-:W-:Y:S02]  /*faa0*/  ISETP.LT.OR P3, PT, R168, 0x19, P3 ;  /* 0x00000019a800780c */ /* 0x000fe40001f61670 */
[----:B------:R-:W-:Y:S02]  /*fab0*/  FSEL R158, R158, -INF , !P5 ;  /* 0xff8000009e9e7808 */ /* 0x000fe40006800000 */
[----:B------:R-:W-:-:S02]  /*fac0*/  ISETP.LT.OR P4, PT, R168, 0x1a, P4 ;  /* 0x0000001aa800780c */ /* 0x000fc40002781670 */
[----:B------:R-:W-:Y:S02]  /*fad0*/  FSEL R156, R156, -INF , !P3 ;  /* 0xff8000009c9c7808 */ /* 0x000fe40005800000 */
[----:B------:R-:W-:Y:S02]  /*fae0*/  ISETP.GT.AND P3, PT, R169, 0x21, P2 ;  /* 0x00000021a900780c */ /* 0x000fe40001764270 */
[----:B------:R-:W-:Y:S02]  /*faf0*/  FSEL R157, R157, -INF , !P4 ;  /* 0xff8000009d9d7808 */ /* 0x000fe40006000000 */
[----:B0-----:R-:W-:Y:S02]  /*fb00*/  FMNMX.FTZ R15, R14, R7, !PT ;  /* 0x000000070e0f7209 */ /* 0x001fe40007810000 */
[----:B------:R-:W-:Y:S02]  /*fb10*/  ISETP.GT.AND P4, PT, R169, 0x28, P2 ;  /* 0x00000028a900780c */ /* 0x000fe40001784270 */
        /* <DEDUP_REMOVED lines=12> */
[C---:B------:R-:W-:Y:S02]  /*fbe0*/  ISETP.GT.AND P4, PT, R169.reuse, 0x38, P2 ;  /* 0x00000038a900780c */ /* 0x040fe40001784270 */
[----:B------:R-:W-:Y:S02]  /*fbf0*/  ISETP.GT.AND P2, PT, R169, 0x39, P2 ;  /* 0x00000039a900780c */ /* 0x000fe40001744270 */
[----:B0-----:R-:W-:-:S02]  /*fc00*/  FMNMX.FTZ R7, R15, R170, !PT ;  /* 0x000000aa0f077209 */ /* 0x001fc40007810000 */
[----:B------:R-:W-:Y:S02]  /*fc10*/  FMNMX.FTZ R15, R181, R8, !PT ;  /* 0x00000008b50f7209 */ /* 0x000fe40007810000 */
[C---:B------:R-:W-:Y:S01]  /*fc20*/  FSETP.NEU.FTZ.AND P5, PT, R7.reuse, -INF , PT ;  /* 0xff8000000700780b */ /* 0x040fe20003fbd000 */
[----:B------:R-:W-:Y:S01]  /*fc30*/  FMUL.FTZ R14, R7, UR11 ;  /* 0x0000000b070e7c20 */ /* 0x000fe20008410000 */
[----:B------:R-:W-:Y:S02]  /*fc40*/  FMNMX.FTZ R8, R152, R15, !PT ;  /* 0x0000000f98087209 */ /* 0x000fe40007810000 */
[C---:B------:R-:W-:Y:S02]  /*fc50*/  ISETP.LT.OR P3, PT, R168.reuse, 0x32, P3 ;  /* 0x00000032a800780c */ /* 0x040fe40001f61670 */
        /* <DEDUP_REMOVED lines=30> */
[----:B------:R-:W-:Y:S01]  /*fe40*/  FFMA.FTZ R186, R178, UR11, -R8 ;  /* 0x0000000bb2ba7c23 */ /* 0x000fe20008010808 */
[----:B------:R-:W-:Y:S01]  /*fe50*/  FSEL R167, R7, RZ, P5 ;  /* 0x000000ff07a77208 */ /* 0x000fe20002800000 */
[----:B------:R-:W-:Y:S01]  /*fe60*/  IMAD.MOV R187, RZ, RZ, -R22 ;  /* 0x000000ffffbb7224 */ /* 0x000fe200078e0a16 */
[----:B------:R-:W-:Y:S01]  /*fe70*/  FMNMX.FTZ R169, R163, R170, !PT ;  /* 0x000000aaa3a97209 */ /* 0x000fe20007810000 */
[----:B------:R-:W-:Y:S01]  /*fe80*/  MUFU.EX2 R15, R15 ;  /* 0x0000000f000f7308 */ /* 0x000fe20000000800 */
[----:B------:R-:W-:Y:S01]  /*fe90*/  @!P1 PRMT R20, RZ, 0x654, R20 ;  /* 0x00000654ff149816 */ /* 0x000fe20000000014 */
[----:B------:R-:W-:Y:S01]  /*fea0*/  FADD.FTZ R167, -R167, R10 ;  /* 0x0000000aa7a77221 */ /* 0x000fe20000010100 */
[----:B------:R-:W-:Y:S01]  /*feb0*/  FMNMX.FTZ R170, R164, R169, !PT ;  /* 0x000000a9a4aa7209 */ /* 0x000fe20007810000 */
[----:B------:R-:W-:-:S02]  /*fec0*/  FFMA.FTZ R169, R202, UR11, -R8 ;  /* 0x0000000bcaa97c23 */ /* 0x000fc40008010808 */
[----:B------:R-:W-:Y:S01]  /*fed0*/  FMUL.FTZ R167, R167, UR11 ;  /* 0x0000000ba7a77c20 */ /* 0x000fe20008410000 */
[----:B------:R-:W-:Y:S01]  /*fee0*/  FMNMX.FTZ R182, R165, R170, !PT ;  /* 0x000000aaa5b67209 */ /* 0x000fe20007810000 */
[----:B------:R-:W-:Y:S01]  /*fef0*/  FFMA.FTZ R170, R203, UR11, -R8 ;  /* 0x0000000bcbaa7c23 */ /* 0x000fe20008010808 */
[----:B------:R-:W-:Y:S03]  /*ff00*/  MUFU.EX2 R10, R186 ;  /* 0x000000ba000a7308 */ /* 0x000fe60000000800 */
[----:B0-----:R-:W0:Y:S05]  /*ff10*/  SHFL.BFLY PT, R185, R182, 0x2, 0x1f ;  /* 0x0c401f00b6b97f89 */ /* 0x001e2a00000e0000 */
[----:B------:R-:W1:Y:S08]  /*ff20*/  MUFU.EX2 R178, R167 ;  /* 0x000000a700b27308 */ /* 0x000e700000000800 */
[----:B------:R-:W-:Y:S08]  /*ff30*/  MUFU.EX2 R21, R21 ;  /* 0x0000001500157308 */ /* 0x000ff00000000800 */
[----:B------:R-:W-:Y:S01]  /*ff40*/  MUFU.EX2 R168, R168 ;  /* 0x000000a800a87308 */ /* 0x000fe20000000800 */
[-C--:B-1----:R-:W-:Y:S01]  /*ff50*/  FMUL.FTZ R24, R24, R178.reuse ;  /* 0x000000b218187220 */ /* 0x082fe20000410000 */
[-C--:B------:R-:W-:Y:S01]  /*ff60*/  FMUL.FTZ R25, R25, R178.reuse ;  /* 0x000000b219197220 */ /* 0x080fe20000410000 */
        /* <DEDUP_REMOVED lines=30> */
[----:B------:R-:W-:Y:S01]  /*10150*/  MUFU.EX2 R172, R172 ;  /* 0x000000ac00ac7308 */ /* 0x000fe20000000800 */
[-C--:B------:R-:W-:Y:S01]  /*10160*/  FMUL.FTZ R76, R76, R178.reuse ;  /* 0x000000b24c4c7220 */ /* 0x080fe20000410000 */
[-C--:B------:R-:W-:Y:S01]  /*10170*/  FMUL.FTZ R77, R77, R178.reuse ;  /* 0x000000b24d4d7220 */ /* 0x080fe20000410000 */
[C---:B------:R-:W-:Y:S01]  /*10180*/  FSETP.NEU.FTZ.AND P2, PT, R8.reuse, -INF , PT ;  /* 0xff8000000800780b */ /* 0x040fe20003f5d000 */
[----:B------:R-:W-:Y:S01]  /*10190*/  FMUL.FTZ R166, R8, UR11 ;  /* 0x0000000b08a67c20 */ /* 0x000fe20008410000 */
[-C--:B------:R-:W-:Y:S01]  /*101a0*/  FMUL.FTZ R80, R80, R178.reuse ;  /* 0x000000b250507220 */ /* 0x080fe20000410000 */
[-C--:B------:R-:W-:Y:S01]  /*101b0*/  FMUL.FTZ R81, R81, R178.reuse ;  /* 0x000000b251517220 */ /* 0x080fe20000410000 */
[----:B------:R-:W-:Y:S01]  /*101c0*/  FSEL R185, R8, RZ, P2 ;  /* 0x000000ff08b97208 */ /* 0x000fe20001000000 */
[----:B------:R-:W-:Y:S01]  /*101d0*/  MUFU.EX2 R173, R173 ;  /* 0x000000ad00ad7308 */ /* 0x000fe20000000800 */
[----:B------:R-:W-:Y:S01]  /*101e0*/  FSEL R166, R166, RZ, P2 ;  /* 0x000000ffa6a67208 */ /* 0x000fe20001000000 */
[-C--:B------:R-:W-:Y:S01]  /*101f0*/  FMUL.FTZ R84, R84, R178.reuse ;  /* 0x000000b254547220 */ /* 0x080fe20000410000 */
[----:B------:R-:W-:Y:S01]  /*10200*/  ISETP.NE.AND P2, PT, R16, R187, PT ;  /* 0x000000bb1000720c */ /* 0x000fe20003f45270 */
[----:B------:R-:W-:Y:S01]  /*10210*/  FADD.FTZ R185, -R185, R12 ;  /* 0x0000000cb9b97221 */ /* 0x000fe20000010100 */
[----:B------:R-:W-:Y:S01]  /*10220*/  FMUL.FTZ R85, R85, R178 ;  /* 0x000000b255557220 */ /* 0x000fe20000410000 */
[--C-:B------:R-:W-:Y:S01]  /*10230*/  FFMA.FTZ R182, R183, UR11, -R166.reuse ;  /* 0x0000000bb7b67c23 */ /* 0x100fe200080108a6 */
[----:B------:R-:W-:Y:S01]  /*10240*/  FFMA.FTZ R183, R152, UR11, -R166 ;  /* 0x0000000b98b77c23 */ /* 0x000fe200080108a6 */
[----:B------:R-:W-:Y:S01]  /*10250*/  FMUL.FTZ R185, R185, UR11 ;  /* 0x0000000bb9b97c20 */ /* 0x000fe20008410000 */
[----:B------:R-:W-:-:S02]  /*10260*/  IMAD.U32 R152, RZ, RZ, UR6 ;  /* 0x00000006ff987e24 */ /* 0x000fc4000f8e00ff */
[--C-:B------:R-:W-:Y:S01]  /*10270*/  FFMA.FTZ R187, R153, UR11, -R166.reuse ;  /* 0x0000000b99bb7c23 */ /* 0x100fe200080108a6 */
[--C-:B------:R-:W-:Y:S01]  /*10280*/  FFMA.FTZ R181, R181, UR11, -R166.reuse ;  /* 0x0000000bb5b57c23 */ /* 0x100fe200080108a6 */
[--C-:B------:R-:W-:Y:S01]  /*10290*/  FFMA.FTZ R186, R154, UR11, -R166.reuse ;  /* 0x0000000b9aba7c23 */ /* 0x100fe200080108a6 */
[--C-:B------:R-:W-:Y:S01]  /*102a0*/  FFMA.FTZ R203, R156, UR11, -R166.reuse ;  /* 0x0000000b9ccb7c23 */ /* 0x100fe200080108a6 */
[----:B------:R-:W0:Y:S01]  /*102b0*/  MUFU.EX2 R185, R185 ;  /* 0x000000b900b97308 */ /* 0x000e220000000800 */
[--C-:B------:R-:W-:Y:S01]  /*102c0*/  FFMA.FTZ R202, R157, UR11, -R166.reuse ;  /* 0x0000000b9dca7c23 */ /* 0x100fe200080108a6 */
[----:B------:R-:W-:Y:S02]  /*102d0*/  @!P2 IMAD R152, R152, 0x40, R19 ;  /* 0x000000409898a824 */ /* 0x000fe400078e0213 */
        /* <DEDUP_REMOVED lines=12> */
[----:B------:R-:W-:Y:S01]  /*103a0*/  F2FP.BF16.F32.PACK_AB R152, R14, R15 ;  /* 0x0000000f0e98723e */ /* 0x000fe200000010ff */
[-C--:B------:R-:W-:Y:S01]  /*103b0*/  FMUL.FTZ R88, R88, R178.reuse ;  /* 0x000000b258587220 */ /* 0x080fe20000410000 */
[----:B0-----:R0:W-:Y:S01]  /*103c0*/  @!P2 STS [R153+0x38420], R185 ;  /* 0x038420b99900a388 */ /* 0x0011e20000000800 */
[----:B------:R-:W-:Y:S01]  /*103d0*/  F2FP.BF16.F32.PACK_AB R154, R168, R21 ;  /* 0x00000015a89a723e */ /* 0x000fe200000010ff */
[-C--:B------:R-:W-:Y:S01]  /*103e0*/  FMUL.FTZ R89, R89, R178.reuse ;  /* 0x000000b259597220 */ /* 0x080fe20000410000 */
[----:B------:R-:W-:Y:S01]  /*103f0*/  F2FP.BF16.F32.PACK_AB R156, R170, R169 ;  /* 0x000000a9aa9c723e */ /* 0x000fe200000010ff */
[-C--:B------:R-:W-:Y:S01]  /*10400*/  FMUL.FTZ R92, R92, R178.reuse ;  /* 0x000000b25c5c7220 */ /* 0x080fe20000410000 */
        /* <DEDUP_REMOVED lines=32> */
[----:B------:R1:W0:Y:S01]  /*10610*/  MUFU.EX2 R187, R155 ;  /* 0x0000009b00bb7308 */ /* 0x0002220000000800 */
[-C--:B------:R-:W-:Y:S01]  /*10620*/  FMUL.FTZ R145, R145, R178.reuse ;  /* 0x000000b291917220 */ /* 0x080fe20000410000 */
[-C--:B------:R-:W-:Y:S01]  /*10630*/  FMUL.FTZ R148, R148, R178.reuse ;  /* 0x000000b294947220 */ /* 0x080fe20000410000 */
[----:B------:R-:W-:Y:S01]  /*10640*/  FMUL.FTZ R149, R149, R178 ;  /* 0x000000b295957220 */ /* 0x000fe20000410000 */
[-C--:B------:R-:W-:Y:S01]  /*10650*/  FMUL.FTZ R26, R26, R185.reuse ;  /* 0x000000b91a1a7220 */ /* 0x080fe20000410000 */
[-C--:B------:R-:W-:Y:S01]  /*10660*/  FMUL.FTZ R27, R27, R185.reuse ;  /* 0x000000b91b1b7220 */ /* 0x080fe20000410000 */
[-C--:B------:R-:W-:Y:S01]  /*10670*/  FMUL.FTZ R30, R30, R185.reuse ;  /* 0x000000b91e1e7220 */ /* 0x080fe20000410000 */
[----:B------:R-:W-:Y:S01]  /*10680*/  FMUL.FTZ R31, R31, R185 ;  /* 0x000000b91f1f7220 */ /* 0x000fe20000410000 */
[----:B------:R-:W-:Y:S01]  /*10690*/  MUFU.EX2 R203, R203 ;  /* 0x000000cb00cb7308 */ /* 0x000fe20000000800 */
[----:B-1----:R-:W-:Y:S01]  /*106a0*/  F2FP.BF16.F32.PACK_AB R155, R12, R183 ;  /* 0x000000b70c9b723e */ /* 0x002fe200000010ff */
[----:B------:R-:W-:Y:S01]  /*106b0*/  BAR.SYNC.DEFER_BLOCKING 0xf, 0x100 ;  /* 0x03c4000000007b1d */ /* 0x000fe20000010000 */
        /* <DEDUP_REMOVED lines=73> */
[----:B------:R-:W-:Y:S01]  /*10b50*/  FMUL.FTZ R151, R151, R185 ;  /* 0x000000b997977220 */ /* 0x000fe20000410000 */
[----:B------:R2:W-:Y:S01]  /*10b60*/  STSM.16.M88.4 [R23+0x36400], R152 ;  /* 0x0364009817007844 */ /* 0x0005e20000000200 */
[----:B------:R-:W-:Y:S01]  /*10b70*/  ULEA UR6, UR14, UR38, 0xc ;  /* 0x000000260e067291 */ /* 0x000fe2000f8e603f */
[----:B------:R-:W-:Y:S01]  /*10b80*/  FFMA.FTZ R15, R178, R4, R15 ;  /* 0x00000004b20f7223 */ /* 0x000fe2000001000f */
[----:B------:R-:W0:Y:S01]  /*10b90*/  MUFU.EX2 R180, R180 ;  /* 0x000000b400b47308 */ /* 0x000e220000000800 */
[----:B-1----:R-:W-:Y:S01]  /*10ba0*/  F2FP.BF16.F32.PACK_AB R163, R207, R206 ;  /* 0x000000cecfa3723e */ /* 0x002fe200000010ff */
[----:B------:R2:W-:Y:S01]  /*10bb0*/  STSM.16.M88.4 [R188], R156 ;  /* 0x0000009cbc007844 */ /* 0x0005e20000000200 */
[----:B------:R-:W-:Y:S01]  /*10bc0*/  UIADD3 UR8, UR6, 0x80, URZ ;  /* 0x0000008006087890 */ /* 0x000fe2000fffe03f */
[----:B------:R-:W-:Y:S01]  /*10bd0*/  FFMA.FTZ R182, R185, R5, R182 ;  /* 0x00000005b9b67223 */ /* 0x000fe200000100b6 */
[----:B------:R-:W-:Y:S01]  /*10be0*/  FADD.FTZ R14, R14, R15 ;  /* 0x0000000f0e0e7221 */ /* 0x000fe20000010000 */
[----:B------:R2:W-:Y:S01]  /*10bf0*/  STSM.16.M88.4 [R190], R160 ;  /* 0x000000a0be007844 */ /* 0x0005e20000000200 */
[C---:B------:R-:W-:Y:S01]  /*10c00*/  ISETP.GT.AND P2, PT, R6.reuse, R184, PT ;  /* 0x000000b80600720c */ /* 0x040fe20003f44270 */
[----:B------:R-:W1:Y:S01]  /*10c10*/  MUFU.EX2 R179, R179 ;  /* 0x000000b300b37308 */ /* 0x000e620000000800 */
[----:B------:R-:W-:Y:S01]  /*10c20*/  FADD.FTZ R182, R181, R182 ;  /* 0x000000b6b5b67221 */ /* 0x000fe20000010000 */
[----:B------:R-:W-:Y:S01]  /*10c30*/  UMOV UR18, UR8 ;  /* 0x0000000800127c82 */ /* 0x000fe20008000000 */
[----:B------:R-:W-:Y:S01]  /*10c40*/  UIADD3 UR8, UR6, 0x100, URZ ;  /* 0x0000010006087890 */ /* 0x000fe2000fffe03f */
[----:B------:R-:W-:Y:S01]  /*10c50*/  FADD.FTZ R21, R21, R14 ;  /* 0x0000000e15157221 */ /* 0x000fe20000010000 */
[----:B------:R-:W-:Y:S01]  /*10c60*/  FADD.FTZ R183, R183, R182 ;  /* 0x000000b6b7b77221 */ /* 0x000fe20000010000 */
[----:B------:R-:W-:-:S02]  /*10c70*/  VIADD R6, R6, 0xffffffff ;  /* 0xffffffff06067836 */ /* 0x000fc40000000000 */
[----:B------:R-:W-:Y:S01]  /*10c80*/  MUFU.EX2 R208, R208 ;  /* 0x000000d000d07308 */ /* 0x000fe20000000800 */
[----:B0-----:R-:W-:Y:S01]  /*10c90*/  F2FP.BF16.F32.PACK_AB R164, R180, R177 ;  /* 0x000000b1b4a4723e */ /* 0x001fe200000010ff */
[----:B------:R-:W-:Y:S01]  /*10ca0*/  FADD.FTZ R168, R168, R21 ;  /* 0x00000015a8a87221 */ /* 0x000fe20000010000 */
[----:B------:R-:W-:Y:S01]  /*10cb0*/  FADD.FTZ R183, R12, R183 ;  /* 0x000000b70cb77221 */ /* 0x000fe20000010000 */
[----:B------:R-:W-:Y:S02]  /*10cc0*/  IMAD.MOV.U32 R12, RZ, RZ, R8 ;  /* 0x000000ffff0c7224 */ /* 0x000fe400078e0008 */
[----:B------:R-:W-:Y:S01]  /*10cd0*/  FADD.FTZ R169, R169, R168 ;  /* 0x000000a8a9a97221 */ /* 0x000fe20000010000 */
[----:B------:R-:W-:Y:S01]  /*10ce0*/  FADD.FTZ R186, R186, R183 ;  /* 0x000000b7baba7221 */ /* 0x000fe20000010000 */
[----:B------:R-:W0:Y:S01]  /*10cf0*/  MUFU.EX2 R209, R209 ;  /* 0x000000d100d17308 */ /* 0x000e220000000800 */
        /* <DEDUP_REMOVED lines=11> */
[----:B0-----:R-:W-:Y:S01]  /*10db0*/  F2FP.BF16.F32.PACK_AB R165, R209, R208 ;  /* 0x000000d0d1a5723e */ /* 0x001fe200000010ff */
        /* <DEDUP_REMOVED lines=17> */
[----:B------:R-:W-:Y:S01]  /*10ed0*/  UIADD3 UR6, UR6, 0x180, URZ ;  /* 0x0000018006067890 */ /* 0x000fe2000fffe03f */
[----:B------:R-:W-:Y:S01]  /*10ee0*/  FADD.FTZ R5, R211, R210 ;  /* 0x000000d2d3057221 */ /* 0x000fe20000010000 */
[----:B------:R-:W-:Y:S01]  /*10ef0*/  UMOV UR7, 0x40000040 ;  /* 0x4000004000077882 */ /* 0x000fe20000000000 */
[----:B------:R-:W-:Y:S01]  /*10f00*/  MOV R10, R7 ;  /* 0x00000007000a7202 */ /* 0x000fe20000000f00 */
[----:B------:R-:W-:Y:S02]  /*10f10*/  WARPGROUP.DEPBAR.LE gsb0, 0x0 ;  /* 0x00008000000079c5 */ /* 0x000fe40000010000 */
[----:B------:R-:W-:-:S15]  /*10f20*/  WARPGROUP.ARRIVE ;  /* 0x00000000000079c5 */ /* 0x000fde0000000000 */
[----:B------:R-:W-:-:S06]  /*10f30*/  NOP ;  /* 0x0000000000007918 */ /* 0x000fcc0000000000 */
        /* <DEDUP_REMOVED lines=23> */
.L_x_2479:
[----:B------:R-:W1:Y:S01]  /*110b0*/  SHFL.BFLY PT, R3, R4, 0x2, 0x1f ;  /* 0x0c401f0004037f89 */ /* 0x000e6200000e0000 */
[----:B------:R-:W-:Y:S02]  /*110c0*/  IMAD.MOV R13, RZ, RZ, -R22 ;  /* 0x000000ffff0d7224 */ /* 0x000fe400078e0a16 */
[----:B------:R-:W-:Y:S01]  /*110d0*/  IMAD.MOV.U32 R11, RZ, RZ, RZ ;  /* 0x000000ffff0b7224 */ /* 0x000fe200078e00ff */
[----:B------:R-:W3:Y:S01]  /*110e0*/  SHFL.BFLY PT, R6, R5, 0x2, 0x1f ;  /* 0x0c401f0005067f89 */ /* 0x000ee200000e0000 */
[----:B------:R-:W-:Y:S01]  /*110f0*/  VIADD R198, R198, 0x1 ;  /* 0x00000001c6c67836 */ /* 0x000fe20000000000 */
[----:B------:R-:W-:Y:S08]  /*11100*/  BAR.ARV 0x8, 0xa0 ;  /* 0x0202800000007b1d */ /* 0x000ff00000002000 */
[----:B------:R-:W-:Y:S01]  /*11110*/  BAR.SYNC.DEFER_BLOCKING 0xf, 0x100 ;  /* 0x03c4000000007b1d */ /* 0x000fe20000010000 */
[----:B------:R-:W-:Y:S01]  /*11120*/  ISETP.NE.AND P0, PT, R16, R13, PT ;  /* 0x0000000d1000720c */ /* 0x000fe20003f05270 */
[----:B-1----:R-:W-:Y:S01]  /*11130*/  FADD.FTZ R3, R3, R4 ;  /* 0x0000000403037221 */ /* 0x002fe20000010000 */
[----:B------:R-:W-:Y:S01]  /*11140*/  MOV R4, RZ ;  /* 0x000000ff00047202 */ /* 0x000fe20000000f00 */
[----:B---3--:R-:W-:-:S03]  /*11150*/  FADD.FTZ R6, R6, R5 ;  /* 0x0000000506067221 */ /* 0x008fc60000010000 */
[----:B------:R-:W1:Y:S04]  /*11160*/  SHFL.BFLY PT, R0, R3, 0x1, 0x1f ;  /* 0x0c201f0003007f89 */ /* 0x000e6800000e0000 */
[----:B------:R-:W3:Y:S01]  /*11170*/  SHFL.BFLY PT, R9, R6, 0x1, 0x1f ;  /* 0x0c201f0006097f89 */ /* 0x000ee200000e0000 */
[----:B-1----:R-:W-:Y:S01]  /*11180*/  FADD.FTZ R17, R3, R0 ;  /* 0x0000000003117221 */ /* 0x002fe20000010000 */
[----:B------:R-:W-:Y:S01]  /*11190*/  IMAD.U32 R0, RZ, RZ, UR36 ;  /* 0x00000024ff007e24 */ /* 0x000fe2000f8e00ff */
[----:B------:R-:W-:Y:S01]  /*111a0*/  UIADD3 UR36, UR36, 0x1, URZ ;  /* 0x0000000124247890 */ /* 0x000fe2000fffe03f */
[----:B------:R-:W-:Y:S02]  /*111b0*/  IMAD.MOV.U32 R3, RZ, RZ, -0x800000 ;  /* 0xff800000ff037424 */ /* 0x000fe400078e00ff */
[----:B---3--:R-:W-:Y:S01]  /*111c0*/  FADD.FTZ R18, R6, R9 ;  /* 0x0000000906127221 */ /* 0x008fe20000010000 */
[----:B------:R-:W-:Y:S01]  /*111d0*/  FSETP.NE.FTZ.AND P1, PT, R17, RZ, PT ;  /* 0x000000ff1100720b */ /* 0x000fe20003f35000 */
[----:B------:R-:W-:Y:S01]  /*111e0*/  @!P0 IMAD R0, R0, 0x40, R19 ;  /* 0x0000004000008824 */ /* 0x000fe200078e0213 */
[----:B------:R-:W-:Y:S01]  /*111f0*/  UISETP.NE.AND UP0, UPT, UR36, 0x2, UPT ;  /* 0x000000022400788c */ /* 0x000fe2000bf05270 */
[----:B------:R-:W-:Y:S01]  /*11200*/  IMAD.U32 R6, RZ, RZ, UR11 ;  /* 0x0000000bff067e24 */ /* 0x000fe2000f8e00ff */
[----:B------:R-:W-:-:S02]  /*11210*/  FSETP.NE.FTZ.AND P2, PT, R18, RZ, PT ;  /* 0x000000ff1200720b */ /* 0x000fc40003f55000 */
[----:B------:R-:W-:Y:S01]  /*11220*/  @!P0 LEA R5, R0, UR37, 0x2 ;  /* 0x0000002500058c11 */ /* 0x000fe2000f8e10ff */
[----:B------:R-:W-:Y:S01]  /*11230*/  USEL UR4, URZ, 0x1, UP0 ;  /* 0x000000013f047887 */ /* 0x000fe20008000000 */
[----:B------:R-:W-:Y:S01]  /*11240*/  IMAD.MOV.U32 R0, RZ, RZ, -0x800000 ;  /* 0xff800000ff007424 */ /* 0x000fe200078e00ff */
[----:B------:R-:W-:-:S04]  /*11250*/  USEL UR36, UR36, URZ, UP0 ;  /* 0x0000003f24247287 */ /* 0x000fc80008000000 */
[----:B------:R-:W1:Y:S01]  /*11260*/  @P1 MUFU.RCP R11, R17 ;  /* 0x00000011000b1308 */ /* 0x000e620000001000 */
[----:B------:R-:W-:Y:S01]  /*11270*/  @P1 FMUL.FTZ R6, R6, 0.69314718246459960938 ;  /* 0x3f31721806061820 */ /* 0x000fe20000410000 */
[----:B------:R-:W-:-:S06]  /*11280*/  LOP3.LUT R2, R2, UR4, RZ, 0x3c, !PT ;  /* 0x0000000402027c12 */ /* 0x000fcc000f8e3cff */
[----:B------:R-:W3:Y:S08]  /*11290*/  @P2 MUFU.RCP R4, R18 ;  /* 0x0000001200042308 */ /* 0x000ef00000001000 */
[----:B------:R-:W4:Y:S01]  /*112a0*/  @P1 MUFU.LG2 R17, R17 ;  /* 0x0000001100111308 */ /* 0x000f220000000c00 */
[----:B-1----:R-:W-:Y:S01]  /*112b0*/  @!P0 STS [R5+0x38400], R11 ;  /* 0x0384000b05008388 */ /* 0x002fe20000000800 */
[----:B------:R-:W-:Y:S01]  /*112c0*/  FMUL.FTZ R171, R24, R11 ;  /* 0x0000000b18ab7220 */ /* 0x000fe20000410000 */
[----:B------:R-:W-:-:S02]  /*112d0*/  IMAD.U32 R24, RZ, RZ, UR11 ;  /* 0x0000000bff187e24 */ /* 0x000fc4000f8e00ff */
[-C--:B------:R-:W-:Y:S01]  /*112e0*/  FMUL.FTZ R169, R25, R11.reuse ;  /* 0x0000000b19a97220 */ /* 0x080fe20000410000 */
[-C--:B------:R-:W-:Y:S01]  /*112f0*/  FMUL.FTZ R170, R28, R11.reuse ;  /* 0x0000000b1caa7220 */ /* 0x080fe20000410000 */
[-C--:B--2---:R-:W-:Y:S01]  /*11300*/  FMUL.FTZ R20, R29, R11.reuse ;  /* 0x0000000b1d147220 */ /* 0x084fe20000410000 */
[----:B------:R-:W-:Y:S01]  /*11310*/  @P2 FMUL.FTZ R24, R24, 0.69314718246459960938 ;  /* 0x3f31721818182820 */ /* 0x000fe20000410000 */
[----:B------:R-:W1:Y:S01]  /*11320*/  @P2 MUFU.LG2 R18, R18 ;  /* 0x0000001200122308 */ /* 0x000e620000000c00 */
[----:B---3--:R2:W-:Y:S01]  /*11330*/  @!P0 STS [R5+0x38420], R4 ;  /* 0x0384200405008388 */ /* 0x0085e20000000800 */
[-C--:B0-----:R-:W-:Y:S01]  /*11340*/  FMUL.FTZ R167, R32, R11.reuse ;  /* 0x0000000b20a77220 */ /* 0x081fe20000410000 */
        /* <DEDUP_REMOVED lines=129> */
.L_x_2417:
[----:B------:R-:W0:Y:S08]  /*11b60*/  S2UR UR4, SR_CgaCtaId ;  /* 0x00000000000479c3 */ /* 0x000e300000008800 */
[----:B------:R-:W-:Y:S06]  /*11b70*/  BAR.SYNC.DEFER_BLOCKING 0x5, 0x120 ;  /* 0x0144800000007b1d */ /* 0x000fec0000010000 */
[----:B------:R-:W-:Y:S01]  /*11b80*/  UMOV UR37, 0x400 ;  /* 0x0000040000257882 */ /* 0x000fe20000000000 */
[----:B------:R-:W-:Y:S01]  /*11b90*/  BSSY B0, `(.L_x_2497) ;  /* 0x000027a000007945 */ /* 0x000fe20003800000 */
[----:B0-----:R-:W-:-:S09]  /*11ba0*/  ULEA UR37, UR4, UR37, 0x18 ;  /* 0x0000002504257291 */ /* 0x001fd2000f8ec03f */
[----:B------:R-:W0:Y:S01]  /*11bb0*/  LDS.128 R184, [UR37+0x388d0] ;  /* 0x0388d025ffb87984 */ /* 0x000e220008000c00 */
[----:B------:R-:W-:Y:S06]  /*11bc0*/  BAR.ARV 0x4, 0x120 ;  /* 0x0104800000007b1d */ /* 0x000fec0000002000 */
[----:B------:R-:W-:Y:S05]  /*11bd0*/  @P0 BRA `(.L_x_2498) ;  /* 0x0000001c00340947 */ /* 0x000fea0003800000 */
[----:B------:R-:W1:Y:S08]  /*11be0*/  S2UR UR6, SR_SWINHI ;  /* 0x00000000000679c3 */ /* 0x000e700000002f00 */
[----:B------:R-:W-:Y:S01]  /*11bf0*/  BAR.SYNC.DEFER_BLOCKING 0x1, 0x100 ;  /* 0x0044000000007b1d */ /* 0x000fe20000010000 */
[----:B------:R-:W-:Y:S02]  /*11c00*/  F2FP.BF16.F32.PACK_AB R5, R27, R5 ;  /* 0x000000051b05723e */ /* 0x000fe400000010ff */
[----:B------:R-:W-:-:S02]  /*11c10*/  F2FP.BF16.F32.PACK_AB R9, R35, R9 ;  /* 0x000000092309723e */ /* 0x000fc400000010ff */
        /* <DEDUP_REMOVED lines=12> */
[----:B------:R-:W-:Y:S01]  /*11ce0*/  F2FP.BF16.F32.PACK_AB R65, R67, R66 ;  /* 0x000000424341723e */ /* 0x000fe200000010ff */
        /* <DEDUP_REMOVED lines=15> */
[----:B------:R-:W-:Y:S02]  /*11de0*/  LOP3.LUT R24, R4, R175, RZ, 0x3c, !PT ;  /* 0x000000af04187212 */ /* 0x000fe400078e3cff */
[C---:B------:R-:W-:Y:S02]  /*11df0*/  IADD3 R203, P5, R6.reuse, 0x2040, RZ ;  /* 0x0000204006cb7810 */ /* 0x040fe40007fbe0ff */
[----:B------:R-:W-:Y:S02]  /*11e00*/  LOP3.LUT R4, R183, 0x380, RZ, 0xc0, !PT ;  /* 0x00000380b7047812 */ /* 0x000fe400078ec0ff */
[C---:B------:R-:W-:Y:S01]  /*11e10*/  IADD3 R179, P4, R6.reuse, 0x60, RZ ;  /* 0x0000006006b37810 */ /* 0x040fe20007f9e0ff */
[----:B------:R-:W-:Y:S01]  /*11e20*/  IMAD.X R45, RZ, RZ, R7, P5 ;  /* 0x000000ffff2d7224 */ /* 0x000fe200028e0607 */
[----:B------:R-:W-:-:S02]  /*11e30*/  IADD3 R181, P3, R6, 0x2000, RZ ;  /* 0x0000200006b57810 */ /* 0x000fc40007f7e0ff */
[C---:B------:R-:W-:Y:S01]  /*11e40*/  IADD3 R205, P2, R6.reuse, 0x2060, RZ ;  /* 0x0000206006cd7810 */ /* 0x040fe20007f5e0ff */
[--C-:B------:R-:W-:Y:S01]  /*11e50*/  IMAD.X R33, RZ, RZ, R7.reuse, P4 ;  /* 0x000000ffff217224 */ /* 0x100fe200020e0607 */
[----:B------:R-:W-:Y:S01]  /*11e60*/  IADD3 R207, P1, R6, 0x4000, RZ ;  /* 0x0000400006cf7810 */ /* 0x000fe20007f3e0ff */
[--C-:B------:R-:W-:Y:S01]  /*11e70*/  IMAD.X R37, RZ, RZ, R7.reuse, P3 ;  /* 0x000000ffff257224 */ /* 0x100fe200018e0607 */
[----:B------:R-:W-:Y:S01]  /*11e80*/  SHF.R.U64 R21, R21, 0x3, RZ ;  /* 0x0000000315157819 */ /* 0x000fe200000012ff */
[--C-:B------:R-:W-:Y:S01]  /*11e90*/  IMAD.X R95, RZ, RZ, R7.reuse, P2 ;  /* 0x000000ffff5f7224 */ /* 0x100fe200010e0607 */
[----:B------:R-:W-:Y:S01]  /*11ea0*/  SHF.R.U64 R4, R4, 0x3, RZ ;  /* 0x0000000304047819 */ /* 0x000fe200000012ff */
[----:B------:R-:W-:Y:S01]  /*11eb0*/  IMAD.X R99, RZ, RZ, R7, P1 ;  /* 0x000000ffff637224 */ /* 0x000fe200008e0607 */
[----:B------:R-:W-:Y:S02]  /*11ec0*/  IADD3 R209, P0, R6, 0x4020, RZ ;  /* 0x0000402006d17810 */ /* 0x000fe40007f1e0ff */
[----:B------:R-:W-:-:S02]  /*11ed0*/  IADD3.X R41, RZ, R7, RZ, P6, !PT ;  /* 0x00000007ff297210 */ /* 0x000fc400037fe4ff */
[C---:B------:R-:W-:Y:S01]  /*11ee0*/  IADD3 R8, P5, R6.reuse, 0x6020, RZ ;  /* 0x0000602006087810 */ /* 0x040fe20007fbe0ff */
[--C-:B------:R-:W-:Y:S01]  /*11ef0*/  IMAD.X R103, RZ, RZ, R7.reuse, P0 ;  /* 0x000000ffff677224 */ /* 0x100fe200000e0607 */
[C---:B------:R-:W-:Y:S02]  /*11f00*/  IADD3 R211, P4, R6.reuse, 0x4040, RZ ;  /* 0x0000404006d37810 */ /* 0x040fe40007f9e0ff */
[C---:B------:R-:W-:Y:S01]  /*11f10*/  IADD3 R213, P3, R6.reuse, 0x4060, RZ ;  /* 0x0000406006d57810 */ /* 0x040fe20007f7e0ff */
[--C-:B------:R-:W-:Y:S01]  /*11f20*/  IMAD.X R119, RZ, RZ, R7.reuse, P5 ;  /* 0x000000ffff777224 */ /* 0x100fe200028e0607 */
[C---:B------:R-:W-:Y:S01]  /*11f30*/  IADD3 R215, P6, R6.reuse, 0x6000, RZ ;  /* 0x0000600006d77810 */ /* 0x040fe20007fde0ff */
[--C-:B------:R-:W-:Y:S01]  /*11f40*/  IMAD.X R107, RZ, RZ, R7.reuse, P4 ;  /* 0x000000ffff6b7224 */ /* 0x100fe200020e0607 */
[C---:B------:R-:W-:Y:S02]  /*11f50*/  IADD3 R17, P2, R6.reuse, 0x6040, RZ ;  /* 0x0000604006117810 */ /* 0x040fe40007f5e0ff */
[----:B------:R-:W-:Y:S01]  /*11f60*/  IADD3 R18, P1, R6, 0x6060, RZ ;  /* 0x0000606006127810 */ /* 0x000fe20007f3e0ff */
[--C-:B------:R-:W-:Y:S01]  /*11f70*/  IMAD.X R115, RZ, RZ, R7.reuse, P6 ;  /* 0x000000ffff737224 */ /* 0x100fe200030e0607 */
[----:B------:R-:W-:Y:S01]  /*11f80*/  LOP3.LUT R6, R21, R6, RZ, 0x3c, !PT ;  /* 0x0000000615067212 */ /* 0x000fe200078e3cff */
[--C-:B------:R-:W-:Y:S01]  /*11f90*/  IMAD.X R123, RZ, RZ, R7.reuse, P2 ;  /* 0x000000ffff7b7224 */ /* 0x100fe200010e0607 */
[----:B------:R-:W-:Y:S01]  /*11fa0*/  LOP3.LUT R40, R4, R183, RZ, 0x3c, !PT ;  /* 0x000000b704287212 */ /* 0x000fe200078e3cff */
[----:B------:R-:W-:Y:S01]  /*11fb0*/  IMAD.X R21, RZ, RZ, R7, P1 ;  /* 0x000000ffff157224 */ /* 0x000fe200008e0607 */
[----:B------:R-:W-:-:S02]  /*11fc0*/  LOP3.LUT R4, R209, 0x380, RZ, 0xc0, !PT ;  /* 0x00000380d1047812 */ /* 0x000fc400078ec0ff */
[----:B------:R-:W-:Y:S02]  /*11fd0*/  LOP3.LUT R27, R8, 0x380, RZ, 0xc0, !PT ;  /* 0x00000380081b7812 */ /* 0x000fe400078ec0ff */
[-C--:B------:R-:W-:Y:S02]  /*11fe0*/  IADD3.X R111, RZ, R7.reuse, RZ, P3, !PT ;  /* 0x00000007ff6f7210 */ /* 0x080fe40001ffe4ff */
[----:B------:R-:W-:Y:S02]  /*11ff0*/  LOP3.LUT R28, R177, 0x380, RZ, 0xc0, !PT ;  /* 0x00000380b11c7812 */ /* 0x000fe400078ec0ff */
[----:B------:R-:W-:Y:S02]  /*12000*/  MOV R168, R6 ;  /* 0x0000000600a87202 */ /* 0x000fe40000000f00 */
[----:B------:R-:W-:Y:S02]  /*12010*/  SHF.R.U64 R4, R4, 0x3, RZ ;  /* 0x0000000304047819 */ /* 0x000fe400000012ff */
[----:B------:R-:W-:-:S02]  /*12020*/  LOP3.LUT R7, R17, 0x380, RZ, 0xc0, !PT ;  /* 0x0000038011077812 */ /* 0x000fc400078ec0ff */
[----:B------:R-:W-:Y:S02]  /*12030*/  SHF.R.U64 R27, R27, 0x3, RZ ;  /* 0x000000031b1b7819 */ /* 0x000fe400000012ff */
[----:B------:R-:W-:Y:S02]  /*12040*/  SHF.R.U64 R28, R28, 0x3, RZ ;  /* 0x000000031c1c7819 */ /* 0x000fe400000012ff */
[----:B------:R-:W-:Y:S02]  /*12050*/  F2FP.BF16.F32.PACK_AB R6, R20, R170 ;  /* 0x000000aa1406723e */ /* 0x000fe400000010ff */
[----:B------:R-:W-:Y:S02]  /*12060*/  LOP3.LUT R102, R4, R209, RZ, 0x3c, !PT ;  /* 0x000000d104667212 */ /* 0x000fe400078e3cff */
[----:B------:R-:W-:Y:S02]  /*12070*/  SHF.R.U64 R20, R7, 0x3, RZ ;  /* 0x0000000307147819 */ /* 0x000fe400000012ff */
[----:B------:R-:W-:-:S02]  /*12080*/  F2FP.BF16.F32.PACK_AB R4, R169, R171 ;  /* 0x000000aba904723e */ /* 0x000fc400000010ff */
[----:B------:R-:W-:Y:S02]  /*12090*/  F2FP.BF16.F32.PACK_AB R7, R31, R30 ;  /* 0x0000001e1f07723e */ /* 0x000fe400000010ff */
[----:B------:R-:W-:Y:S02]  /*120a0*/  LOP3.LUT R118, R27, R8, RZ, 0x3c, !PT ;  /* 0x000000081b767212 */ /* 0x000fe400078e3cff */
[----:B------:R-:W-:Y:S01]  /*120b0*/  MOV R27, R24 ;  /* 0x00000018001b7202 */ /* 0x000fe20000000f00 */
[----:B------:R1:W-:Y:S01]  /*120c0*/  STSM.16.M88.4 [R168], R4 ;  /* 0x00000004a8007844 */ /* 0x0003e20000000200 */
[----:B------:R-:W-:Y:S02]  /*120d0*/  F2FP.BF16.F32.PACK_AB R8, R162, R167 ;  /* 0x000000a7a208723e */ /* 0x000fe400000010ff */
[----:B------:R-:W-:Y:S02]  /*120e0*/  LOP3.LUT R28, R28, R177, RZ, 0x3c, !PT ;  /* 0x000000b11c1c7212 */ /* 0x000fe400078e3cff */
[----:B------:R-:W-:Y:S01]  /*120f0*/  LOP3.LUT R32, R179, 0x380, RZ, 0xc0, !PT ;  /* 0x00000380b3207812 */ /* 0x000fe200078ec0ff */
[----:B------:R2:W-:Y:S01]  /*12100*/  STSM.16.M88.4 [R27], R8 ;  /* 0x000000081b007844 */ /* 0x0005e20000000200 */
[----:B------:R-:W-:-:S02]  /*12110*/  MOV R28, R28 ;  /* 0x0000001c001c7202 */ /* 0x000fc40000000f00 */
[----:B------:R-:W-:Y:S02]  /*12120*/  LOP3.LUT R36, R181, 0x380, RZ, 0xc0, !PT ;  /* 0x00000380b5247812 */ /* 0x000fe400078ec0ff */
[----:B------:R-:W-:Y:S02]  /*12130*/  LOP3.LUT R44, R203, 0x380, RZ, 0xc0, !PT ;  /* 0x00000380cb2c7812 */ /* 0x000fe400078ec0ff */
[----:B------:R-:W-:Y:S02]  /*12140*/  SHF.R.U64 R32, R32, 0x3, RZ ;  /* 0x0000000320207819 */ /* 0x000fe400000012ff */
[----:B------:R-:W-:Y:S02]  /*12150*/  LOP3.LUT R94, R205, 0x380, RZ, 0xc0, !PT ;  /* 0x00000380cd5e7812 */ /* 0x000fe400078ec0ff */
[----:B-1----:R-:W-:Y:S02]  /*12160*/  F2FP.BF16.F32.PACK_AB R4, R155, R160 ;  /* 0x000000a09b04723e */ /* 0x002fe400000010ff */
[----:B------:R-:W-:-:S02]  /*12170*/  F2FP.BF16.F32.PACK_AB R5, R43, R42 ;  /* 0x0000002a2b05723e */ /* 0x000fc400000010ff */
[----:B------:R-:W-:Y:S01]  /*12180*/  F2FP.BF16.F32.PACK_AB R6, R12, R157 ;  /* 0x0000009d0c06723e */ /* 0x000fe200000010ff */
[----:B--2---:R-:W1:Y:S01]  /*12190*/  LDC.64 R8, c[0x0][0xce0] ;  /* 0x00033800ff087b82 */ /* 0x004e620000000a00 */
[----:B------:R-:W-:Y:S02]  /*121a0*/  F2FP.BF16.F32.PACK_AB R7, R47, R46 ;  /* 0x0000002e2f07723e */ /* 0x000fe400000010ff */
[----:B------:R-:W-:Y:S02]  /*121b0*/  SHF.R.U64 R36, R36, 0x3, RZ ;  /* 0x0000000324247819 */ /* 0x000fe400000012ff */
[----:B------:R-:W-:Y:S01]  /*121c0*/  LOP3.LUT R98, R207, 0x380, RZ, 0xc0, !PT ;  /* 0x00000380cf627812 */ /* 0x000fe200078ec0ff */
[----:B------:R2:W-:Y:S01]  /*121d0*/  STSM.16.M88.4 [R28], R4 ;  /* 0x000000041c007844 */ /* 0x0005e20000000200 */
[----:B------:R-:W-:Y:S02]  /*121e0*/  LOP3.LUT R106, R211, 0x380, RZ, 0xc0, !PT ;  /* 0x00000380d36a7812 */ /* 0x000fe400078ec0ff */
[----:B------:R-:W-:-:S02]  /*121f0*/  SHF.R.U64 R44, R44, 0x3, RZ ;  /* 0x000000032c2c7819 */ /* 0x000fc400000012ff */
[----:B------:R-:W-:Y:S02]  /*12200*/  LOP3.LUT R114, R215, 0x380, RZ, 0xc0, !PT ;  /* 0x00000380d7727812 */ /* 0x000fe400078ec0ff */
[----:B------:R-:W-:Y:S02]  /*12210*/  LOP3.LUT R32, R32, R179, RZ, 0x3c, !PT ;  /* 0x000000b320207212 */ /* 0x000fe400078e3cff */
[----:B------:R-:W-:Y:S02]  /*12220*/  SHF.R.U64 R94, R94, 0x3, RZ ;  /* 0x000000035e5e7819 */ /* 0x000fe400000012ff */
[----:B------:R-:W-:Y:S02]  /*12230*/  LOP3.LUT R110, R213, 0x380, RZ, 0xc0, !PT ;  /* 0x00000380d56e7812 */ /* 0x000fe400078ec0ff */
[----:B------:R-:W-:Y:S02]  /*12240*/  LOP3.LUT R36, R36, R181, RZ, 0x3c, !PT ;  /* 0x000000b524247212 */ /* 0x000fe400078e3cff */
[----:B------:R-:W-:Y:S01]  /*12250*/  SHF.R.U64 R98, R98, 0x3, RZ ;  /* 0x0000000362627819 */ /* 0x000fe200000012ff */
[----:B--2---:R-:W2:Y:S01]  /*12260*/  LDC.64 R6, c[0x0][0xcd8] ;  /* 0x00033600ff067b82 */ /* 0x004ea20000000a00 */
[----:B------:R-:W-:-:S02]  /*12270*/  SHF.R.U64 R106, R106, 0x3, RZ ;  /* 0x000000036a6a7819 */ /* 0x000fc400000012ff */
[----:B-1----:R-:W-:Y:S02]  /*12280*/  ISETP.NE.U32.AND P6, PT, R8, RZ, PT ;  /* 0x000000ff0800720c */ /* 0x002fe40003fc5070 */
[----:B------:R-:W-:Y:S02]  /*12290*/  LOP3.LUT R169, R18, 0x380, RZ, 0xc0, !PT ;  /* 0x0000038012a97812 */ /* 0x000fe400078ec0ff */
[----:B------:R-:W-:Y:S01]  /*122a0*/  LOP3.LUT R44, R44, R203, RZ, 0x3c, !PT ;  /* 0x000000cb2c2c7212 */ /* 0x000fe200078e3cff */
[----:B------:R-:W1:Y:S01]  /*122b0*/  LDC.64 R4, c[0x0][0xcd8] ;  /* 0x00033600ff047b82 */ /* 0x000e620000000a00 */
[----:B------:R-:W-:Y:S02]  /*122c0*/  SHF.R.U64 R114, R114, 0x3, RZ ;  /* 0x0000000372727819 */ /* 0x000fe400000012ff */
[----:B------:R-:W-:Y:S02]  /*122d0*/  F2FP.BF16.F32.PACK_AB R12, R49, R14 ;  /* 0x0000000e310c723e */ /* 0x000fe400000010ff */
[----:B------:R-:W-:-:S02]  /*122e0*/  LOP3.LUT R94, R94, R205, RZ, 0x3c, !PT ;  /* 0x000000cd5e5e7212 */ /* 0x000fc400078e3cff */
[----:B------:R-:W-:Y:S02]  /*122f0*/  SHF.R.U64 R110, R110, 0x3, RZ ;  /* 0x000000036e6e7819 */ /* 0x000fe400000012ff */
[----:B------:R-:W-:Y:S02]  /*12300*/  MOV R32, R32 ;  /* 0x0000002000207202 */ /* 0x000fe40000000f00 */
[----:B------:R-:W-:Y:S02]  /*12310*/  F2FP.BF16.F32.PACK_AB R14, R53, R52 ;  /* 0x00000034350e723e */ /* 0x000fe400000010ff */
[----:B------:R-:W-:Y:S02]  /*12320*/  ISETP.NE.AND.EX P6, PT, R9, RZ, PT, P6 ;  /* 0x000000ff0900720c */ /* 0x000fe40003fc5360 */
[----:B------:R-:W-:Y:S01]  /*12330*/  LOP3.LUT R98, R98, R207, RZ, 0x3c, !PT ;  /* 0x000000cf62627212 */ /* 0x000fe200078e3cff */
[----:B------:R-:W-:Y:S01]  /*12340*/  STSM.16.M88.4 [R32], R12 ;  /* 0x0000000c20007844 */ /* 0x000fe20000000200 */
[----:B------:R-:W-:-:S02]  /*12350*/  MOV R36, R36 ;  /* 0x0000002400247202 */ /* 0x000fc40000000f00 */
[----:B--2---:R-:W-:Y:S02]  /*12360*/  ISETP.NE.U32.AND P0, PT, R6, RZ, PT ;  /* 0x000000ff0600720c */ /* 0x004fe40003f05070 */
[----:B------:R-:W-:Y:S01]  /*12370*/  LOP3.LUT R106, R106, R211, RZ, 0x3c, !PT ;  /* 0x000000d36a6a7212 */ /* 0x000fe200078e3cff */
[----:B------:R-:W-:Y:S01]  /*12380*/  STSM.16.M88.4 [R36], R56 ;  /* 0x0000003824007844 */ /* 0x000fe20000000200 */
[----:B------:R-:W-:Y:S02]  /*12390*/  SHF.R.U64 R169, R169, 0x3, RZ ;  /* 0x00000003a9a97819 */ /* 0x000fe400000012ff */
[----:B------:R-:W-:Y:S02]  /*123a0*/  MOV R40, R40 ;  /* 0x0000002800287202 */ /* 0x000fe40000000f00 */
[----:B------:R-:W-:Y:S02]  /*123b0*/  F2FP.BF16.F32.PACK_AB R80, R81, R80 ;  /* 0x000000505150723e */ /* 0x000fe400000010ff */
[----:B------:R-:W-:Y:S01]  /*123c0*/  LOP3.LUT R114, R114, R215, RZ, 0x3c, !PT ;  /* 0x000000d772727212 */ /* 0x000fe200078e3cff */
[----:B------:R-:W-:Y:S01]  /*123d0*/  STSM.16.M88.4 [R40], R64 ;  /* 0x0000004028007844 */ /* 0x000fe20000000200 */
[----:B------:R-:W-:-:S02]  /*123e0*/  MOV R44, R44 ;  /* 0x0000002c002c7202 */ /* 0x000fc40000000f00 */
[----:B------:R-:W-:Y:S02]  /*123f0*/  F2FP.BF16.F32.PACK_AB R74, R77, R76 ;  /* 0x0000004c4d4a723e */ /* 0x000fe400000010ff */
[----:B------:R-:W-:Y:S02]  /*12400*/  F2FP.BF16.F32.PACK_AB R75, R79, R78 ;  /* 0x0000004e4f4b723e */ /* 0x000fe400000010ff */
[----:B------:R-:W-:Y:S02]  /*12410*/  F2FP.BF16.F32.PACK_AB R81, R83, R82 ;  /* 0x000000525351723e */ /* 0x000fe400000010ff */
[----:B------:R-:W-:Y:S01]  /*12420*/  F2FP.BF16.F32.PACK_AB R88, R89, R88 ;  /* 0x000000585958723e */ /* 0x000fe200000010ff */
[----:B------:R-:W-:Y:S01]  /*12430*/  STSM.16.M88.4 [R44], R72 ;  /* 0x000000482c007844 */ /* 0x000fe20000000200 */
[----:B------:R-:W-:Y:S02]  /*12440*/  LOP3.LUT R110, R110, R213, RZ, 0x3c, !PT ;  /* 0x000000d56e6e7212 */ /* 0x000fe400078e3cff */
[----:B------:R-:W-:-:S02]  /*12450*/  LOP3.LUT R122, R20, R17, RZ, 0x3c, !PT ;  /* 0x00000011147a7212 */ /* 0x000fc400078e3cff */
[----:B------:R-:W-:Y:S02]  /*12460*/  MOV R94, R94 ;  /* 0x0000005e005e7202 */ /* 0x000fe40000000f00 */
        /* <DEDUP_REMOVED lines=8> */
[----:B------:R-:W-:Y:S01]  /*124f0*/  ISETP.NE.AND.EX P0, PT, R7, RZ, PT, P0 ;  /* 0x000000ff0700720c */ /* 0x000fe20003f05300 */
[----:B-1----:R-:W-:Y:S01]  /*12500*/  IMAD.WIDE R6, R196, 0x4, R4 ;  /* 0x00000004c4067825 */ /* 0x002fe200078e0204 */
[----:B------:R-:W-:Y:S01]  /*12510*/  LOP3.LUT R20, R169, R18, RZ, 0x3c, !PT ;  /* 0x00000012a9147212 */ /* 0x000fe200078e3cff */
[----:B------:R-:W-:Y:S01]  /*12520*/  STSM.16.M88.4 [R25], R88 ;  /* 0x0000005819007844 */ /* 0x000fe20000000200 */
[----:B------:R-:W-:Y:S02]  /*12530*/  MOV R102, R102 ;  /* 0x0000006600667202 */ /* 0x000fe40000000f00 */
[----:B------:R-:W-:-:S02]  /*12540*/  MOV R24, R106 ;  /* 0x0000006a00187202 */ /* 0x000fc40000000f00 */
[----:B------:R-:W-:Y:S02]  /*12550*/  F2FP.BF16.F32.PACK_AB R97, R48, R38 ;  /* 0x000000263061723e */ /* 0x000fe400000010ff */
        /* <DEDUP_REMOVED lines=8> */
[----:B------:R-:W-:Y:S02]  /*125e0*/  F2FP.BF16.F32.PACK_AB R112, R113, R112 ;  /* 0x000000707170723e */ /* 0x000fe400000010ff */
[----:B------:R-:W-:Y:S01]  /*125f0*/  LEA R5, R194, R191, 0x6 ;  /* 0x000000bfc2057211 */ /* 0x000fe200078e30ff */
[----:B------:R-:W-:Y:S01]  /*12600*/  STSM.16.M88.4 [R24], R104 ;  /* 0x0000006818007844 */ /* 0x000fe20000000200 */
[----:B------:R-:W-:Y:S02]  /*12610*/  MOV R110, R110 ;  /* 0x0000006e006e7202 */ /* 0x000fe40000000f00 */
[----:B------:R-:W-:-:S02]  /*12620*/  MOV R17, R122 ;  /* 0x0000007a00117202 */ /* 0x000fc40000000f00 */
[----:B------:R-:W-:Y:S02]  /*12630*/  F2FP.BF16.F32.PACK_AB R113, R159, R158 ;  /* 0x0000009e9f71723e */ /* 0x000fe400000010ff */
[----:B------:R-:W-:Y:S02]  /*12640*/  F2FP.BF16.F32.PACK_AB R114, R117, R116 ;  /* 0x000000747572723e */ /* 0x000fe400000010ff */
[----:B------:R-:W-:Y:S02]  /*12650*/  F2FP.BF16.F32.PACK_AB R115, R163, R161 ;  /* 0x000000a1a373723e */ /* 0x000fe400000010ff */
[----:B------:R-:W-:Y:S02]  /*12660*/  F2FP.BF16.F32.PACK_AB R120, R121, R120 ;  /* 0x000000787978723e */ /* 0x000fe400000010ff */
[----:B------:R-:W-:Y:S02]  /*12670*/  F2FP.BF16.F32.PACK_AB R128, R129, R128 ;  /* 0x000000808180723e */ /* 0x000fe400000010ff */
[----:B------:R-:W-:-:S02]  /*12680*/  F2FP.BF16.F32.PACK_AB R136, R137, R136 ;  /* 0x000000888988723e */ /* 0x000fc400000010ff */
[----:B------:R-:W-:Y:S02]  /*12690*/  MOV R118, R118 ;  /* 0x0000007600767202 */ /* 0x000fe40000000f00 */
[----:B------:R-:W-:Y:S01]  /*126a0*/  F2FP.BF16.F32.PACK_AB R144, R145, R144 ;  /* 0x000000909190723e */ /* 0x000fe200000010ff */
[----:B------:R-:W-:Y:S01]  /*126b0*/  IMAD.WIDE R172, R5, 0x2, R172 ;  /* 0x0000000205ac7825 */ /* 0x000fe200078e02ac */
[----:B------:R-:W-:Y:S01]  /*126c0*/  F2FP.BF16.F32.PACK_AB R121, R165, R164 ;  /* 0x000000a4a579723e */ /* 0x000fe200000010ff */
[----:B------:R-:W-:Y:S01]  /*126d0*/  STSM.16.M88.4 [R110], R112 ;  /* 0x000000706e007844 */ /* 0x000fe20000000200 */
[----:B------:R-:W-:Y:S01]  /*126e0*/  F2FP.BF16.F32.PACK_AB R122, R125, R124 ;  /* 0x0000007c7d7a723e */ /* 0x000fe200000010ff */
[----:B------:R-:W1:Y:S01]  /*126f0*/  @P6 LDC.64 R4, c[0x0][0xce0] ;  /* 0x00033800ff046b82 */ /* 0x000e620000000a00 */
[----:B------:R-:W-:Y:S02]  /*12700*/  F2FP.BF16.F32.PACK_AB R123, R127, R126 ;  /* 0x0000007e7f7b723e */ /* 0x000fe400000010ff */
[----:B------:R-:W-:-:S02]  /*12710*/  F2FP.BF16.F32.PACK_AB R129, R131, R130 ;  /* 0x000000828381723e */ /* 0x000fc400000010ff */
[----:B------:R-:W-:Y:S01]  /*12720*/  F2FP.BF16.F32.PACK_AB R130, R133, R132 ;  /* 0x000000848582723e */ /* 0x000fe200000010ff */
[----:B------:R2:W-:Y:S01]  /*12730*/  STSM.16.M88.4 [R18], R120 ;  /* 0x0000007812007844 */ /* 0x0005e20000000200 */
[----:B------:R-:W-:Y:S02]  /*12740*/  F2FP.BF16.F32.PACK_AB R131, R135, R134 ;  /* 0x000000868783723e */ /* 0x000fe400000010ff */
[----:B------:R-:W-:Y:S02]  /*12750*/  F2FP.BF16.F32.PACK_AB R137, R139, R138 ;  /* 0x0000008a8b89723e */ /* 0x000fe400000010ff */
[----:B------:R-:W-:Y:S01]  /*12760*/  F2FP.BF16.F32.PACK_AB R138, R141, R140 ;  /* 0x0000008c8d8a723e */ /* 0x000fe200000010ff */
[----:B------:R3:W-:Y:S01]  /*12770*/  STSM.16.M88.4 [R118], R128 ;  /* 0x0000008076007844 */ /* 0x0007e20000000200 */
[----:B------:R-:W-:Y:S02]  /*12780*/  F2FP.BF16.F32.PACK_AB R139, R143, R142 ;  /* 0x0000008e8f8b723e */ /* 0x000fe400000010ff */
[----:B------:R-:W-:-:S02]  /*12790*/  F2FP.BF16.F32.PACK_AB R145, R147, R146 ;  /* 0x000000929391723e */ /* 0x000fc400000010ff */
[----:B------:R-:W-:Y:S01]  /*127a0*/  MOV R20, R20 ;  /* 0x0000001400147202 */ /* 0x000fe20000000f00 */
[----:B------:R3:W-:Y:S01]  /*127b0*/  STSM.16.M88.4 [R17], R136 ;  /* 0x0000008811007844 */ /* 0x0007e20000000200 */
[----:B------:R-:W-:Y:S02]  /*127c0*/  F2FP.BF16.F32.PACK_AB R146, R149, R148 ;  /* 0x000000949592723e */ /* 0x000fe400000010ff */
[----:B------:R-:W-:Y:S01]  /*127d0*/  F2FP.BF16.F32.PACK_AB R147, R151, R150 ;  /* 0x000000969793723e */ /* 0x000fe200000010ff */
[----:B------:R-:W4:Y:S01]  /*127e0*/  LDC R76, c[0x0][0xb88] ;  /* 0x0002e200ff4c7b82 */ /* 0x000f220000000800 */
[C---:B------:R-:W-:Y:S01]  /*127f0*/  IADD3 R9, P1, R172.reuse, 0x1000, RZ ;  /* 0x00001000ac097810 */ /* 0x040fe20007f3e0ff */
[----:B--2---:R-:W-:Y:S02]  /*12800*/  IMAD.MOV.U32 R18, RZ, RZ, RZ ;  /* 0x000000ffff127224 */ /* 0x004fe400078e00ff */
[----:B------:R3:W-:Y:S04]  /*12810*/  STSM.16.M88.4 [R20], R144 ;  /* 0x0000009014007844 */ /* 0x0007e80000000200 */
[----:B------:R-:W-:Y:S01]  /*12820*/  BAR.SYNC.DEFER_BLOCKING 0x1, 0x100 ;  /* 0x0044000000007b1d */ /* 0x000fe20000010000 */
[----:B------:R-:W-:-:S02]  /*12830*/  IADD3 R13, P2, R172, 0x2000, RZ ;  /* 0x00002000ac0d7810 */ /* 0x000fc40007f5e0ff */
[C---:B------:R-:W-:Y:S02]  /*12840*/  IADD3 R25, P3, R172.reuse, 0x3000, RZ ;  /* 0x00003000ac197810 */ /* 0x040fe40007f7e0ff */
[----:B------:R-:W-:Y:S02]  /*12850*/  IADD3 R33, P4, R172, 0x4000, RZ ;  /* 0x00004000ac217810 */ /* 0x000fe40007f9e0ff */
[----:B------:R-:W-:Y:S02]  /*12860*/  LOP3.LUT R8, R9, 0x380, RZ, 0xc0, !PT ;  /* 0x0000038009087812 */ /* 0x000fe400078ec0ff */
[----:B------:R-:W-:Y:S02]  /*12870*/  LOP3.LUT R12, R13, 0x380, RZ, 0xc0, !PT ;  /* 0x000003800d0c7812 */ /* 0x000fe400078ec0ff */
[----:B------:R-:W-:Y:S02]  /*12880*/  LOP3.LUT R24, R25, 0x380, RZ, 0xc0, !PT ;  /* 0x0000038019187812 */ /* 0x000fe400078ec0ff */
[----:B------:R-:W-:-:S02]  /*12890*/  LOP3.LUT R32, R33, 0x380, RZ, 0xc0, !PT ;  /* 0x0000038021207812 */ /* 0x000fc400078ec0ff */
[----:B------:R-:W-:Y:S02]  /*128a0*/  SHF.R.U64 R8, R8, 0x3, RZ ;  /* 0x0000000308087819 */ /* 0x000fe400000012ff */
[----:B------:R-:W-:Y:S02]  /*128b0*/  SHF.R.U64 R12, R12, 0x3, RZ ;  /* 0x000000030c0c7819 */ /* 0x000fe400000012ff */
        /* <DEDUP_REMOVED lines=10> */
[----:B------:R-:W-:Y:S01]  /*12960*/  IADD3 R29, P5, R172, 0x5000, RZ ;  /* 0x00005000ac1d7810 */ /* 0x000fe20007fbe0ff */
[----:B-1----:R-:W-:Y:S01]  /*12970*/  @P6 IMAD.WIDE R4, R196, 0x4, R4 ;  /* 0x00000004c4046825 */ /* 0x002fe200078e0204 */
[C---:B------:R-:W-:Y:S01]  /*12980*/  IADD3 R41, P1, R172.reuse, 0x6000, RZ ;  /* 0x00006000ac297810 */ /* 0x040fe20007f3e0ff */
[----:B------:R3:W5:Y:S01]  /*12990*/  @P0 LDG.E R18, desc[UR8][R6.64] ;  /* 0x0000000806120981 */ /* 0x000762000c1e1900 */
[----:B------:R-:W-:-:S02]  /*129a0*/  IADD3 R37, P2, R172, 0x7000, RZ ;  /* 0x00007000ac257810 */ /* 0x000fc40007f5e0ff */
[C---:B------:R-:W-:Y:S01]  /*129b0*/  IADD3 R53, P3, R172.reuse, 0x8000, RZ ;  /* 0x00008000ac357810 */ /* 0x040fe20007f7e0ff */
[----:B----4-:R3:W5:Y:S01]  /*129c0*/  @P6 LDG.E R76, desc[UR8][R4.64] ;  /* 0x00000008044c6981 */ /* 0x010762000c1e1900 */
[----:B------:R-:W-:Y:S02]  /*129d0*/  IADD3 R45, P4, R172, 0x9000, RZ ;  /* 0x00009000ac2d7810 */ /* 0x000fe40007f9e0ff */
[----:B------:R-:W-:Y:S02]  /*129e0*/  P2R R10, PR, RZ, 0x20 ;  /* 0x00000020ff0a7803 */ /* 0x000fe40000000000 */
[----:B------:R-:W-:Y:S02]  /*129f0*/  LOP3.LUT R28, R29, 0x380, RZ, 0xc0, !PT ;  /* 0x000003801d1c7812 */ /* 0x000fe400078ec0ff */
[----:B------:R-:W-:Y:S02]  /*12a00*/  LOP3.LUT R40, R41, 0x380, RZ, 0xc0, !PT ;  /* 0x0000038029287812 */ /* 0x000fe400078ec0ff */
[----:B------:R-:W-:-:S02]  /*12a10*/  LOP3.LUT R36, R37, 0x380, RZ, 0xc0, !PT ;  /* 0x0000038025247812 */ /* 0x000fc400078ec0ff */
[----:B------:R-:W-:Y:S02]  /*12a20*/  LOP3.LUT R52, R53, 0x380, RZ, 0xc0, !PT ;  /* 0x0000038035347812 */ /* 0x000fe400078ec0ff */
[----:B------:R-:W-:Y:S02]  /*12a30*/  LOP3.LUT R44, R45, 0x380, RZ, 0xc0, !PT ;  /* 0x000003802d2c7812 */ /* 0x000fe400078ec0ff */
[----:B------:R-:W-:Y:S02]  /*12a40*/  IADD3 R57, P5, R172, 0xa000, RZ ;  /* 0x0000a000ac397810 */ /* 0x000fe40007fbe0ff */
[----:B------:R-:W-:Y:S02]  /*12a50*/  SHF.R.U64 R28, R28, 0x3, RZ ;  /* 0x000000031c1c7819 */ /* 0x000fe400000012ff */
[----:B------:R-:W-:Y:S02]  /*12a60*/  SHF.R.U64 R40, R40, 0x3, RZ ;  /* 0x0000000328287819 */ /* 0x000fe400000012ff */
[----:B------:R-:W-:-:S02]  /*12a70*/  SHF.R.U64 R36, R36, 0x3, RZ ;  /* 0x0000000324247819 */ /* 0x000fc400000012ff */
[----:B------:R-:W-:Y:S02]  /*12a80*/  SHF.R.U64 R52, R52, 0x3, RZ ;  /* 0x0000000334347819 */ /* 0x000fe400000012ff */
[----:B------:R-:W-:Y:S02]  /*12a90*/  SHF.R.U64 R44, R44, 0x3, RZ ;  /* 0x000000032c2c7819 */ /* 0x000fe400000012ff */
[----:B------:R-:W-:Y:S02]  /*12aa0*/  LOP3.LUT R56, R57, 0x380, RZ, 0xc0, !PT ;  /* 0x0000038039387812 */ /* 0x000fe400078ec0ff */
[----:B------:R-:W-:Y:S02]  /*12ab0*/  LOP3.LUT R28, R28, R29, RZ, 0x3c, !PT ;  /* 0x0000001d1c1c7212 */ /* 0x000fe400078e3cff */
[----:B------:R-:W-:Y:S02]  /*12ac0*/  LOP3.LUT R40, R40, R41, RZ, 0x3c, !PT ;  /* 0x0000002928287212 */ /* 0x000fe400078e3cff */
[----:B------:R-:W-:-:S02]  /*12ad0*/  LOP3.LUT R36, R36, R37, RZ, 0x3c, !PT ;  /* 0x0000002524247212 */ /* 0x000fc400078e3cff */
[----:B------:R-:W-:Y:S02]  /*12ae0*/  LOP3.LUT R52, R52, R53, RZ, 0x3c, !PT ;  /* 0x0000003534347212 */ /* 0x000fe400078e3cff */
[----:B------:R-:W-:Y:S02]  /*12af0*/  LOP3.LUT R44, R44, R45, RZ, 0x3c, !PT ;  /* 0x0000002d2c2c7212 */ /* 0x000fe400078e3cff */
[----:B------:R-:W-:Y:S01]  /*12b00*/  SHF.R.U64 R56, R56, 0x3, RZ ;  /* 0x0000000338387819 */ /* 0x000fe200000012ff */
[----:B---3--:R-:W-:Y:S06]  /*12b10*/  @P6 BRA `(.L_x_2499) ;  /* 0x0000000000146947 */ /* 0x008fec0003800000 */
[----:B------:R-:W-:Y:S05]  /*12b20*/  @!P0 BRA `(.L_x_2499) ;  /* 0x0000000000108947 */ /* 0x000fea0003800000 */
[----:B------:R-:W-:Y:S02]  /*12b30*/  ULDC.64 UR4, c[0x0][0x208] ;  /* 0x0000820000047ab9 */ /* 0x000fe40000000a00 */
[----:B------:R-:W2:Y:S04]  /*12b40*/  LDG.E R5, desc[UR4][R6.64] ;  /* 0x0000000406057981 */ /* 0x000ea8000c1e1900 */
[----:B-----5:R-:W2:Y:S02]  /*12b50*/  LDG.E R76, desc[UR4][R6.64+0x4] ;  /* 0x00000404064c7981 */ /* 0x020ea4000c1e1900 */
[----:B--2---:R-:W-:-:S07]  /*12b60*/  IMAD.IADD R76, R76, 0x1, -R5 ;  /* 0x000000014c4c7824 */ /* 0x004fce00078e0a05 */
.L_x_2499:
[----:B------:R-:W1:Y:S01]  /*12b70*/  SHFL.IDX PT, R4, R199, RZ, 0x1f ;  /* 0x00001fffc7047589 */ /* 0x000e6200000e0000 */
        /* <DEDUP_REMOVED lines=18> */
[----:B-1----:R-:W-:Y:S02]  /*12ca0*/  ISETP.NE.AND P4, PT, R4, RZ, PT ;  /* 0x000000ff0400720c */ /* 0x002fe40003f85270 */
        /* <DEDUP_REMOVED lines=9> */
[----:B------:R-:W-:Y:S02]  /*12d40*/  LOP3.LUT R48, R48, R49, RZ, 0x3c, !PT ;  /* 0x0000003130307212 */ /* 0x000fe400078e3cff */
[----:B------:R-:W-:Y:S01]  /*12d50*/  LOP3.LUT R64, R64, R65, RZ, 0x3c, !PT ;  /* 0x0000004140407212 */ /* 0x000fe200078e3cff */
[--C-:B------:R-:W-:Y:S01]  /*12d60*/  IMAD.X R65, RZ, RZ, R173.reuse, P1 ;  /* 0x000000ffff417224 */ /* 0x100fe200008e06ad */
[----:B------:R-:W-:Y:S01]  /*12d70*/  LOP3.LUT R60, R60, R61, RZ, 0x3c, !PT ;  /* 0x0000003d3c3c7212 */ /* 0x000fe200078e3cff */
[--C-:B------:R-:W-:Y:S01]  /*12d80*/  IMAD.X R61, RZ, RZ, R173.reuse, P2 ;  /* 0x000000ffff3d7224 */ /* 0x100fe200010e06ad */
[----:B------:R-:W-:Y:S01]  /*12d90*/  LOP3.LUT R72, R72, R73, RZ, 0x3c, !PT ;  /* 0x0000004948487212 */ /* 0x000fe200078e3cff */
[----:B------:R-:W-:Y:S01]  /*12da0*/  IMAD.X R73, RZ, RZ, R173, P3 ;  /* 0x000000ffff497224 */ /* 0x000fe200018e06ad */
[----:B------:R-:W-:-:S02]  /*12db0*/  IADD3.X R49, RZ, R173, RZ, P6, !PT ;  /* 0x000000adff317210 */ /* 0x000fc400037fe4ff */
[----:B------:R-:W-:Y:S02]  /*12dc0*/  LOP3.LUT R172, R7, R172, RZ, 0x3c, !PT ;  /* 0x000000ac07ac7212 */ /* 0x000fe400078e3cff */
        /* <DEDUP_REMOVED lines=8> */
[----:B------:R-:W-:Y:S01]  /*12e50*/  IMAD R6, R78, UR4, RZ ;  /* 0x000000044e067c24 */ /* 0x000fe2000f8e02ff */
[----:B------:R-:W-:Y:S01]  /*12e60*/  ULDC.64 UR6, c[0x0][0x208] ;  /* 0x0000820000067ab9 */ /* 0x000fe20000000a00 */
[----:B------:R-:W-:Y:S02]  /*12e70*/  IMAD.MOV.U32 R4, RZ, RZ, R18 ;  /* 0x000000ffff047224 */ /* 0x000fe400078e0012 */
[C---:B------:R-:W-:Y:S02]  /*12e80*/  IMAD R7, R193.reuse, UR5, R6 ;  /* 0x00000005c1077c24 */ /* 0x040fe4000f8e0206 */
[----:B------:R-:W-:Y:S01]  /*12e90*/  IMAD.WIDE.U32 R4, R193, UR4, R4 ;  /* 0x00000004c1047c25 */ /* 0x000fe2000f8e0004 */
[----:B------:R-:W-:-:S03]  /*12ea0*/  ULDC.64 UR4, c[0x0][0xc78] ;  /* 0x00031e0000047ab9 */ /* 0x000fc60000000a00 */
[----:B------:R-:W-:Y:S02]  /*12eb0*/  IMAD.IADD R5, R5, 0x1, R7 ;  /* 0x0000000105057824 */ /* 0x000fe400078e0207 */
[----:B------:R-:W-:Y:S02]  /*12ec0*/  IMAD.MOV R7, RZ, RZ, -R22 ;  /* 0x000000ffff077224 */ /* 0x000fe400078e0a16 */
[----:B------:R-:W-:Y:S02]  /*12ed0*/  IMAD R15, R197, 0x40, R19 ;  /* 0x00000040c50f7824 */ /* 0x000fe400078e0213 */
[----:B------:R-:W-:Y:S01]  /*12ee0*/  IMAD R6, R80, UR4, RZ ;  /* 0x0000000450067c24 */ /* 0x000fe2000f8e02ff */
[----:B------:R-:W-:Y:S01]  /*12ef0*/  ISETP.NE.AND P0, PT, R16, R7, PT ;  /* 0x000000071000720c */ /* 0x000fe20003f05270 */
[----:B------:R-:W-:Y:S01]  /*12f00*/  IMAD.WIDE.U32 R4, R79, UR4, R4 ;  /* 0x000000044f047c25 */ /* 0x000fe2000f8e0004 */
[----:B------:R-:W-:Y:S02]  /*12f10*/  SHF.R.S32.HI R11, RZ, 0x1f, R15 ;  /* 0x0000001fff0b7819 */ /* 0x000fe4000001140f */
[C---:B------:R-:W-:Y:S01]  /*12f20*/  ISETP.GE.OR P1, PT, R15.reuse, R76, P0 ;  /* 0x0000004c0f00720c */ /* 0x040fe20000726670 */
[----:B------:R-:W-:-:S02]  /*12f30*/  VIADD R7, R15, 0x8 ;  /* 0x000000080f077836 */ /* 0x000fc40000000000 */
[----:B------:R-:W-:Y:S01]  /*12f40*/  IMAD R10, R79, UR5, R6 ;  /* 0x000000054f0a7c24 */ /* 0x000fe2000f8e0206 */
[----:B------:R-:W-:Y:S01]  /*12f50*/  IADD3 R6, P2, R15, R4, RZ ;  /* 0x000000040f067210 */ /* 0x000fe20007f5e0ff */
[----:B------:R-:W-:Y:S01]  /*12f60*/  ULDC.64 UR4, c[0x0][0xc40] ;  /* 0x0003100000047ab9 */ /* 0x000fe20000000a00 */
[----:B------:R-:W-:Y:S02]  /*12f70*/  ISETP.GE.OR P0, PT, R7, R76, P0 ;  /* 0x0000004c0700720c */ /* 0x000fe40000706670 */
[----:B------:R-:W-:Y:S02]  /*12f80*/  IADD3.X R11, R11, R5, R10, P2, !PT ;  /* 0x000000050b0b7210 */ /* 0x000fe400017fe40a */
[----:B------:R-:W-:-:S04]  /*12f90*/  LEA R4, P2, R6, UR4, 0x2 ;  /* 0x0000000406047c11 */ /* 0x000fc8000f8410ff */
[----:B------:R-:W-:-:S05]  /*12fa0*/  LEA.HI.X R5, R6, UR5, R11, 0x2, P2 ;  /* 0x0000000506057c11 */ /* 0x000fca00090f140b */
[----:B------:R1:W-:Y:S04]  /*12fb0*/  @!P1 STG.E desc[UR6][R4.64], R3 ;  /* 0x0000000304009986 */ /* 0x0003e8000c101906 */
[----:B------:R1:W-:Y:S02]  /*12fc0*/  @!P0 STG.E desc[UR6][R4.64+0x20], R0 ;  /* 0x0000200004008986 */ /* 0x0003e4000c101906 */
.L_x_2500:
[----:B------:R-:W-:Y:S01]  /*12fd0*/  ULDC.64 UR4, c[0x0][0x208] ;  /* 0x0000820000047ab9 */ /* 0x000fe20000000a00 */
[C---:B-1----:R-:W-:Y:S01]  /*12fe0*/  VIADD R3, R191.reuse, 0x40 ;  /* 0x00000040bf037836 */ /* 0x042fe20000000000 */
[----:B------:R1:W5:Y:S01]  /*12ff0*/  LD.E.128 R4, desc[UR4][R172.64] ;  /* 0x00000004ac047980 */ /* 0x000362000c101d00 */
[C---:B------:R-:W-:Y:S01]  /*13000*/  VIADD R83, R191.reuse, 0xc0 ;  /* 0x000000c0bf537836 */ /* 0x040fe20000000000 */
[C---:B------:R-:W-:Y:S01]  /*13010*/  IADD3 R82, R191.reuse, 0x80, RZ ;  /* 0x00000080bf527810 */ /* 0x040fe20007ffe0ff */
[----:B------:R-:W-:Y:S01]  /*13020*/  ULDC.64 UR6, c[0x0][0xba0] ;  /* 0x0002e80000067ab9 */ /* 0x000fe20000000a00 */
[----:B------:R-:W5:Y:S04]  /*13030*/  LD.E.128 R8, desc[UR4][R8.64] ;  /* 0x0000000408087980 */ /* 0x000f68000c101d00 */
        /* <DEDUP_REMOVED lines=14> */
[----:B------:R-:W-:Y:S01]  /*13120*/  ULDC UR5, c[0x0][0xb8c] ;  /* 0x0002e30000057ab9 */ /* 0x000fe20000000800 */
[----:B------:R-:W-:Y:S01]  /*13130*/  VIADD R84, R191, 0x100 ;  /* 0x00000100bf547836 */ /* 0x000fe20000000000 */
[----:B------:R-:W-:Y:S01]  /*13140*/  ISETP.GE.AND P1, PT, R3, UR5, PT ;  /* 0x0000000503007c0c */ /* 0x000fe2000bf26270 */
[C---:B------:R-:W-:Y:S01]  /*13150*/  VIADD R86, R191.reuse, 0x140 ;  /* 0x00000140bf567836 */ /* 0x040fe20000000000 */
[C---:B------:R-:W-:Y:S01]  /*13160*/  ISETP.GE.AND P0, PT, R191.reuse, UR5, PT ;  /* 0x00000005bf007c0c */ /* 0x040fe2000bf06270 */
[----:B------:R-:W-:Y:S01]  /*13170*/  @!PT LDS RZ, [RZ] ;  /* 0x00000000fffff984 */ /* 0x000fe20000000800 */
[----:B------:R-:W-:Y:S01]  /*13180*/  @!PT LDS RZ, [RZ] ;  /* 0x00000000fffff984 */ /* 0x000fe20000000800 */
[----:B------:R-:W-:Y:S01]  /*13190*/  @!PT LDS RZ, [RZ] ;  /* 0x00000000fffff984 */ /* 0x000fe20000000800 */
[----:B------:R-:W-:Y:S01]  /*131a0*/  @!PT LDS RZ, [RZ] ;  /* 0x00000000fffff984 */ /* 0x000fe20000000800 */
[----:B------:R2:W-:Y:S06]  /*131b0*/  MEMBAR.ALL.CTA ;  /* 0x0000000000007992 */ /* 0x0005ec0000008000 */
[----:B--2---:R-:W2:Y:S01]  /*131c0*/  FENCE.VIEW.ASYNC.S ;  /* 0x00000000000073c6 */ /* 0x004ea20000000000 */
[----:B------:R-:W-:Y:S01]  /*131d0*/  SEL R17, RZ, 0xffffffff, P1 ;  /* 0xffffffffff117807 */ /* 0x000fe20000800000 */
[----:B------:R-:W-:Y:S01]  /*131e0*/  UIADD3 UR4, UR37, 0x38820, URZ ;  /* 0x0003882025047890 */ /* 0x000fe2000fffe03f */
[----:B------:R-:W-:Y:S01]  /*131f0*/  SEL R0, RZ, 0x1, P0 ;  /* 0x00000001ff007807 */ /* 0x000fe20000000000 */
[----:B------:R-:W-:Y:S01]  /*13200*/  VIADD R85, R191, 0x1c0 ;  /* 0x000001c0bf557836 */ /* 0x000fe20000000000 */
[----:B------:R-:W-:Y:S01]  /*13210*/  ISETP.GE.AND P0, PT, R82, UR5, PT ;  /* 0x0000000552007c0c */ /* 0x000fe2000bf06270 */
[----:B------:R-:W-:Y:S01]  /*13220*/  IMAD.SHL.U32 R17, R17, 0x2, RZ ;  /* 0x0000000211117824 */ /* 0x000fe200078e00ff */
[----:B------:R-:W-:Y:S01]  /*13230*/  ISETP.GE.AND P1, PT, R83, UR5, PT ;  /* 0x0000000553007c0c */ /* 0x000fe2000bf26270 */
[----:B------:R-:W-:Y:S01]  /*13240*/  UPRMT UR4, URZ, 0x654, UR4 ;  /* 0x000006543f047896 */ /* 0x000fe20008000004 */
[----:B------:R-:W-:Y:S01]  /*13250*/  SHF.R.S32.HI R21, RZ, 0x1f, R191 ;  /* 0x0000001fff157819 */ /* 0x000fe200000114bf */
[----:B------:R-:W-:Y:S01]  /*13260*/  BSSY B1, `(.L_x_2501) ;  /* 0x0000043000017945 */ /* 0x000fe20003800000 */
[----:B------:R-:W-:-:S02]  /*13270*/  LOP3.LUT R0, R17, 0x2, R0, 0xe2, !PT ;  /* 0x0000000211007812 */ /* 0x000fc400078ee200 */
[----:B------:R-:W-:Y:S02]  /*13280*/  SEL R17, RZ, 0x4, P0 ;  /* 0x00000004ff117807 */ /* 0x000fe40000000000 */
[----:B------:R-:W-:Y:S02]  /*13290*/  SEL R20, RZ, 0x8, P1 ;  /* 0x00000008ff147807 */ /* 0x000fe40000800000 */
[----:B------:R-:W-:Y:S02]  /*132a0*/  ISETP.GE.AND P0, PT, R84, UR5, PT ;  /* 0x0000000554007c0c */ /* 0x000fe4000bf06270 */
[----:B------:R-:W-:Y:S01]  /*132b0*/  LOP3.LUT R0, R20, R0, R17, 0xfe, !PT ;  /* 0x0000000014007212 */ /* 0x000fe200078efe11 */
[----:B------:R-:W-:Y:S01]  /*132c0*/  IMAD R17, R77, UR6, RZ ;  /* 0x000000064d117c24 */ /* 0x000fe2000f8e02ff */
[----:B------:R-:W-:Y:S01]  /*132d0*/  IADD3 R81, R191, 0x180, RZ ;  /* 0x00000180bf517810 */ /* 0x000fe20007ffe0ff */
[----:B------:R-:W-:Y:S01]  /*132e0*/  IMAD.MOV.U32 R20, RZ, RZ, R191 ;  /* 0x000000ffff147224 */ /* 0x000fe200078e00bf */
[----:B------:R-:W-:Y:S01]  /*132f0*/  ISETP.GE.AND P1, PT, R86, UR5, PT ;  /* 0x0000000556007c0c */ /* 0x000fe2000bf26270 */
[C---:B------:R-:W-:Y:S01]  /*13300*/  IMAD R77, R18.reuse, UR7, R17 ;  /* 0x00000007124d7c24 */ /* 0x040fe2000f8e0211 */
[----:B------:R-:W-:Y:S01]  /*13310*/  SEL R17, RZ, 0x10, P0 ;  /* 0x00000010ff117807 */ /* 0x000fe20000000000 */
[----:B------:R-:W-:Y:S01]  /*13320*/  IMAD.WIDE.U32 R20, R18, UR6, R20 ;  /* 0x0000000612147c25 */ /* 0x000fe2000f8e0014 */
[----:B------:R-:W-:Y:S01]  /*13330*/  ISETP.GE.AND P0, PT, R81, UR5, PT ;  /* 0x0000000551007c0c */ /* 0x000fe2000bf06270 */
[----:B------:R-:W-:Y:S01]  /*13340*/  ULDC.64 UR6, c[0x0][0xbe0] ;  /* 0x0002f80000067ab9 */ /* 0x000fe20000000a00 */
[----:B------:R-:W-:Y:S01]  /*13350*/  SEL R18, RZ, 0x20, P1 ;  /* 0x00000020ff127807 */ /* 0x000fe20000800000 */
[----:B------:R-:W-:Y:S01]  /*13360*/  IMAD R81, R197, -0x40, R76 ;  /* 0xffffffc0c5517824 */ /* 0x000fe200078e024c */
[----:B------:R-:W-:Y:S01]  /*13370*/  ISETP.GE.AND P1, PT, R85, UR5, PT ;  /* 0x0000000555007c0c */ /* 0x000fe2000bf26270 */
[----:B------:R-:W-:Y:S01]  /*13380*/  IMAD.IADD R21, R21, 0x1, R77 ;  /* 0x0000000115157824 */ /* 0x000fe200078e024d */
[----:B------:R-:W-:Y:S01]  /*13390*/  LOP3.LUT R17, R18, R0, R17, 0xfe, !PT ;  /* 0x0000000012117212 */ /* 0x000fe200078efe11 */
[----:B------:R-:W-:Y:S01]  /*133a0*/  IMAD R78, R78, UR6, RZ ;  /* 0x000000064e4e7c24 */ /* 0x000fe2000f8e02ff */
[C---:B------:R-:W-:Y:S01]  /*133b0*/  ISETP.GE.AND P2, PT, R194.reuse, R81, PT ;  /* 0x00000051c200720c */ /* 0x040fe20003f46270 */
[C---:B------:R-:W-:Y:S01]  /*133c0*/  IMAD.WIDE.U32 R20, R193.reuse, UR6, R20 ;  /* 0x00000006c1147c25 */ /* 0x040fe2000f8e0014 */
[----:B------:R-:W-:Y:S01]  /*133d0*/  SEL R0, RZ, 0x40, P0 ;  /* 0x00000040ff007807 */ /* 0x000fe20000000000 */
[----:B--2---:R-:W-:Y:S01]  /*133e0*/  SYNCS.ARRIVE.TRANS64.RED.A1T0 RZ, [UR4], RZ ;  /* 0x000000ffffff79a7 */ /* 0x004fe20008100404 */
[----:B------:R-:W-:Y:S01]  /*133f0*/  SHF.R.S32.HI R195, RZ, 0x1f, R194 ;  /* 0x0000001fffc37819 */ /* 0x000fe200000114c2 */
[----:B------:R-:W-:Y:S01]  /*13400*/  IMAD R77, R193, UR7, R78 ;  /* 0x00000007c14d7c24 */ /* 0x000fe2000f8e024e */
[----:B------:R-:W-:Y:S01]  /*13410*/  ULDC.64 UR6, c[0x0][0xbe8] ;  /* 0x0002fa0000067ab9 */ /* 0x000fe20000000a00 */
[----:B------:R-:W-:Y:S01]  /*13420*/  VIADD R18, R194, 0x20 ;  /* 0x00000020c2127836 */ /* 0x000fe20000000000 */
[----:B------:R-:W-:Y:S01]  /*13430*/  LOP3.LUT R0, R17, R0, RZ, 0xfc, !PT ;  /* 0x0000000011007212 */ /* 0x000fe200078efcff */
[----:B------:R-:W-:-:S02]  /*13440*/  IMAD R17, R80, UR6, RZ ;  /* 0x0000000650117c24 */ /* 0x000fc4000f8e02ff */
[----:B------:R-:W-:Y:S01]  /*13450*/  IMAD.IADD R21, R21, 0x1, R77 ;  /* 0x0000000115157824 */ /* 0x000fe200078e024d */
[----:B------:R-:W-:Y:S01]  /*13460*/  ISETP.GE.AND P0, PT, R18, R81, PT ;  /* 0x000000511200720c */ /* 0x000fe20003f06270 */
[C---:B------:R-:W-:Y:S01]  /*13470*/  IMAD R81, R79.reuse, UR7, R17 ;  /* 0x000000074f517c24 */ /* 0x040fe2000f8e0211 */
[----:B------:R-:W-:Y:S01]  /*13480*/  SEL R17, RZ, 0x80, P1 ;  /* 0x00000080ff117807 */ /* 0x000fe20000800000 */
[----:B------:R-:W-:-:S03]  /*13490*/  IMAD.WIDE.U32 R78, R79, UR6, R20 ;  /* 0x000000064f4e7c25 */ /* 0x000fc6000f8e0014 */
[----:B------:R-:W-:Y:S01]  /*134a0*/  LOP3.LUT R17, R0, R17, RZ, 0xfc, !PT ;  /* 0x0000001100117212 */ /* 0x000fe200078efcff */
[----:B------:R-:W-:-:S04]  /*134b0*/  IMAD.WIDE R76, R197, 0x40, R194 ;  /* 0x00000040c54c7825 */ /* 0x000fc800078e02c2 */
[----:B------:R-:W-:Y:S01]  /*134c0*/  IMAD.IADD R85, R79, 0x1, R81 ;  /* 0x000000014f557824 */ /* 0x000fe200078e0251 */
[----:B-1----:R-:W-:Y:S06]  /*134d0*/  @P2 BRA `(.L_x_2502) ;  /* 0x00000000006c2947 */ /* 0x002fec0003800000 */
[----:B------:R-:W-:Y:S01]  /*134e0*/  ULDC.64 UR6, c[0x0][0xbd8] ;  /* 0x0002f60000067ab9 */ /* 0x000fe20000000a00 */
[----:B------:R-:W-:Y:S01]  /*134f0*/  MOV R20, R78 ;  /* 0x0000004e00147202 */ /* 0x000fe20000000f00 */
[----:B------:R-:W-:Y:S01]  /*13500*/  IMAD R81, R77, UR6, RZ ;  /* 0x000000064d517c24 */ /* 0x000fe2000f8e02ff */
[----:B------:R-:W-:Y:S01]  /*13510*/  ISETP.GE.AND P2, PT, R191, UR5, PT ;  /* 0x00000005bf007c0c */ /* 0x000fe2000bf46270 */
[----:B------:R-:W-:Y:S01]  /*13520*/  IMAD.MOV.U32 R21, RZ, RZ, R85 ;  /* 0x000000ffff157224 */ /* 0x000fe200078e0055 */
[----:B------:R-:W-:Y:S01]  /*13530*/  ISETP.GE.AND P3, PT, R3, UR5, PT ;  /* 0x0000000503007c0c */ /* 0x000fe2000bf66270 */
[C---:B------:R-:W-:Y:S01]  /*13540*/  IMAD R81, R76.reuse, UR7, R81 ;  /* 0x000000074c517c24 */ /* 0x040fe2000f8e0251 */
[----:B------:R-:W-:Y:S01]  /*13550*/  ULDC.64 UR8, c[0x0][0x208] ;  /* 0x0000820000087ab9 */ /* 0x000fe20000000a00 */
[----:B------:R-:W-:Y:S01]  /*13560*/  IMAD.WIDE.U32 R20, R76, UR6, R20 ;  /* 0x000000064c147c25 */ /* 0x000fe2000f8e0014 */
[----:B------:R-:W-:Y:S01]  /*13570*/  ULDC.64 UR6, c[0x0][0xb80] ;  /* 0x0002e00000067ab9 */ /* 0x000fe20000000a00 */
[----:B------:R-:W-:-:S02]  /*13580*/  ISETP.GE.AND P4, PT, R86, UR5, PT ;  /* 0x0000000556007c0c */ /* 0x000fc4000bf86270 */
[----:B------:R-:W-:Y:S01]  /*13590*/  IMAD.IADD R21, R21, 0x1, R81 ;  /* 0x0000000115157824 */ /* 0x000fe200078e0251 */
[----:B------:R-:W-:Y:S02]  /*135a0*/  LEA R80, P1, R20, UR6, 0x1 ;  /* 0x0000000614507c11 */ /* 0x000fe4000f8208ff */
[----:B------:R-:W-:Y:S02]  /*135b0*/  LOP3.LUT P5, RZ, R0, 0x40, RZ, 0xc0, !PT ;  /* 0x0000004000ff7812 */ /* 0x000fe400078ac0ff */
[----:B------:R-:W-:Y:S02]  /*135c0*/  LEA.HI.X R81, R20, UR7, R21, 0x1, P1 ;  /* 0x0000000714517c11 */ /* 0x000fe400088f0c15 */
[----:B------:R-:W-:Y:S02]  /*135d0*/  ISETP.GE.AND P1, PT, R82, UR5, PT ;  /* 0x0000000552007c0c */ /* 0x000fe4000bf26270 */
[----:B------:R-:W-:Y:S01]  /*135e0*/  LOP3.LUT P6, RZ, R17, 0x80, RZ, 0xc0, !PT ;  /* 0x0000008011ff7812 */ /* 0x000fe200078cc0ff */
        /* <DEDUP_REMOVED lines=10> */
.L_x_2502:
[----:B------:R-:W-:Y:S05]  /*13690*/  BSYNC B1 ;  /* 0x0000000000017941 */ /* 0x000fea0003800000 */
.L_x_2501:
[----:B------:R-:W-:Y:S05]  /*136a0*/  @P0 BRA `(.L_x_2503) ;  /* 0x0000000c00200947 */ /* 0x000fea0003800000 */
[----:B-1---5:R-:W-:Y:S01]  /*136b0*/  IADD3 R7, P0, R76, 0x20, RZ ;  /* 0x000000204c077810 */ /* 0x022fe20007f1e0ff */
[----:B------:R-:W-:Y:S01]  /*136c0*/  ULDC.64 UR6, c[0x0][0xbd8] ;  /* 0x0002f60000067ab9 */ /* 0x000fe20000000a00 */
[----:B------:R-:W-:Y:S01]  /*136d0*/  IMAD.MOV.U32 R4, RZ, RZ, R78 ;  /* 0x000000ffff047224 */ /* 0x000fe200078e004e */
[----:B------:R-:W-:Y:S01]  /*136e0*/  ISETP.GE.AND P4, PT, R3, UR5, PT ;  /* 0x0000000503007c0c */ /* 0x000fe2000bf86270 */
[----:B------:R-:W-:Y:S01]  /*136f0*/  IMAD.MOV.U32 R5, RZ, RZ, R85 ;  /* 0x000000ffff057224 */ /* 0x000fe200078e0055 */
[----:B------:R-:W-:Y:S01]  /*13700*/  ULDC.64 UR8, c[0x0][0x208] ;  /* 0x0000820000087ab9 */ /* 0x000fe20000000a00 */
[----:B------:R-:W-:Y:S01]  /*13710*/  IMAD.X R76, RZ, RZ, R77, P0 ;  /* 0x000000ffff4c7224 */ /* 0x000fe200000e064d */
        /* <DEDUP_REMOVED lines=9> */
[----:B------:R-:W-:Y:S02]  /*137b0*/  LEA R6, P6, R4, UR6, 0x1 ;  /* 0x0000000604067c11 */ /* 0x000fe4000f8c08ff */
[----:B------:R-:W-:-:S04]  /*137c0*/  IADD3 R3, R5, R3, RZ ;  /* 0x0000000305037210 */ /* 0x000fc80007ffe0ff */
        /* <DEDUP_REMOVED lines=14> */
.L_x_2498:
[----:B------:R-:W1:Y:S01]  /*138b0*/  LDC.64 R6, c[0x0][0xcd8] ;  /* 0x00033600ff067b82 */ /* 0x000e620000000a00 */
[----:B------:R-:W-:Y:S01]  /*138c0*/  IMAD.MOV.U32 R3, RZ, RZ, RZ ;  /* 0x000000ffff037224 */ /* 0x000fe200078e00ff */
[----:B------:R-:W-:Y:S01]  /*138d0*/  ULDC UR6, c[0x0][0xb8c] ;  /* 0x0002e30000067ab9 */ /* 0x000fe20000000800 */
[----:B------:R-:W-:-:S05]  /*138e0*/  ULDC.64 UR4, c[0x0][0x208] ;  /* 0x0000820000047ab9 */ /* 0x000fca0000000a00 */
[----:B------:R-:W2:Y:S01]  /*138f0*/  LDC.64 R4, c[0x0][0xcd8] ;  /* 0x00033600ff047b82 */ /* 0x000ea20000000a00 */
[----:B-1----:R-:W-:-:S04]  /*13900*/  ISETP.NE.U32.AND P0, PT, R6, RZ, PT ;  /* 0x000000ff0600720c */ /* 0x002fc80003f05070 */
[----:B------:R-:W-:-:S03]  /*13910*/  ISETP.NE.AND.EX P0, PT, R7, RZ, PT, P0 ;  /* 0x000000ff0700720c */ /* 0x000fc60003f05300 */
[----:B------:R-:W1:Y:S08]  /*13920*/  LDC.64 R6, c[0x0][0xce0] ;  /* 0x00033800ff067b82 */ /* 0x000e700000000a00 */
[----:B------:R-:W3:Y:S01]  /*13930*/  LDC R0, c[0x0][0xb88] ;  /* 0x0002e200ff007b82 */ /* 0x000ee20000000800 */
[C---:B------:R-:W-:Y:S01]  /*13940*/  VIADD R13, R191.reuse, 0x40 ;  /* 0x00000040bf0d7836 */ /* 0x040fe20000000000 */
[----:B------:R-:W-:Y:S01]  /*13950*/  ISETP.GE.AND P2, PT, R191, UR6, PT ;  /* 0x00000006bf007c0c */ /* 0x000fe2000bf46270 */
[----:B--2---:R-:W-:Y:S01]  /*13960*/  IMAD.WIDE R4, R196, 0x4, R4 ;  /* 0x00000004c4047825 */ /* 0x004fe200078e0204 */
[----:B-1----:R-:W-:-:S04]  /*13970*/  ISETP.NE.U32.AND P1, PT, R6, RZ, PT ;  /* 0x000000ff0600720c */ /* 0x002fc80003f25070 */
[----:B------:R1:W5:Y:S01]  /*13980*/  @P0 LDG.E R3, desc[UR4][R4.64] ;  /* 0x0000000404030981 */ /* 0x000362000c1e1900 */
[----:B------:R-:W-:-:S13]  /*13990*/  ISETP.NE.AND.EX P1, PT, R7, RZ, PT, P1 ;  /* 0x000000ff0700720c */ /* 0x000fda0003f25310 */
[----:B------:R-:W2:Y:S01]  /*139a0*/  @P1 LDC.64 R6, c[0x0][0xce0] ;  /* 0x00033800ff061b82 */ /* 0x000ea20000000a00 */
[----:B------:R-:W-:-:S04]  /*139b0*/  ISETP.GE.AND P3, PT, R13, UR6, PT ;  /* 0x000000060d007c0c */ /* 0x000fc8000bf66270 */
[----:B------:R-:W-:Y:S02]  /*139c0*/  SEL R9, RZ, 0xffffffff, P3 ;  /* 0xffffffffff097807 */ /* 0x000fe40001800000 */
[----:B------:R-:W-:-:S03]  /*139d0*/  SEL R8, RZ, 0x1, P2 ;  /* 0x00000001ff087807 */ /* 0x000fc60001000000 */
[----:B------:R-:W-:-:S05]  /*139e0*/  IMAD.SHL.U32 R9, R9, 0x2, RZ ;  /* 0x0000000209097824 */ /* 0x000fca00078e00ff */
[----:B------:R-:W-:Y:S01]  /*139f0*/  LOP3.LUT R14, R9, 0x2, R8, 0xe2, !PT ;  /* 0x00000002090e7812 */ /* 0x000fe200078ee208 */
[----:B--2---:R-:W-:-:S05]  /*13a00*/  @P1 IMAD.WIDE R6, R196, 0x4, R6 ;  /* 0x00000004c4061825 */ /* 0x004fca00078e0206 */
[----:B---3--:R1:W5:Y:S01]  /*13a10*/  @P1 LDG.E R0, desc[UR4][R6.64] ;  /* 0x0000000406001981 */ /* 0x008362000c1e1900 */
[----:B------:R-:W-:Y:S05]  /*13a20*/  @P1 BRA `(.L_x_2504) ;  /* 0x0000000000141947 */ /* 0x000fea0003800000 */
[----:B------:R-:W-:Y:S05]  /*13a30*/  @!P0 BRA `(.L_x_2504) ;  /* 0x0000000000108947 */ /* 0x000fea0003800000 */
[----:B------:R-:W-:Y:S02]  /*13a40*/  ULDC.64 UR4, c[0x0][0x208] ;  /* 0x0000820000047ab9 */ /* 0x000fe40000000a00 */
[----:B-1----:R-:W2:Y:S04]  /*13a50*/  LDG.E R7, desc[UR4][R4.64] ;  /* 0x0000000404077981 */ /* 0x002ea8000c1e1900 */
[----:B-----5:R-:W2:Y:S02]  /*13a60*/  LDG.E R0, desc[UR4][R4.64+0x4] ;  /* 0x0000040404007981 */ /* 0x020ea4000c1e1900 */
[----:B--2---:R-:W-:-:S07]  /*13a70*/  IMAD.IADD R0, R0, 0x1, -R7 ;  /* 0x0000000100007824 */ /* 0x004fce00078e0a07 */
.L_x_2504:
[----:B------:R-:W-:Y:S01]  /*13a80*/  ISETP.GT.AND P1, PT, R201, 0x3f, PT ;  /* 0x0000003fc900780c */ /* 0x000fe20003f24270 */
[C---:B------:R-:W-:Y:S01]  /*13a90*/  VIADD R17, R191.reuse, 0x80 ;  /* 0x00000080bf117836 */ /* 0x040fe20000000000 */
[C---:B------:R-:W-:Y:S01]  /*13aa0*/  IADD3 R18, R191.reuse, 0xc0, RZ ;  /* 0x000000c0bf127810 */ /* 0x040fe20007ffe0ff */
[----:B------:R-:W-:Y:S01]  /*13ab0*/  BSSY B1, `(.L_x_2505) ;  /* 0x0000023000017945 */ /* 0x000fe20003800000 */
[----:B-1----:R-:W-:Y:S01]  /*13ac0*/  SHF.R.S32.HI R4, RZ, 0x1f, R196 ;  /* 0x0000001fff047819 */ /* 0x002fe200000114c4 */
[----:B------:R-:W-:Y:S01]  /*13ad0*/  VIADD R24, R191, 0x100 ;  /* 0x00000100bf187836 */ /* 0x000fe20000000000 */
[----:B------:R-:W-:Y:S01]  /*13ae0*/  ISETP.GE.AND P2, PT, R17, UR6, PT ;  /* 0x0000000611007c0c */ /* 0x000fe2000bf46270 */
[----:B------:R-:W-:Y:S01]  /*13af0*/  VIADD R25, R191, 0x140 ;  /* 0x00000140bf197836 */ /* 0x000fe20000000000 */
[----:B------:R-:W-:Y:S02]  /*13b00*/  ISETP.GE.AND P3, PT, R18, UR6, PT ;  /* 0x0000000612007c0c */ /* 0x000fe4000bf66270 */
[----:B------:R-:W-:-:S02]  /*13b10*/  SHF.R.S32.HI R9, RZ, 0x1f, R193 ;  /* 0x0000001fff097819 */ /* 0x000fc400000114c1 */
[----:B------:R-:W-:Y:S02]  /*13b20*/  SHF.R.S32.HI R12, RZ, 0x1f, R191 ;  /* 0x0000001fff0c7819 */ /* 0x000fe400000114bf */
[----:B------:R-:W-:Y:S02]  /*13b30*/  SEL R11, R196, RZ, !P0 ;  /* 0x000000ffc40b7207 */ /* 0x000fe40004000000 */
[----:B------:R-:W-:Y:S02]  /*13b40*/  SEL R10, R4, RZ, !P0 ;  /* 0x000000ff040a7207 */ /* 0x000fe40004000000 */
[----:B-----5:R-:W-:Y:S01]  /*13b50*/  SHF.R.S32.HI R8, RZ, 0x1f, R3 ;  /* 0x0000001fff087819 */ /* 0x020fe20000011403 */
[----:B------:R-:W-:Y:S06]  /*13b60*/  @P1 BRA `(.L_x_2506) ;  /* 0x00000000005c1947 */ /* 0x000fec0003800000 */
[----:B------:R-:W1:Y:S02]  /*13b70*/  S2R R5, SR_TID.X ;  /* 0x0000000000057919 */ /* 0x000e640000002100 */
[----:B-1----:R-:W-:-:S04]  /*13b80*/  IMAD R4, R197, 0x40, R5 ;  /* 0x00000040c5047824 */ /* 0x002fc800078e0205 */
[----:B------:R-:W-:-:S05]  /*13b90*/  VIADD R5, R4, 0xffffff80 ;  /* 0xffffff8004057836 */ /* 0x000fca0000000000 */
[----:B------:R-:W-:-:S13]  /*13ba0*/  ISETP.GE.AND P0, PT, R5, R0, PT ;  /* 0x000000000500720c */ /* 0x000fda0003f06270 */
[----:B------:R-:W-:Y:S05]  /*13bb0*/  @P0 BRA `(.L_x_2506) ;  /* 0x0000000000480947 */ /* 0x000fea0003800000 */
[----:B------:R-:W-:Y:S01]  /*13bc0*/  IADD3 R4, P0, R5, R3, RZ ;  /* 0x0000000305047210 */ /* 0x000fe20007f1e0ff */
[----:B------:R-:W-:Y:S01]  /*13bd0*/  ULDC.64 UR4, c[0x0][0xc70] ;  /* 0x00031c0000047ab9 */ /* 0x000fe20000000a00 */
[----:B------:R-:W-:Y:S01]  /*13be0*/  ULDC.64 UR8, c[0x0][0x208] ;  /* 0x0000820000087ab9 */ /* 0x000fe20000000a00 */
        /* <DEDUP_REMOVED lines=15> */
.L_x_2506:
[----:B------:R-:W-:Y:S05]  /*13ce0*/  BSYNC B1 ;  /* 0x0000000000017941 */ /* 0x000fea0003800000 */
.L_x_2505:
[----:B------:R-:W-:Y:S01]  /*13cf0*/  ULDC.64 UR4, c[0x0][0xba0] ;  /* 0x0002e80000047ab9 */ /* 0x000fe20000000a00 */
[----:B------:R-:W-:Y:S01]  /*13d00*/  IMAD.MOV.U32 R4, RZ, RZ, R191 ;  /* 0x000000ffff047224 */ /* 0x000fe200078e00bf */
[----:B-1----:R-:W-:Y:S01]  /*13d10*/  SEL R7, RZ, 0x4, P2 ;  /* 0x00000004ff077807 */ /* 0x002fe20001000000 */
[----:B------:R-:W-:Y:S01]  /*13d20*/  IMAD.MOV.U32 R5, RZ, RZ, R12 ;  /* 0x000000ffff057224 */ /* 0x000fe200078e000c */
[----:B------:R-:W-:Y:S01]  /*13d30*/  ISETP.GE.AND P0, PT, R24, UR6, PT ;  /* 0x0000000618007c0c */ /* 0x000fe2000bf06270 */
[----:B------:R-:W-:Y:S01]  /*13d40*/  IMAD R6, R8, UR4, RZ ;  /* 0x0000000408067c24 */ /* 0x000fe2000f8e02ff */
[----:B------:R-:W-:Y:S01]  /*13d50*/  SEL R8, RZ, 0x8, P3 ;  /* 0x00000008ff087807 */ /* 0x000fe20001800000 */
[----:B------:R-:W-:Y:S01]  /*13d60*/  IMAD.WIDE.U32 R4, R3, UR4, R4 ;  /* 0x0000000403047c25 */ /* 0x000fe2000f8e0004 */
[----:B------:R-:W-:Y:S01]  /*13d70*/  ISETP.GE.AND P1, PT, R25, UR6, PT ;  /* 0x0000000619007c0c */ /* 0x000fe2000bf26270 */
[----:B------:R-:W-:Y:S01]  /*13d80*/  BSSY B1, `(.L_x_2507) ;  /* 0x000003c000017945 */ /* 0x000fe20003800000 */
[----:B------:R-:W-:Y:S01]  /*13d90*/  LOP3.LUT R7, R8, R14, R7, 0xfe, !PT ;  /* 0x0000000e08077212 */ /* 0x000fe200078efe07 */
[----:B------:R-:W-:Y:S01]  /*13da0*/  IMAD R3, R3, UR5, R6 ;  /* 0x0000000503037c24 */ /* 0x000fe2000f8e0206 */
[----:B------:R-:W-:Y:S01]  /*13db0*/  SEL R8, RZ, 0x10, P0 ;  /* 0x00000010ff087807 */ /* 0x000fe20000000000 */
[----:B------:R-:W-:Y:S01]  /*13dc0*/  VIADD R6, R191, 0x180 ;  /* 0x00000180bf067836 */ /* 0x000fe20000000000 */
[----:B------:R-:W-:Y:S01]  /*13dd0*/  SEL R12, RZ, 0x20, P1 ;  /* 0x00000020ff0c7807 */ /* 0x000fe20000800000 */
[----:B------:R-:W-:Y:S01]  /*13de0*/  ULDC.64 UR4, c[0x0][0xbe0] ;  /* 0x0002f80000047ab9 */ /* 0x000fe20000000a00 */
[----:B------:R-:W-:-:S02]  /*13df0*/  IMAD.IADD R5, R5, 0x1, R3 ;  /* 0x0000000105057824 */ /* 0x000fc400078e0203 */
[----:B------:R-:W-:Y:S01]  /*13e00*/  ISETP.GE.AND P0, PT, R6, UR6, PT ;  /* 0x0000000606007c0c */ /* 0x000fe2000bf06270 */
[----:B------:R-:W-:Y:S01]  /*13e10*/  IMAD R6, R9, UR4, RZ ;  /* 0x0000000409067c24 */ /* 0x000fe2000f8e02ff */
[----:B------:R-:W-:Y:S01]  /*13e20*/  LOP3.LUT R9, R12, R7, R8, 0xfe, !PT ;  /* 0x000000070c097212 */ /* 0x000fe200078efe08 */
[----:B------:R-:W-:Y:S01]  /*13e30*/  IMAD.WIDE.U32 R4, R193, UR4, R4 ;  /* 0x00000004c1047c25 */ /* 0x000fe2000f8e0004 */
[----:B------:R-:W-:-:S03]  /*13e40*/  IADD3 R7, R191, 0x1c0, RZ ;  /* 0x000001c0bf077810 */ /* 0x000fc60007ffe0ff */
[----:B------:R-:W-:Y:S01]  /*13e50*/  IMAD R3, R193, UR5, R6 ;  /* 0x00000005c1037c24 */ /* 0x000fe2000f8e0206 */
[----:B------:R-:W-:Y:S01]  /*13e60*/  ISETP.GE.AND P2, PT, R7, UR6, PT ;  /* 0x0000000607007c0c */ /* 0x000fe2000bf46270 */
[----:B------:R-:W-:Y:S01]  /*13e70*/  IMAD R7, R197, -0x40, R0 ;  /* 0xffffffc0c5077824 */ /* 0x000fe200078e0200 */
[----:B------:R-:W-:Y:S01]  /*13e80*/  SEL R6, RZ, 0x40, P0 ;  /* 0x00000040ff067807 */ /* 0x000fe20000000000 */
[C---:B------:R-:W-:Y:S01]  /*13e90*/  VIADD R0, R194.reuse, 0x20 ;  /* 0x00000020c2007836 */ /* 0x040fe20000000000 */
[----:B------:R-:W-:Y:S01]  /*13ea0*/  ULDC.64 UR4, c[0x0][0xbe8] ;  /* 0x0002fa0000047ab9 */ /* 0x000fe20000000a00 */
[----:B------:R-:W-:Y:S01]  /*13eb0*/  IMAD.IADD R5, R5, 0x1, R3 ;  /* 0x0000000105057824 */ /* 0x000fe200078e0203 */
[-C--:B------:R-:W-:Y:S01]  /*13ec0*/  ISETP.GE.AND P1, PT, R194, R7.reuse, PT ;  /* 0x00000007c200720c */ /* 0x080fe20003f26270 */
[----:B------:R-:W-:Y:S01]  /*13ed0*/  IMAD.MOV.U32 R8, RZ, RZ, R194 ;  /* 0x000000ffff087224 */ /* 0x000fe200078e00c2 */
[----:B------:R-:W-:Y:S01]  /*13ee0*/  ISETP.GE.AND P0, PT, R0, R7, PT ;  /* 0x000000070000720c */ /* 0x000fe20003f06270 */
[----:B------:R-:W-:Y:S01]  /*13ef0*/  IMAD R0, R10, UR4, RZ ;  /* 0x000000040a007c24 */ /* 0x000fe2000f8e02ff */
[----:B------:R-:W-:Y:S01]  /*13f00*/  LOP3.LUT R15, R9, R6, RZ, 0xfc, !PT ;  /* 0x00000006090f7212 */ /* 0x000fe200078efcff */
[----:B------:R-:W-:Y:S01]  /*13f10*/  IMAD.WIDE.U32 R6, R11, UR4, R4 ;  /* 0x000000040b067c25 */ /* 0x000fe2000f8e0004 */
[----:B------:R-:W-:-:S03]  /*13f20*/  SHF.R.S32.HI R9, RZ, 0x1f, R194 ;  /* 0x0000001fff097819 */ /* 0x000fc600000114c2 */
[----:B------:R-:W-:Y:S01]  /*13f30*/  IMAD R3, R11, UR5, R0 ;  /* 0x000000050b037c24 */ /* 0x000fe2000f8e0200 */
        /* <DEDUP_REMOVED lines=18> */
[----:B------:R-:W-:Y:S02]  /*14060*/  ISETP.GE.AND P3, PT, R24, UR6, PT ;  /* 0x0000000618007c0c */ /* 0x000fe4000bf66270 */
[----:B------:R-:W-:Y:S02]  /*14070*/  LEA.HI.X R21, R4, UR5, R3, 0x1, P1 ;  /* 0x0000000504157c11 */ /* 0x000fe400088f0c03 */
[----:B------:R-:W-:Y:S02]  /*14080*/  ISETP.GE.AND P1, PT, R17, UR6, PT ;  /* 0x0000000611007c0c */ /* 0x000fe4000bf26270 */
[----:B------:R-:W-:Y:S01]  /*14090*/  ISETP.GE.AND P2, PT, R25, UR6, PT ;  /* 0x0000000619007c0c */ /* 0x000fe2000bf46270 */
        /* <DEDUP_REMOVED lines=10> */
.L_x_2508:
[----:B------:R-:W-:Y:S05]  /*14140*/  BSYNC B1 ;  /* 0x0000000000017941 */ /* 0x000fea0003800000 */
.L_x_2507:
        /* <DEDUP_REMOVED lines=30> */
.L_x_2503:
[----:B------:R-:W-:Y:S05]  /*14330*/  BSYNC B0 ;  /* 0x0000000000007941 */ /* 0x000fea0003800000 */
.L_x_2497:
[----:B------:R-:W-:Y:S02]  /*14340*/  ULDC UR4, c[0x0][0xd14] ;  /* 0x0003450000047ab9 */ /* 0x000fe40000000800 */
[----:B0-----:R-:W-:-:S13]  /*14350*/  ISETP.GE.AND P0, PT, R187, UR4, PT ;  /* 0x00000004bb007c0c */ /* 0x001fda000bf06270 */
[----:B------:R-:W-:Y:S05]  /*14360*/  @!P0 BRA `(.L_x_2509) ;  /* 0xfffffec800f88947 */ /* 0x000fea000383ffff */
[----:B------:R-:W-:Y:S05]  /*14370*/  EXIT ;  /* 0x000000000000794d */ /* 0x000fea0003800000 */
.L_x_2405:
        /* <DEDUP_REMOVED lines=62> */
.L_x_2514:
        /* <DEDUP_REMOVED lines=16> */
.L_x_2513:
[----:B------:R-:W-:Y:S05]  /*14860*/  BSYNC B0 ;  /* 0x0000000000007941 */ /* 0x000fea0003800000 */
.L_x_2512:
        /* <DEDUP_REMOVED lines=25> */
.L_x_2510:
[----:B------:R-:W-:Y:S01]  /*14a00*/  IMAD.IADD R7, R5, 0x1, -R2 ;  /* 0x0000000105077824 */ /* 0x000fe200078e0a02 */
[----:B------:R-:W-:-:S03]  /*14a10*/  ULDC.64 UR8, c[0x0][0x208] ;  /* 0x0000820000087ab9 */ /* 0x000fc60000000a00 */
        /* <DEDUP_REMOVED lines=19> */
.L_x_2515:
        /* <DEDUP_REMOVED lines=25> */
[----:B------:R-:W-:Y:S02]  /*14ce0*/  VIADDMNMX R8, R3, UR4, R8, PT ;  /* 0x0000000403087c46 */ /* 0x000fe4000b800108 */
[----:B------:R-:W-:Y:S02]  /*14cf0*/  IADD3 R4, R5, R4, RZ ;  /* 0x0000000405047210 */ /* 0x000fe40007ffe0ff */
[----:B------:R-:W-:-:S04]  /*14d00*/  IABS R7, R8 ;  /* 0x0000000800077213 */ /* 0x000fc80000000000 */
[----:B------:R-:W1:Y:S08]  /*14d10*/  I2F.RP R10, R7 ;  /* 0x00000007000a7306 */ /* 0x000e700000209400 */
[----:B-1----:R-:W1:Y:S02]  /*14d20*/  MUFU.RCP R10, R10 ;  /* 0x0000000a000a7308 */ /* 0x002e640000001000 */
[----:B-1----:R-:W-:-:S06]  /*14d30*/  VIADD R2, R10, 0xffffffe ;  /* 0x0ffffffe0a027836 */ /* 0x002fcc0000000000 */
[----:B------:R1:W2:Y:S02]  /*14d40*/  F2I.FTZ.U32.TRUNC.NTZ R3, R2 ;  /* 0x0000000200037305 */ /* 0x0002a4000021f000 */
[----:B-1----:R-:W-:Y:S01]  /*14d50*/  MOV R2, RZ ;  /* 0x000000ff00027202 */ /* 0x002fe20000000f00 */
[----:B--2---:R-:W-:-:S04]  /*14d60*/  IMAD.MOV R6, RZ, RZ, -R3 ;  /* 0x000000ffff067224 */ /* 0x004fc800078e0a03 */
        /* <DEDUP_REMOVED lines=22> */
.L_x_2511:
[----:B------:R-:W-:Y:S02]  /*14ed0*/  IMAD.MOV.U32 R17, RZ, RZ, RZ ;  /* 0x000000ffff117224 */ /* 0x000fe400078e00ff */
[----:B------:R-:W-:Y:S02]  /*14ee0*/  IMAD.U32 R16, RZ, RZ, UR6 ;  /* 0x00000006ff107e24 */ /* 0x000fe4000f8e00ff */
[----:B------:R-:W-:-:S07]  /*14ef0*/  IMAD.MOV.U32 R18, RZ, RZ, RZ ;  /* 0x000000ffff127224 */ /* 0x000fce00078e00ff */
.L_x_2516:
[----:B------:R-:W1:Y:S01]  /*14f00*/  S2R R2, SR_TID.X ;  /* 0x0000000000027919 */ /* 0x000e620000002100 */
[----:B------:R-:W-:Y:S01]  /*14f10*/  UMOV UR4, URZ ;  /* 0x0000003f00047c82 */ /* 0x000fe20008000000 */
        /* <DEDUP_REMOVED lines=10> */
[----:B------:R1:W-:Y:S02]  /*14fc0*/  STL [R1+0x4], R0 ;  /* 0x0000040001007387 */ /* 0x0003e40000100800 */
[----:B-1----:R-:W-:-:S05]  /*14fd0*/  IMAD.U32 R0, RZ, RZ, UR4 ;  /* 0x00000004ff007e24 */ /* 0x002fca000f8e00ff */
[----:B------:R1:W-:Y:S01]  /*14fe0*/  STL [R1+0x1c], R0 ;  /* 0x00001c0001007387 */ /* 0x0003e20000100800 */
[----:B------:R-:W-:Y:S05]  /*14ff0*/  @P0 BRA `(.L_x_2517) ;  /* 0x00000048003c0947 */ /* 0x000fea0003800000 */
[----:B------:R-:W-:Y:S01]  /*15000*/  ULDC UR4, c[0x0][0xc] ;  /* 0x0000030000047ab9 */ /* 0x000fe20000000800 */
[----:B------:R-:W-:Y:S01]  /*15010*/  IMAD.MOV.U32 R2, RZ, RZ, 0x1 ;  /* 0x00000001ff027424 */ /* 0x000fe200078e00ff */
[----:B------:R-:W-:Y:S01]  /*15020*/  ULDC.64 UR54, c[0x0][0x198] ;  /* 0x0000660000367ab9 */ /* 0x000fe20000000a00 */
[----:B-1----:R-:W-:Y:S01]  /*15030*/  IMAD.U32 R0, RZ, RZ, UR4 ;  /* 0x00000004ff007e24 */ /* 0x002fe2000f8e00ff */
[----:B------:R-:W-:Y:S02]  /*15040*/  UMOV UR4, URZ ;  /* 0x0000003f00047c82 */ /* 0x000fe40008000000 */
[----:B------:R-:W-:Y:S04]  /*15050*/  STL [R1+0x4], R2 ;  /* 0x0000040201007387 */ /* 0x000fe80000100800 */
[----:B------:R-:W-:Y:S04]  /*15060*/  STL [R1], RZ ;  /* 0x000000ff01007387 */ /* 0x000fe80000100800 */
[----:B------:R1:W-:Y:S02]  /*15070*/  STL [R1+0x20], R0 ;  /* 0x0000200001007387 */ /* 0x0003e40000100800 */
[----:B-1----:R-:W-:-:S05]  /*15080*/  IMAD.U32 R0, RZ, RZ, UR4 ;  /* 0x00000004ff007e24 */ /* 0x002fca000f8e00ff */
[----:B------:R1:W-:Y:S02]  /*15090*/  STL [R1+0x1c], R0 ;  /* 0x00001c0001007387 */ /* 0x0003e40000100800 */
.L_x_2591:
[----:B------:R-:W-:Y:S05]  /*150a0*/  YIELD ;  /* 0x0000000000007946 */ /* 0x000fea0003800000 */
[----:B------:R-:W-:Y:S01]  /*150b0*/  ULDC.64 UR4, c[0x0][0xb20] ;  /* 0x0002c80000047ab9 */ /* 0x000fe20000000a00 */
[----:B-1----:R-:W-:Y:S01]  /*150c0*/  IMAD.MOV.U32 R0, RZ, RZ, RZ ;  /* 0x000000ffff007224 */ /* 0x002fe200078e00ff */
[----:B------:R-:W-:Y:S01]  /*150d0*/  ISETP.NE.U32.AND P0, PT, RZ, UR4, PT ;  /* 0x00000004ff007c0c */ /* 0x000fe2000bf05070 */
[----:B------:R-:W-:-:S03]  /*150e0*/  ULDC.64 UR6, c[0x0][0x208] ;  /* 0x0000820000067ab9 */ /* 0x000fc60000000a00 */
        /* <DEDUP_REMOVED lines=8> */
[----:B------:R-:W-:Y:S01]  /*15170*/  MOV R4, RZ ;  /* 0x000000ff00047202 */ /* 0x000fe20000000f00 */
[----:B-1----:R-:W1:Y:S02]  /*15180*/  LDC.64 R2, c[0x0][0xaf8] ;  /* 0x0002be00ff027b82 */ /* 0x002e640000000a00 */
[----:B-1----:R-:W-:-:S08]  /*15190*/  IMAD.WIDE R2, R19, 0x4, R2 ;  /* 0x0000000413027825 */ /* 0x002fd000078e0202 */
[----:B------:R-:W2:Y:S01]  /*151a0*/  @P2 LDG.E R4, desc[UR6][R2.64] ;  /* 0x0000000602042981 */ /* 0x000ea2000c1e1900 */
[----:B------:R-:W-:Y:S01]  /*151b0*/  ISETP.NE.U32.AND P1, PT, RZ, UR4, PT ;  /* 0x00000004ff007c0c */ /* 0x000fe2000bf25070 */
[----:B------:R-:W-:Y:S02]  /*151c0*/  ULDC UR4, c[0x0][0x288] ;  /* 0x0000a20000047ab9 */ /* 0x000fe40000000800 */
[----:B------:R-:W-:Y:S01]  /*151d0*/  IMAD.U32 R6, RZ, RZ, UR4 ;  /* 0x00000004ff067e24 */ /* 0x000fe2000f8e00ff */
[----:B------:R-:W-:Y:S01]  /*151e0*/  ISETP.NE.AND.EX P1, PT, RZ, UR5, PT, P1 ;  /* 0x00000005ff007c0c */ /* 0x000fe2000bf25310 */
[----:B------:R-:W-:Y:S02]  /*151f0*/  ULDC.64 UR4, c[0x0][0x3f8] ;  /* 0x0000fe0000047ab9 */ /* 0x000fe40000000a00 */
[----:B------:R-:W-:-:S03]  /*15200*/  UISETP.NE.U32.AND UP0, UPT, UR4, URZ, UPT ;  /* 0x0000003f0400728c */ /* 0x000fc6000bf05070 */
[----:B------:R-:W-:Y:S01]  /*15210*/  ULDC UR4, c[0x0][0x404] ;  /* 0x0001010000047ab9 */ /* 0x000fe20000000800 */
[----:B------:R-:W-:-:S03]  /*15220*/  UISETP.NE.AND.EX UP0, UPT, UR5, URZ, UPT, UP0 ;  /* 0x0000003f0500728c */ /* 0x000fc6000bf05300 */
[----:B------:R-:W-:Y:S01]  /*15230*/  ULDC UR5, c[0x0][0x2e0] ;  /* 0x0000b80000057ab9 */ /* 0x000fe20000000800 */
[----:B------:R-:W-:-:S04]  /*15240*/  USEL UR4, UR4, 0x1, UP0 ;  /* 0x0000000104047887 */ /* 0x000fc80008000000 */
[----:B------:R-:W-:Y:S01]  /*15250*/  UIMAD UR4, UR4, UR5, URZ ;  /* 0x00000005040472a4 */ /* 0x000fe2000f8e023f */
[----:B--2---:R1:W-:Y:S02]  /*15260*/  STL [R1+0x18], R4 ;  /* 0x0000180401007387 */ /* 0x0043e40000100800 */
[----:B-1----:R-:W1:Y:S02]  /*15270*/  @P1 LDC.64 R4, c[0x0][0xb10] ;  /* 0x0002c400ff041b82 */ /* 0x002e640000000a00 */
[----:B-1----:R-:W-:-:S05]  /*15280*/  @P1 IMAD.WIDE R4, R19, 0x4, R4 ;  /* 0x0000000413041825 */ /* 0x002fca00078e0204 */
[----:B------:R1:W5:Y:S01]  /*15290*/  @P1 LDG.E R6, desc[UR6][R4.64] ;  /* 0x0000000604061981 */ /* 0x000362000c1e1900 */
[----:B------:R-:W-:Y:S02]  /*152a0*/  ULDC.64 UR6, c[0x0][0xb00] ;  /* 0x0002c00000067ab9 */ /* 0x000fe40000000a00 */
[----:B------:R-:W-:-:S04]  /*152b0*/  ISETP.NE.U32.AND P0, PT, RZ, UR6, PT ;  /* 0x00000006ff007c0c */ /* 0x000fc8000bf05070 */
[----:B------:R-:W-:Y:S01]  /*152c0*/  ISETP.NE.AND.EX P0, PT, RZ, UR7, PT, P0 ;  /* 0x00000007ff007c0c */ /* 0x000fe2000bf05300 */
[----:B-1----:R-:W-:Y:S01]  /*152d0*/  IMAD.U32 R4, RZ, RZ, UR4 ;  /* 0x00000004ff047e24 */ /* 0x002fe2000f8e00ff */
[----:B------:R-:W-:Y:S11]  /*152e0*/  @P1 BRA `(.L_x_2518) ;  /* 0x0000000000141947 */ /* 0x000ff60003800000 */
[----:B------:R-:W-:Y:S05]  /*152f0*/  @!P2 BRA `(.L_x_2518) ;  /* 0x000000000010a947 */ /* 0x000fea0003800000 */
[----:B------:R-:W-:Y:S02]  /*15300*/  ULDC.64 UR4, c[0x0][0x208] ;  /* 0x0000820000047ab9 */ /* 0x000fe40000000a00 */
[----:B------:R-:W2:Y:S04]  /*15310*/  LDG.E R5, desc[UR4][R2.64] ;  /* 0x0000000402057981 */ /* 0x000ea8000c1e1900 */
[----:B-----5:R-:W2:Y:S02]  /*15320*/  LDG.E R6, desc[UR4][R2.64+0x4] ;  /* 0x0000040402067981 */ /* 0x020ea4000c1e1900 */
[----:B--2---:R-:W-:-:S07]  /*15330*/  IMAD.IADD R6, R6, 0x1, -R5 ;  /* 0x0000000106067824 */ /* 0x004fce00078e0a05 */
.L_x_2518:
[----:B------:R-:W1:Y:S01]  /*15340*/  LDC.64 R2, c[0x0][0xb00] ;  /* 0x0002c000ff027b82 */ /* 0x000e620000000a00 */
[----:B------:R-:W-:Y:S01]  /*15350*/  IMAD.MOV.U32 R5, RZ, RZ, RZ ;  /* 0x000000ffff057224 */ /* 0x000fe200078e00ff */
[----:B------:R-:W-:Y:S01]  /*15360*/  ULDC.64 UR4, c[0x0][0x208] ;  /* 0x0000820000047ab9 */ /* 0x000fe20000000a00 */
[----:B-1----:R-:W-:-:S05]  /*15370*/  IMAD.WIDE R2, R19, 0x4, R2 ;  /* 0x0000000413027825 */ /* 0x002fca00078e0202 */
[----:B------:R-:W2:Y:S01]  /*15380*/  @P0 LDG.E R5, desc[UR4][R2.64] ;  /* 0x0000000402050981 */ /* 0x000ea2000c1e1900 */
[----:B------:R-:W-:Y:S02]  /*15390*/  ULDC.64 UR4, c[0x0][0xb18] ;  /* 0x0002c60000047ab9 */ /* 0x000fe40000000a00 */
[----:B------:R-:W-:-:S04]  /*153a0*/  ISETP.NE.U32.AND P1, PT, RZ, UR4, PT ;  /* 0x00000004ff007c0c */ /* 0x000fc8000bf25070 */
[----:B------:R-:W-:Y:S01]  /*153b0*/  ISETP.NE.AND.EX P1, PT, RZ, UR5, PT, P1 ;  /* 0x00000005ff007c0c */ /* 0x000fe2000bf25310 */
[----:B--2--5:R-:W-:-:S05]  /*153c0*/  IMAD.IADD R5, R5, 0x1, R0 ;  /* 0x0000000105057824 */ /* 0x024fca00078e0200 */
[----:B------:R1:W-:Y:S07]  /*153d0*/  STL [R1+0x8], R5 ;  /* 0x0000080501007387 */ /* 0x0003ee0000100800 */
[----:B------:R-:W-:Y:S05]  /*153e0*/  @!P1 BRA `(.L_x_2519) ;  /* 0x0000000000149947 */ /* 0x000fea0003800000 */
[----:B------:R-:W2:Y:S01]  /*153f0*/  LDC.64 R2, c[0x0][0xb18] ;  /* 0x0002c600ff027b82 */ /* 0x000ea20000000a00 */
[----:B------:R-:W-:Y:S01]  /*15400*/  ULDC.64 UR4, c[0x0][0x208] ;  /* 0x0000820000047ab9 */ /* 0x000fe20000000a00 */
[----:B--2---:R-:W-:-:S05]  /*15410*/  IMAD.WIDE R2, R19, 0x4, R2 ;  /* 0x0000000413027825 */ /* 0x004fca00078e0202 */
[----:B------:R2:W5:Y:S01]  /*15420*/  LDG.E R4, desc[UR4][R2.64] ;  /* 0x0000000402047981 */ /* 0x000562000c1e1900 */
[----:B------:R-:W-:Y:S05]  /*15430*/  BRA `(.L_x_2520) ;  /* 0x0000000000147947 */ /* 0x000fea0003800000 */
.L_x_2519:
[----:B------:R-:W-:Y:S05]  /*15440*/  @!P0 BRA `(.L_x_2520) ;  /* 0x0000000000108947 */ /* 0x000fea0003800000 */
[----:B------:R-:W-:Y:S02]  /*15450*/  ULDC.64 UR4, c[0x0][0x208] ;  /* 0x0000820000047ab9 */ /* 0x000fe40000000a00 */
[----:B-1----:R-:W2:Y:S04]  /*15460*/  LDG.E R5, desc[UR4][R2.64] ;  /* 0x0000000402057981 */ /* 0x002ea8000c1e1900 */
[----:B------:R-:W2:Y:S02]  /*15470*/  LDG.E R4, desc[UR4][R2.64+0x4] ;  /* 0x0000040402047981 */ /* 0x000ea4000c1e1900 */
[----:B--2---:R-:W-:-:S07]  /*15480*/  IADD3 R4, -R5, R4, RZ ;  /* 0x0000000405047210 */ /* 0x004fce0007ffe1ff */
.L_x_2520:
        /* <DEDUP_REMOVED lines=9> */
[----:B------:R-:W-:-:S11]  /*15520*/  VIADD R8, R7, 0xffffffff ;  /* 0xffffffff07087836 */ /* 0x000fd60000000000 */
[----:B------:R-:W-:Y:S05]  /*15530*/  @P1 BRA `(.L_x_2523) ;  /* 0x00000000001c1947 */ /* 0x000fea0003800000 */
[----:B------:R-:W-:Y:S01]  /*15540*/  ISETP.NE.AND P1, PT, R3, 0x1, PT ;  /* 0x000000010300780c */ /* 0x000fe20003f25270 */
[----:B------:R-:W-:-:S12]  /*15550*/  IMAD.MOV R7, RZ, RZ, -R7 ;  /* 0x000000ffff077224 */ /* 0x000fd800078e0a07 */
[----:B-1----:R-:W1:Y:S02]  /*15560*/  @P1 LDC.64 R4, c[0x0][0xae0] ;  /* 0x0002b800ff041b82 */ /* 0x002e640000000a00 */
[----:B-1----:R-:W-:-:S05]  /*15570*/  @P1 IMAD.HI.U32 R4, R7, R4, RZ ;  /* 0x0000000407041227 */ /* 0x002fca00078e00ff */
[----:B------:R-:W-:-:S04]  /*15580*/  @P1 SHF.R.U32.HI R7, RZ, R5, R4 ;  /* 0x00000005ff071219 */ /* 0x000fc80000011604 */
[----:B------:R-:W-:Y:S01]  /*15590*/  LOP3.LUT R8, RZ, R7, RZ, 0x33, !PT ;  /* 0x00000007ff087212 */ /* 0x000fe200078e33ff */
[----:B------:R-:W-:Y:S06]  /*155a0*/  BRA `(.L_x_2524) ;  /* 0x0000000000107947 */ /* 0x000fec0003800000 */
.L_x_2523:
[----:B------:R-:W-:-:S13]  /*155b0*/  ISETP.NE.AND P1, PT, R3, 0x1, PT ;  /* 0x000000010300780c */ /* 0x000fda0003f25270 */
[----:B-1----:R-:W1:Y:S02]  /*155c0*/  @P1 LDC.64 R4, c[0x0][0xae0] ;  /* 0x0002b800ff041b82 */ /* 0x002e640000000a00 */
[----:B-1----:R-:W-:-:S05]  /*155d0*/  @P1 IMAD.HI.U32 R4, R8, R4, RZ ;  /* 0x0000000408041227 */ /* 0x002fca00078e00ff */
[----:B------:R-:W-:-:S07]  /*155e0*/  @P1 SHF.R.U32.HI R8, RZ, R5, R4 ;  /* 0x00000005ff081219 */ /* 0x000fce0000011604 */
.L_x_2524:
[----:B------:R-:W-:Y:S05]  /*155f0*/  BSYNC B0 ;  /* 0x0000000000007941 */ /* 0x000fea0003800000 */
.L_x_2522:
[----:B------:R-:W-:-:S05]  /*15600*/  IMAD R5, R8, R3, R3 ;  /* 0x0000000308057224 */ /* 0x000fca00078e0203 */
[----:B------:R-:W-:-:S07]  /*15610*/  VIMNMX R2, R2, R5, PT ;  /* 0x0000000502027248 */ /* 0x000fce0003fe0100 */
.L_x_2521:
[----:B------:R-:W-:Y:S01]  /*15620*/  VIADD R2, R2, 0x3f ;  /* 0x0000003f02027836 */ /* 0x000fe20000000000 */
[C---:B------:R-:W-:Y:S01]  /*15630*/  IADD3 R4, R0.reuse, 0x3f, RZ ;  /* 0x0000003f00047810 */ /* 0x040fe20007ffe0ff */
[----:B------:R-:W-:Y:S01]  /*15640*/  IMAD R7, R17, 0x40, -R6 ;  /* 0x0000004011077824 */ /* 0x000fe200078e0a06 */
[----:B------:R-:W-:Y:S02]  /*15650*/  ULDC UR4, c[0x0][0xad4] ;  /* 0x0002b50000047ab9 */ /* 0x000fe40000000800 */
[----:B-1----:R-:W-:Y:S01]  /*15660*/  SHF.R.S32.HI R5, RZ, 0x1f, R2 ;  /* 0x0000001fff057819 */ /* 0x002fe20000011402 */
[----:B------:R-:W-:-:S03]  /*15670*/  IMAD.IADD R7, R0, 0x1, R7 ;  /* 0x0000000100077824 */ /* 0x000fc600078e0207 */
[----:B------:R-:W-:Y:S01]  /*15680*/  LEA.HI R2, R5, R2, RZ, 0x6 ;  /* 0x0000000205027211 */ /* 0x000fe200078f30ff */
[----:B------:R-:W-:Y:S01]  /*15690*/  VIADD R0, R7, -UR4 ;  /* 0x8000000407007c36 */ /* 0x000fe20008000000 */
[----:B------:R-:W-:Y:S02]  /*156a0*/  SHF.R.S32.HI R5, RZ, 0x1f, R4 ;  /* 0x0000001fff057819 */ /* 0x000fe40000011404 */
[----:B------:R-:W-:Y:S02]  /*156b0*/  SHF.R.S32.HI R2, RZ, 0x6, R2 ;  /* 0x00000006ff027819 */ /* 0x000fe40000011402 */
[----:B------:R-:W-:-:S04]  /*156c0*/  LEA.HI R5, R5, R4, RZ, 0x6 ;  /* 0x0000000405057211 */ /* 0x000fc800078f30ff */
[----:B------:R-:W-:-:S04]  /*156d0*/  SHF.R.S32.HI R5, RZ, 0x6, R5 ;  /* 0x00000006ff057819 */ /* 0x000fc80000011405 */
[----:B------:R-:W-:-:S05]  /*156e0*/  VIMNMX R8, R5, R2, PT ;  /* 0x0000000205087248 */ /* 0x000fca0003fe0100 */
[----:B------:R1:W-:Y:S01]  /*156f0*/  STL [R1+0x14], R8 ;  /* 0x0000140801007387 */ /* 0x0003e20000100800 */
[----:B------:R-:W-:Y:S05]  /*15700*/  @!P0 BRA `(.L_x_2525) ;  /* 0x0000000000488947 */ /* 0x000fea0003800000 */
[----:B------:R-:W-:Y:S01]  /*15710*/  IMAD.MOV.U32 R2, RZ, RZ, R7 ;  /* 0x000000ffff027224 */ /* 0x000fe200078e0007 */
[----:B------:R-:W-:Y:S04]  /*15720*/  BSSY B0, `(.L_x_2526) ;  /* 0x000000e000007945 */ /* 0x000fe80003800000 */
        /* <DEDUP_REMOVED lines=9> */
.L_x_2527:
[----:B------:R-:W-:-:S13]  /*157c0*/  ISETP.NE.AND P0, PT, R3, 0x1, PT ;  /* 0x000000010300780c */ /* 0x000fda0003f05270 */
[----:B------:R-:W2:Y:S02]  /*157d0*/  @P0 LDC.64 R4, c[0x0][0xae0] ;  /* 0x0002b800ff040b82 */ /* 0x000ea40000000a00 */
[----:B--2---:R-:W-:-:S05]  /*157e0*/  @P0 IMAD.HI.U32 R4, R2, R4, RZ ;  /* 0x0000000402040227 */ /* 0x004fca00078e00ff */
[----:B------:R-:W-:-:S07]  /*157f0*/  @P0 SHF.R.U32.HI R2, RZ, R5, R4 ;  /* 0x00000005ff020219 */ /* 0x000fce0000011604 */
.L_x_2528:
[----:B------:R-:W-:Y:S05]  /*15800*/  BSYNC B0 ;  /* 0x0000000000007941 */ /* 0x000fea0003800000 */
.L_x_2526:
[----:B------:R-:W-:-:S05]  /*15810*/  IMAD R3, R2, R3, RZ ;  /* 0x0000000302037224 */ /* 0x000fca00078e02ff */
[----:B------:R-:W-:-:S07]  /*15820*/  VIMNMX R0, R0, R3, !PT ;  /* 0x0000000300007248 */ /* 0x000fce0007fe0100 */
.L_x_2525:
        /* <DEDUP_REMOVED lines=12> */
[----:B------:R-:W2:Y:S01]  /*158f0*/  LDL R2, [R1+0x20] ;  /* 0x0000200001027983 */ /* 0x000ea20000100800 */
        /* <DEDUP_REMOVED lines=13> */
[----:B---3--:R-:W-:Y:S01]  /*159d0*/  IADD3 R16, R0, UR5, R7 ;  /* 0x0000000500107c10 */ /* 0x008fe2000fffe007 */
[----:B------:R-:W-:Y:S06]  /*159e0*/  BRA `(.L_x_2531) ;  /* 0x0000003000ac7947 */ /* 0x000fec0003800000 */
.L_x_2530:
        /* <DEDUP_REMOVED lines=11> */
[----:B------:R-:W-:Y:S01]  /*15aa0*/  MOV R4, UR6 ;  /* 0x0000000600047c02 */ /* 0x000fe20008000f00 */
[----:B------:R-:W-:Y:S01]  /*15ab0*/  IMAD.U32 R5, RZ, RZ, UR7 ;  /* 0x00000007ff057e24 */ /* 0x000fe2000f8e00ff */
[----:B------:R-:W2:Y:S01]  /*15ac0*/  LDC.64 R2, c[0x4][R2] ;  /* 0x0100000002027b82 */ /* 0x000ea20000000a00 */
[----:B------:R-:W-:Y:S01]  /*15ad0*/  IMAD.U32 R6, RZ, RZ, UR8 ;  /* 0x00000008ff067e24 */ /* 0x000fe2000f8e00ff */
[----:B-1----:R-:W-:Y:S01]  /*15ae0*/  MOV R8, 0x70 ;  /* 0x0000007000087802 */ /* 0x002fe20000000f00 */
[----:B------:R-:W-:Y:S02]  /*15af0*/  IMAD.U32 R7, RZ, RZ, UR9 ;  /* 0x00000009ff077e24 */ /* 0x000fe4000f8e00ff */
[----:B------:R-:W-:-:S02]  /*15b00*/  IMAD.U32 R10, RZ, RZ, UR4 ;  /* 0x00000004ff0a7e24 */ /* 0x000fc4000f8e00ff */
[----:B------:R-:W-:Y:S02]  /*15b10*/  IMAD.U32 R11, RZ, RZ, UR5 ;  /* 0x00000005ff0b7e24 */ /* 0x000fe4000f8e00ff */
[----:B------:R-:W-:Y:S02]  /*15b20*/  IMAD.MOV.U32 R12, RZ, RZ, 0x1 ;  /* 0x00000001ff0c7424 */ /* 0x000fe400078e00ff */
[----:B0-----:R-:W-:-:S07]  /*15b30*/  IMAD.MOV.U32 R13, RZ, RZ, RZ ;  /* 0x000000ffff0d7224 */ /* 0x001fce00078e00ff */
[----:B------:R-:W-:-:S07]  /*15b40*/  LEPC R20, `(.L_x_2532) ;  /* 0x000000001014794e */ /* 0x000fce0000000000 */
[----:B--2---:R-:W-:Y:S05]  /*15b50*/  CALL.ABS.NOINC R2 ;  /* 0x0000000002007343 */ /* 0x004fea0003c00000 */
.L_x_2532:
        /* <DEDUP_REMOVED lines=9> */
[----:B------:R-:W-:Y:S01]  /*15bf0*/  IMAD.U32 R4, RZ, RZ, UR6 ;  /* 0x00000006ff047e24 */ /* 0x000fe2000f8e00ff */
[----:B------:R-:W-:Y:S01]  /*15c00*/  MOV R6, UR8 ;  /* 0x0000000800067c02 */ /* 0x000fe20008000f00 */
[----:B------:R-:W-:Y:S01]  /*15c10*/  IMAD.U32 R5, RZ, RZ, UR7 ;  /* 0x00000007ff057e24 */ /* 0x000fe2000f8e00ff */
[----:B0-----:R-:W-:Y:S01]  /*15c20*/  MOV R13, RZ ;  /* 0x000000ff000d7202 */ /* 0x001fe20000000f00 */
[----:B------:R-:W-:Y:S02]  /*15c30*/  IMAD.U32 R7, RZ, RZ, UR9 ;  /* 0x00000009ff077e24 */ /* 0x000fe4000f8e00ff */
[----:B------:R-:W-:-:S02]  /*15c40*/  IMAD.U32 R10, RZ, RZ, UR4 ;  /* 0x00000004ff0a7e24 */ /* 0x000fc4000f8e00ff */
[----:B------:R-:W-:Y:S02]  /*15c50*/  IMAD.U32 R11, RZ, RZ, UR5 ;  /* 0x00000005ff0b7e24 */ /* 0x000fe4000f8e00ff */
[----:B-1----:R-:W-:Y:S02]  /*15c60*/  IMAD.MOV.U32 R8, RZ, RZ, 0x70 ;  /* 0x00000070ff087424 */ /* 0x002fe400078e00ff */
[----:B--2---:R-:W-:-:S07]  /*15c70*/  IMAD.MOV.U32 R12, RZ, RZ, 0x1 ;  /* 0x00000001ff0c7424 */ /* 0x004fce00078e00ff */
[----:B------:R-:W-:-:S07]  /*15c80*/  LEPC R20, `(.L_x_2534) ;  /* 0x000000001014794e */ /* 0x000fce0000000000 */
[----:B---3--:R-:W-:Y:S05]  /*15c90*/  CALL.ABS.NOINC R2 ;  /* 0x0000000002007343 */ /* 0x008fea0003c00000 */
.L_x_2534:
        /* <DEDUP_REMOVED lines=16> */
.L_x_2533:
[----:B------:R-:W2:Y:S01]  /*15da0*/  LDL.LU R7, [R1+0x18] ;  /* 0x0000180001077983 */ /* 0x000ea20000300800 */
[----:B------:R-:W3:Y:S01]  /*15db0*/  LDC R0, c[0x0][0x428] ;  /* 0x00010a00ff007b82 */ /* 0x000ee20000000800 */
[----:B------:R-:W-:Y:S01]  /*15dc0*/  ULDC.64 UR4, c[0x0][0xaf0] ;  /* 0x0002bc0000047ab9 */ /* 0x000fe20000000a00 */
[----:B------:R-:W-:Y:S01]  /*15dd0*/  IMAD.MOV.U32 R4, RZ, RZ, R19 ;  /* 0x000000ffff047224 */ /* 0x000fe200078e0013 */
[----:B------:R-:W4:Y:S01]  /*15de0*/  S2R R6, SR_TID.X ;  /* 0x0000000000067919 */ /* 0x000f220000002100 */
[----:B------:R-:W-:Y:S01]  /*15df0*/  ULDC.64 UR6, c[0x0][0x208] ;  /* 0x0000820000067ab9 */ /* 0x000fe20000000a00 */
[----:B---3--:R-:W-:Y:S01]  /*15e00*/  ISETP.NE.AND P0, PT, R0, 0x1, PT ;  /* 0x000000010000780c */ /* 0x008fe20003f05270 */
[----:B------:R-:W-:Y:S01]  /*15e10*/  IMAD.MOV.U32 R0, RZ, RZ, R18 ;  /* 0x000000ffff007224 */ /* 0x000fe200078e0012 */
[----:B----4-:R-:W-:-:S11]  /*15e20*/  LOP3.LUT R6, R6, 0x1f, RZ, 0xc0, !PT ;  /* 0x0000001f06067812 */ /* 0x010fd600078ec0ff */
[----:B------:R-:W3:Y:S08]  /*15e30*/  @P0 LDC R3, c[0x0][0x42c] ;  /* 0x00010b00ff030b82 */ /* 0x000ef00000000800 */
[----:B------:R-:W4:Y:S01]  /*15e40*/  @P0 LDC R5, c[0x0][0x430] ;  /* 0x00010c00ff050b82 */ /* 0x000f220000000800 */
[----:B---3--:R-:W-:-:S05]  /*15e50*/  @P0 IMAD.HI.U32 R2, R18, R3, RZ ;  /* 0x0000000312020227 */ /* 0x008fca00078e00ff */
[----:B----4-:R-:W-:Y:S02]  /*15e60*/  @P0 SHF.R.U32.HI R0, RZ, R5, R2 ;  /* 0x00000005ff000219 */ /* 0x010fe40000011602 */
[----:B------:R-:W-:-:S04]  /*15e70*/  ISETP.NE.U32.AND P0, PT, RZ, UR4, PT ;  /* 0x00000004ff007c0c */ /* 0x000fc8000bf05070 */
[----:B------:R-:W-:Y:S01]  /*15e80*/  ISETP.NE.AND.EX P0, PT, RZ, UR5, PT, P0 ;  /* 0x00000005ff007c0c */ /* 0x000fe2000bf05300 */
[----:B------:R-:W-:-:S12]  /*15e90*/  ULDC.64 UR4, c[0x0][0xaf8] ;  /* 0x0002be0000047ab9 */ /* 0x000fd80000000a00 */
[----:B------:R-:W3:Y:S01]  /*15ea0*/  @P0 LDC.64 R2, c[0x0][0xaf0] ;  /* 0x0002bc00ff020b82 */ /* 0x000ee20000000a00 */
[----:B------:R-:W-:-:S04]  /*15eb0*/  ISETP.NE.AND P6, PT, R6, RZ, PT ;  /* 0x000000ff0600720c */ /* 0x000fc80003fc5270 */
[----:B------:R-:W-:-:S09]  /*15ec0*/  PLOP3.LUT P1, PT, P6, PT, PT, 0x8, 0x0 ;  /* 0x000000000000781c */ /* 0x000fd2000372e170 */
[----:B------:R-:W-:Y:S01]  /*15ed0*/  VOTEU.ALL UP1, P6 ;  /* 0x00000000003f7886 */ /* 0x000fe20003020000 */
[----:B---3--:R-:W-:-:S05]  /*15ee0*/  @P0 IMAD.WIDE R2, R19, 0x4, R2 ;  /* 0x0000000413020825 */ /* 0x008fca00078e0202 */
[----:B------:R3:W5:Y:S01]  /*15ef0*/  @P0 LDG.E R4, desc[UR6][R2.64] ;  /* 0x0000000602040981 */ /* 0x000762000c1e1900 */
[----:B------:R-:W-:Y:S01]  /*15f00*/  ISETP.NE.U32.AND P0, PT, RZ, UR4, PT ;  /* 0x00000004ff007c0c */ /* 0x000fe2000bf05070 */
[----:B------:R-:W-:-:S03]  /*15f10*/  @!UP1 UIADD3 UR8, UP0, UR54, 0x270, URZ ;  /* 0x0000027036089890 */ /* 0x000fc6000ff1e03f */
[----:B------:R-:W-:Y:S01]  /*15f20*/  ISETP.NE.AND.EX P0, PT, RZ, UR5, PT, P0 ;  /* 0x00000005ff007c0c */ /* 0x000fe2000bf05300 */
[----:B------:R-:W-:-:S03]  /*15f30*/  @!UP1 UIADD3.X UR9, URZ, UR55, URZ, UP0, !UPT ;  /* 0x000000373f099290 */ /* 0x000fc600087fe43f */
[----:B------:R-:W-:Y:S01]  /*15f40*/  SEL R6, R19, RZ, !P0 ;  /* 0x000000ff13067207 */ /* 0x000fe20004000000 */
[----:B------:R-:W-:Y:S01]  /*15f50*/  VOTEU.ALL UP0, P6 ;  /* 0x00000000003f7886 */ /* 0x000fe20003000000 */
[----:B--23--:R-:W-:-:S07]  /*15f60*/  LEA R17, R17, R7, 0x6 ;  /* 0x0000000711117211 */ /* 0x00cfce00078e30ff */
.L_x_2535:
        /* <DEDUP_REMOVED lines=9> */
[----:B--2---:R-:W-:Y:S05]  /*16000*/  @P1 BRA.U.ANY `(.L_x_2535) ;  /* 0xfffffffd00d81947 */ /* 0x004fea000393ffff */
[----:B------:R-:W1:Y:S01]  /*16010*/  LDL R5, [R1+0x14] ;  /* 0x0000140001057983 */ /* 0x000e620000100800 */
[----:B------:R-:W2:Y:S01]  /*16020*/  LDC.64 R2, c[0x0][0x3f8] ;  /* 0x0000fe00ff027b82 */ /* 0x000ea20000000a00 */
[----:B------:R-:W-:Y:S02]  /*16030*/  ULDC.64 UR4, c[0x0][0xb00] ;  /* 0x0002c00000047ab9 */ /* 0x000fe40000000a00 */
[----:B--2---:R-:W-:Y:S01]  /*16040*/  LOP3.LUT P0, RZ, R2, UR4, RZ, 0xfc, !PT ;  /* 0x0000000402ff7c12 */ /* 0x004fe2000f80fcff */
[----:B------:R-:W-:-:S03]  /*16050*/  UMOV UR4, 0xffffffff ;  /* 0xffffffff00047882 */ /* 0x000fc60000000000 */
[----:B------:R-:W-:-:S04]  /*16060*/  LOP3.LUT P0, RZ, R3, UR5, RZ, 0xfc, P0 ;  /* 0x0000000503ff7c12 */ /* 0x000fc8000800fcff */
[----:B-----5:R-:W-:Y:S01]  /*16070*/  SEL R7, R4, RZ, !P0 ;  /* 0x000000ff04077207 */ /* 0x020fe20004000000 */
[----:B-1----:R-:W-:Y:S01]  /*16080*/  VIADD R8, R5, 0xffffffff ;  /* 0xffffffff05087836 */ /* 0x002fe20000000000 */
[----:B------:R-:W-:Y:S07]  /*16090*/  BRA.DIV UR4, `(.L_x_2536) ;  /* 0x0000003e04f07947 */ /* 0x000fee000b800000 */
.L_x_2607:
[----:B------:R-:W-:Y:S01]  /*160a0*/  UMOV UR4, 0xffffffff ;  /* 0xffffffff00047882 */ /* 0x000fe20000000000 */
[----:B------:R-:W-:Y:S02]  /*160b0*/  SHF.R.S32.HI R5, RZ, 0x1f, R4 ;  /* 0x0000001fff057819 */ /* 0x000fe40000011404 */
[----:B------:R-:W-:Y:S05]  /*160c0*/  BRA.DIV UR4, `(.L_x_2537) ;  /* 0x0000004204187947 */ /* 0x000fea000b800000 */
[----:B------:R-:W-:-:S13]  /*160d0*/  ELECT P6, URZ, PT ;  /* 0x00000000003f782f */ /* 0x000fda00038c0000 */
.L_x_2610:
        /* <DEDUP_REMOVED lines=8> */
[----:B-1----:R-:W-:-:S13]  /*16160*/  ISETP.NE.AND P0, PT, R12, 0x1, PT ;  /* 0x000000010c00780c */ /* 0x002fda0003f05270 */
[----:B------:R-:W1:Y:S02]  /*16170*/  @P0 LDC.64 R10, c[0x0][0x420] ;  /* 0x00010800ff0a0b82 */ /* 0x000e640000000a00 */
[----:B-1----:R-:W-:-:S05]  /*16180*/  @P0 IMAD.HI.U32 R10, R8, R10, RZ ;  /* 0x0000000a080a0227 */ /* 0x002fca00078e00ff */
[----:B------:R-:W-:-:S04]  /*16190*/  @P0 SHF.R.U32.HI R7, RZ, R11, R10 ;  /* 0x0000000bff070219 */ /* 0x000fc8000001160a */
[--C-:B------:R-:W-:Y:S01]  /*161a0*/  SHF.R.S32.HI R11, RZ, 0x1f, R7.reuse ;  /* 0x0000001fff0b7819 */ /* 0x100fe20000011407 */
[--C-:B------:R-:W-:Y:S02]  /*161b0*/  IMAD.MOV R9, RZ, RZ, -R7.reuse ;  /* 0x000000ffff097224 */ /* 0x100fe400078e0a07 */
[----:B------:R-:W-:Y:S02]  /*161c0*/  IMAD.MOV.U32 R10, RZ, RZ, R7 ;  /* 0x000000ffff0a7224 */ /* 0x000fe400078e0007 */
        /* <DEDUP_REMOVED lines=8> */
.L_x_2539:
[----:B------:R-:W2:Y:S01]  /*16250*/  LDL R9, [R1] ;  /* 0x0000000001097983 */ /* 0x000ea20000100800 */
[----:B------:R-:W-:-:S03]  /*16260*/  MOV R11, 0x400 ;  /* 0x00000400000b7802 */ /* 0x000fc60000000f00 */
[----:B------:R-:W3:Y:S01]  /*16270*/  LDL R10, [R1+0x4] ;  /* 0x00000400010a7983 */ /* 0x000ee20000100800 */
[----:B-1----:R-:W1:Y:S02]  /*16280*/  S2R R12, SR_CgaCtaId ;  /* 0x00000000000c7919 */ /* 0x002e640000008800 */
[----:B-1----:R-:W-:-:S04]  /*16290*/  LEA R11, R12, R11, 0x18 ;  /* 0x0000000b0c0b7211 */ /* 0x002fc800078ec0ff */
[----:B--2---:R-:W-:Y:S02]  /*162a0*/  LEA R9, R9, R11, 0x3 ;  /* 0x0000000b09097211 */ /* 0x004fe400078e18ff */
[----:B---3--:R-:W-:-:S04]  /*162b0*/  SHF.L.U32 R10, R10, 0x1f, RZ ;  /* 0x0000001f0a0a7819 */ /* 0x008fc800000006ff */
[----:B------:R-:W1:Y:S02]  /*162c0*/  SYNCS.PHASECHK.TRANS64.TRYWAIT P0, [R9+URZ+0x38840], R10 ;  /* 0x0388400a090075a7 */ /* 0x000e64000800017f */
[----:B-1----:R-:W-:Y:S05]  /*162d0*/  @!P0 BRA `(.L_x_2540) ;  /* 0x0000003c00b48947 */ /* 0x002fea0003800000 */
.L_x_2611:
        /* <DEDUP_REMOVED lines=11> */
.L_x_2541:
        /* <DEDUP_REMOVED lines=22> */
.L_x_2538:
[----:B------:R-:W1:Y:S01]  /*164f0*/  S2R R12, SR_CgaCtaId ;  /* 0x00000000000c7919 */ /* 0x000e620000008800 */
[----:B------:R-:W-:Y:S05]  /*16500*/  WARPSYNC.ALL ;  /* 0x0000000000007948 */ /* 0x000fea0003800000 */
[----:B------:R-:W-:Y:S01]  /*16510*/  BAR.SYNC.DEFER_BLOCKING 0x8, 0xa0 ;  /* 0x0202800000007b1d */ /* 0x000fe20000010000 */
[----:B------:R-:W-:Y:S02]  /*16520*/  ELECT P0, URZ, PT ;  /* 0x00000000003f782f */ /* 0x000fe40003800000 */
[----:B------:R-:W-:-:S03]  /*16530*/  MOV R11, 0x400 ;  /* 0x00000400000b7802 */ /* 0x000fc60000000f00 */
[----:B------:R-:W-:Y:S01]  /*16540*/  BSSY B0, `(.L_x_2542) ;  /* 0x000004c000007945 */ /* 0x000fe20003800000 */
[----:B-1----:R-:W-:-:S07]  /*16550*/  LEA R11, R12, R11, 0x18 ;  /* 0x0000000b0c0b7211 */ /* 0x002fce00078ec0ff */
        /* <DEDUP_REMOVED lines=20> */
[----:B-1----:R-:W-:Y:S01]  /*166a0*/  IMAD.MOV.U32 R6, RZ, RZ, 0x10000 ;  /* 0x00010000ff067424 */ /* 0x002fe200078e00ff */
        /* <DEDUP_REMOVED lines=24> */
[----:B--2---:R-:W-:Y:S01]  /*16830*/  MOV R6, UR47 ;  /* 0x0000002f00067c02 */ /* 0x004fe20008000f00 */
        /* <DEDUP_REMOVED lines=20> */
[----:B-1----:R-:W-:Y:S01]  /*16980*/  R2UR UR42, R10 ;  /* 0x000000000a2a72ca */ /* 0x002fe200000e0000 */
[----:B------:R-:W-:-:S02]  /*16990*/  UIADD3 UR40, UR16, 0x2e400, URZ ;  /* 0x0002e40010287890 */ /* 0x000fc4000fffe03f */
[----:B------:R-:W-:-:S10]  /*169a0*/  UIADD3 UR16, UR16, 0x34400, URZ ;  /* 0x0003440010107890 */ /* 0x000fd4000fffe03f */
[----:B------:R2:W-:Y:S01]  /*169b0*/  UTMALDG.4D [UR40], [UR4], desc[UR6] ;  /* 0x00000628040075b4 */ /* 0x0005e20008019000 */
[----:B------:R2:W-:Y:S01]  /*169c0*/  UTMALDG.4D [UR32], [UR4], desc[UR6] ;  /* 0x00000620040075b4 */ /* 0x0005e20008019000 */
[----:B------:R2:W-:Y:S01]  /*169d0*/  UTMALDG.4D [UR24], [UR4], desc[UR6] ;  /* 0x00000618040075b4 */ /* 0x0005e20008019000 */
[----:B------:R2:W-:Y:S02]  /*169e0*/  UTMALDG.4D [UR16], [UR4], desc[UR6] ;  /* 0x00000610040075b4 */ /* 0x0005e40008019000 */
[----:B--2---:R-:W-:Y:S01]  /*169f0*/  NOP ;  /* 0x0000000000007918 */ /* 0x004fe20000000000 */
.L_x_2543:
[----:B------:R-:W-:Y:S05]  /*16a00*/  BSYNC B0 ;  /* 0x0000000000007941 */ /* 0x000fea0003800000 */
.L_x_2542:
[----:B------:R-:W2:Y:S02]  /*16a10*/  LDL.LU R6, [R1+0x1c] ;  /* 0x00001c0001067983 */ /* 0x000ea40000300800 */
[----:B--2---:R-:W-:-:S13]  /*16a20*/  R2UR UR5, R6 ;  /* 0x00000000060572ca */ /* 0x004fda00000e0000 */
[----:B------:R-:W-:-:S04]  /*16a30*/  UIADD3 UR5, UR5, 0x1, URZ ;  /* 0x0000000105057890 */ /* 0x000fc8000fffe03f */
[----:B------:R-:W-:Y:S02]  /*16a40*/  ULEA.HI UR4, UR5, UR5, URZ, 0x1 ;  /* 0x0000000505047291 */ /* 0x000fe4000f8f083f */
[----:B------:R-:W-:Y:S02]  /*16a50*/  IMAD.U32 R6, RZ, RZ, UR5 ;  /* 0x00000005ff067e24 */ /* 0x000fe4000f8e00ff */
[----:B------:R-:W-:-:S03]  /*16a60*/  ULOP3.LUT UR4, UR4, 0xfffffffe, URZ, 0xc0, !UPT ;  /* 0xfffffffe04047892 */ /* 0x000fc6000f8ec03f */
[----:B------:R1:W-:Y:S01]  /*16a70*/  STL [R1+0x1c], R6 ;  /* 0x00001c0601007387 */ /* 0x0003e20000100800 */
[----:B------:R-:W-:-:S06]  /*16a80*/  UIADD3 UR4, UR5, -UR4, URZ ;  /* 0x8000000405047290 */ /* 0x000fcc000fffe03f */
[----:B-1----:R-:W-:-:S04]  /*16a90*/  MOV R6, UR4 ;  /* 0x0000000400067c02 */ /* 0x002fc80008000f00 */
[----:B------:R-:W-:-:S04]  /*16aa0*/  SHF.L.U32 R6, R6, 0x1f, RZ ;  /* 0x0000001f06067819 */ /* 0x000fc800000006ff */
[----:B------:R-:W1:Y:S02]  /*16ab0*/  SYNCS.PHASECHK.TRANS64.TRYWAIT P0, [R11+URZ+0x38820], R6 ;  /* 0x038820060b0075a7 */ /* 0x000e64000800017f */
[----:B-1----:R-:W-:Y:S05]  /*16ac0*/  @!P0 BRA `(.L_x_2544) ;  /* 0x0000003400cc8947 */ /* 0x002fea0003800000 */
.L_x_2612:
[----:B------:R-:W-:Y:S01]  /*16ad0*/  ULDC.64 UR38, c[0x0][0x3f8] ;  /* 0x0000fe0000267ab9 */ /* 0x000fe20000000a00 */
[----:B------:R-:W-:Y:S01]  /*16ae0*/  ULDC.64 UR46, c[0x0][0x408] ;  /* 0x00010200002e7ab9 */ /* 0x000fe20000000a00 */
        /* <DEDUP_REMOVED lines=11> */
.L_x_2613:
        /* <DEDUP_REMOVED lines=11> */
.L_x_2548:
        /* <DEDUP_REMOVED lines=43> */
[----:B------:R-:W-:-:S02]  /*16f00*/  UMOV UR10, UR21 ;  /* 0x00000015000a7c82 */ /* 0x000fc40008000000 */
[----:B------:R1:W-:Y:S01]  /*16f10*/  UTMALDG.4D [UR8], [UR4], desc[UR6] ;  /* 0x00000608040075b4 */ /* 0x0003e20008019000 */
        /* <DEDUP_REMOVED lines=12> */
.L_x_2546:
[----:B------:R-:W-:Y:S05]  /*16fe0*/  BSYNC B0 ;  /* 0x0000000000007941 */ /* 0x000fea0003800000 */
.L_x_2545:
[----:B-1----:R-:W2:Y:S04]  /*16ff0*/  LDL R9, [R1+0x14] ;  /* 0x0000140001097983 */ /* 0x002ea80000100800 */
[----:B------:R-:W3:Y:S01]  /*17000*/  LDL R6, [R1+0xc] ;  /* 0x00000c0001067983 */ /* 0x000ee20000100800 */
[----:B------:R-:W-:Y:S01]  /*17010*/  BSSY B0, `(.L_x_2549) ;  /* 0x00001aa000007945 */ /* 0x000fe20003800000 */
[----:B--2---:R-:W-:-:S05]  /*17020*/  VIADD R8, R9, 0xfffffffe ;  /* 0xfffffffe09087836 */ /* 0x004fca0000000000 */
[----:B---3--:R-:W-:-:S13]  /*17030*/  ISETP.GE.AND P0, PT, R8, R6, PT ;  /* 0x000000060800720c */ /* 0x008fda0003f06270 */
[----:B------:R-:W-:Y:S05]  /*17040*/  @!P0 BRA `(.L_x_2550) ;  /* 0x0000001800988947 */ /* 0x000fea0003800000 */
[----:B------:R-:W-:Y:S01]  /*17050*/  LOP3.LUT R10, RZ, R6, RZ, 0x33, !PT ;  /* 0x00000006ff0a7212 */ /* 0x000fe200078e33ff */
[----:B------:R-:W-:Y:S01]  /*17060*/  IMAD.MOV R6, RZ, RZ, -R9 ;  /* 0x000000ffff067224 */ /* 0x000fe200078e0a09 */
[----:B------:R-:W-:Y:S04]  /*17070*/  BSSY B1, `(.L_x_2551) ;  /* 0x0000090000017945 */ /* 0x000fe80003800000 */
[----:B------:R-:W-:-:S04]  /*17080*/  VIADDMNMX R10, R6, 0x1, R10, !PT ;  /* 0x00000001060a7846 */ /* 0x000fc8000780010a */
[----:B------:R-:W-:-:S04]  /*17090*/  IADD3 R6, R9, R10, RZ ;  /* 0x0000000a09067210 */ /* 0x000fc80007ffe0ff */
        /* <DEDUP_REMOVED lines=32> */
[----:B------:R-:W-:Y:S01]  /*172a0*/  LEA.HI.X R3, R6, R3, R11, 0x2, P0 ;  /* 0x0000000306037211 */ /* 0x000fe200000f140b */
[----:B------:R-:W-:-:S04]  /*172b0*/  IMAD.MOV R6, RZ, RZ, -R9 ;  /* 0x000000ffff067224 */ /* 0x000fc800078e0a09 */
[----:B------:R1:W5:Y:S01]  /*172c0*/  LDG.E R7, desc[UR6][R2.64] ;  /* 0x0000000602077981 */ /* 0x000362000c1e1900 */
[----:B------:R-:W-:-:S07]  /*172d0*/  IMAD R8, R12, R6, R8 ;  /* 0x000000060c087224 */ /* 0x000fce00078e0208 */
.L_x_2555:
[----:B-1----:R-:W1:Y:S01]  /*172e0*/  S2R R3, SR_CgaCtaId ;  /* 0x0000000000037919 */ /* 0x002e620000008800 */
[----:B------:R-:W-:-:S04]  /*172f0*/  MOV R2, 0x400 ;  /* 0x0000040000027802 */ /* 0x000fc80000000f00 */
[----:B-1----:R-:W-:Y:S02]  /*17300*/  LEA R2, R3, R2, 0x18 ;  /* 0x0000000203027211 */ /* 0x002fe400078ec0ff */
[----:B------:R-:W-:Y:S02]  /*17310*/  SHF.L.U32 R3, R13, 0x1f, RZ ;  /* 0x0000001f0d037819 */ /* 0x000fe400000006ff */
[----:B------:R-:W-:-:S04]  /*17320*/  LEA R2, R14, R2, 0x3 ;  /* 0x000000020e027211 */ /* 0x000fc800078e18ff */
[----:B------:R-:W1:Y:S02]  /*17330*/  SYNCS.PHASECHK.TRANS64.TRYWAIT P0, [R2+URZ+0x38840], R3 ;  /* 0x03884003020075a7 */ /* 0x000e64000800017f */
[----:B-1----:R-:W-:Y:S05]  /*17340*/  @!P0 BRA `(.L_x_2556) ;  /* 0x0000002c00e08947 */ /* 0x002fea0003800000 */
.L_x_2614:
        /* <DEDUP_REMOVED lines=11> */
.L_x_2557:
        /* <DEDUP_REMOVED lines=22> */
.L_x_2615:
        /* <DEDUP_REMOVED lines=8> */
.L_x_2559:
        /* <DEDUP_REMOVED lines=54> */
.L_x_2554:
[----:B------:R-:W-:Y:S05]  /*17940*/  BSYNC B2 ;  /* 0x0000000000027941 */ /* 0x000fea0003800000 */
.L_x_2553:
[----:B------:R-:W2:Y:S02]  /*17950*/  LDL R2, [R1+0x14] ;  /* 0x0000140001027983 */ /* 0x000ea40000100800 */
[----:B--2---:R-:W-:-:S07]  /*17960*/  IADD3 R8, R2, -0x3, RZ ;  /* 0xfffffffd02087810 */ /* 0x004fce0007ffe0ff */
.L_x_2552:
[----:B------:R-:W-:Y:S05]  /*17970*/  BSYNC B1 ;  /* 0x0000000000017941 */ /* 0x000fea0003800000 */
.L_x_2551:
[----:B------:R-:W2:Y:S01]  /*17980*/  LDL.LU R2, [R1+0x14] ;  /* 0x0000140001027983 */ /* 0x000ea20000300800 */
[----:B------:R-:W-:Y:S01]  /*17990*/  VIADD R10, R10, 0xfffffffe ;  /* 0xfffffffe0a0a7836 */ /* 0x000fe20000000000 */
[----:B--2---:R-:W-:-:S04]  /*179a0*/  LOP3.LUT R3, RZ, R2, RZ, 0x33, !PT ;  /* 0x00000002ff037212 */ /* 0x004fc800078e33ff */
[----:B------:R-:W-:-:S13]  /*179b0*/  ISETP.NE.AND P0, PT, R10, R3, PT ;  /* 0x000000030a00720c */ /* 0x000fda0003f05270 */
[----:B------:R-:W-:Y:S05]  /*179c0*/  @!P0 BRA `(.L_x_2550) ;  /* 0x0000001000388947 */ /* 0x000fea0003800000 */
.L_x_2574:
        /* <DEDUP_REMOVED lines=26> */
[----:B------:R-:W-:-:S05]  /*17b70*/  IMAD.WIDE.U32 R2, R4, UR46, R2 ;  /* 0x0000002e04027c25 */ /* 0x000fca000f8e0002 */
[----:B------:R-:W-:Y:S02]  /*17b80*/  IADD3 R3, R6, R3, RZ ;  /* 0x0000000306037210 */ /* 0x000fe40007ffe0ff */
[----:B------:R-:W-:-:S04]  /*17b90*/  LEA R6, P0, R2, UR38, 0x2 ;  /* 0x0000002602067c11 */ /* 0x000fc8000f8010ff */
[----:B------:R-:W-:-:S06]  /*17ba0*/  LEA.HI.X R7, R2, UR39, R3, 0x2, P0 ;  /* 0x0000002702077c11 */ /* 0x000fcc00080f1403 */
[----:B------:R1:W5:Y:S03]  /*17bb0*/  LDG.E R7, desc[UR4][R6.64] ;  /* 0x0000000406077981 */ /* 0x000366000c1e1900 */
.L_x_2562:
[----:B------:R-:W2:Y:S01]  /*17bc0*/  S2R R3, SR_CgaCtaId ;  /* 0x0000000000037919 */ /* 0x000ea20000008800 */
[----:B------:R-:W-:-:S04]  /*17bd0*/  MOV R2, 0x400 ;  /* 0x0000040000027802 */ /* 0x000fc80000000f00 */
[----:B--2---:R-:W-:Y:S02]  /*17be0*/  LEA R2, R3, R2, 0x18 ;  /* 0x0000000203027211 */ /* 0x004fe400078ec0ff */
[----:B------:R-:W-:-:S03]  /*17bf0*/  SHF.L.U32 R3, R10, 0x1f, RZ ;  /* 0x0000001f0a037819 */ /* 0x000fc600000006ff */
[----:B------:R-:W-:-:S04]  /*17c00*/  IMAD R2, R9, 0x8, R2 ;  /* 0x0000000809027824 */ /* 0x000fc800078e0202 */
[----:B------:R-:W2:Y:S02]  /*17c10*/  SYNCS.PHASECHK.TRANS64.TRYWAIT P0, [R2+URZ+0x38840], R3 ;  /* 0x03884003020075a7 */ /* 0x000ea4000800017f */
[----:B--2---:R-:W-:Y:S05]  /*17c20*/  @!P0 BRA `(.L_x_2563) ;  /* 0x0000002400d08947 */ /* 0x004fea0003800000 */
.L_x_2616:
        /* <DEDUP_REMOVED lines=11> */
.L_x_2564:
[----:B------:R-:W3:Y:S01]  /*17ce0*/  LDL R12, [R1+0x8] ;  /* 0x00000800010c7983 */ /* 0x000ee20000100800 */
[----:B-1----:R-:W-:Y:S01]  /*17cf0*/  MOV R6, 0x400 ;  /* 0x0000040000067802 */ /* 0x002fe20000000f00 */
        /* <DEDUP_REMOVED lines=19> */
.L_x_2617:
        /* <DEDUP_REMOVED lines=8> */
.L_x_2566:
        /* <DEDUP_REMOVED lines=17> */
[----:B-1----:R-:W-:-:S04]  /*17fc0*/  LEA R3, R11, R3, 0x18 ;  /* 0x000000030b037211 */ /* 0x002fc800078ec0ff */
[----:B------:R-:W-:-:S04]  /*17fd0*/  LEA R2, R9, R3, 0x10 ;  /* 0x0000000309027211 */ /* 0x000fc800078e80ff */
        /* <DEDUP_REMOVED lines=34> */
.L_x_2561:
[----:B------:R-:W-:Y:S05]  /*18200*/  BSYNC B1 ;  /* 0x0000000000017941 */ /* 0x000fea0003800000 */
.L_x_2560:
[----:B------:R-:W-:Y:S01]  /*18210*/  VIADD R9, R9, 0x1 ;  /* 0x0000000109097836 */ /* 0x000fe20000000000 */
[----:B------:R-:W-:Y:S04]  /*18220*/  BSSY B1, `(.L_x_2567) ;  /* 0x0000084000017945 */ /* 0x000fe80003800000 */
        /* <DEDUP_REMOVED lines=8> */
[----:B------:R-:W-:Y:S01]  /*182b0*/  ISETP.NE.U32.AND P0, PT, RZ, UR38, PT ;  /* 0x00000026ff007c0c */ /* 0x000fe2000bf05070 */
[----:B------:R-:W-:-:S03]  /*182c0*/  IMAD.MOV.U32 R10, RZ, RZ, R9 ;  /* 0x000000ffff0a7224 */ /* 0x000fc600078e0009 */
        /* <DEDUP_REMOVED lines=19> */
.L_x_2569:
[----:B------:R-:W3:Y:S01]  /*18400*/  S2R R3, SR_CgaCtaId ;  /* 0x0000000000037919 */ /* 0x000ee20000008800 */
[----:B------:R-:W-:-:S04]  /*18410*/  MOV R2, 0x400 ;  /* 0x0000040000027802 */ /* 0x000fc80000000f00 */
[----:B---3--:R-:W-:Y:S02]  /*18420*/  LEA R2, R3, R2, 0x18 ;  /* 0x0000000203027211 */ /* 0x008fe400078ec0ff */
[----:B------:R-:W-:-:S03]  /*18430*/  SHF.L.U32 R3, R11, 0x1f, RZ ;  /* 0x0000001f0b037819 */ /* 0x000fc600000006ff */
[----:B------:R-:W-:-:S04]  /*18440*/  IMAD R2, R12, 0x8, R2 ;  /* 0x000000080c027824 */ /* 0x000fc800078e0202 */
[----:B------:R-:W3:Y:S02]  /*18450*/  SYNCS.PHASECHK.TRANS64.TRYWAIT P0, [R2+URZ+0x38840], R3 ;  /* 0x03884003020075a7 */ /* 0x000ee4000800017f */
[----:B---3--:R-:W-:Y:S05]  /*18460*/  @!P0 BRA `(.L_x_2570) ;  /* 0x0000001c00e88947 */ /* 0x008fea0003800000 */
.L_x_2618:
        /* <DEDUP_REMOVED lines=11> */
.L_x_2571:
[----:B--2---:R-:W2:Y:S01]  /*18520*/  LDL R6, [R1] ;  /* 0x0000000001067983 */ /* 0x004ea20000100800 */
        /* <DEDUP_REMOVED lines=21> */
.L_x_2619:
[----:B------:R-:W-:Y:S05]  /*18680*/  @P0 BRA `(.L_x_2573) ;  /* 0x00000000001c0947 */ /* 0x000fea0003800000 */
[----:B------:R-:W1:Y:S01]  /*18690*/  S2R R10, SR_TID.X ;  /* 0x00000000000a7919 */ /* 0x000e620000002100 */
[----:B0--3--:R-:W-:-:S04]  /*186a0*/  IMAD.MOV.U32 R3, RZ, RZ, 0x10000 ;  /* 0x00010000ff037424 */ /* 0x009fc800078e00ff */
[----:B------:R2:W-:Y:S01]  /*186b0*/  SYNCS.ARRIVE.TRANS64 RZ, [R2+URZ+0x38850], R3 ;  /* 0x0388500302ff79a7 */ /* 0x0005e2000800003f */
[----:B-1----:R-:W-:-:S04]  /*186c0*/  LOP3.LUT R10, R10, 0x1f, RZ, 0xc0, !PT ;  /* 0x0000001f0a0a7812 */ /* 0x002fc800078ec0ff */
[----:B------:R-:W-:-:S13]  /*186d0*/  ISETP.NE.AND P1, PT, R10, RZ, PT ;  /* 0x000000ff0a00720c */ /* 0x000fda0003f25270 */
[----:B--2---:R-:W-:Y:S05]  /*186e0*/  @!P1 BRA `(.L_x_2573) ;  /* 0x0000000000049947 */ /* 0x004fea0003800000 */
[----:B------:R-:W-:Y:S01]  /*186f0*/  BPT.TRAP 0x1 ;  /* 0x000000040000795c */ /* 0x000fe20000300000 */
.L_x_2573:
        /* <DEDUP_REMOVED lines=54> */
.L_x_2568:
[----:B------:R-:W-:Y:S05]  /*18a60*/  BSYNC B1 ;  /* 0x0000000000017941 */ /* 0x000fea0003800000 */
.L_x_2567:
[----:B------:R-:W2:Y:S01]  /*18a70*/  LDL R2, [R1+0xc] ;  /* 0x00000c0001027983 */ /* 0x000ea20000100800 */
[----:B------:R-:W-:Y:S01]  /*18a80*/  VIADD R8, R8, 0xfffffffe ;  /* 0xfffffffe08087836 */ /* 0x000fe20000000000 */
[----:B--2---:R-:W-:-:S13]  /*18a90*/  ISETP.GT.AND P0, PT, R9, R2, PT ;  /* 0x000000020900720c */ /* 0x004fda0003f04270 */
[----:B------:R-:W-:Y:S05]  /*18aa0*/  @P0 BRA `(.L_x_2574) ;  /* 0xffffffec00c80947 */ /* 0x000fea000383ffff */
.L_x_2550:
[----:B------:R-:W-:Y:S05]  /*18ab0*/  BSYNC B0 ;  /* 0x0000000000007941 */ /* 0x000fea0003800000 */
.L_x_2549:
        /* <DEDUP_REMOVED lines=26> */
.L_x_2576:
[----:B------:R-:W-:Y:S05]  /*18c60*/  BSYNC B0 ;  /* 0x0000000000007941 */ /* 0x000fea0003800000 */
.L_x_2575:
[----:B--2---:R-:W2:Y:S02]  /*18c70*/  LDL.LU R2, [R1+0x4] ;  /* 0x0000040001027983 */ /* 0x004ea40000300800 */
[----:B--2---:R-:W-:-:S05]  /*18c80*/  LOP3.LUT R2, R2, R0, RZ, 0x3c, !PT ;  /* 0x0000000002027212 */ /* 0x004fca00078e3cff */
[----:B------:R2:W-:Y:S02]  /*18c90*/  STL [R1+0x4], R2 ;  /* 0x0000040201007387 */ /* 0x0005e40000100800 */
.L_x_2531:
[----:B------:R-:W-:Y:S05]  /*18ca0*/  BSYNC B6 ;  /* 0x0000000000067941 */ /* 0x000fea0003800000 */
.L_x_2529:
[----:B------:R-:W-:-:S03]  /*18cb0*/  UMOV UR4, 0xffffffff ;  /* 0xffffffff00047882 */ /* 0x000fc60000000000 */
[----:B------:R-:W-:Y:S05]  /*18cc0*/  BRA.DIV UR4, `(.L_x_2577) ;  /* 0x0000001604f87947 */ /* 0x000fea000b800000 */
[----:B------:R3:W4:Y:S04]  /*18cd0*/  SHFL.IDX PT, R4, R16, RZ, 0x1f ;  /* 0x00001fff10047589 */ /* 0x00072800000e0000 */
[----:B------:R-:W0:Y:S02]  /*18ce0*/  SHFL.IDX PT, R16, R16, 0x1, 0x1f ;  /* 0x00201f0010107f89 */ /* 0x000e2400000e0000 */
.L_x_2623:
[----:B------:R-:W1:Y:S01]  /*18cf0*/  S2R R0, SR_TID.X ;  /* 0x0000000000007919 */ /* 0x000e620000002100 */
[----:B------:R-:W-:Y:S01]  /*18d00*/  ULDC UR4, c[0x0][0xd14] ;  /* 0x0003450000047ab9 */ /* 0x000fe20000000800 */
[----:B------:R-:W-:Y:S01]  /*18d10*/  BSSY B0, `(.L_x_2578) ;  /* 0x000000c000007945 */ /* 0x000fe20003800000 */
[----:B------:R-:W-:Y:S01]  /*18d20*/  IMAD.MOV.U32 R3, RZ, RZ, RZ ;  /* 0x000000ffff037224 */ /* 0x000fe200078e00ff */
[----:B-1----:R-:W-:Y:S01]  /*18d30*/  LOP3.LUT R8, R0, 0x1f, RZ, 0xc0, !PT ;  /* 0x0000001f00087812 */ /* 0x002fe200078ec0ff */
[----:B------:R-:W-:-:S03]  /*18d40*/  IMAD.U32 R0, RZ, RZ, UR4 ;  /* 0x00000004ff007e24 */ /* 0x000fc6000f8e00ff */
[C---:B------:R-:W-:Y:S01]  /*18d50*/  ISETP.NE.AND P0, PT, R8.reuse, 0x1f, PT ;  /* 0x0000001f0800780c */ /* 0x040fe20003f05270 */
[----:B------:R-:W-:-:S05]  /*18d60*/  IMAD.IADD R5, R8, 0x1, R19 ;  /* 0x0000000108057824 */ /* 0x000fca00078e0213 */
[----:B------:R-:W-:-:S13]  /*18d70*/  ISETP.GE.OR P0, PT, R5, R0, !P0 ;  /* 0x000000000500720c */ /* 0x000fda0004706670 */
[----:B------:R-:W-:Y:S05]  /*18d80*/  @P0 BRA `(.L_x_2579) ;  /* 0x0000000000100947 */ /* 0x000fea0003800000 */
[----:B--2---:R-:W1:Y:S01]  /*18d90*/  LDC.64 R2, c[0x0][0xd58] ;  /* 0x00035600ff027b82 */ /* 0x004e620000000a00 */
[----:B------:R-:W-:Y:S01]  /*18da0*/  ULDC.64 UR4, c[0x0][0x208] ;  /* 0x0000820000047ab9 */ /* 0x000fe20000000a00 */
[----:B-1----:R-:W-:-:S06]  /*18db0*/  IMAD.WIDE R2, R5, 0x4, R2 ;  /* 0x0000000405027825 */ /* 0x002fcc00078e0202 */
[----:B------:R1:W5:Y:S02]  /*18dc0*/  LDG.E R3, desc[UR4][R2.64] ;  /* 0x0000000402037981 */ /* 0x000364000c1e1900 */
.L_x_2579:
[----:B------:R-:W-:Y:S05]  /*18dd0*/  BSYNC B0 ;  /* 0x0000000000007941 */ /* 0x000fea0003800000 */
.L_x_2578:
[----:B------:R-:W-:-:S03]  /*18de0*/  UMOV UR4, 0xffffffff ;  /* 0xffffffff00047882 */ /* 0x000fc60000000000 */
[----:B------:R-:W-:Y:S05]  /*18df0*/  BRA.DIV UR4, `(.L_x_2580) ;  /* 0x0000001604f87947 */ /* 0x000fea000b800000 */
        /* <DEDUP_REMOVED lines=17> */
[----:B------:R-:W1:Y:S02]  /*18f10*/  SHFL.UP PT, R14, R7, 0x10, RZ ;  /* 0x06000000070e7989 */ /* 0x000e6400000e00ff */
[----:B-12---:R-:W-:-:S05]  /*18f20*/  SEL R2, R14, RZ, P0 ;  /* 0x000000ff0e027207 */ /* 0x006fca0000000000 */
[----:B------:R-:W-:-:S05]  /*18f30*/  IMAD.IADD R2, R7, 0x1, R2 ;  /* 0x0000000107027824 */ /* 0x000fca00078e0202 */
[----:B------:R0:W1:Y:S02]  /*18f40*/  SHFL.IDX PT, R14, R2, 0x1f, 0x1f ;  /* 0x03e01f00020e7f89 */ /* 0x00006400000e0000 */
.L_x_2631:
[----:B------:R-:W-:Y:S02]  /*18f50*/  ULDC UR4, c[0x0][0xd10] ;  /* 0x0003440000047ab9 */ /* 0x000fe40000000800 */
[----:B------:R-:W-:-:S04]  /*18f60*/  IMAD.U32 R5, RZ, RZ, UR4 ;  /* 0x00000004ff057e24 */ /* 0x000fc8000f8e00ff */
[----:B-1----:R-:W-:-:S05]  /*18f70*/  IMAD R7, R14, R5, RZ ;  /* 0x000000050e077224 */ /* 0x002fca00078e02ff */
[----:B---3--:R-:W-:-:S04]  /*18f80*/  IADD3 R16, R16, R7, RZ ;  /* 0x0000000710107210 */ /* 0x008fc80007ffe0ff */
[----:B----4-:R-:W-:-:S13]  /*18f90*/  ISETP.GT.AND P0, PT, R16, R4, PT ;  /* 0x000000041000720c */ /* 0x010fda0003f04270 */
[----:B------:R-:W-:Y:S05]  /*18fa0*/  @P0 BRA `(.L_x_2581) ;  /* 0x0000000000b80947 */ /* 0x000fea0003800000 */
[----:B------:R-:W1:Y:S02]  /*18fb0*/  LDC R0, c[0x0][0xd14] ;  /* 0x00034500ff007b82 */ /* 0x000e640000000800 */
.L_x_2586:
[----:B------:R-:W-:-:S05]  /*18fc0*/  VIADD R19, R19, 0x1f ;  /* 0x0000001f13137836 */ /* 0x000fca0000000000 */
[----:B-1----:R-:W-:-:S13]  /*18fd0*/  ISETP.GE.AND P0, PT, R19, R0, PT ;  /* 0x000000001300720c */ /* 0x002fda0003f06270 */
        /* <DEDUP_REMOVED lines=9> */
[----:B------:R-:W0:Y:S01]  /*19070*/  LDC.64 R2, c[0x0][0xd58] ;  /* 0x00035600ff027b82 */ /* 0x000e220000000a00 */
[----:B------:R-:W-:Y:S01]  /*19080*/  ULDC.64 UR4, c[0x0][0x208] ;  /* 0x0000820000047ab9 */ /* 0x000fe20000000a00 */
[----:B0-----:R-:W-:-:S06]  /*19090*/  IMAD.WIDE R2, R5, 0x4, R2 ;  /* 0x0000000405027825 */ /* 0x001fcc00078e0202 */
[----:B------:R0:W5:Y:S02]  /*190a0*/  LDG.E R3, desc[UR4][R2.64] ;  /* 0x0000000402037981 */ /* 0x000164000c1e1900 */
.L_x_2584:
[----:B------:R-:W-:Y:S05]  /*190b0*/  BSYNC B0 ;  /* 0x0000000000007941 */ /* 0x000fea0003800000 */
.L_x_2583:
[----:B------:R-:W-:-:S03]  /*190c0*/  UMOV UR4, 0xffffffff ;  /* 0xffffffff00047882 */ /* 0x000fc60000000000 */
[----:B------:R-:W-:Y:S05]  /*190d0*/  BRA.DIV UR4, `(.L_x_2585) ;  /* 0x0000001a04107947 */ /* 0x000fea000b800000 */
[----:B-----5:R-:W1:Y:S01]  /*190e0*/  SHFL.UP PT, R14, R3, 0x1, RZ ;  /* 0x04200000030e7989 */ /* 0x020e6200000e00ff */
[C---:B------:R-:W-:Y:S02]  /*190f0*/  ISETP.NE.AND P0, PT, R7.reuse, RZ, PT ;  /* 0x000000ff0700720c */ /* 0x040fe40003f05270 */
[C---:B------:R-:W-:Y:S02]  /*19100*/  ISETP.GE.U32.AND P1, PT, R7.reuse, 0x2, PT ;  /* 0x000000020700780c */ /* 0x040fe40003f26070 */
[----:B-1----:R-:W-:Y:S02]  /*19110*/  SEL R14, R14, RZ, P0 ;  /* 0x000000ff0e0e7207 */ /* 0x002fe40000000000 */
        /* <DEDUP_REMOVED lines=16> */
[----:B------:R0:W1:Y:S02]  /*19220*/  SHFL.IDX PT, R14, R2, 0x1f, 0x1f ;  /* 0x03e01f00020e7f89 */ /* 0x00006400000e0000 */
.L_x_2639:
[----:B------:R-:W-:Y:S02]  /*19230*/  ULDC UR4, c[0x0][0xd10] ;  /* 0x0003440000047ab9 */ /* 0x000fe40000000800 */
[----:B------:R-:W-:-:S04]  /*19240*/  IMAD.U32 R5, RZ, RZ, UR4 ;  /* 0x00000004ff057e24 */ /* 0x000fc8000f8e00ff */
[----:B-1----:R-:W-:-:S04]  /*19250*/  IMAD R7, R14, R5, RZ ;  /* 0x000000050e077224 */ /* 0x002fc800078e02ff */
[----:B------:R-:W-:-:S05]  /*19260*/  IMAD.IADD R16, R7, 0x1, R16 ;  /* 0x0000000107107824 */ /* 0x000fca00078e0210 */
[----:B------:R-:W-:-:S13]  /*19270*/  ISETP.GT.AND P0, PT, R16, R4, PT ;  /* 0x000000041000720c */ /* 0x000fda0003f04270 */
[----:B------:R-:W-:Y:S05]  /*19280*/  @!P0 BRA `(.L_x_2586) ;  /* 0xfffffffc004c8947 */ /* 0x000fea000383ffff */
.L_x_2581:
[----:B------:R-:W-:Y:S01]  /*19290*/  IMAD.IADD R16, R16, 0x1, -R7 ;  /* 0x0000000110107824 */ /* 0x000fe200078e0a07 */
[----:B------:R-:W-:-:S03]  /*192a0*/  UMOV UR4, 0xffffffff ;  /* 0xffffffff00047882 */ /* 0x000fc60000000000 */
[----:B------:R-:W-:-:S05]  /*192b0*/  IMAD R7, R2, R5, R16 ;  /* 0x0000000502077224 */ /* 0x000fca00078e0210 */
[----:B------:R-:W-:Y:S01]  /*192c0*/  ISETP.GT.AND P6, PT, R7, R4, PT ;  /* 0x000000040700720c */ /* 0x000fe20003fc4270 */
[----:B------:R-:W-:-:S12]  /*192d0*/  BRA.DIV UR4, `(.L_x_2587) ;  /* 0x0000001a04607947 */ /* 0x000fd8000b800000 */
[----:B------:R-:W-:-:S04]  /*192e0*/  VOTE.ANY R6, PT, !P6 ;  /* 0x0000000000067806 */ /* 0x000fc800070e0100 */
[----:B------:R-:W1:Y:S02]  /*192f0*/  POPC R7, R6 ;  /* 0x0000000600077309 */ /* 0x000e640000000000 */
[----:B-1----:R1:W2:Y:S02]  /*19300*/  SHFL.IDX PT, R17, R3, R7, 0x1f ;  /* 0x00001f0703117589 */ /* 0x0022a400000e0000 */
.L_x_2643:
[----:B------:R-:W-:Y:S02]  /*19310*/  ISETP.NE.AND P0, PT, R6, RZ, PT ;  /* 0x000000ff0600720c */ /* 0x000fe40003f05270 */
[----:B------:R-:W-:-:S11]  /*19320*/  MOV R8, RZ ;  /* 0x000000ff00087202 */ /* 0x000fd60000000f00 */
[----:B------:R-:W-:Y:S05]  /*19330*/  @!P0 BRA `(.L_x_2588) ;  /* 0x0000000000108947 */ /* 0x000fea0003800000 */
[----:B------:R-:W-:Y:S01]  /*19340*/  UMOV UR4, 0xffffffff ;  /* 0xffffffff00047882 */ /* 0x000fe20000000000 */
[----:B------:R-:W-:Y:S02]  /*19350*/  VIADD R12, R7, 0xffffffff ;  /* 0xffffffff070c7836 */ /* 0x000fe40000000000 */
[----:B------:R-:W-:Y:S05]  /*19360*/  BRA.DIV UR4, `(.L_x_2589) ;  /* 0x0000001a04847947 */ /* 0x000fea000b800000 */
[----:B------:R3:W4:Y:S02]  /*19370*/  SHFL.IDX PT, R8, R2, R12, 0x1f ;  /* 0x00001f0c02087589 */ /* 0x00072400000e0000 */
.L_x_2588:
[----:B01-3--:R-:W0:Y:S01]  /*19380*/  LDC.64 R2, c[0x0][0xd68] ;  /* 0x00035a00ff027b82 */ /* 0x00be220000000a00 */
[----:B------:R-:W-:Y:S01]  /*19390*/  IMAD.IADD R19, R7, 0x1, R19 ;  /* 0x0000000107137824 */ /* 0x000fe200078e0213 */
[----:B------:R-:W-:-:S03]  /*193a0*/  ULDC.64 UR4, c[0x0][0x208] ;  /* 0x0000820000047ab9 */ /* 0x000fc60000000a00 */
[----:B0-----:R-:W-:-:S05]  /*193b0*/  IMAD.WIDE R2, R19, 0x4, R2 ;  /* 0x0000000413027825 */ /* 0x001fca00078e0202 */
[----:B------:R0:W2:Y:S01]  /*193c0*/  LDG.E R10, desc[UR4][R2.64] ;  /* 0x00000004020a7981 */ /* 0x0000a2000c1e1900 */
[----:B----4-:R-:W-:Y:S02]  /*193d0*/  IMAD R16, R8, R5, R16 ;  /* 0x0000000508107224 */ /* 0x010fe400078e0210 */
[----:B0-----:R-:W-:Y:S02]  /*193e0*/  IMAD.MOV.U32 R2, RZ, RZ, RZ ;  /* 0x000000ffff027224 */ /* 0x001fe400078e00ff */
[----:B--2---:R-:W-:-:S05]  /*193f0*/  IMAD R6, R17, R10, RZ ;  /* 0x0000000a11067224 */ /* 0x004fca00078e02ff */
        /* <DEDUP_REMOVED lines=22> */
[----:B------:R-:W-:Y:S02]  /*19560*/  @!P0 IADD3 R7, -R7, RZ, RZ ;  /* 0x000000ff07078210 */ /* 0x000fe40007ffe1ff */
[----:B------:R-:W-:-:S13]  /*19570*/  ISETP.NE.AND P0, PT, R6, RZ, PT ;  /* 0x000000ff0600720c */ /* 0x000fda0003f05270 */
[----:B------:R-:W-:-:S05]  /*19580*/  @!P0 LOP3.LUT R7, RZ, R6, RZ, 0x33, !PT ;  /* 0x00000006ff078212 */ /* 0x000fca00078e33ff */
[----:B------:R-:W-:Y:S02]  /*19590*/  IMAD R4, R10, R7, RZ ;  /* 0x000000070a047224 */ /* 0x000fe400078e02ff */
[----:B------:R-:W-:Y:S02]  /*195a0*/  IMAD.MOV R7, RZ, RZ, -R7 ;  /* 0x000000ffff077224 */ /* 0x000fe400078e0a07 */
[----:B------:R-:W-:Y:S02]  /*195b0*/  IMAD.MOV R2, RZ, RZ, -R4 ;  /* 0x000000ffff027224 */ /* 0x000fe400078e0a04 */
[----:B------:R-:W-:-:S03]  /*195c0*/  IMAD R6, R6, R7, R9 ;  /* 0x0000000706067224 */ /* 0x000fc600078e0209 */
[----:B------:R-:W-:Y:S01]  /*195d0*/  VIADDMNMX R5, R2, R5, R10, PT ;  /* 0x0000000502057246 */ /* 0x000fe2000380010a */
[----:B------:R-:W-:Y:S02]  /*195e0*/  IMAD.MOV.U32 R2, RZ, RZ, RZ ;  /* 0x000000ffff027224 */ /* 0x000fe400078e00ff */
[----:B------:R-:W-:Y:S01]  /*195f0*/  IMAD.IADD R4, R6, 0x1, R4 ;  /* 0x0000000106047824 */ /* 0x000fe200078e0204 */
        /* <DEDUP_REMOVED lines=10> */
[----:B------:R-:W-:Y:S01]  /*196a0*/  IMAD.HI.U32 R3, R3, R2, RZ ;  /* 0x0000000203037227 */ /* 0x000fe200078e00ff */
[----:B------:R-:W-:-:S05]  /*196b0*/  IADD3 R7, RZ, -R7, RZ ;  /* 0x80000007ff077210 */ /* 0x000fca0007ffe0ff */
        /* <DEDUP_REMOVED lines=10> */
[----:B------:R-:W-:Y:S02]  /*19760*/  @!P0 LOP3.LUT R3, RZ, R5, RZ, 0x33, !PT ;  /* 0x00000005ff038212 */ /* 0x000fe400078e33ff */
[----:B------:R-:W-:Y:S02]  /*19770*/  IADD3 R5, -R5, RZ, RZ ;  /* 0x000000ff05057210 */ /* 0x000fe40007ffe1ff */
[----:B------:R-:W-:-:S03]  /*19780*/  LOP3.LUT R2, RZ, R3, RZ, 0x33, !PT ;  /* 0x00000003ff027212 */ /* 0x000fc600078e33ff */
[----:B------:R-:W-:Y:S02]  /*19790*/  IMAD R18, R3, R5, R4 ;  /* 0x0000000503127224 */ /* 0x000fe400078e0204 */
[----:B------:R-:W-:Y:S01]  /*197a0*/  IMAD.IADD R17, R17, 0x1, R2 ;  /* 0x0000000111117824 */ /* 0x000fe200078e0202 */
[----:B------:R-:W-:Y:S06]  /*197b0*/  BRA `(.L_x_2590) ;  /* 0x00000000001c7947 */ /* 0x000fec0003800000 */
.L_x_2582:
[----:B------:R-:W-:Y:S01]  /*197c0*/  UMOV UR4, URZ ;  /* 0x0000003f00047c82 */ /* 0x000fe20008000000 */
[----:B------:R-:W-:Y:S01]  /*197d0*/  UMOV UR5, URZ ;  /* 0x0000003f00057c82 */ /* 0x000fe20008000000 */
[----:B------:R-:W-:Y:S01]  /*197e0*/  ULDC UR6, c[0x0][0xd14] ;  /* 0x0003450000067ab9 */ /* 0x000fe20000000800 */
[----:B------:R-:W-:Y:S02]  /*197f0*/  IMAD.MOV.U32 R16, RZ, RZ, R4 ;  /* 0x000000ffff107224 */ /* 0x000fe400078e0004 */
[----:B------:R-:W-:Y:S02]  /*19800*/  IMAD.U32 R17, RZ, RZ, UR4 ;  /* 0x00000004ff117e24 */ /* 0x000fe4000f8e00ff */
[----:B------:R-:W-:Y:S02]  /*19810*/  IMAD.U32 R18, RZ, RZ, UR5 ;  /* 0x00000005ff127e24 */ /* 0x000fe4000f8e00ff */
[----:B------:R-:W-:-:S07]  /*19820*/  IMAD.U32 R19, RZ, RZ, UR6 ;  /* 0x00000006ff137e24 */ /* 0x000fce000f8e00ff */
.L_x_2590:
        /* <DEDUP_REMOVED lines=12> */
.L_x_2517:
[----:B-1----:R-:W3:Y:S01]  /*198f0*/  LDL R0, [R1+0x1c] ;  /* 0x00001c0001007983 */ /* 0x002ee20000100800 */
[----:B------:R-:W1:Y:S01]  /*19900*/  S2R R3, SR_CgaCtaId ;  /* 0x0000000000037919 */ /* 0x000e620000008800 */
[----:B---3--:R-:W-:Y:S02]  /*19910*/  R2UR UR4, R0 ;  /* 0x00000000000472ca */ /* 0x008fe400000e0000 */
[----:B------:R-:W-:-:S04]  /*19920*/  MOV R0, 0x400 ;  /* 0x0000040000007802 */ /* 0x000fc80000000f00 */
[----:B-1----:R-:W-:-:S07]  /*19930*/  LEA R0, R3, R0, 0x18 ;  /* 0x0000000003007211 */ /* 0x002fce00078ec0ff */
[----:B------:R-:W-:-:S04]  /*19940*/  UIADD3 UR4, UR4, 0x1, URZ ;  /* 0x0000000104047890 */ /* 0x000fc8000fffe03f */
[----:B------:R-:W-:-:S04]  /*19950*/  ULEA.HI UR5, UR4, UR4, URZ, 0x1 ;  /* 0x0000000404057291 */ /* 0x000fc8000f8f083f */
[----:B------:R-:W-:-:S04]  /*19960*/  ULOP3.LUT UR5, UR5, 0xfffffffe, URZ, 0xc0, !UPT ;  /* 0xfffffffe05057892 */ /* 0x000fc8000f8ec03f */
[----:B------:R-:W-:-:S06]  /*19970*/  UIADD3 UR5, UR4, -UR5, URZ ;  /* 0x8000000504057290 */ /* 0x000fcc000fffe03f */
[----:B------:R-:W-:-:S04]  /*19980*/  MOV R3, UR5 ;  /* 0x0000000500037c02 */ /* 0x000fc80008000f00 */
[----:B------:R-:W-:-:S04]  /*19990*/  SHF.L.U32 R3, R3, 0x1f, RZ ;  /* 0x0000001f03037819 */ /* 0x000fc800000006ff */
[----:B------:R-:W1:Y:S02]  /*199a0*/  SYNCS.PHASECHK.TRANS64.TRYWAIT P0, [R0+URZ+0x38820], R3 ;  /* 0x03882003000075a7 */ /* 0x000e64000800017f */
[----:B-1----:R-:W-:Y:S05]  /*199b0*/  @!P0 BRA `(.L_x_2592) ;  /* 0x0000001400188947 */ /* 0x002fea0003800000 */
.L_x_2646:
[----:B------:R-:W-:-:S03]  /*199c0*/  UMOV UR4, 0xffffffff ;  /* 0xffffffff00047882 */ /* 0x000fc60000000000 */
[----:B------:R-:W-:Y:S05]  /*199d0*/  BRA.DIV UR4, `(.L_x_2593) ;  /* 0x0000001604247947 */ /* 0x000fea000b800000 */
[----:B--2---:R-:W2:Y:S02]  /*199e0*/  S2R R2, SR_TID.X ;  /* 0x0000000000027919 */ /* 0x004ea40000002100 */
[----:B--2---:R-:W-:-:S04]  /*199f0*/  SHF.R.U32.HI R2, RZ, 0x5, R2 ;  /* 0x00000005ff027819 */ /* 0x004fc80000011602 */
[----:B------:R-:W-:-:S05]  /*19a00*/  LOP3.LUT R2, R2, 0x3, RZ, 0xc0, !PT ;  /* 0x0000000302027812 */ /* 0x000fca00078ec0ff */
[----:B------:R2:W3:Y:S02]  /*19a10*/  SHFL.IDX PT, R14, R2, RZ, 0x1f ;  /* 0x00001fff020e7589 */ /* 0x0004e400000e0000 */
.L_x_2649:
[----:B---3--:R-:W-:Y:S01]  /*19a20*/  ISETP.NE.AND P0, PT, R14, RZ, PT ;  /* 0x000000ff0e00720c */ /* 0x008fe20003f05270 */
[----:B------:R-:W-:-:S12]  /*19a30*/  BSSY B0, `(.L_x_2594) ;  /* 0x0000027000007945 */ /* 0x000fd80003800000 */
[----:B------:R-:W-:Y:S05]  /*19a40*/  @P0 BRA `(.L_x_2595) ;  /* 0x0000000000940947 */ /* 0x000fea0003800000 */
[----:B------:R-:W-:-:S03]  /*19a50*/  UMOV UR4, 0xffffffff ;  /* 0xffffffff00047882 */ /* 0x000fc60000000000 */
[----:B------:R-:W-:Y:S05]  /*19a60*/  BRA.DIV UR4, `(.L_x_2596) ;  /* 0x0000001604347947 */ /* 0x000fea000b800000 */
[----:B------:R-:W-:-:S13]  /*19a70*/  ELECT P6, URZ, PT ;  /* 0x00000000003f782f */ /* 0x000fda00038c0000 */
.L_x_2652:
[----:B------:R-:W-:Y:S05]  /*19a80*/  @!P6 BRA `(.L_x_2595) ;  /* 0x000000000084e947 */ /* 0x000fea0003800000 */
[----:B--2---:R-:W2:Y:S02]  /*19a90*/  LDL.LU R2, [R1+0x24] ;  /* 0x0000240001027983 */ /* 0x004ea40000300800 */
[----:B--2---:R-:W-:-:S04]  /*19aa0*/  LOP3.LUT R2, R2, 0x2, RZ, 0xfc, !PT ;  /* 0x0000000202027812 */ /* 0x004fc800078efcff */
[----:B------:R-:W-:-:S13]  /*19ab0*/  ISETP.NE.AND P2, PT, R2, 0x3, PT ;  /* 0x000000030200780c */ /* 0x000fda0003f45270 */
[----:B------:R-:W-:Y:S05]  /*19ac0*/  @!P2 BRA `(.L_x_2597) ;  /* 0x000000000004a947 */ /* 0x000fea0003800000 */
[----:B------:R-:W-:Y:S01]  /*19ad0*/  BPT.TRAP 0x1 ;  /* 0x000000040000795c */ /* 0x000fe20000300000 */
.L_x_2597:
[----:B-1----:R-:W2:Y:S04]  /*19ae0*/  LDL R3, [R1] ;  /* 0x0000000001037983 */ /* 0x002ea80000100800 */
[----:B------:R-:W3:Y:S01]  /*19af0*/  LDL.LU R7, [R1+0x4] ;  /* 0x0000040001077983 */ /* 0x000ee20000300800 */
[----:B------:R-:W-:-:S04]  /*19b00*/  VIADD R2, R0, 0x38840 ;  /* 0x0003884000027836 */ /* 0x000fc80000000000 */
        /* <DEDUP_REMOVED lines=11> */
.L_x_2653:
[----:B------:R-:W2:Y:S02]  /*19bc0*/  SYNCS.PHASECHK.TRANS64.TRYWAIT P0, [R7+URZ], R2 ;  /* 0x00000002070075a7 */ /* 0x000ea4000800017f */
[----:B--2---:R-:W-:Y:S05]  /*19bd0*/  @!P0 BRA `(.L_x_2599) ;  /* 0x00000014000c8947 */ /* 0x004fea0003800000 */
.L_x_2654:
[----:B------:R-:W-:Y:S05]  /*19be0*/  @!P2 BRA `(.L_x_2600) ;  /* 0x000000000004a947 */ /* 0x000fea0003800000 */
[----:B------:R-:W-:Y:S01]  /*19bf0*/  BPT.TRAP 0x1 ;  /* 0x000000040000795c */ /* 0x000fe20000300000 */
.L_x_2600:
[----:B------:R-:W3:Y:S01]  /*19c00*/  LDL.LU R4, [R1] ;  /* 0x0000000001047983 */ /* 0x000ee20000300800 */
[----:B------:R-:W-:-:S05]  /*19c10*/  VIADD R0, R0, 0x38860 ;  /* 0x0003886000007836 */ /* 0x000fca0000000000 */
[----:B---3--:R-:W-:-:S04]  /*19c20*/  LEA R4, R4, R0, 0x3 ;  /* 0x0000000004047211 */ /* 0x008fc800078e18ff */
[----:B------:R-:W3:Y:S02]  /*19c30*/  SYNCS.PHASECHK.TRANS64.TRYWAIT P0, [R4+URZ], R5 ;  /* 0x00000005040075a7 */ /* 0x000ee4000800017f */
[----:B---3--:R-:W-:Y:S05]  /*19c40*/  @!P0 BRA `(.L_x_2601) ;  /* 0x0000001400048947 */ /* 0x008fea0003800000 */
.L_x_2655:
[----:B------:R-:W-:-:S07]  /*19c50*/  IMAD R3, R3, 0x8, R0 ;  /* 0x0000000803037824 */ /* 0x000fce00078e0200 */
.L_x_2602:
[----:B----4-:R4:W0:Y:S02]  /*19c60*/  SYNCS.PHASECHK.TRANS64.TRYWAIT P0, [R3+URZ], R2 ;  /* 0x00000002030075a7 */ /* 0x010824000800017f */
[----:B0-----:R-:W-:Y:S05]  /*19c70*/  @!P0 NANOSLEEP.SYNCS 0x989680 ;  /* 0x009896800000895d */ /* 0x001fea0003900000 */
[----:B------:R-:W0:Y:S02]  /*19c80*/  @!P0 SYNCS.PHASECHK.TRANS64 P0, [R3+URZ], R2 ;  /* 0x00000002030085a7 */ /* 0x000e24000800007f */
[----:B0-----:R-:W-:Y:S05]  /*19c90*/  @!P0 BRA `(.L_x_2602) ;  /* 0xfffffffc00f08947 */ /* 0x001fea000383ffff */
.L_x_2595:
[----:B------:R-:W-:Y:S05]  /*19ca0*/  BSYNC B0 ;  /* 0x0000000000007941 */ /* 0x000fea0003800000 */
.L_x_2594:
[----:B------:R-:W-:Y:S05]  /*19cb0*/  EXIT ;  /* 0x000000000000794d */ /* 0x000fea0003800000 */
.L_x_2427:
[----:B0-----:R-:W-:-:S04]  /*19cc0*/  IMAD.U32 R0, RZ, RZ, UR37 ;  /* 0x00000025ff007e24 */ /* 0x001fc8000f8e00ff */
[----:B------:R0:W1:Y:S03]  /*19cd0*/  SYNCS.PHASECHK.TRANS64.TRYWAIT P1, [R0+URZ+0x38800], R3 ;  /* 0x03880003000075a7 */ /* 0x000066000802017f */
[----:B-1----:R-:W-:Y:S05]  /*19ce0*/  @!P1 NANOSLEEP.SYNCS 0x989680 ;  /* 0x009896800000995d */ /* 0x002fea0003900000 */
[----:B------:R-:W1:Y:S02]  /*19cf0*/  @!P1 SYNCS.PHASECHK.TRANS64 P1, [R0+URZ+0x38800], R3 ;  /* 0x03880003000095a7 */ /* 0x000e64000802007f */
[----:B-1----:R-:W-:Y:S05]  /*19d00*/  @!P1 BRA `(.L_x_2427) ;  /* 0xfffffffc00ec9947 */ /* 0x002fea000383ffff */
[----:B------:R-:W-:Y:S05]  /*19d10*/  BRA `(.L_x_2603) ;  /* 0xfffffe9c00b87947 */ /* 0x000fea000383ffff */
.L_x_2431:
[----:B--2---:R2:W3:Y:S02]  /*19d20*/  SYNCS.PHASECHK.TRANS64.TRYWAIT P1, [R4+URZ+0x38830], R5 ;  /* 0x03883005040075a7 */ /* 0x0044e4000802017f */
[----:B---3--:R-:W-:Y:S05]  /*19d30*/  @!P1 NANOSLEEP.SYNCS 0x989680 ;  /* 0x009896800000995d */ /* 0x008fea0003900000 */
[----:B------:R-:W3:Y:S02]  /*19d40*/  @!P1 SYNCS.PHASECHK.TRANS64 P1, [R4+URZ+0x38830], R5 ;  /* 0x03883005040095a7 */ /* 0x000ee4000802007f */
[----:B---3--:R-:W-:Y:S05]  /*19d50*/  @!P1 BRA `(.L_x_2431) ;  /* 0xfffffffc00f09947 */ /* 0x008fea000383ffff */
[----:B------:R-:W-:Y:S05]  /*19d60*/  BRA `(.L_x_2430) ;  /* 0xfffffe9c00d07947 */ /* 0x000fea000383ffff */
.L_x_2432:
[----:B0-----:R-:W-:-:S04]  /*19d70*/  IMAD.U32 R6, RZ, RZ, UR37 ;  /* 0x00000025ff067e24 */ /* 0x001fc8000f8e00ff */
[----:B------:R0:W3:Y:S03]  /*19d80*/  SYNCS.PHASECHK.TRANS64.TRYWAIT P1, [R6+URZ+0x38810], R3 ;  /* 0x03881003060075a7 */ /* 0x0000e6000802017f */
[----:B---3--:R-:W-:Y:S05]  /*19d90*/  @!P1 NANOSLEEP.SYNCS 0x989680 ;  /* 0x009896800000995d */ /* 0x008fea0003900000 */
[----:B------:R-:W3:Y:S02]  /*19da0*/  @!P1 SYNCS.PHASECHK.TRANS64 P1, [R6+URZ+0x38810], R3 ;  /* 0x03881003060095a7 */ /* 0x000ee4000802007f */
[----:B---3--:R-:W-:Y:S05]  /*19db0*/  @!P1 BRA `(.L_x_2432) ;  /* 0xfffffffc00ec9947 */ /* 0x008fea000383ffff */
[----:B------:R-:W-:Y:S05]  /*19dc0*/  BRA `(.L_x_2604) ;  /* 0xfffffea000587947 */ /* 0x000fea000383ffff */
.L_x_2436:
[----:B----4-:R4:W0:Y:S02]  /*19dd0*/  SYNCS.PHASECHK.TRANS64.TRYWAIT P1, [R4+URZ+0x38850], R5 ;  /* 0x03885005040075a7 */ /* 0x010824000802017f */
[----:B0-----:R-:W-:Y:S05]  /*19de0*/  @!P1 NANOSLEEP.SYNCS 0x989680 ;  /* 0x009896800000995d */ /* 0x001fea0003900000 */
[----:B------:R-:W0:Y:S02]  /*19df0*/  @!P1 SYNCS.PHASECHK.TRANS64 P1, [R4+URZ+0x38850], R5 ;  /* 0x03885005040095a7 */ /* 0x000e24000802007f */
[----:B0-----:R-:W-:Y:S05]  /*19e00*/  @!P1 BRA `(.L_x_2436) ;  /* 0xfffffffc00f09947 */ /* 0x001fea000383ffff */
[----:B------:R-:W-:Y:S05]  /*19e10*/  BRA `(.L_x_2435) ;  /* 0xfffffea000647947 */ /* 0x000fea000383ffff */
.L_x_2452:
[----:B-1----:R-:W-:-:S04]  /*19e20*/  IMAD.U32 R15, RZ, RZ, UR7 ;  /* 0x00000007ff0f7e24 */ /* 0x002fc8000f8e00ff */
[----:B------:R1:W2:Y:S03]  /*19e30*/  SYNCS.PHASECHK.TRANS64.TRYWAIT P2, [R15+URZ+0x38830], R10 ;  /* 0x0388300a0f0075a7 */ /* 0x0002a6000804017f */
[----:B--2---:R-:W-:Y:S05]  /*19e40*/  @!P2 NANOSLEEP.SYNCS 0x989680 ;  /* 0x009896800000a95d */ /* 0x004fea0003900000 */
[----:B------:R-:W2:Y:S02]  /*19e50*/  @!P2 SYNCS.PHASECHK.TRANS64 P2, [R15+URZ+0x38830], R10 ;  /* 0x0388300a0f00a5a7 */ /* 0x000ea4000804007f */
[----:B--2---:R-:W-:Y:S05]  /*19e60*/  @!P2 BRA `(.L_x_2452) ;  /* 0xfffffffc00eca947 */ /* 0x004fea000383ffff */
[----:B------:R-:W-:Y:S05]  /*19e70*/  BRA `(.L_x_2451) ;  /* 0xfffffed000bc7947 */ /* 0x000fea000383ffff */
.L_x_2456:
[----:B-1----:R-:W-:-:S04]  /*19e80*/  IMAD.U32 R15, RZ, RZ, UR7 ;  /* 0x00000007ff0f7e24 */ /* 0x002fc8000f8e00ff */
[----:B------:R1:W3:Y:S03]  /*19e90*/  SYNCS.PHASECHK.TRANS64.TRYWAIT P2, [R15+URZ+0x38850], R10 ;  /* 0x0388500a0f0075a7 */ /* 0x0002e6000804017f */
[----:B---3--:R-:W-:Y:S05]  /*19ea0*/  @!P2 NANOSLEEP.SYNCS 0x989680 ;  /* 0x009896800000a95d */ /* 0x008fea0003900000 */
[----:B------:R-:W3:Y:S02]  /*19eb0*/  @!P2 SYNCS.PHASECHK.TRANS64 P2, [R15+URZ+0x38850], R10 ;  /* 0x0388500a0f00a5a7 */ /* 0x000ee4000804007f */
[----:B---3--:R-:W-:Y:S05]  /*19ec0*/  @!P2 BRA `(.L_x_2456) ;  /* 0xfffffffc00eca947 */ /* 0x008fea000383ffff */
[----:B------:R-:W-:Y:S05]  /*19ed0*/  BRA `(.L_x_2455) ;  /* 0xfffffed4003c7947 */ /* 0x000fea000383ffff */
.L_x_2473:
[----:B-1----:R-:W-:-:S04]  /*19ee0*/  MOV R8, UR6 ;  /* 0x0000000600087c02 */ /* 0x002fc80008000f00 */
[----:B------:R1:W2:Y:S03]  /*19ef0*/  SYNCS.PHASECHK.TRANS64.TRYWAIT P3, [R8+URZ+0x38830], R7 ;  /* 0x03883007080075a7 */ /* 0x0002a6000806017f */
[----:B--2---:R-:W-:Y:S05]  /*19f00*/  @!P3 NANOSLEEP.SYNCS 0x989680 ;  /* 0x009896800000b95d */ /* 0x004fea0003900000 */
[----:B------:R-:W2:Y:S02]  /*19f10*/  @!P3 SYNCS.PHASECHK.TRANS64 P3, [R8+URZ+0x38830], R7 ;  /* 0x038830070800b5a7 */ /* 0x000ea4000806007f */
[----:B--2---:R-:W-:Y:S05]  /*19f20*/  @!P3 BRA `(.L_x_2473) ;  /* 0xfffffffc00ecb947 */ /* 0x004fea000383ffff */
[----:B------:R-:W-:Y:S05]  /*19f30*/  BRA `(.L_x_2472) ;  /* 0xffffff0c00247947 */ /* 0x000fea000383ffff */
.L_x_2477:
[----:B-1----:R-:W-:-:S04]  /*19f40*/  IMAD.U32 R8, RZ, RZ, UR6 ;  /* 0x00000006ff087e24 */ /* 0x002fc8000f8e00ff */
[----:B------:R1:W3:Y:S03]  /*19f50*/  SYNCS.PHASECHK.TRANS64.TRYWAIT P3, [R8+URZ+0x38850], R7 ;  /* 0x03885007080075a7 */ /* 0x0002e6000806017f */
[----:B---3--:R-:W-:Y:S05]  /*19f60*/  @!P3 NANOSLEEP.SYNCS 0x989680 ;  /* 0x009896800000b95d */ /* 0x008fea0003900000 */
[----:B------:R-:W3:Y:S02]  /*19f70*/  @!P3 SYNCS.PHASECHK.TRANS64 P3, [R8+URZ+0x38850], R7 ;  /* 0x038850070800b5a7 */ /* 0x000ee4000806007f */
[----:B---3--:R-:W-:Y:S05]  /*19f80*/  @!P3 BRA `(.L_x_2477) ;  /* 0xfffffffc00ecb947 */ /* 0x008fea000383ffff */
[----:B------:R-:W-:Y:S05]  /*19f90*/  BRA `(.L_x_2476) ;  /* 0xffffff0c00a47947 */ /* 0x000fea000383ffff */
.L_x_2483:
[----:B--2---:R-:W-:-:S04]  /*19fa0*/  IMAD.U32 R8, RZ, RZ, UR7 ;  /* 0x00000007ff087e24 */ /* 0x004fc8000f8e00ff */
[----:B------:R2:W3:Y:S03]  /*19fb0*/  SYNCS.PHASECHK.TRANS64.TRYWAIT P2, [R8+URZ+0x38830], R7 ;  /* 0x03883007080075a7 */ /* 0x0004e6000804017f */
[----:B---3--:R-:W-:Y:S05]  /*19fc0*/  @!P2 NANOSLEEP.SYNCS 0x989680 ;  /* 0x009896800000a95d */ /* 0x008fea0003900000 */
[----:B------:R-:W3:Y:S02]  /*19fd0*/  @!P2 SYNCS.PHASECHK.TRANS64 P2, [R8+URZ+0x38830], R7 ;  /* 0x038830070800a5a7 */ /* 0x000ee4000804007f */
[----:B---3--:R-:W-:Y:S05]  /*19fe0*/  @!P2 BRA `(.L_x_2483) ;  /* 0xfffffffc00eca947 */ /* 0x008fea000383ffff */
[----:B------:R-:W-:Y:S05]  /*19ff0*/  BRA `(.L_x_2482) ;  /* 0xffffff38007c7947 */ /* 0x000fea000383ffff */
.L_x_2487:
[----:B--2---:R-:W-:-:S04]  /*1a000*/  IMAD.U32 R8, RZ, RZ, UR7 ;  /* 0x00000007ff087e24 */ /* 0x004fc8000f8e00ff */
[----:B------:R2:W3:Y:S03]  /*1a010*/  SYNCS.PHASECHK.TRANS64.TRYWAIT P2, [R8+URZ+0x38850], R7 ;  /* 0x03885007080075a7 */ /* 0x0004e6000804017f */
[----:B---3--:R-:W-:Y:S05]  /*1a020*/  @!P2 NANOSLEEP.SYNCS 0x989680 ;  /* 0x009896800000a95d */ /* 0x008fea0003900000 */
[----:B------:R-:W3:Y:S02]  /*1a030*/  @!P2 SYNCS.PHASECHK.TRANS64 P2, [R8+URZ+0x38850], R7 ;  /* 0x038850070800a5a7 */ /* 0x000ee4000804007f */
[----:B---3--:R-:W-:Y:S05]  /*1a040*/  @!P2 BRA `(.L_x_2487) ;  /* 0xfffffffc00eca947 */ /* 0x008fea000383ffff */
[----:B------:R-:W-:Y:S05]  /*1a050*/  BRA `(.L_x_2486) ;  /* 0xffffff3800fc7947 */ /* 0x000fea000383ffff */
.L_x_2536:
[----:B------:R-:W1:Y:S01]  /*1a060*/  S2R R5, SR_TID.X ;  /* 0x0000000000057919 */ /* 0x000e620000002100 */
[----:B------:R-:W-:Y:S01]  /*1a070*/  BSSY B0, `(.L_x_2605) ;  /* 0x000000a000007945 */ /* 0x000fe20003800000 */
[----:B------:R-:W-:Y:S01]  /*1a080*/  IMAD.MOV.U32 R12, RZ, RZ, RZ ;  /* 0x000000ffff0c7224 */ /* 0x000fe200078e00ff */
[----:B------:R-:W-:Y:S01]  /*1a090*/  MOV R11, 0x1f ;  /* 0x0000001f000b7802 */ /* 0x000fe20000000f00 */
[----:B------:R-:W-:Y:S01]  /*1a0a0*/  IMAD.MOV.U32 R15, RZ, RZ, -0x1 ;  /* 0xffffffffff0f7424 */ /* 0x000fe200078e00ff */
[----:B-1----:R-:W-:-:S04]  /*1a0b0*/  SHF.R.U32.HI R5, RZ, 0x5, R5 ;  /* 0x00000005ff057819 */ /* 0x002fc80000011605 */
[----:B------:R-:W-:-:S05]  /*1a0c0*/  LOP3.LUT R5, R5, 0x3, RZ, 0xc0, !PT ;  /* 0x0000000305057812 */ /* 0x000fca00078ec0ff */
[----:B0-----:R-:W-:-:S07]  /*1a0d0*/  IMAD.MOV.U32 R13, RZ, RZ, R5 ;  /* 0x000000ffff0d7224 */ /* 0x001fce00078e0005 */
[----:B------:R-:W-:Y:S05]  /*1a0e0*/  WARPSYNC.COLLECTIVE R15, `(.L_x_2606) ;  /* 0x000000000f087348 */ /* 0x000fea0003c00000 */
[----:B------:R0:W1:Y:S02]  /*1a0f0*/  SHFL.IDX P6, R14, R13, R12, R11 ;  /* 0x0000000c0d0e7389 */ /* 0x00006400000c000b */
[----:B01----:R-:W-:Y:S01]  /*1a100*/  ENDCOLLECTIVE ;  /* 0x000000000000791b */ /* 0x003fe20003800000 */
.L_x_2606:
[----:B------:R-:W-:Y:S05]  /*1a110*/  BSYNC B0 ;  /* 0x0000000000007941 */ /* 0x000fea0003800000 */
.L_x_2605:
[----:B------:R-:W-:Y:S05]  /*1a120*/  BRA `(.L_x_2607) ;  /* 0xffffffbc00dc7947 */ /* 0x000fea000383ffff */
.L_x_2537:
[----:B------:R-:W-:Y:S01]  /*1a130*/  BSSY B0, `(.L_x_2608) ;  /* 0x0000006000007945 */ /* 0x000fe20003800000 */
[----:B------:R-:W-:-:S07]  /*1a140*/  IMAD.MOV.U32 R15, RZ, RZ, -0x1 ;  /* 0xffffffffff0f7424 */ /* 0x000fce00078e00ff */
[----:B0-----:R-:W-:Y:S05]  /*1a150*/  WARPSYNC.COLLECTIVE R15, `(.L_x_2609) ;  /* 0x000000000f0c7348 */ /* 0x001fea0003c00000 */
[----:B------:R-:W-:Y:S02]  /*1a160*/  ELECT P6, UR62, PT ;  /* 0x00000000003e782f */ /* 0x000fe400038c0000 */
[----:B------:R-:W-:Y:S01]  /*1a170*/  MOV R14, UR62 ;  /* 0x0000003e000e7c02 */ /* 0x000fe20008000f00 */
[----:B0-----:R-:W-:Y:S10]  /*1a180*/  ENDCOLLECTIVE ;  /* 0x000000000000791b */ /* 0x001ff40003800000 */
.L_x_2609:
[----:B------:R-:W-:Y:S05]  /*1a190*/  BSYNC B0 ;  /* 0x0000000000007941 */ /* 0x000fea0003800000 */
.L_x_2608:
[----:B------:R-:W-:Y:S05]  /*1a1a0*/  BRA `(.L_x_2610) ;  /* 0xffffffbc00cc7947 */ /* 0x000fea000383ffff */
.L_x_2540:
[----:B-1----:R1:W2:Y:S02]  /*1a1b0*/  SYNCS.PHASECHK.TRANS64.TRYWAIT P0, [R9+URZ+0x38840], R10 ;  /* 0x0388400a090075a7 */ /* 0x0022a4000800017f */
[----:B--2---:R-:W-:Y:S05]  /*1a1c0*/  @!P0 NANOSLEEP.SYNCS 0x989680 ;  /* 0x009896800000895d */ /* 0x004fea0003900000 */
[----:B------:R-:W2:Y:S02]  /*1a1d0*/  @!P0 SYNCS.PHASECHK.TRANS64 P0, [R9+URZ+0x38840], R10 ;  /* 0x0388400a090085a7 */ /* 0x000ea4000800007f */
[----:B--2---:R-:W-:Y:S05]  /*1a1e0*/  @!P0 BRA `(.L_x_2540) ;  /* 0xfffffffc00f08947 */ /* 0x004fea000383ffff */
[----:B------:R-:W-:Y:S05]  /*1a1f0*/  BRA `(.L_x_2611) ;  /* 0xffffffc000387947 */ /* 0x000fea000383ffff */
.L_x_2544:
        /* <DEDUP_REMOVED lines=8> */
.L_x_2547:
[----:B-1----:R1:W2:Y:S02]  /*1a280*/  SYNCS.PHASECHK.TRANS64.TRYWAIT P0, [R6+URZ+0x38860], R9 ;  /* 0x03886009060075a7 */ /* 0x0022a4000800017f */
[----:B--2---:R-:W-:Y:S05]  /*1a290*/  @!P0 NANOSLEEP.SYNCS 0x989680 ;  /* 0x009896800000895d */ /* 0x004fea0003900000 */
[----:B------:R-:W2:Y:S02]  /*1a2a0*/  @!P0 SYNCS.PHASECHK.TRANS64 P0, [R6+URZ+0x38860], R9 ;  /* 0x03886009060085a7 */ /* 0x000ea4000800007f */
[----:B--2---:R-:W-:Y:S05]  /*1a2b0*/  @!P0 BRA `(.L_x_2547) ;  /* 0xfffffffc00f08947 */ /* 0x004fea000383ffff */
[----:B------:R-:W-:Y:S05]  /*1a2c0*/  BRA `(.L_x_2613) ;  /* 0xffffffc800347947 */ /* 0x000fea000383ffff */
.L_x_2556:
[----:B-1----:R1:W2:Y:S02]  /*1a2d0*/  SYNCS.PHASECHK.TRANS64.TRYWAIT P0, [R2+URZ+0x38840], R3 ;  /* 0x03884003020075a7 */ /* 0x0022a4000800017f */
[----:B--2---:R-:W-:Y:S05]  /*1a2e0*/  @!P0 NANOSLEEP.SYNCS 0x989680 ;  /* 0x009896800000895d */ /* 0x004fea0003900000 */
[----:B------:R-:W2:Y:S02]  /*1a2f0*/  @!P0 SYNCS.PHASECHK.TRANS64 P0, [R2+URZ+0x38840], R3 ;  /* 0x03884003020085a7 */ /* 0x000ea4000800007f */
[----:B--2---:R-:W-:Y:S05]  /*1a300*/  @!P0 BRA `(.L_x_2556) ;  /* 0xfffffffc00f08947 */ /* 0x004fea000383ffff */
[----:B------:R-:W-:Y:S05]  /*1a310*/  BRA `(.L_x_2614) ;  /* 0xffffffd0000c7947 */ /* 0x000fea000383ffff */
.L_x_2558:
[----:B--2---:R2:W3:Y:S02]  /*1a320*/  SYNCS.PHASECHK.TRANS64.TRYWAIT P0, [R2+URZ+0x38860], R3 ;  /* 0x03886003020075a7 */ /* 0x0044e4000800017f */
[----:B---3--:R-:W-:Y:S05]  /*1a330*/  @!P0 NANOSLEEP.SYNCS 0x989680 ;  /* 0x009896800000895d */ /* 0x008fea0003900000 */
[----:B------:R-:W3:Y:S02]  /*1a340*/  @!P0 SYNCS.PHASECHK.TRANS64 P0, [R2+URZ+0x38860], R3 ;  /* 0x03886003020085a7 */ /* 0x000ee4000800007f */
[----:B---3--:R-:W-:Y:S05]  /*1a350*/  @!P0 BRA `(.L_x_2558) ;  /* 0xfffffffc00f08947 */ /* 0x008fea000383ffff */
[----:B------:R-:W-:Y:S05]  /*1a360*/  BRA `(.L_x_2615) ;  /* 0xffffffd0007c7947 */ /* 0x000fea000383ffff */
.L_x_2563:
[----:B--2---:R2:W3:Y:S02]  /*1a370*/  SYNCS.PHASECHK.TRANS64.TRYWAIT P0, [R2+URZ+0x38840], R3 ;  /* 0x03884003020075a7 */ /* 0x0044e4000800017f */
[----:B---3--:R-:W-:Y:S05]  /*1a380*/  @!P0 NANOSLEEP.SYNCS 0x989680 ;  /* 0x009896800000895d */ /* 0x008fea0003900000 */
[----:B------:R-:W3:Y:S02]  /*1a390*/  @!P0 SYNCS.PHASECHK.TRANS64 P0, [R2+URZ+0x38840], R3 ;  /* 0x03884003020085a7 */ /* 0x000ee4000800007f */
[----:B---3--:R-:W-:Y:S05]  /*1a3a0*/  @!P0 BRA `(.L_x_2563) ;  /* 0xfffffffc00f08947 */ /* 0x008fea000383ffff */
[----:B------:R-:W-:Y:S05]  /*1a3b0*/  BRA `(.L_x_2616) ;  /* 0xffffffd8001c7947 */ /* 0x000fea000383ffff */
.L_x_2565:
[----:B0-----:R0:W1:Y:S02]  /*1a3c0*/  SYNCS.PHASECHK.TRANS64.TRYWAIT P1, [R2+URZ+0x38860], R3 ;  /* 0x03886003020075a7 */ /* 0x001064000802017f */
[----:B-1----:R-:W-:Y:S05]  /*1a3d0*/  @!P1 NANOSLEEP.SYNCS 0x989680 ;  /* 0x009896800000995d */ /* 0x002fea0003900000 */
[----:B------:R-:W1:Y:S02]  /*1a3e0*/  @!P1 SYNCS.PHASECHK.TRANS64 P1, [R2+URZ+0x38860], R3 ;  /* 0x03886003020095a7 */ /* 0x000e64000802007f */
[----:B-1----:R-:W-:Y:S05]  /*1a3f0*/  @!P1 BRA `(.L_x_2565) ;  /* 0xfffffffc00f09947 */ /* 0x002fea000383ffff */
[----:B------:R-:W-:Y:S05]  /*1a400*/  BRA `(.L_x_2617) ;  /* 0xffffffd800887947 */ /* 0x000fea000383ffff */
.L_x_2570:
[----:B---3--:R3:W4:Y:S02]  /*1a410*/  SYNCS.PHASECHK.TRANS64.TRYWAIT P0, [R2+URZ+0x38840], R3 ;  /* 0x03884003020075a7 */ /* 0x008724000800017f */
[----:B----4-:R-:W-:Y:S05]  /*1a420*/  @!P0 NANOSLEEP.SYNCS 0x989680 ;  /* 0x009896800000895d */ /* 0x010fea0003900000 */
[----:B------:R-:W4:Y:S02]  /*1a430*/  @!P0 SYNCS.PHASECHK.TRANS64 P0, [R2+URZ+0x38840], R3 ;  /* 0x03884003020085a7 */ /* 0x000f24000800007f */
[----:B----4-:R-:W-:Y:S05]  /*1a440*/  @!P0 BRA `(.L_x_2570) ;  /* 0xfffffffc00f08947 */ /* 0x010fea000383ffff */
[----:B------:R-:W-:Y:S05]  /*1a450*/  BRA `(.L_x_2618) ;  /* 0xffffffe000047947 */ /* 0x000fea000383ffff */
.L_x_2572:
[----:B0-----:R0:W1:Y:S02]  /*1a460*/  SYNCS.PHASECHK.TRANS64.TRYWAIT P1, [R2+URZ+0x38860], R3 ;  /* 0x03886003020075a7 */ /* 0x001064000802017f */
[----:B-1----:R-:W-:Y:S05]  /*1a470*/  @!P1 NANOSLEEP.SYNCS 0x989680 ;  /* 0x009896800000995d */ /* 0x002fea0003900000 */
[----:B------:R-:W1:Y:S02]  /*1a480*/  @!P1 SYNCS.PHASECHK.TRANS64 P1, [R2+URZ+0x38860], R3 ;  /* 0x03886003020095a7 */ /* 0x000e64000802007f */
[----:B-1----:R-:W-:Y:S05]  /*1a490*/  @!P1 BRA `(.L_x_2572) ;  /* 0xfffffffc00f09947 */ /* 0x002fea000383ffff */
[----:B------:R-:W-:Y:S05]  /*1a4a0*/  BRA `(.L_x_2619) ;  /* 0xffffffe000747947 */ /* 0x000fea000383ffff */
.L_x_2577:
[----:B------:R-:W-:Y:S01]  /*1a4b0*/  BSSY B0, `(.L_x_2620) ;  /* 0x0000008000007945 */ /* 0x000fe20003800000 */
[----:B0-----:R-:W-:Y:S01]  /*1a4c0*/  IMAD.MOV.U32 R13, RZ, RZ, R16 ;  /* 0x000000ffff0d7224 */ /* 0x001fe200078e0010 */
[----:B------:R-:W-:Y:S01]  /*1a4d0*/  MOV R15, 0xffffffff ;  /* 0xffffffff000f7802 */ /* 0x000fe20000000f00 */
[----:B-1----:R-:W-:Y:S02]  /*1a4e0*/  IMAD.MOV.U32 R12, RZ, RZ, RZ ;  /* 0x000000ffff0c7224 */ /* 0x002fe400078e00ff */
[----:B------:R-:W-:-:S07]  /*1a4f0*/  IMAD.MOV.U32 R11, RZ, RZ, 0x1f ;  /* 0x0000001fff0b7424 */ /* 0x000fce00078e00ff */
[----:B--2---:R-:W-:Y:S05]  /*1a500*/  WARPSYNC.COLLECTIVE R15, `(.L_x_2621) ;  /* 0x000000000f087348 */ /* 0x004fea0003c00000 */
[----:B------:R0:W1:Y:S02]  /*1a510*/  SHFL.IDX P6, R14, R13, R12, R11 ;  /* 0x0000000c0d0e7389 */ /* 0x00006400000c000b */
[----:B012---:R-:W-:Y:S01]  /*1a520*/  ENDCOLLECTIVE ;  /* 0x000000000000791b */ /* 0x007fe20003800000 */
.L_x_2621:
[----:B------:R-:W-:Y:S05]  /*1a530*/  BSYNC B0 ;  /* 0x0000000000007941 */ /* 0x000fea0003800000 */
.L_x_2620:
        /* <DEDUP_REMOVED lines=8> */
.L_x_2622:
[----:B------:R-:W-:Y:S01]  /*1a5c0*/  MOV R16, R14 ;  /* 0x0000000e00107202 */ /* 0x000fe20000000f00 */
[----:B------:R-:W-:Y:S06]  /*1a5d0*/  BRA `(.L_x_2623) ;  /* 0xffffffe400c47947 */ /* 0x000fec000383ffff */
.L_x_2580:
        /* <DEDUP_REMOVED lines=8> */
.L_x_2625:
[----:B------:R-:W-:Y:S05]  /*1a660*/  BSYNC B0 ;  /* 0x0000000000007941 */ /* 0x000fea0003800000 */
.L_x_2624:
        /* <DEDUP_REMOVED lines=10> */
.L_x_2626:
        /* <DEDUP_REMOVED lines=8> */
.L_x_2627:
        /* <DEDUP_REMOVED lines=8> */
.L_x_2628:
        /* <DEDUP_REMOVED lines=8> */
.L_x_2629:
        /* <DEDUP_REMOVED lines=8> */
.L_x_2630:
[----:B------:R-:W-:Y:S05]  /*1a910*/  BRA `(.L_x_2631) ;  /* 0xffffffe4008c7947 */ /* 0x000fea000383ffff */
.L_x_2585:
[----:B------:R-:W-:Y:S01]  /*1a920*/  BSSY B0, `(.L_x_2632) ;  /* 0x0000008000007945 */ /* 0x000fe20003800000 */
[----:B-----5:R-:W-:Y:S01]  /*1a930*/  IMAD.MOV.U32 R13, RZ, RZ, R3 ;  /* 0x000000ffff0d7224 */ /* 0x020fe200078e0003 */
[----:B------:R-:W-:Y:S01]  /*1a940*/  MOV R11, RZ ;  /* 0x000000ff000b7202 */ /* 0x000fe20000000f00 */
[----:B------:R-:W-:Y:S02]  /*1a950*/  IMAD.MOV.U32 R12, RZ, RZ, 0x1 ;  /* 0x00000001ff0c7424 */ /* 0x000fe400078e00ff */
[----:B------:R-:W-:-:S07]  /*1a960*/  IMAD.MOV.U32 R15, RZ, RZ, -0x1 ;  /* 0xffffffffff0f7424 */ /* 0x000fce00078e00ff */
[----:B0-----:R-:W-:Y:S05]  /*1a970*/  WARPSYNC.COLLECTIVE R15, `(.L_x_2633) ;  /* 0x000000000f087348 */ /* 0x001fea0003c00000 */
[----:B------:R1:W2:Y:S02]  /*1a980*/  SHFL.UP P6, R14, R13, R12, R11 ;  /* 0x0400000c0d0e7389 */ /* 0x0002a400000c000b */
[----:B012---:R-:W-:Y:S01]  /*1a990*/  ENDCOLLECTIVE ;  /* 0x000000000000791b */ /* 0x007fe20003800000 */
.L_x_2633:
[----:B------:R-:W-:Y:S05]  /*1a9a0*/  BSYNC B0 ;  /* 0x0000000000007941 */ /* 0x000fea0003800000 */
.L_x_2632:
        /* <DEDUP_REMOVED lines=10> */
.L_x_2634:
        /* <DEDUP_REMOVED lines=8> */
.L_x_2635:
        /* <DEDUP_REMOVED lines=8> */
.L_x_2636:
        /* <DEDUP_REMOVED lines=8> */
.L_x_2637:
[----:B------:R-:W-:Y:S01]  /*1abd0*/  IMAD.MOV.U32 R12, RZ, RZ, 0x1f ;  /* 0x0000001fff0c7424 */ /* 0x000fe200078e00ff */
[----:B------:R-:W-:Y:S02]  /*1abe0*/  MOV R11, 0x1f ;  /* 0x0000001f000b7802 */ /* 0x000fe40000000f00 */
[----:B------:R-:W-:-:S05]  /*1abf0*/  SEL R5, R14, RZ, P0 ;  /* 0x000000ff0e057207 */ /* 0x000fca0000000000 */
[----:B------:R-:W-:-:S04]  /*1ac00*/  IMAD.IADD R2, R6, 0x1, R5 ;  /* 0x0000000106027824 */ /* 0x000fc800078e0205 */
[----:B------:R-:W-:-:S07]  /*1ac10*/  IMAD.MOV.U32 R13, RZ, RZ, R2 ;  /* 0x000000ffff0d7224 */ /* 0x000fce00078e0002 */
[----:B------:R-:W-:Y:S05]  /*1ac20*/  WARPSYNC.COLLECTIVE R15, `(.L_x_2638) ;  /* 0x000000000f087348 */ /* 0x000fea0003c00000 */
[----:B------:R0:W1:Y:S02]  /*1ac30*/  SHFL.IDX P6, R14, R13, R12, R11 ;  /* 0x0000000c0d0e7389 */ /* 0x00006400000c000b */
[----:B01----:R-:W-:Y:S01]  /*1ac40*/  ENDCOLLECTIVE ;  /* 0x000000000000791b */ /* 0x003fe20003800000 */
.L_x_2638:
[----:B------:R-:W-:Y:S05]  /*1ac50*/  BRA `(.L_x_2639) ;  /* 0xffffffe400747947 */ /* 0x000fea000383ffff */
.L_x_2587:
[----:B------:R-:W-:Y:S01]  /*1ac60*/  BSSY B0, `(.L_x_2640) ;  /* 0x0000006000007945 */ /* 0x000fe20003800000 */
[----:B------:R-:W-:Y:S01]  /*1ac70*/  PLOP3.LUT P6, PT, P6, PT, PT, 0x8, 0x0 ;  /* 0x000000000000781c */ /* 0x000fe200037ce170 */
[----:B------:R-:W-:-:S12]  /*1ac80*/  IMAD.MOV.U32 R15, RZ, RZ, -0x1 ;  /* 0xffffffffff0f7424 */ /* 0x000fd800078e00ff */
[----:B0-----:R-:W-:Y:S05]  /*1ac90*/  WARPSYNC.COLLECTIVE R15, `(.L_x_2641) ;  /* 0x000000000f087348 */ /* 0x001fea0003c00000 */
[----:B------:R-:W-:Y:S01]  /*1aca0*/  VOTE.ANY R14, PT, P6 ;  /* 0x00000000000e7806 */ /* 0x000fe200030e0100 */
[----:B0-----:R-:W-:Y:S06]  /*1acb0*/  ENDCOLLECTIVE ;  /* 0x000000000000791b */ /* 0x001fec0003800000 */
.L_x_2641:
[----:B------:R-:W-:Y:S05]  /*1acc0*/  BSYNC B0 ;  /* 0x0000000000007941 */ /* 0x000fea0003800000 */
.L_x_2640:
        /* <DEDUP_REMOVED lines=9> */
.L_x_2642:
[----:B------:R-:W-:Y:S01]  /*1ad60*/  IMAD.MOV.U32 R17, RZ, RZ, R14 ;  /* 0x000000ffff117224 */ /* 0x000fe200078e000e */
[----:B------:R-:W-:Y:S06]  /*1ad70*/  BRA `(.L_x_2643) ;  /* 0xffffffe400647947 */ /* 0x000fec000383ffff */
.L_x_2589:
[----:B------:R-:W-:Y:S01]  /*1ad80*/  BSSY B0, `(.L_x_2644) ;  /* 0x0000007000007945 */ /* 0x000fe20003800000 */
[----:B------:R-:W-:Y:S02]  /*1ad90*/  IMAD.MOV.U32 R13, RZ, RZ, R2 ;  /* 0x000000ffff0d7224 */ /* 0x000fe400078e0002 */
[----:B------:R-:W-:Y:S02]  /*1ada0*/  IMAD.MOV.U32 R11, RZ, RZ, 0x1f ;  /* 0x0000001fff0b7424 */ /* 0x000fe400078e00ff */
[----:B------:R-:W-:-:S07]  /*1adb0*/  IMAD.MOV.U32 R15, RZ, RZ, -0x1 ;  /* 0xffffffffff0f7424 */ /* 0x000fce00078e00ff */
[----:B012---:R-:W-:Y:S05]  /*1adc0*/  WARPSYNC.COLLECTIVE R15, `(.L_x_2645) ;  /* 0x000000000f087348 */ /* 0x007fea0003c00000 */
[----:B------:R3:W4:Y:S02]  /*1add0*/  SHFL.IDX P6, R14, R13, R12, R11 ;  /* 0x0000000c0d0e7389 */ /* 0x00072400000c000b */
[----:B01234-:R-:W-:Y:S01]  /*1ade0*/  ENDCOLLECTIVE ;  /* 0x000000000000791b */ /* 0x01ffe20003800000 */
.L_x_2645:
[----:B------:R-:W-:Y:S05]  /*1adf0*/  BSYNC B0 ;  /* 0x0000000000007941 */ /* 0x000fea0003800000 */
.L_x_2644:
[----:B------:R-:W-:Y:S01]  /*1ae00*/  IMAD.MOV.U32 R8, RZ, RZ, R14 ;  /* 0x000000ffff087224 */ /* 0x000fe200078e000e */
[----:B------:R-:W-:Y:S06]  /*1ae10*/  BRA `(.L_x_2588) ;  /* 0xffffffe400587947 */ /* 0x000fec000383ffff */
.L_x_2592:
[----:B-1----:R1:W3:Y:S02]  /*1ae20*/  SYNCS.PHASECHK.TRANS64.TRYWAIT P0, [R0+URZ+0x38820], R3 ;  /* 0x03882003000075a7 */ /* 0x0022e4000800017f */
[----:B---3--:R-:W-:Y:S05]  /*1ae30*/  @!P0 NANOSLEEP.SYNCS 0x989680 ;  /* 0x009896800000895d */ /* 0x008fea0003900000 */
[----:B------:R-:W3:Y:S02]  /*1ae40*/  @!P0 SYNCS.PHASECHK.TRANS64 P0, [R0+URZ+0x38820], R3 ;  /* 0x03882003000085a7 */ /* 0x000ee4000800007f */
[----:B---3--:R-:W-:Y:S05]  /*1ae50*/  @!P0 BRA `(.L_x_2592) ;  /* 0xfffffffc00f08947 */ /* 0x008fea000383ffff */
[----:B------:R-:W-:Y:S05]  /*1ae60*/  BRA `(.L_x_2646) ;  /* 0xffffffe800d47947 */ /* 0x000fea000383ffff */
.L_x_2593:
[----:B--2---:R-:W2:Y:S01]  /*1ae70*/  S2R R2, SR_TID.X ;  /* 0x0000000000027919 */ /* 0x004ea20000002100 */
[----:B------:R-:W-:Y:S01]  /*1ae80*/  BSSY B0, `(.L_x_2647) ;  /* 0x000000a000007945 */ /* 0x000fe20003800000 */
[----:B------:R-:W-:Y:S02]  /*1ae90*/  IMAD.MOV.U32 R12, RZ, RZ, RZ ;  /* 0x000000ffff0c7224 */ /* 0x000fe400078e00ff */
[----:B------:R-:W-:Y:S02]  /*1aea0*/  IMAD.MOV.U32 R11, RZ, RZ, 0x1f ;  /* 0x0000001fff0b7424 */ /* 0x000fe400078e00ff */
[----:B------:R-:W-:Y:S01]  /*1aeb0*/  IMAD.MOV.U32 R15, RZ, RZ, -0x1 ;  /* 0xffffffffff0f7424 */ /* 0x000fe200078e00ff */
[----:B--2---:R-:W-:-:S04]  /*1aec0*/  SHF.R.U32.HI R2, RZ, 0x5, R2 ;  /* 0x00000005ff027819 */ /* 0x004fc80000011602 */
[----:B------:R-:W-:-:S04]  /*1aed0*/  LOP3.LUT R2, R2, 0x3, RZ, 0xc0, !PT ;  /* 0x0000000302027812 */ /* 0x000fc800078ec0ff */
[----:B0-----:R-:W-:-:S07]  /*1aee0*/  MOV R13, R2 ;  /* 0x00000002000d7202 */ /* 0x001fce0000000f00 */
[----:B-1----:R-:W-:Y:S05]  /*1aef0*/  WARPSYNC.COLLECTIVE R15, `(.L_x_2648) ;  /* 0x000000000f087348 */ /* 0x002fea0003c00000 */
[----:B------:R0:W2:Y:S02]  /*1af00*/  SHFL.IDX P6, R14, R13, R12, R11 ;  /* 0x0000000c0d0e7389 */ /* 0x0000a400000c000b */
[----:B012---:R-:W-:Y:S01]  /*1af10*/  ENDCOLLECTIVE ;  /* 0x000000000000791b */ /* 0x007fe20003800000 */
.L_x_2648:
[----:B------:R-:W-:Y:S05]  /*1af20*/  BSYNC B0 ;  /* 0x0000000000007941 */ /* 0x000fea0003800000 */
.L_x_2647:
[----:B------:R-:W-:Y:S05]  /*1af30*/  BRA `(.L_x_2649) ;  /* 0xffffffe800b87947 */ /* 0x000fea000383ffff */
.L_x_2596:
[----:B------:R-:W-:Y:S01]  /*1af40*/  BSSY B1, `(.L_x_2650) ;  /* 0x0000006000017945 */ /* 0x000fe20003800000 */
[----:B------:R-:W-:-:S07]  /*1af50*/  IMAD.MOV.U32 R15, RZ, RZ, -0x1 ;  /* 0xffffffffff0f7424 */ /* 0x000fce00078e00ff */
[----:B012---:R-:W-:Y:S05]  /*1af60*/  WARPSYNC.COLLECTIVE R15, `(.L_x_2651) ;  /* 0x000000000f0c7348 */ /* 0x007fea0003c00000 */
[----:B------:R-:W-:Y:S02]  /*1af70*/  ELECT P6, UR62, PT ;  /* 0x00000000003e782f */ /* 0x000fe400038c0000 */
[----:B------:R-:W-:Y:S01]  /*1af80*/  MOV R14, UR62 ;  /* 0x0000003e000e7c02 */ /* 0x000fe20008000f00 */
[----:B012---:R-:W-:Y:S10]  /*1af90*/  ENDCOLLECTIVE ;  /* 0x000000000000791b */ /* 0x007ff40003800000 */
.L_x_2651:
[----:B------:R-:W-:Y:S05]  /*1afa0*/  BSYNC B1 ;  /* 0x0000000000017941 */ /* 0x000fea0003800000 */
.L_x_2650:
[----:B------:R-:W-:Y:S05]  /*1afb0*/  BRA `(.L_x_2652) ;  /* 0xffffffe800b07947 */ /* 0x000fea000383ffff */
.L_x_2598:
[----:B-1----:R1:W2:Y:S02]  /*1afc0*/  SYNCS.PHASECHK.TRANS64.TRYWAIT P0, [R6+URZ], R5 ;  /* 0x00000005060075a7 */ /* 0x0022a4000800017f */
[----:B--2---:R-:W-:Y:S05]  /*1afd0*/  @!P0 NANOSLEEP.SYNCS 0x989680 ;  /* 0x009896800000895d */ /* 0x004fea0003900000 */
[----:B------:R-:W2:Y:S02]  /*1afe0*/  @!P0 SYNCS.PHASECHK.TRANS64 P0, [R6+URZ], R5 ;  /* 0x00000005060085a7 */ /* 0x000ea4000800007f */
[----:B--2---:R-:W-:Y:S05]  /*1aff0*/  @!P0 BRA `(.L_x_2598) ;  /* 0xfffffffc00f08947 */ /* 0x004fea000383ffff */
[----:B------:R-:W-:Y:S05]  /*1b000*/  BRA `(.L_x_2653) ;  /* 0xffffffe800ec7947 */ /* 0x000fea000383ffff */
.L_x_2599:
[----:B--2---:R2:W3:Y:S02]  /*1b010*/  SYNCS.PHASECHK.TRANS64.TRYWAIT P0, [R7+URZ], R2 ;  /* 0x00000002070075a7 */ /* 0x0044e4000800017f */
[----:B---3--:R-:W-:Y:S05]  /*1b020*/  @!P0 NANOSLEEP.SYNCS 0x989680 ;  /* 0x009896800000895d */ /* 0x008fea0003900000 */
[----:B------:R-:W3:Y:S02]  /*1b030*/  @!P0 SYNCS.PHASECHK.TRANS64 P0, [R7+URZ], R2 ;  /* 0x00000002070085a7 */ /* 0x000ee4000800007f */
[----:B---3--:R-:W-:Y:S05]  /*1b040*/  @!P0 BRA `(.L_x_2599) ;  /* 0xfffffffc00f08947 */ /* 0x008fea000383ffff */
[----:B------:R-:W-:Y:S05]  /*1b050*/  BRA `(.L_x_2654) ;  /* 0xffffffe800e07947 */ /* 0x000fea000383ffff */
.L_x_2601:
[----:B---3--:R3:W4:Y:S02]  /*1b060*/  SYNCS.PHASECHK.TRANS64.TRYWAIT P0, [R4+URZ], R5 ;  /* 0x00000005040075a7 */ /* 0x008724000800017f */
[----:B----4-:R-:W-:Y:S05]  /*1b070*/  @!P0 NANOSLEEP.SYNCS 0x989680 ;  /* 0x009896800000895d */ /* 0x010fea0003900000 */
[----:B------:R-:W4:Y:S02]  /*1b080*/  @!P0 SYNCS.PHASECHK.TRANS64 P0, [R4+URZ], R5 ;  /* 0x00000005040085a7 */ /* 0x000f24000800007f */
[----:B----4-:R-:W-:Y:S05]  /*1b090*/  @!P0 BRA `(.L_x_2601) ;  /* 0xfffffffc00f08947 */ /* 0x010fea000383ffff */
[----:B------:R-:W-:Y:S05]  /*1b0a0*/  BRA `(.L_x_2655) ;  /* 0xffffffe800e87947 */ /* 0x000fea000383ffff */
.L_x_2656:
        /* <DEDUP_REMOVED lines=13> */
.L_x_4559:


//--------------------- .text._ZN7cutlass13device_kernelIN5flash11enable_sm90INS1_16FlashAttnFwdSm90INS1_25CollectiveMainloopFwdSm90ILi2EN4cute5tupleIJNS5_1CILi1EEES8_S8_EEENS6_IJNS7_ILi64EEESA_SA_EEELi512ENS_10bfloat16_tEfNS_4arch4Sm90ELb0ELb1ELb1ELb1ELb0ELb1ELb1ELb0ELb0ELb0ELb0ELb0EEENS1_21CollectiveEpilogueFwdINS6_IJSA_NS7_ILi512EEESA_EEES9_SC_SE_Li256ELb1ELb0ELb0ELb0EEENS1_36VarlenDynamicPersistentTileSchedulerILi64ELi64ELi256ELi32ELb0ELb0ELb1ELb1ELb0ELb1EEEEEEEEEvNT_6ParamsE --------------------------
	.section	.text._ZN7cutlass13device_kernelIN5flash11enable_sm90INS1_16FlashAttnFwdSm90INS1_25CollectiveMainloopFwdSm90ILi2EN4cute5tupleIJNS5_1CILi1EEES8_S8_EEENS6_IJNS7_ILi64EEESA_SA_EEELi512ENS_10bfloat16_tEfNS_4arch4Sm90ELb0ELb1ELb1ELb1ELb0ELb1ELb1ELb0ELb0ELb0ELb0ELb0EEENS1_21CollectiveEpilogueFwdINS6_IJSA_NS7_ILi512EEESA_EEES9_SC_SE_Li256ELb1ELb0ELb0ELb0EEENS1_36VarlenDynamicPersistentTileSchedulerILi64ELi64ELi256ELi32ELb0ELb0ELb1ELb1ELb0ELb1EEEEEEEEEvNT_6ParamsE,"ax",@progbits
	.align	128
.text._ZN7cutlass13device_kernelIN5flash11enable_sm90INS1_16FlashAttnFwdSm90INS1_25CollectiveMainloopFwdSm90ILi2EN4cute5tupleIJNS5_1CILi1EEES8_S8_EEENS6_IJNS7_ILi64EEESA_SA_EEELi512ENS_10bfloat16_tEfNS_4arch4Sm90ELb0ELb1ELb1ELb1ELb0ELb1ELb1ELb0ELb0ELb0ELb0ELb0EEENS1_21CollectiveEpilogueFwdINS6_IJSA_NS7_ILi512EEESA_EEES9_SC_SE_Li256ELb1ELb0ELb0ELb0EEENS1_36VarlenDynamicPersistentTileSchedulerILi64ELi64ELi256ELi32ELb0ELb0ELb1ELb1ELb0ELb1EEEEEEEEEvNT_6ParamsE:
        .type           _ZN7cutlass13device_kernelIN5flash11enable_sm90INS1_16FlashAttnFwdSm90INS1_25CollectiveMainloopFwdSm90ILi2EN4cute5tupleIJNS5_1CILi1EEES8_S8_EEENS6_IJNS7_ILi64EEESA_SA_EEELi512ENS_10bfloat16_tEfNS_4arch4Sm90ELb0ELb1ELb1ELb1ELb0ELb1ELb1ELb0ELb0ELb0ELb0ELb0EEENS1_21CollectiveEpilogueFwdINS6_IJSA_NS7_ILi512EEESA_EEES9_SC_SE_Li256ELb1ELb0ELb0ELb0EEENS1_36VarlenDynamicPersistentTileSchedulerILi64ELi64ELi256ELi32ELb0ELb0ELb1ELb1ELb0ELb1EEEEEEEEEvNT_6ParamsE,@function
        .size           _ZN7cutlass13device_kernelIN5flash11enable_sm90INS1_16FlashAttnFwdSm90INS1_25CollectiveMainloopFwdSm90ILi2EN4cute5tupleIJNS5_1CILi1EEES8_S8_EEENS6_IJNS7_ILi64EEESA_SA_EEELi512ENS_10bfloat16_tEfNS_4arch4Sm90ELb0ELb1ELb1ELb1ELb0ELb1ELb1ELb0ELb0ELb0ELb0ELb0EEENS1_21CollectiveEpilogueFwdINS6_IJSA_NS7_ILi512EEESA_EEES9_SC_SE_Li256ELb1ELb0ELb0ELb0EEENS1_36VarlenDynamicPersistentTileSchedulerILi64ELi64ELi256ELi32ELb0ELb0ELb1ELb1ELb0ELb1EEEEEEEEEvNT_6ParamsE,(.L_x_4560 - _ZN7cutlass13device_kernelIN5flash11enable_sm90INS1_16FlashAttnFwdSm90INS1_25CollectiveMainloopFwdSm90ILi2EN4cute5tupleIJNS5_1CILi1EEES8_S8_EEENS6_IJNS7_ILi64EEESA_SA_EEELi512ENS_10bfloat16_tEfNS_4arch4Sm90ELb0ELb1ELb1ELb1ELb0ELb1ELb1ELb0ELb0ELb0ELb0ELb0EEENS1_21CollectiveEpilogueFwdINS6_IJSA_NS7_ILi512EEESA_EEES9_SC_SE_Li256ELb1ELb0ELb0ELb0EEENS1_36VarlenDynamicPersistentTileSchedulerILi64ELi64ELi256ELi32ELb0ELb0ELb1ELb1ELb0ELb1EEEEEEEEEvNT_6ParamsE)
        .other          _ZN7cutlass13device_kernelIN5flash11enable_sm90INS1_16FlashAttnFwdSm90INS1_25CollectiveMainloopFwdSm90ILi2EN4cute5tupleIJNS5_1CILi1EEES8_S8_EEENS6_IJNS7_ILi64EEESA_SA_EEELi512ENS_10bfloat16_tEfNS_4arch4Sm90ELb0ELb1ELb1ELb1ELb0ELb1ELb1ELb0ELb0ELb0ELb0ELb0EEENS1_21CollectiveEpilogueFwdINS6_IJSA_NS7_ILi512EEESA_EEES9_SC_SE_Li256ELb1ELb0ELb0ELb0EEENS1_36VarlenDynamicPersistentTileSchedulerILi64ELi64ELi256ELi32ELb0ELb0ELb1ELb1ELb0ELb1EEEEEEEEEvNT_6ParamsE,@"STO_CUDA_ENTRY STV_DEFAULT"
_ZN7cutlass13device_kernelIN5flash11enable_sm90INS1_16FlashAttnFwdSm90INS1_25CollectiveMainloopFwdSm90ILi2EN4cute5tupleIJNS5_1CILi1EEES8_S8_EEENS6_IJNS7_ILi64EEESA_SA_EEELi512ENS_10bfloat16_tEfNS_4arch4Sm90ELb0ELb1ELb1ELb1ELb0ELb1ELb1ELb0ELb0ELb0ELb0ELb0EEENS1_21CollectiveEpilogueFwdINS6_IJSA_NS7_ILi512EEESA_EEES9_SC_SE_Li256ELb1ELb0ELb0ELb0EEENS1_36VarlenDynamicPersistentTileSchedulerILi64ELi64ELi256ELi32ELb0ELb0ELb1ELb1ELb0ELb1EEEEEEEEEvNT_6ParamsE:
[----:B------:R-:W0:Y:S02]  /*0000*/  LDC R1, c[0x0][0x28] ;  /* 0x00000a00ff017b82 */ /* 0x000e240000000800 */
[----:B0-----:R-:W-:Y:S01]  /*0010*/  VIADD R1, R1, 0xffffffc8 ;  /* 0xffffffc801017836 */ /* 0x001fe20000000000 */
[----:B------:R-:W0:Y:S01]  /*0020*/  S2R R3, SR_TID.X ;  /* 0x0000000000037919 */ /* 0x000e220000002100 */
[----:B------:R-:W-:Y:S01]  /*0030*/  ELECT P0, URZ, PT ;  /* 0x00000000003f782f */ /* 0x000fe20003800000 */
[----:B------:R-:W-:Y:S01]  /*0040*/  BSSY B0, `(.L_x_2657) ;  /* 0x000001a000007945 */ /* 0x000fe20003800000 */
[--C-:B0-----:R-:W-:Y:S02]  /*0050*/  SHF.R.U32.HI R0, RZ, 0x5, R3.reuse ;  /* 0x00000005ff007819 */ /* 0x101fe40000011603 */
[----:B------:R-:W-:-:S03]  /*0060*/  SHF.R.U32.HI R4, RZ, 0x7, R3 ;  /* 0x00000007ff047819 */ /* 0x000fc60000011603 */
        /* <DEDUP_REMOVED lines=23> */
.L_x_2658:
[----:B------:R-:W-:Y:S05]  /*01e0*/  BSYNC B0 ;  /* 0x0000000000007941 */ /* 0x000fea0003800000 */
.L_x_2657:
[----:B------:R-:W0:Y:S01]  /*01f0*/  SHFL.IDX PT, R4, R4, RZ, 0x1f ;  /* 0x00001fff04047589 */ /* 0x000e2200000e0000 */
[----:B------:R-:W-:Y:S01]  /*0200*/  VOTEU.ANY UP0, P0 ;  /* 0x00000000003f7886 */ /* 0x000fe20000000100 */
[----:B------:R-:W-:Y:S01]  /*0210*/  UMOV UR4, 0x1 ;  /* 0x0000000100047882 */ /* 0x000fe20000000000 */
[----:B------:R-:W-:Y:S01]  /*0220*/  UMOV UR7, 0x100 ;  /* 0x0000010000077882 */ /* 0x000fe20000000000 */
[----:B------:R-:W1:Y:S01]  /*0230*/  SHFL.IDX PT, R2, R0, RZ, 0x1f ;  /* 0x00001fff00027589 */ /* 0x000e6200000e0000 */
[----:B------:R-:W-:Y:S01]  /*0240*/  VOTEU.ANY UP1, P0 ;  /* 0x00000000003f7886 */ /* 0x000fe20000020100 */
[----:B------:R-:W2:Y:S01]  /*0250*/  @UP0 S2UR UR8, SR_CgaCtaId ;  /* 0x00000000000809c3 */ /* 0x000ea20000008800 */
[----:B------:R-:W-:Y:S01]  /*0260*/  @UP0 UMOV UR6, 0x400 ;  /* 0x0000040000060882 */ /* 0x000fe20000000000 */
[----:B------:R-:W-:-:S04]  /*0270*/  @UP0 UIADD3 UR4, -UR4, 0x100000, URZ ;  /* 0x0010000004040890 */ /* 0x000fc8000fffe13f */
[----:B------:R-:W-:Y:S02]  /*0280*/  @UP0 USHF.L.U32 UR5, UR4, 0xb, URZ ;  /* 0x0000000b04050899 */ /* 0x000fe4000800063f */
[----:B------:R-:W-:Y:S01]  /*0290*/  @UP0 USHF.L.U32 UR4, UR4, 0x1, URZ ;  /* 0x0000000104040899 */ /* 0x000fe2000800063f */
[----:B------:R-:W-:Y:S01]  /*02a0*/  VOTEU.ANY UP2, P0 ;  /* 0x00000000003f7886 */ /* 0x000fe20000040100 */
[----:B------:R-:W-:Y:S01]  /*02b0*/  VOTEU.ANY UP3, P0 ;  /* 0x00000000003f7886 */ /* 0x000fe20000060100 */
[----:B0-----:R-:W-:Y:S02]  /*02c0*/  R2UR UR9, R4 ;  /* 0x00000000040972ca */ /* 0x001fe400000e0000 */
[----:B-1----:R-:W-:Y:S01]  /*02d0*/  ISETP.NE.AND P1, PT, R2, RZ, PT ;  /* 0x000000ff0200720c */ /* 0x002fe20003f25270 */
[----:B--2---:R-:W-:Y:S02]  /*02e0*/  @UP0 ULEA UR8, UR8, UR6, 0x18 ;  /* 0x0000000608080291 */ /* 0x004fe4000f8ec03f */
[----:B------:R-:W-:-:S04]  /*02f0*/  @UP0 UIADD3 UR6, -UR7, 0x100000, URZ ;  /* 0x0010000007060890 */ /* 0x000fc8000fffe13f */
[----:B------:R-:W-:Y:S02]  /*0300*/  @UP0 USHF.L.U32 UR7, UR6, 0xb, URZ ;  /* 0x0000000b06070899 */ /* 0x000fe4000800063f */
[----:B------:R-:W-:Y:S02]  /*0310*/  @UP0 USHF.L.U32 UR6, UR6, 0x1, URZ ;  /* 0x0000000106060899 */ /* 0x000fe4000800063f */
[----:B------:R-:W-:Y:S01]  /*0320*/  IMAD.U32 R4, RZ, RZ, UR9 ;  /* 0x00000009ff047e24 */ /* 0x000fe2000f8e00ff */
[----:B------:R-:W-:-:S04]  /*0330*/  UISETP.NE.AND UP0, UPT, UR9, URZ, UPT ;  /* 0x0000003f0900728c */ /* 0x000fc8000bf05270 */
[----:B------:R0:W-:Y:S04]  /*0340*/  STL [R1+0x2c], R4 ;  /* 0x00002c0401007387 */ /* 0x0001e80000100800 */
[----:B------:R-:W1:Y:S02]  /*0350*/  FENCE.VIEW.ASYNC.S ;  /* 0x00000000000073c6 */ /* 0x000e640000000000 */
[----:B-1----:R0:W1:Y:S01]  /*0360*/  @UP1 SYNCS.EXCH.64 URZ, [UR8+0x38800], UR4 ;  /* 0x03880004083f15b2 */ /* 0x0020620008000100 */
[----:B------:R0:W2:Y:S01]  /*0370*/  @UP2 SYNCS.EXCH.64 URZ, [UR8+0x38810], UR4 ;  /* 0x03881004083f25b2 */ /* 0x0000a20008000100 */
[----:B------:R0:W3:Y:S01]  /*0380*/  @UP3 SYNCS.EXCH.64 URZ, [UR8+0x38820], UR6 ;  /* 0x03882006083f35b2 */ /* 0x0000e20008000100 */
        /* <DEDUP_REMOVED lines=14> */
[----:B----4-:R-:W-:Y:S01]  /*0470*/  NOP ;  /* 0x0000000000007918 */ /* 0x010fe20000000000 */
.L_x_2659:
[----:B------:R-:W4:Y:S01]  /*0480*/  SHFL.IDX PT, R2, R0, RZ, 0x1f ;  /* 0x00001fff00027589 */ /* 0x000f2200000e0000 */
[----:B------:R-:W-:Y:S01]  /*0490*/  NOP ;  /* 0x0000000000007918 */ /* 0x000fe20000000000 */
[----:B----4-:R-:W-:-:S13]  /*04a0*/  ISETP.NE.AND P0, PT, R2, RZ, PT ;  /* 0x000000ff0200720c */ /* 0x010fda0003f05270 */
        /* <DEDUP_REMOVED lines=18> */
[----:B----4-:R-:W-:Y:S01]  /*05d0*/  NOP ;  /* 0x0000000000007918 */ /* 0x010fe20000000000 */
.L_x_2660:
[----:B------:R-:W4:Y:S01]  /*05e0*/  SHFL.IDX PT, R2, R0, RZ, 0x1f ;  /* 0x00001fff00027589 */ /* 0x000f2200000e0000 */
[----:B------:R-:W-:Y:S01]  /*05f0*/  NOP ;  /* 0x0000000000007918 */ /* 0x000fe20000000000 */
[----:B----4-:R-:W-:-:S13]  /*0600*/  ISETP.NE.AND P0, PT, R2, RZ, PT ;  /* 0x000000ff0200720c */ /* 0x010fda0003f05270 */
        /* <DEDUP_REMOVED lines=15> */
.L_x_2661:
        /* <DEDUP_REMOVED lines=22> */
.L_x_2662:
        /* <DEDUP_REMOVED lines=22> */
.L_x_2663:
[----:B0-----:R-:W-:Y:S01]  /*09c0*/  UMOV UR4, 0x1 ;  /* 0x0000000100047882 */ /* 0x001fe20000000000 */
[----:B------:R-:W-:Y:S01]  /*09d0*/  PLOP3.LUT P0, PT, PT, PT, UP0, 0x80, 0x0 ;  /* 0x000000000000781c */ /* 0x000fe20003f0f008 */
[----:B------:R-:W-:Y:S01]  /*09e0*/  USEL UR4, UR4, 0x2, !UP0 ;  /* 0x0000000204047887 */ /* 0x000fe2000c000000 */
[----:B------:R-:W-:Y:S01]  /*09f0*/  NOP ;  /* 0x0000000000007918 */ /* 0x000fe20000000000 */
[----:B------:R-:W-:Y:S01]  /*0a00*/  ULDC.64 UR54, c[0x0][0x208] ;  /* 0x0000820000367ab9 */ /* 0x000fe20000000a00 */
[----:B------:R-:W-:Y:S03]  /*0a10*/  BSSY B8, `(.L_x_2664) ;  /* 0x0002305000087945 */ /* 0x000fe60003800000 */
[----:B------:R-:W-:-:S05]  /*0a20*/  IMAD.U32 R2, RZ, RZ, UR4 ;  /* 0x00000004ff027e24 */ /* 0x000fca000f8e00ff */
[----:B------:R0:W-:Y:S01]  /*0a30*/  STL [R1+0x30], R2 ;  /* 0x0000300201007387 */ /* 0x0001e20000100800 */
[----:B-123--:R-:W-:Y:S06]  /*0a40*/  BAR.SYNC.DEFER_BLOCKING 0x0 ;  /* 0x0000000000007b1d */ /* 0x00efec0000010000 */
[----:B------:R-:W-:Y:S05]  /*0a50*/  @!P0 BRA `(.L_x_2665) ;  /* 0x000001c000888947 */ /* 0x000fea0003800000 */
.L_x_2666:
[----:B------:R-:W-:-:S08]  /*0a60*/  NOP ;  /* 0x0000000000007918 */ /* 0x000fd00000000000 */
[----:B------:R-:W1:Y:S02]  /*0a70*/  USETMAXREG.TRY_ALLOC.CTAPOOL UP0, 0xf0 ;  /* 0x000000f0000079c8 */ /* 0x000e640008000600 */
[----:B-1----:R-:W-:-:S13]  /*0a80*/  PLOP3.LUT P0, PT, PT, PT, UP0, 0x80, 0x0 ;  /* 0x000000000000781c */ /* 0x002fda0003f0f008 */
[----:B------:R-:W-:Y:S05]  /*0a90*/  @!P0 BRA `(.L_x_2666) ;  /* 0xfffffffc00f08947 */ /* 0x000fea000383ffff */
[----:B------:R-:W-:Y:S01]  /*0aa0*/  SHF.R.U32.HI R0, RZ, 0x7, R3 ;  /* 0x00000007ff007819 */ /* 0x000fe20000011603 */
[----:B------:R-:W1:Y:S01]  /*0ab0*/  S2UR UR5, SR_CgaCtaId ;  /* 0x00000000000579c3 */ /* 0x000e620000008800 */
[----:B------:R-:W-:Y:S02]  /*0ac0*/  UMOV UR4, 0x400 ;  /* 0x0000040000047882 */ /* 0x000fe40000000000 */
[----:B------:R-:W-:-:S13]  /*0ad0*/  ISETP.NE.AND P0, PT, R0, 0x1, PT ;  /* 0x000000010000780c */ /* 0x000fda0003f05270 */
[----:B------:R-:W-:Y:S06]  /*0ae0*/  @!P0 BAR.ARV 0x8, 0xa0 ;  /* 0x0202800000008b1d */ /* 0x000fec0000002000 */
[----:B------:R-:W-:Y:S01]  /*0af0*/  ISETP.GE.U32.AND P0, PT, R3, 0x100, PT ;  /* 0x000001000300780c */ /* 0x000fe20003f06070 */
[----:B-1----:R-:W-:-:S06]  /*0b00*/  ULEA UR4, UR5, UR4, 0x18 ;  /* 0x0000000405047291 */ /* 0x002fcc000f8ec03f */
[----:B------:R-:W-:Y:S01]  /*0b10*/  IMAD.U32 R18, RZ, RZ, UR4 ;  /* 0x00000004ff127e24 */ /* 0x000fe2000f8e00ff */
[----:B------:R-:W-:-:S05]  /*0b20*/  ULDC UR4, c[0x0][0xd14] ;  /* 0x0003450000047ab9 */ /* 0x000fca0000000800 */
[----:B------:R-:W-:Y:S08]  /*0b30*/  @P0 BAR.ARV 0xf, 0x100 ;  /* 0x03c4000000000b1d */ /* 0x000ff00000002000 */
[----:B------:R-:W-:Y:S06]  /*0b40*/  BAR.SYNC.DEFER_BLOCKING 0x5, 0x120 ;  /* 0x0144800000007b1d */ /* 0x000fec0000010000 */
[----:B------:R-:W1:Y:S02]  /*0b50*/  LDS.128 R188, [R18+0x388d0] ;  /* 0x0388d00012bc7984 */ /* 0x000e640000000c00 */
[----:B------:R-:W-:Y:S06]  /*0b60*/  BAR.ARV 0x4, 0x120 ;  /* 0x0104800000007b1d */ /* 0x000fec0000002000 */
[----:B-1----:R-:W-:-:S13]  /*0b70*/  ISETP.GE.AND P0, PT, R191, UR4, PT ;  /* 0x00000004bf007c0c */ /* 0x002fda000bf06270 */
[----:B------:R-:W-:Y:S05]  /*0b80*/  @P0 BRA `(.L_x_2667) ;  /* 0x0000022c00b40947 */ /* 0x000fea0003800000 */
[----:B------:R-:W2:Y:S01]  /*0b90*/  LDL R0, [R1+0x30] ;  /* 0x0000300001007983 */ /* 0x000ea20000100800 */
[----:B------:R-:W-:Y:S01]  /*0ba0*/  VIADD R233, R3, 0xffffff80 ;  /* 0xffffff8003e97836 */ /* 0x000fe20000000000 */
[----:B------:R-:W-:Y:S01]  /*0bb0*/  MOV R19, RZ ;  /* 0x000000ff00137202 */ /* 0x000fe20000000f00 */
[----:B------:R-:W-:Y:S02]  /*0bc0*/  IMAD.MOV.U32 R208, RZ, RZ, 0x40 ;  /* 0x00000040ffd07424 */ /* 0x000fe400078e00ff */
[----:B------:R-:W-:Y:S02]  /*0bd0*/  IMAD.MOV.U32 R187, RZ, RZ, RZ ;  /* 0x000000ffffbb7224 */ /* 0x000fe400078e00ff */
[----:B------:R-:W-:Y:S02]  /*0be0*/  IMAD.MOV.U32 R192, RZ, RZ, RZ ;  /* 0x000000ffffc07224 */ /* 0x000fe400078e00ff */
[----:B------:R-:W-:Y:S02]  /*0bf0*/  IMAD.MOV.U32 R22, RZ, RZ, RZ ;  /* 0x000000ffff167224 */ /* 0x000fe400078e00ff */
[----:B------:R-:W-:Y:S01]  /*0c00*/  IMAD.MOV.U32 R218, RZ, RZ, RZ ;  /* 0x000000ffffda7224 */ /* 0x000fe200078e00ff */
[----:B--2---:R-:W-:-:S02]  /*0c10*/  R2UR UR4, R0 ;  /* 0x00000000000472ca */ /* 0x004fc400000e0000 */
[----:B------:R-:W-:-:S04]  /*0c20*/  SHF.R.S32.HI R0, RZ, 0x1f, R233 ;  /* 0x0000001fff007819 */ /* 0x000fc800000114e9 */
[CC--:B------:R-:W-:Y:S02]  /*0c30*/  LEA.HI R3, R0.reuse, R233.reuse, RZ, 0x4 ;  /* 0x000000e900037211 */ /* 0x0c0fe400078f20ff */
[CC--:B0-----:R-:W-:Y:S02]  /*0c40*/  LEA.HI R2, R0.reuse, R233.reuse, RZ, 0x7 ;  /* 0x000000e900027211 */ /* 0x0c1fe400078f38ff */
[----:B------:R-:W-:Y:S02]  /*0c50*/  LOP3.LUT R4, R3, 0xfffffff0, RZ, 0xc0, !PT ;  /* 0xfffffff003047812 */ /* 0x000fe400078ec0ff */
[----:B------:R-:W-:Y:S01]  /*0c60*/  LEA.HI R5, R0, R233, RZ, 0x5 ;  /* 0x000000e900057211 */ /* 0x000fe200078f28ff */
[----:B------:R-:W-:Y:S01]  /*0c70*/  ULOP3.LUT UR36, UR4, 0x1, URZ, 0xfc, !UPT ;  /* 0x0000000104247892 */ /* 0x000fe2000f8efc3f */
[----:B------:R-:W-:Y:S01]  /*0c80*/  LOP3.LUT R6, R2, 0xffffff80, RZ, 0xc0, !PT ;  /* 0xffffff8002067812 */ /* 0x000fe200078ec0ff */
[----:B------:R-:W-:Y:S01]  /*0c90*/  IMAD.IADD R4, R233, 0x1, -R4 ;  /* 0x00000001e9047824 */ /* 0x000fe200078e0a04 */
[----:B------:R-:W-:-:S02]  /*0ca0*/  SHF.R.S32.HI R213, RZ, 0x5, R5 ;  /* 0x00000005ffd57819 */ /* 0x000fc40000011405 */
[----:B------:R-:W-:Y:S01]  /*0cb0*/  SHF.R.S32.HI R8, RZ, 0x1f, R5 ;  /* 0x0000001fff087819 */ /* 0x000fe20000011405 */
[----:B------:R-:W-:Y:S01]  /*0cc0*/  IMAD.IADD R7, R233, 0x1, -R6 ;  /* 0x00000001e9077824 */ /* 0x000fe200078e0a06 */
[----:B------:R-:W-:Y:S02]  /*0cd0*/  SHF.R.S32.HI R5, RZ, 0x1f, R4 ;  /* 0x0000001fff057819 */ /* 0x000fe40000011404 */
[----:B------:R-:W-:Y:S02]  /*0ce0*/  SHF.R.S32.HI R6, RZ, 0x4, R3 ;  /* 0x00000004ff067819 */ /* 0x000fe40000011403 */
[----:B------:R-:W-:Y:S02]  /*0cf0*/  LEA.HI R11, R5, R4, RZ, 0x3 ;  /* 0x00000004050b7211 */ /* 0x000fe400078f18ff */
[----:B------:R-:W-:Y:S02]  /*0d00*/  LEA.HI R3, R3, R6, RZ, 0x1 ;  /* 0x0000000603037211 */ /* 0x000fe400078f08ff */
[----:B------:R-:W-:-:S02]  /*0d10*/  LEA.HI R8, R8, R213, RZ, 0x2 ;  /* 0x000000d508087211 */ /* 0x000fc400078f10ff */
[C---:B------:R-:W-:Y:S01]  /*0d20*/  LOP3.LUT R13, R11.reuse, 0xfffffff8, RZ, 0xc0, !PT ;  /* 0xfffffff80b0d7812 */ /* 0x040fe200078ec0ff */
[----:B------:R-:W-:Y:S01]  /*0d30*/  IMAD.SHL.U32 R11, R11, 0x40, RZ ;  /* 0x000000400b0b7824 */ /* 0x000fe200078e00ff */
[----:B------:R-:W-:Y:S02]  /*0d40*/  SHF.R.S32.HI R221, RZ, 0x7, R2 ;  /* 0x00000007ffdd7819 */ /* 0x000fe40000011402 */
[----:B------:R-:W-:Y:S01]  /*0d50*/  LOP3.LUT R3, R3, 0x1ffffffe, RZ, 0xc0, !PT ;  /* 0x1ffffffe03037812 */ /* 0x000fe200078ec0ff */
[----:B------:R-:W-:Y:S01]  /*0d60*/  IMAD.IADD R13, R4, 0x1, -R13 ;  /* 0x00000001040d7824 */ /* 0x000fe200078e0a0d */
[----:B------:R-:W-:Y:S01]  /*0d70*/  LOP3.LUT R8, R8, 0x3ffffc, RZ, 0xc0, !PT ;  /* 0x003ffffc08087812 */ /* 0x000fe200078ec0ff */
[----:B------:R-:W-:Y:S01]  /*0d80*/  IMAD R15, R221, 0x100, R4 ;  /* 0x00000100dd0f7824 */ /* 0x000fe200078e0204 */
[----:B------:R-:W-:Y:S01]  /*0d90*/  SHF.R.S32.HI R10, RZ, 0x1f, R7 ;  /* 0x0000001fff0a7819 */ /* 0x000fe20000011407 */
[----:B------:R-:W-:Y:S01]  /*0da0*/  IMAD.IADD R3, R6, 0x1, -R3 ;  /* 0x0000000106037824 */ /* 0x000fe200078e0a03 */
[----:B------:R-:W-:Y:S01]  /*0db0*/  R2P PR, R13, 0x6 ;  /* 0x000000060d007804 */ /* 0x000fe20000000000 */
[----:B------:R-:W-:Y:S01]  /*0dc0*/  IMAD.IADD R8, R213, 0x1, -R8 ;  /* 0x00000001d5087824 */ /* 0x000fe200078e0a08 */
[CC--:B------:R-:W-:Y:S01]  /*0dd0*/  LEA.HI R5, R10.reuse, R7.reuse, RZ, 0x2 ;  /* 0x000000070a057211 */ /* 0x0c0fe200078f10ff */
[----:B------:R-:W-:Y:S01]  /*0de0*/  IMAD.SHL.U32 R4, R13, 0x40, RZ ;  /* 0x000000400d047824 */ /* 0x000fe200078e00ff */
[----:B------:R-:W-:Y:S01]  /*0df0*/  LEA.HI R10, R10, R7, RZ, 0x5 ;  /* 0x000000070a0a7211 */ /* 0x000fe200078f28ff */
[----:B------:R-:W-:Y:S01]  /*0e00*/  IMAD R8, R8, 0x10, R15 ;  /* 0x0000001008087824 */ /* 0x000fe200078e020f */
[----:B------:R-:W-:Y:S01]  /*0e10*/  SHF.R.S32.HI R9, RZ, 0x2, R5 ;  /* 0x00000002ff097819 */ /* 0x000fe20000011405 */
[----:B------:R-:W-:Y:S01]  /*0e20*/  IMAD.SHL.U32 R3, R3, 0x8, RZ ;  /* 0x0000000803037824 */ /* 0x000fe200078e00ff */
[----:B------:R-:W-:-:S02]  /*0e30*/  LOP3.LUT R4, R4, 0x1c0, RZ, 0xc0, !PT ;  /* 0x000001c004047812 */ /* 0x000fc400078ec0ff */
[----:B------:R-:W-:Y:S01]  /*0e40*/  SHF.R.S32.HI R12, RZ, 0x1f, R5 ;  /* 0x0000001fff0c7819 */ /* 0x000fe20000011405 */
[--C-:B------:R-:W-:Y:S01]  /*0e50*/  IMAD.U32 R232, R8, 0x40, R3.reuse ;  /* 0x0000004008e87824 */ /* 0x100fe200078e0003 */
[----:B------:R-:W-:Y:S02]  /*0e60*/  LOP3.LUT R3, R4, 0x8, R3, 0xf8, !PT ;  /* 0x0000000804037812 */ /* 0x000fe400078ef803 */
[----:B------:R-:W-:Y:S02]  /*0e70*/  SHF.R.U32.HI R6, RZ, 0x3, R4 ;  /* 0x00000003ff067819 */ /* 0x000fe40000011604 */
[----:B------:R-:W-:Y:S02]  /*0e80*/  LOP3.LUT R4, R11, 0x7ffffe00, RZ, 0xc0, !PT ;  /* 0x7ffffe000b047812 */ /* 0x000fe400078ec0ff */
[----:B------:R-:W-:Y:S02]  /*0e90*/  LOP3.LUT R3, R3, R6, RZ, 0x3c, !PT ;  /* 0x0000000603037212 */ /* 0x000fe400078e3cff */
[----:B------:R-:W-:Y:S01]  /*0ea0*/  LOP3.LUT R8, R5, 0x7ffffffc, RZ, 0xc0, !PT ;  /* 0x7ffffffc05087812 */ /* 0x000fe200078ec0ff */
[----:B------:R-:W-:Y:S01]  /*0eb0*/  IMAD R4, R213, 0x400, R4 ;  /* 0x00000400d5047824 */ /* 0x000fe200078e0204 */
[----:B------:R-:W-:-:S02]  /*0ec0*/  LEA.HI R12, R12, R9, RZ, 0x3 ;  /* 0x000000090c0c7211 */ /* 0x000fc400078f18ff */
[----:B------:R-:W-:Y:S01]  /*0ed0*/  LEA.HI R2, R2, R221, RZ, 0x1 ;  /* 0x000000dd02027211 */ /* 0x000fe200078f08ff */
[----:B------:R-:W-:Y:S01]  /*0ee0*/  IMAD.IADD R3, R4, 0x1, R3 ;  /* 0x0000000104037824 */ /* 0x000fe200078e0203 */
[CC--:B------:R-:W-:Y:S01]  /*0ef0*/  LEA.HI R4, R0.reuse, R233.reuse, RZ, 0x3 ;  /* 0x000000e900047211 */ /* 0x0c0fe200078f18ff */
[----:B------:R-:W-:Y:S01]  /*0f00*/  IMAD.IADD R8, R7, 0x1, -R8 ;  /* 0x0000000107087824 */ /* 0x000fe200078e0a08 */
[----:B------:R-:W-:Y:S01]  /*0f10*/  LEA.HI R0, R0, R233, RZ, 0x2 ;  /* 0x000000e900007211 */ /* 0x000fe200078f10ff */
[----:B------:R-:W-:Y:S01]  /*0f20*/  IMAD R196, R3, 0x2, R18 ;  /* 0x0000000203c47824 */ /* 0x000fe200078e0212 */
[----:B------:R-:W-:Y:S01]  /*0f30*/  SHF.R.S32.HI R214, RZ, 0x3, R4 ;  /* 0x00000003ffd67819 */ /* 0x000fe20000011404 */
[----:B------:R-:W-:Y:S01]  /*0f40*/  IMAD.SHL.U32 R185, R8, 0x2, RZ ;  /* 0x0000000208b97824 */ /* 0x000fe200078e00ff */
[--C-:B------:R-:W-:Y:S01]  /*0f50*/  SHF.R.S32.HI R186, RZ, 0x2, R0.reuse ;  /* 0x00000002ffba7819 */ /* 0x100fe20000011400 */
[----:B------:R-:W-:Y:S01]  /*0f60*/  VIADD R209, R196, 0x36400 ;  /* 0x00036400c4d17836 */ /* 0x000fe20000000000 */
[----:B------:R-:W-:Y:S01]  /*0f70*/  LOP3.LUT R220, R0, 0xfffffffc, RZ, 0xc0, !PT ;  /* 0xfffffffc00dc7812 */ /* 0x000fe200078ec0ff */
[----:B------:R-:W-:Y:S01]  /*0f80*/  VIADD R197, R196, 0x36420 ;  /* 0x00036420c4c57836 */ /* 0x000fe20000000000 */
[----:B------:R-:W-:Y:S01]  /*0f90*/  SHF.R.S32.HI R5, RZ, 0x1f, R0 ;  /* 0x0000001fff057819 */ /* 0x000fe20000011400 */
[----:B------:R-:W-:Y:S01]  /*0fa0*/  VIADD R234, R186, 0x20 ;  /* 0x00000020baea7836 */ /* 0x000fe20000000000 */
[----:B------:R-:W-:Y:S01]  /*0fb0*/  LOP3.LUT R12, R12, 0xfffffff8, RZ, 0xc0, !PT ;  /* 0xfffffff80c0c7812 */ /* 0x000fe200078ec0ff */
[----:B------:R-:W-:Y:S01]  /*0fc0*/  IMAD.IADD R220, R233, 0x1, -R220 ;  /* 0x00000001e9dc7824 */ /* 0x000fe200078e0adc */
[----:B------:R-:W-:Y:S01]  /*0fd0*/  LOP3.LUT R4, R4, 0x1ffffff8, RZ, 0xc0, !PT ;  /* 0x1ffffff804047812 */ /* 0x000fe200078ec0ff */
[----:B------:R-:W-:Y:S01]  /*0fe0*/  IMAD.SHL.U32 R230, R234, 0x40, RZ ;  /* 0x00000040eae67824 */ /* 0x000fe200078e00ff */
[----:B------:R-:W-:Y:S01]  /*0ff0*/  SHF.R.S32.HI R7, RZ, 0x1f, R234 ;  /* 0x0000001fff077819 */ /* 0x000fe200000114ea */
[----:B------:R-:W-:Y:S01]  /*1000*/  IMAD.SHL.U32 R16, R220, 0x8, RZ ;  /* 0x00000008dc107824 */ /* 0x000fe200078e00ff */
[----:B------:R-:W-:Y:S01]  /*1010*/  LEA.HI R5, R5, R186, RZ, 0x3 ;  /* 0x000000ba05057211 */ /* 0x000fe200078f18ff */
[----:B------:R-:W-:Y:S01]  /*1020*/  IMAD.IADD R193, R9, 0x1, -R12 ;  /* 0x0000000109c17824 */ /* 0x000fe200078e0a0c */
[----:B------:R-:W-:Y:S01]  /*1030*/  LEA.HI R7, R7, R234, RZ, 0x3 ;  /* 0x000000ea07077211 */ /* 0x000fe200078f18ff */
[----:B------:R-:W-:Y:S01]  /*1040*/  IMAD.IADD R4, R233, 0x1, -R4 ;  /* 0x00000001e9047824 */ /* 0x000fe200078e0a04 */
[----:B------:R-:W-:Y:S01]  /*1050*/  LOP3.LUT R230, R230, 0x1c0, RZ, 0xc0, !PT ;  /* 0x000001c0e6e67812 */ /* 0x000fe200078ec0ff */
[----:B------:R-:W-:Y:S01]  /*1060*/  @P1 VIADD R197, R209, 0xffffffe0 ;  /* 0xffffffe0d1c51836 */ /* 0x000fe20000000000 */
[----:B------:R-:W-:Y:S01]  /*1070*/  LOP3.LUT R2, R2, 0xfffffe, RZ, 0xc0, !PT ;  /* 0x00fffffe02027812 */ /* 0x000fe200078ec0ff */
[----:B------:R-:W-:Y:S01]  /*1080*/  IMAD.SHL.U32 R7, R7, 0x40, RZ ;  /* 0x0000004007077824 */ /* 0x000fe200078e00ff */
[----:B------:R-:W-:Y:S01]  /*1090*/  LOP3.LUT R0, R230, 0x38, R16, 0xf8, !PT ;  /* 0x00000038e6007812 */ /* 0x000fe200078ef810 */
[----:B------:R-:W-:Y:S01]  /*10a0*/  IMAD.SHL.U32 R211, R4, 0x8, RZ ;  /* 0x0000000804d37824 */ /* 0x000fe200078e00ff */
        /* <DEDUP_REMOVED lines=15> */
.L_x_2877:
[----:B------:R-:W-:Y:S01]  /*11a0*/  ULDC.64 UR4, c[0x0][0xb20] ;  /* 0x0002c80000047ab9 */ /* 0x000fe20000000a00 */
[----:B0-23-5:R-:W0:Y:S01]  /*11b0*/  LDC.64 R4, c[0x0][0xb00] ;  /* 0x0002c000ff047b82 */ /* 0x02de220000000a00 */
        /* <DEDUP_REMOVED lines=10> */
[----:B------:R-:W1:Y:S01]  /*1260*/  @P0 LDC.64 R2, c[0x0][0xb20] ;  /* 0x0002c800ff020b82 */ /* 0x000e620000000a00 */
[----:B------:R-:W-:Y:S01]  /*1270*/  ISETP.NE.AND.EX P3, PT, RZ, UR5, PT, P3 ;  /* 0x00000005ff007c0c */ /* 0x000fe2000bf65330 */
[----:B0-----:R-:W-:-:S06]  /*1280*/  IMAD.WIDE R8, R191, 0x4, R4 ;  /* 0x00000004bf087825 */ /* 0x001fcc00078e0204 */
[----:B------:R-:W0:Y:S01]  /*1290*/  @P1 LDC.64 R6, c[0x0][0xb10] ;  /* 0x0002c400ff061b82 */ /* 0x000e220000000a00 */
[----:B------:R-:W-:Y:S02]  /*12a0*/  ULDC UR4, c[0x0][0x288] ;  /* 0x0000a20000047ab9 */ /* 0x000fe40000000800 */
[----:B------:R-:W-:Y:S01]  /*12b0*/  IMAD.U32 R184, RZ, RZ, UR4 ;  /* 0x00000004ffb87e24 */ /* 0x000fe2000f8e00ff */
        /* <DEDUP_REMOVED lines=27> */
[----:B--2---:R-:W-:-:S07]  /*1470*/  IADD3 R184, -R184, R5, RZ ;  /* 0x00000005b8b87210 */ /* 0x004fce0007ffe1ff */
.L_x_2668:
[----:B------:R-:W-:Y:S02]  /*1480*/  IMAD.U32 R32, RZ, RZ, UR5 ;  /* 0x00000005ff207e24 */ /* 0x000fe4000f8e00ff */
[----:B------:R-:W-:Y:S01]  /*1490*/  IMAD.U32 R24, RZ, RZ, UR4 ;  /* 0x00000004ff187e24 */ /* 0x000fe2000f8e00ff */
[----:B------:R-:W-:Y:S06]  /*14a0*/  @!P2 BRA `(.L_x_2669) ;  /* 0x000000000010a947 */ /* 0x000fec0003800000 */
[----:B------:R-:W0:Y:S02]  /*14b0*/  LDC.64 R2, c[0x0][0xb18] ;  /* 0x0002c600ff027b82 */ /* 0x000e240000000a00 */
[----:B0-----:R-:W-:-:S05]  /*14c0*/  IMAD.WIDE R2, R191, 0x4, R2 ;  /* 0x00000004bf027825 */ /* 0x001fca00078e0202 */
[----:B------:R0:W5:Y:S01]  /*14d0*/  LDG.E R24, desc[UR54][R2.64] ;  /* 0x0000003602187981 */ /* 0x000162000c1e1900 */
[----:B------:R-:W-:Y:S05]  /*14e0*/  BRA `(.L_x_2670) ;  /* 0x0000000000107947 */ /* 0x000fea0003800000 */
.L_x_2669:
[----:B------:R-:W-:Y:S05]  /*14f0*/  @!P3 BRA `(.L_x_2670) ;  /* 0x00000000000cb947 */ /* 0x000fea0003800000 */
[----:B------:R-:W2:Y:S04]  /*1500*/  LDG.E R3, desc[UR54][R8.64] ;  /* 0x0000003608037981 */ /* 0x000ea8000c1e1900 */
[----:B------:R-:W2:Y:S02]  /*1510*/  LDG.E R24, desc[UR54][R8.64+0x4] ;  /* 0x0000043608187981 */ /* 0x000ea4000c1e1900 */
[----:B--2---:R-:W-:-:S07]  /*1520*/  IMAD.IADD R24, R24, 0x1, -R3 ;  /* 0x0000000118187824 */ /* 0x004fce00078e0a03 */
.L_x_2670:
        /* <DEDUP_REMOVED lines=13> */
[----:B--2---:R-:W-:-:S04]  /*1600*/  @P1 IMAD.WIDE R4, R191, 0x4, R4 ;  /* 0x00000004bf041825 */ /* 0x004fc800078e0204 */
[----:B------:R-:W-:Y:S01]  /*1610*/  IMAD.IADD R11, R24, 0x1, -R11 ;  /* 0x00000001180b7824 */ /* 0x000fe200078e0a0b */
[----:B------:R0:W5:Y:S01]  /*1620*/  @P1 LDG.E R33, desc[UR54][R4.64] ;  /* 0x0000003604211981 */ /* 0x000162000c1e1900 */
[----:B-1----:R-:W-:Y:S02]  /*1630*/  ISETP.GE.AND P1, PT, R9, 0x1, PT ;  /* 0x000000010900780c */ /* 0x002fe40003f26270 */
[----:B------:R-:W-:Y:S01]  /*1640*/  LEA R47, R189, 0x40, 0x6 ;  /* 0x00000040bd2f7811 */ /* 0x000fe200078e30ff */
[----:B---3--:R-:W-:-:S04]  /*1650*/  @P0 IMAD.IADD R32, R7, 0x1, -R0 ;  /* 0x0000000107200824 */ /* 0x008fc800078e0a00 */
[----:B------:R-:W-:-:S04]  /*1660*/  IMAD.IADD R23, R11, 0x1, R32 ;  /* 0x000000010b177824 */ /* 0x000fc800078e0220 */
[C---:B------:R-:W-:Y:S01]  /*1670*/  VIADD R0, R23.reuse, 0x3f ;  /* 0x0000003f17007836 */ /* 0x040fe20000000000 */
[----:B------:R-:W-:-:S04]  /*1680*/  IADD3 R47, R23, R47, -R184 ;  /* 0x0000002f172f7210 */ /* 0x000fc80007ffe8b8 */
        /* <DEDUP_REMOVED lines=16> */
.L_x_2673:
[----:B------:R-:W-:-:S13]  /*1790*/  ISETP.NE.AND P0, PT, R9, 0x1, PT ;  /* 0x000000010900780c */ /* 0x000fda0003f05270 */
[----:B------:R-:W0:Y:S02]  /*17a0*/  @P0 LDC.64 R4, c[0x0][0xae0] ;  /* 0x0002b800ff040b82 */ /* 0x000e240000000a00 */
[----:B0-----:R-:W-:-:S05]  /*17b0*/  @P0 IMAD.HI.U32 R4, R2, R4, RZ ;  /* 0x0000000402040227 */ /* 0x001fca00078e00ff */
[----:B------:R-:W-:-:S07]  /*17c0*/  @P0 SHF.R.U32.HI R2, RZ, R5, R4 ;  /* 0x00000005ff020219 */ /* 0x000fce0000011604 */
.L_x_2674:
[----:B------:R-:W-:Y:S05]  /*17d0*/  BSYNC B0 ;  /* 0x0000000000007941 */ /* 0x000fea0003800000 */
.L_x_2672:
[----:B------:R-:W-:-:S05]  /*17e0*/  IMAD R3, R2, R9, R9 ;  /* 0x0000000902037224 */ /* 0x000fca00078e0209 */
[----:B------:R-:W-:-:S07]  /*17f0*/  VIMNMX R0, R0, R3, PT ;  /* 0x0000000300007248 */ /* 0x000fce0003fe0100 */
.L_x_2671:
        /* <DEDUP_REMOVED lines=15> */
.L_x_2677:
[----:B------:R-:W-:Y:S01]  /*18f0*/  ISETP.NE.AND P0, PT, R9, 0x1, PT ;  /* 0x000000010900780c */ /* 0x000fe20003f05270 */
[----:B------:R-:W-:-:S12]  /*1900*/  IMAD.MOV.U32 R4, RZ, RZ, R45 ;  /* 0x000000ffff047224 */ /* 0x000fd800078e002d */
[----:B------:R-:W0:Y:S02]  /*1910*/  @P0 LDC.64 R6, c[0x0][0xae0] ;  /* 0x0002b800ff060b82 */ /* 0x000e240000000a00 */
[----:B0-----:R-:W-:-:S05]  /*1920*/  @P0 IMAD.HI.U32 R6, R45, R6, RZ ;  /* 0x000000062d060227 */ /* 0x001fca00078e00ff */
[----:B------:R-:W-:-:S07]  /*1930*/  @P0 SHF.R.U32.HI R4, RZ, R7, R6 ;  /* 0x00000007ff040219 */ /* 0x000fce0000011606 */
.L_x_2678:
[----:B------:R-:W-:Y:S05]  /*1940*/  BSYNC B0 ;  /* 0x0000000000007941 */ /* 0x000fea0003800000 */
.L_x_2676:
[----:B------:R-:W-:-:S05]  /*1950*/  IMAD R3, R4, R9, RZ ;  /* 0x0000000904037224 */ /* 0x000fca00078e02ff */
[----:B------:R-:W-:-:S07]  /*1960*/  VIMNMX R2, R2, R3, !PT ;  /* 0x0000000302027248 */ /* 0x000fce0007fe0100 */
.L_x_2675:
        /* <DEDUP_REMOVED lines=10> */
[--C-:B------:R-:W-:Y:S02]  /*1a10*/  IMAD R5, R5, 0x40, -R11.reuse ;  /* 0x0000004005057824 */ /* 0x100fe400078e0a0b */
[----:B------:R-:W-:-:S03]  /*1a20*/  IMAD R3, R0, 0x40, -R11 ;  /* 0x0000004000037824 */ /* 0x000fc600078e0a0b */
        /* <DEDUP_REMOVED lines=31> */
.L_x_2681:
[----:B------:R-:W-:Y:S05]  /*1c20*/  BSYNC B6 ;  /* 0x0000000000067941 */ /* 0x000fea0003800000 */
.L_x_2680:
        /* <DEDUP_REMOVED lines=20> */
.L_x_2683:
[----:B------:R-:W-:Y:S05]  /*1d70*/  BSYNC B6 ;  /* 0x0000000000067941 */ /* 0x000fea0003800000 */
.L_x_2682:
[----:B------:R-:W-:Y:S01]  /*1d80*/  ULDC.64 UR4, c[0x0][0xaf0] ;  /* 0x0002bc0000047ab9 */ /* 0x000fe20000000a00 */
[----:B------:R-:W0:Y:S01]  /*1d90*/  LDC R0, c[0x0][0x428] ;  /* 0x00010a00ff007b82 */ /* 0x000e220000000800 */
[----:B------:R-:W-:-:S07]  /*1da0*/  ISETP.NE.U32.AND P0, PT, RZ, UR4, PT ;  /* 0x00000004ff007c0c */ /* 0x000fce000bf05070 */
[----:B------:R-:W1:Y:S01]  /*1db0*/  LDC.64 R52, c[0x0][0x2f0] ;  /* 0x0000bc00ff347b82 */ /* 0x000e620000000a00 */
[----:B------:R-:W-:Y:S01]  /*1dc0*/  ISETP.NE.AND.EX P0, PT, RZ, UR5, PT, P0 ;  /* 0x00000005ff007c0c */ /* 0x000fe2000bf05300 */
[----:B------:R-:W-:Y:S01]  /*1dd0*/  IMAD.IADD R25, R25, 0x1, R24 ;  /* 0x0000000119197824 */ /* 0x000fe200078e0218 */
[----:B------:R-:W-:Y:S01]  /*1de0*/  ULDC.64 UR8, c[0x0][0xb00] ;  /* 0x0002c00000087ab9 */ /* 0x000fe20000000a00 */
[----:B------:R-:W-:Y:S01]  /*1df0*/  ULDC.64 UR4, c[0x0][0x2f8] ;  /* 0x0000be0000047ab9 */ /* 0x000fe20000000a00 */
[----:B------:R-:W-:-:S03]  /*1e00*/  ULDC.64 UR6, c[0x0][0x320] ;  /* 0x0000c80000067ab9 */ /* 0x000fc60000000a00 */
[----:B------:R-:W2:Y:S08]  /*1e10*/  LDC.64 R26, c[0x0][0x3d8] ;  /* 0x0000f600ff1a7b82 */ /* 0x000eb00000000a00 */
[----:B------:R-:W3:Y:S08]  /*1e20*/  @P0 LDC.64 R2, c[0x0][0xaf0] ;  /* 0x0002bc00ff020b82 */ /* 0x000ef00000000a00 */
[----:B------:R-:W4:Y:S01]  /*1e30*/  LDC R63, c[0x0][0x3d4] ;  /* 0x0000f500ff3f7b82 */ /* 0x000f220000000800 */
[----:B------:R-:W2:Y:S07]  /*1e40*/  S2R R20, SR_TID.X ;  /* 0x0000000000147919 */ /* 0x000eae0000002100 */
[----:B------:R-:W2:Y:S01]  /*1e50*/  LDC.64 R58, c[0x0][0x3e8] ;  /* 0x0000fa00ff3a7b82 */ /* 0x000ea20000000a00 */
[----:B---3--:R-:W-:-:S07]  /*1e60*/  @P0 IMAD.WIDE R2, R191, 0x4, R2 ;  /* 0x00000004bf020825 */ /* 0x008fce00078e0202 */
[----:B------:R-:W3:Y:S01]  /*1e70*/  LDC R60, c[0x0][0x2e4] ;  /* 0x0000b900ff3c7b82 */ /* 0x000ee20000000800 */
[----:B------:R2:W3:Y:S01]  /*1e80*/  @P0 LDG.E R191, desc[UR54][R2.64] ;  /* 0x0000003602bf0981 */ /* 0x0004e2000c1e1900 */
[----:B0-----:R-:W-:Y:S01]  /*1e90*/  ISETP.NE.AND P0, PT, R0, 0x1, PT ;  /* 0x000000010000780c */ /* 0x001fe20003f05270 */
[----:B------:R-:W-:Y:S01]  /*1ea0*/  IMAD.SHL.U32 R40, R220, 0x4, RZ ;  /* 0x00000004dc287824 */ /* 0x000fe200078e00ff */
[----:B------:R-:W-:Y:S01]  /*1eb0*/  SHF.R.S32.HI R13, RZ, 0x1f, R25 ;  /* 0x0000001fff0d7819 */ /* 0x000fe20000011419 */
[----:B------:R-:W-:Y:S01]  /*1ec0*/  IMAD.SHL.U32 R57, R194, 0x40, RZ ;  /* 0x00000040c2397824 */ /* 0x000fe200078e00ff */
[C---:B----4-:R-:W-:Y:S01]  /*1ed0*/  ISETP.GE.AND P1, PT, R16.reuse, R63, PT ;  /* 0x0000003f1000720c */ /* 0x050fe20003f26270 */
[----:B------:R-:W-:Y:S01]  /*1ee0*/  VIADD R76, R16, 0x20 ;  /* 0x00000020104c7836 */ /* 0x000fe20000000000 */
[----:B------:R-:W-:Y:S01]  /*1ef0*/  SHF.R.S32.HI R41, RZ, 0x1f, R40 ;  /* 0x0000001fff297819 */ /* 0x000fe20000011428 */
[-C--:B-1----:R-:W-:Y:S01]  /*1f00*/  IMAD R4, R13, R52.reuse, RZ ;  /* 0x000000340d047224 */ /* 0x082fe200078e02ff */
[----:B------:R-:W-:Y:S01]  /*1f10*/  SEL R11, R63, RZ, P1 ;  /* 0x000000ff3f0b7207 */ /* 0x000fe20000800000 */
[----:B--2---:R-:W-:Y:S01]  /*1f20*/  IMAD.WIDE.U32 R2, R25, R52, RZ ;  /* 0x0000003419027225 */ /* 0x004fe200078e00ff */
[----:B------:R-:W-:-:S02]  /*1f30*/  LOP3.LUT R57, R57, 0x1c0, RZ, 0xc0, !PT ;  /* 0x000001c039397812 */ /* 0x000fc400078ec0ff */
[----:B------:R-:W-:Y:S01]  /*1f40*/  SHF.R.U32.HI R20, RZ, 0x7, R20 ;  /* 0x00000007ff147819 */ /* 0x000fe20000011614 */
[----:B------:R-:W0:Y:S01]  /*1f50*/  @P0 LDC R5, c[0x0][0x42c] ;  /* 0x00010b00ff050b82 */ /* 0x000e220000000800 */
[----:B------:R-:W-:Y:S01]  /*1f60*/  IMAD.IADD R11, R16, 0x1, R11 ;  /* 0x00000001100b7824 */ /* 0x000fe200078e020b */
[C---:B------:R-:W-:Y:S01]  /*1f70*/  SHF.L.U64.HI R54, R58.reuse, 0x6, R59 ;  /* 0x000000063a367819 */ /* 0x040fe2000001023b */
[----:B------:R-:W-:Y:S01]  /*1f80*/  IMAD.SHL.U32 R56, R58, 0x40, RZ ;  /* 0x000000403a387824 */ /* 0x000fe200078e00ff */
[----:B------:R-:W-:Y:S01]  /*1f90*/  SHF.R.U32.HI R61, RZ, 0x3, R57 ;  /* 0x00000003ff3d7819 */ /* 0x000fe20000011639 */
[----:B------:R-:W-:Y:S01]  /*1fa0*/  IMAD.SHL.U32 R55, R26, 0x40, RZ ;  /* 0x000000401a377824 */ /* 0x000fe200078e00ff */
[----:B------:R-:W-:Y:S01]  /*1fb0*/  SHF.R.S32.HI R50, RZ, 0x1f, R11 ;  /* 0x0000001fff327819 */ /* 0x000fe2000001140b */
[----:B------:R-:W-:Y:S01]  /*1fc0*/  IMAD.SHL.U32 R63, R63, 0x2, RZ ;  /* 0x000000023f3f7824 */ /* 0x000fe200078e00ff */
[----:B------:R-:W1:Y:S01]  /*1fd0*/  @P0 LDC R7, c[0x0][0x430] ;  /* 0x00010c00ff070b82 */ /* 0x000e620000000800 */
[----:B------:R-:W-:-:S02]  /*1fe0*/  P2R R72, PR, RZ, 0x2 ;  /* 0x00000002ff487803 */ /* 0x000fc40000000000 */
[----:B------:R-:W-:Y:S02]  /*1ff0*/  LEA.HI R50, R50, R11, RZ, 0x3 ;  /* 0x0000000b32327211 */ /* 0x000fe400078f18ff */
[----:B------:R-:W-:Y:S02]  /*2000*/  SHF.L.U64.HI R51, R52, 0x6, R53 ;  /* 0x0000000634337819 */ /* 0x000fe40000010235 */
[----:B------:R-:W-:-:S04]  /*2010*/  LOP3.LUT R67, R50, 0xfffffff8, RZ, 0xc0, !PT ;  /* 0xfffffff832437812 */ /* 0x000fc800078ec0ff */
[----:B------:R-:W-:Y:S01]  /*2020*/  SHF.R.S32.HI R71, RZ, 0x1f, R67 ;  /* 0x0000001fff477819 */ /* 0x000fe20000011443 */
[----:B0-----:R-:W-:-:S04]  /*2030*/  @P0 IMAD.HI.U32 R0, R190, R5, RZ ;  /* 0x00000005be000227 */ /* 0x001fc800078e00ff */
[----:B------:R-:W-:Y:S01]  /*2040*/  IMAD R5, R25, R53, R4 ;  /* 0x0000003519057224 */ /* 0x000fe200078e0204 */
[----:B-1----:R-:W-:-:S03]  /*2050*/  @P0 SHF.R.U32.HI R190, RZ, R7, R0 ;  /* 0x00000007ffbe0219 */ /* 0x002fc60000011600 */
[----:B------:R-:W-:Y:S01]  /*2060*/  IMAD.IADD R3, R3, 0x1, R5 ;  /* 0x0000000103037824 */ /* 0x000fe200078e0205 */
[----:B------:R-:W-:Y:S02]  /*2070*/  ISETP.NE.U32.AND P0, PT, RZ, UR8, PT ;  /* 0x00000008ff007c0c */ /* 0x000fe4000bf05070 */
[----:B------:R-:W-:Y:S01]  /*2080*/  SHF.R.S32.HI R0, RZ, 0x1f, R190 ;  /* 0x0000001fff007819 */ /* 0x000fe200000114be */
[----:B------:R-:W-:Y:S01]  /*2090*/  IMAD.WIDE.U32 R2, R190, UR4, R2 ;  /* 0x00000004be027c25 */ /* 0x000fe2000f8e0002 */
[----:B------:R-:W-:-:S03]  /*20a0*/  ISETP.NE.AND.EX P0, PT, RZ, UR9, PT, P0 ;  /* 0x00000009ff007c0c */ /* 0x000fc6000bf05300 */
[C---:B------:R-:W-:Y:S02]  /*20b0*/  IMAD R5, R0.reuse, UR4, RZ ;  /* 0x0000000400057c24 */ /* 0x040fe4000f8e02ff */
[----:B------:R-:W-:Y:S02]  /*20c0*/  IMAD R9, R0, UR6, RZ ;  /* 0x0000000600097c24 */ /* 0x000fe4000f8e02ff */
[C---:B------:R-:W-:Y:S01]  /*20d0*/  IMAD R7, R190.reuse, UR5, R5 ;  /* 0x00000005be077c24 */ /* 0x040fe2000f8e0205 */
[----:B------:R-:W-:Y:S01]  /*20e0*/  ULDC.64 UR4, c[0x0][0x300] ;  /* 0x0000c00000047ab9 */ /* 0x000fe20000000a00 */
[C---:B------:R-:W-:Y:S02]  /*20f0*/  IMAD R9, R190.reuse, UR7, R9 ;  /* 0x00000007be097c24 */ /* 0x040fe4000f8e0209 */
[----:B------:R-:W-:Y:S02]  /*2100*/  IMAD.IADD R3, R3, 0x1, R7 ;  /* 0x0000000103037824 */ /* 0x000fe400078e0207 */
[----:B------:R-:W-:-:S04]  /*2110*/  IMAD.WIDE.U32 R4, R190, UR6, R16 ;  /* 0x00000006be047c25 */ /* 0x000fc8000f8e0010 */
[----:B------:R-:W-:Y:S01]  /*2120*/  IMAD.IADD R5, R5, 0x1, R9 ;  /* 0x0000000105057824 */ /* 0x000fe200078e0209 */
[----:B---3--:R-:W-:Y:S02]  /*2130*/  SHF.R.S32.HI R0, RZ, 0x1f, R191 ;  /* 0x0000001fff007819 */ /* 0x008fe400000114bf */
[----:B------:R-:W-:Y:S02]  /*2140*/  SEL R39, R191, RZ, !P0 ;  /* 0x000000ffbf277207 */ /* 0x000fe40004000000 */
[----:B------:R-:W-:-:S03]  /*2150*/  SEL R0, R0, RZ, !P0 ;  /* 0x000000ff00007207 */ /* 0x000fc60004000000 */
[----:B------:R-:W-:-:S04]  /*2160*/  IMAD.WIDE.U32 R42, R39, UR4, R2 ;  /* 0x00000004272a7c25 */ /* 0x000fc8000f8e0002 */
[----:B------:R-:W-:Y:S02]  /*2170*/  IMAD R6, R0, UR4, RZ ;  /* 0x0000000400067c24 */ /* 0x000fe4000f8e02ff */
[----:B------:R-:W-:-:S04]  /*2180*/  IMAD.WIDE.U32 R2, R186, R52, R16 ;  /* 0x00000034ba027225 */ /* 0x000fc800078e0010 */
[----:B------:R-:W-:Y:S01]  /*2190*/  IMAD R7, R39, UR5, R6 ;  /* 0x0000000527077c24 */ /* 0x000fe2000f8e0206 */
[----:B------:R-:W-:Y:S01]  /*21a0*/  ULDC.64 UR4, c[0x0][0x328] ;  /* 0x0000ca0000047ab9 */ /* 0x000fe20000000a00 */
[----:B------:R-:W-:Y:S01]  /*21b0*/  IMAD R6, R226, R52, RZ ;  /* 0x00000034e2067224 */ /* 0x000fe200078e02ff */
[----:B------:R-:W-:Y:S01]  /*21c0*/  IADD3 R46, P0, R42, R2, RZ ;  /* 0x000000022a2e7210 */ /* 0x000fe20007f1e0ff */
[----:B------:R-:W-:Y:S01]  /*21d0*/  IMAD R8, R0, UR4, RZ ;  /* 0x0000000400087c24 */ /* 0x000fe2000f8e02ff */
[----:B------:R-:W-:Y:S01]  /*21e0*/  SHF.L.U32 R52, R52, 0x6, RZ ;  /* 0x0000000634347819 */ /* 0x000fe200000006ff */
[----:B------:R-:W-:Y:S01]  /*21f0*/  IMAD R9, R186, R53, R6 ;  /* 0x00000035ba097224 */ /* 0x000fe200078e0206 */
[----:B------:R-:W-:Y:S01]  /*2200*/  SHF.L.U64.HI R53, R26, 0x6, R27 ;  /* 0x000000061a357819 */ /* 0x000fe2000001021b */
[----:B------:R-:W-:Y:S02]  /*2210*/  IMAD.IADD R0, R43, 0x1, R7 ;  /* 0x000000012b007824 */ /* 0x000fe400078e0207 */
[----:B------:R-:W-:-:S02]  /*2220*/  IMAD R2, R226, R26, RZ ;  /* 0x0000001ae2027224 */ /* 0x000fc400078e02ff */
[----:B------:R-:W-:Y:S01]  /*2230*/  IMAD.WIDE.U32 R6, R186, R26, R16 ;  /* 0x0000001aba067225 */ /* 0x000fe200078e0010 */
[----:B------:R-:W-:-:S03]  /*2240*/  IADD3.X R48, R0, R3, R9, P0, !PT ;  /* 0x0000000300307210 */ /* 0x000fc600007fe409 */
[C---:B------:R-:W-:Y:S02]  /*2250*/  IMAD R15, R186.reuse, R27, R2 ;  /* 0x0000001bba0f7224 */ /* 0x040fe400078e0202 */
[----:B------:R-:W-:-:S04]  /*2260*/  IMAD.WIDE.U32 R2, R186, R26, R40 ;  /* 0x0000001aba027225 */ /* 0x000fc800078e0028 */
[C---:B------:R-:W-:Y:S02]  /*2270*/  IMAD R73, R39.reuse, UR5, R8 ;  /* 0x0000000527497c24 */ /* 0x040fe4000f8e0208 */
[----:B------:R-:W-:Y:S01]  /*2280*/  IMAD.WIDE.U32 R38, R39, UR4, R4 ;  /* 0x0000000427267c25 */ /* 0x000fe2000f8e0004 */
[----:B------:R-:W-:Y:S02]  /*2290*/  ULDC UR4, c[0x0][0x2e4] ;  /* 0x0000b90000047ab9 */ /* 0x000fe40000000800 */
[----:B------:R-:W-:Y:S01]  /*22a0*/  ISETP.GE.AND P0, PT, R16, UR4, PT ;  /* 0x0000000410007c0c */ /* 0x000fe2000bf06270 */
[----:B------:R-:W-:Y:S01]  /*22b0*/  IMAD.IADD R7, R15, 0x1, R7 ;  /* 0x000000010f077824 */ /* 0x000fe200078e0207 */
[----:B------:R-:W-:Y:S01]  /*22c0*/  ISETP.GE.AND P1, PT, R76, UR4, PT ;  /* 0x000000044c007c0c */ /* 0x000fe2000bf26270 */
[----:B------:R-:W-:Y:S01]  /*22d0*/  IMAD.IADD R3, R3, 0x1, R15 ;  /* 0x0000000103037824 */ /* 0x000fe200078e020f */
[----:B-----5:R-:W-:Y:S01]  /*22e0*/  SHF.R.S32.HI R15, RZ, 0x1f, R33 ;  /* 0x0000001fff0f7819 */ /* 0x020fe20000011421 */
[----:B------:R-:W-:-:S02]  /*22f0*/  IMAD R4, R226, R58, RZ ;  /* 0x0000003ae2047224 */ /* 0x000fc400078e02ff */
[----:B------:R-:W-:-:S04]  /*2300*/  IMAD.WIDE.U32 R8, R186, R58, R16 ;  /* 0x0000003aba087225 */ /* 0x000fc800078e0010 */
[C---:B------:R-:W-:Y:S02]  /*2310*/  IMAD R21, R186.reuse, R59, R4 ;  /* 0x0000003bba157224 */ /* 0x040fe400078e0204 */
[----:B------:R-:W-:-:S04]  /*2320*/  IMAD.WIDE.U32 R4, R186, R58, R40 ;  /* 0x0000003aba047225 */ /* 0x000fc800078e0028 */
[----:B------:R-:W-:Y:S02]  /*2330*/  IMAD R10, R15, R26, RZ ;  /* 0x0000001a0f0a7224 */ /* 0x000fe400078e02ff */
[----:B------:R-:W-:Y:S02]  /*2340*/  IMAD.IADD R9, R21, 0x1, R9 ;  /* 0x0000000115097824 */ /* 0x000fe400078e0209 */
[----:B------:R-:W-:Y:S02]  /*2350*/  IMAD.IADD R5, R5, 0x1, R21 ;  /* 0x0000000105057824 */ /* 0x000fe400078e0215 */
[----:B------:R-:W-:Y:S02]  /*2360*/  IMAD R11, R33, R27, R10 ;  /* 0x0000001b210b7224 */ /* 0x000fe400078e020a */
[-C--:B------:R-:W-:Y:S02]  /*2370*/  IMAD R10, R15, R58.reuse, RZ ;  /* 0x0000003a0f0a7224 */ /* 0x080fe400078e02ff */
[----:B------:R-:W-:-:S04]  /*2380*/  IMAD.WIDE.U32 R30, R33, R58, R8 ;  /* 0x0000003a211e7225 */ /* 0x000fc800078e0008 */
[----:B------:R-:W-:Y:S01]  /*2390*/  IMAD.WIDE.U32 R28, R33, R58, R4 ;  /* 0x0000003a211c7225 */ /* 0x000fe200078e0004 */
[----:B------:R-:W-:-:S03]  /*23a0*/  LOP3.LUT R4, R57, 0x18, R16, 0xf8, !PT ;  /* 0x0000001839047812 */ /* 0x000fc600078ef810 */
[C---:B------:R-:W-:Y:S01]  /*23b0*/  IMAD R69, R33.reuse, R59, R10 ;  /* 0x0000003b21457224 */ /* 0x040fe200078e020a */
[----:B------:R-:W-:Y:S01]  /*23c0*/  LOP3.LUT R4, R4, R61, RZ, 0x3c, !PT ;  /* 0x0000003d04047212 */ /* 0x000fe200078e3cff */
[----:B------:R-:W-:Y:S01]  /*23d0*/  VIADD R58, R20, 0x8 ;  /* 0x00000008143a7836 */ /* 0x000fe20000000000 */
[----:B------:R-:W0:Y:S01]  /*23e0*/  LDC R59, c[0x0][0x3d4] ;  /* 0x0000f500ff3b7b82 */ /* 0x000e220000000800 */
[----:B------:R-:W-:Y:S01]  /*23f0*/  IMAD.WIDE.U32 R34, R33, R26, R2 ;  /* 0x0000001a21227225 */ /* 0x000fe200078e0002 */
[----:B------:R-:W-:-:S03]  /*2400*/  IADD3 R2, P2, R186, R25, RZ ;  /* 0x00000019ba027210 */ /* 0x000fc60007f5e0ff */
[----:B------:R-:W-:Y:S01]  /*2410*/  IMAD R62, R213, 0x200, R4 ;  /* 0x00000200d53e7824 */ /* 0x000fe200078e0204 */
[----:B------:R-:W-:Y:S01]  /*2420*/  LOP3.LUT R4, R57, 0x38, R50, 0xf8, !PT ;  /* 0x0000003839047812 */ /* 0x000fe200078ef832 */
[----:B------:R-:W-:Y:S01]  /*2430*/  IMAD.WIDE.U32 R36, R33, R26, R6 ;  /* 0x0000001a21247225 */ /* 0x000fe200078e0006 */
[----:B------:R-:W1:Y:S02]  /*2440*/  LDC.64 R20, c[0x0][0x2d8] ;  /* 0x0000b600ff147b82 */ /* 0x000e640000000a00 */
[----:B------:R-:W-:Y:S01]  /*2450*/  LOP3.LUT R4, R4, R61, RZ, 0x3c, !PT ;  /* 0x0000003d04047212 */ /* 0x000fe200078e3cff */
[----:B------:R-:W-:Y:S02]  /*2460*/  IMAD.IADD R65, R69, 0x1, R31 ;  /* 0x0000000145417824 */ /* 0x000fe400078e021f */
[----:B------:R-:W-:Y:S02]  /*2470*/  IMAD.X R3, R226, 0x1, R13, P2 ;  /* 0x00000001e2037824 */ /* 0x000fe400010e060d */
[----:B------:R-:W-:-:S02]  /*2480*/  IMAD.IADD R64, R11, 0x1, R37 ;  /* 0x000000010b407824 */ /* 0x000fc400078e0225 */
[----:B------:R-:W-:Y:S02]  /*2490*/  IMAD.IADD R66, R35, 0x1, R11 ;  /* 0x0000000123427824 */ /* 0x000fe400078e020b */
[----:B------:R-:W-:Y:S02]  /*24a0*/  IMAD.IADD R69, R29, 0x1, R69 ;  /* 0x000000011d457824 */ /* 0x000fe400078e0245 */
[----:B------:R-:W-:Y:S02]  /*24b0*/  IMAD R68, R213, 0x200, R4 ;  /* 0x00000200d5447824 */ /* 0x000fe400078e0204 */
[----:B------:R-:W-:-:S07]  /*24c0*/  IMAD.IADD R73, R39, 0x1, R73 ;  /* 0x0000000127497824 */ /* 0x000fce00078e0249 */
.L_x_2713:
[----:B------:R-:W-:Y:S01]  /*24d0*/  VIADD R49, R49, 0xffffffff ;  /* 0xffffffff31317836 */ /* 0x000fe20000000000 */
[----:B0-----:R-:W-:Y:S01]  /*24e0*/  ISETP.GE.AND P3, PT, R59, 0x1, PT ;  /* 0x000000013b00780c */ /* 0x001fe20003f66270 */
[----:B---34-:R-:W-:Y:S01]  /*24f0*/  IMAD.SHL.U32 R15, R187, 0x1000, RZ ;  /* 0x00001000bb0f7824 */ /* 0x018fe200078e00ff */
[----:B------:R-:W-:Y:S05]  /*2500*/  YIELD ;  /* 0x0000000000007946 */ /* 0x000fea0003800000 */
[----:B------:R-:W-:Y:S01]  /*2510*/  SHF.R.S32.HI R77, RZ, 0x1f, R49 ;  /* 0x0000001fff4d7819 */ /* 0x000fe20000011431 */
[-C--:B------:R-:W-:Y:S01]  /*2520*/  IMAD R5, R51, R49.reuse, RZ ;  /* 0x0000003133057224 */ /* 0x080fe200078e02ff */
[----:B------:R-:W-:Y:S01]  /*2530*/  BSSY B0, `(.L_x_2684) ;  /* 0x0000190000007945 */ /* 0x000fe20003800000 */
[----:B------:R-:W-:-:S04]  /*2540*/  IMAD.WIDE.U32 R24, R52, R49, RZ ;  /* 0x0000003134187225 */ /* 0x000fc800078e00ff */
[----:B------:R-:W-:Y:S01]  /*2550*/  IMAD R5, R77, R52, R5 ;  /* 0x000000344d057224 */ /* 0x000fe200078e0205 */
[----:B-1----:R-:W-:-:S03]  /*2560*/  IADD3 R4, P2, R46, R24, RZ ;  /* 0x000000182e047210 */ /* 0x002fc60007f5e0ff */
[----:B------:R-:W-:Y:S01]  /*2570*/  IMAD.IADD R79, R25, 0x1, R5 ;  /* 0x00000001194f7824 */ /* 0x000fe200078e0205 */
[----:B-1----:R-:W-:Y:S01]  /*2580*/  LEA R12, P4, R4, R20, 0x1 ;  /* 0x00000014040c7211 */ /* 0x002fe200078808ff */
        /* <DEDUP_REMOVED lines=22> */
[----:B------:R-:W-:Y:S01]  /*26f0*/  IADD3 R7, P3, R34, R4, RZ ;  /* 0x0000000422077210 */ /* 0x000fe20007f7e0ff */
[----:B------:R-:W-:Y:S01]  /*2700*/  IMAD R9, R54, R49, RZ ;  /* 0x0000003136097224 */ /* 0x000fe200078e02ff */
[----:B------:R-:W-:Y:S01]  /*2710*/  ULDC.64 UR4, c[0x0][0x3c8] ;  /* 0x0000f20000047ab9 */ /* 0x000fe20000000a00 */
[----:B------:R-:W-:Y:S01]  /*2720*/  IMAD.MOV.U32 R4, RZ, RZ, R28 ;  /* 0x000000ffff047224 */ /* 0x000fe200078e001c */
[----:B------:R-:W-:Y:S01]  /*2730*/  ULDC.64 UR6, c[0x0][0x3e0] ;  /* 0x0000f80000067ab9 */ /* 0x000fe20000000a00 */
[----:B------:R-:W-:Y:S01]  /*2740*/  IMAD.MOV.U32 R5, RZ, RZ, R69 ;  /* 0x000000ffff057224 */ /* 0x000fe200078e0045 */
[----:B------:R-:W-:Y:S01]  /*2750*/  IADD3 R8, R40, 0x10, RZ ;  /* 0x0000001028087810 */ /* 0x000fe20007ffe0ff */
[-C--:B------:R-:W-:Y:S02]  /*2760*/  IMAD R9, R77, R56.reuse, R9 ;  /* 0x000000384d097224 */ /* 0x080fe400078e0209 */
[----:B------:R-:W-:-:S04]  /*2770*/  IMAD.WIDE.U32 R4, R49, R56, R4 ;  /* 0x0000003831047225 */ /* 0x000fc800078e0004 */
[----:B------:R-:W-:Y:S01]  /*2780*/  IMAD.X R10, R81, 0x1, R66, P3 ;  /* 0x00000001510a7824 */ /* 0x000fe200018e0642 */
[----:B------:R-:W-:Y:S01]  /*2790*/  LEA R6, P3, R7, UR4, 0x1 ;  /* 0x0000000407067c11 */ /* 0x000fe2000f8608ff */
[----:B------:R-:W-:Y:S01]  /*27a0*/  IMAD.IADD R5, R5, 0x1, R9 ;  /* 0x0000000105057824 */ /* 0x000fe200078e0209 */
[C---:B------:R-:W-:Y:S02]  /*27b0*/  LEA R78, P5, R4.reuse, UR6, 0x1 ;  /* 0x00000006044e7c11 */ /* 0x040fe4000f8a08ff */
        /* <DEDUP_REMOVED lines=10> */
.L_x_2688:
[----:B------:R-:W-:Y:S05]  /*2860*/  BSYNC B1 ;  /* 0x0000000000017941 */ /* 0x000fea0003800000 */
.L_x_2687:
        /* <DEDUP_REMOVED lines=15> */
[----:B------:R-:W-:Y:S02]  /*2960*/  PRMT R83, R83, 0x5410, R6 ;  /* 0x0000541053537816 */ /* 0x000fe40000000006 */
[----:B------:R-:W-:Y:S02]  /*2970*/  PRMT R88, R88, 0x5410, R4 ;  /* 0x0000541058587816 */ /* 0x000fe40000000004 */
[----:B------:R-:W-:Y:S01]  /*2980*/  PRMT R84, R84, 0x5410, R7 ;  /* 0x0000541054547816 */ /* 0x000fe20000000007 */
[----:B------:R-:W-:Y:S06]  /*2990*/  @!P3 BRA `(.L_x_2689) ;  /* 0x000000000004b947 */ /* 0x000fec0003800000 */
[----:B------:R-:W-:Y:S01]  /*29a0*/  BPT.TRAP 0x1 ;  /* 0x000000040000795c */ /* 0x000fe20000300000 */
.L_x_2689:
[----:B------:R-:W-:Y:S01]  /*29b0*/  IMAD R70, R187, 0x8, R18 ;  /* 0x00000008bb467824 */ /* 0x000fe200078e0212 */
[----:B------:R-:W-:Y:S01]  /*29c0*/  SHF.L.U32 R77, R192, 0x1f, RZ ;  /* 0x0000001fc04d7819 */ /* 0x000fe200000006ff */
[----:B------:R-:W-:Y:S03]  /*29d0*/  BSSY B1, `(.L_x_2690) ;  /* 0x0000003000017945 */ /* 0x000fe60003800000 */
[----:B------:R-:W0:Y:S02]  /*29e0*/  SYNCS.PHASECHK.TRANS64.TRYWAIT P5, [R70+URZ+0x38890], R77 ;  /* 0x0388904d460075a7 */ /* 0x000e2400080a017f */
[----:B0-----:R-:W-:Y:S05]  /*29f0*/  @!P5 BRA `(.L_x_2691) ;  /* 0x000002100020d947 */ /* 0x001fea0003800000 */
.L_x_2995:
[----:B------:R-:W-:Y:S05]  /*2a00*/  BSYNC B1 ;  /* 0x0000000000017941 */ /* 0x000fea0003800000 */
.L_x_2690:
[----:B------:R-:W-:Y:S05]  /*2a10*/  @P4 BRA `(.L_x_2692) ;  /* 0x0000001400044947 */ /* 0x000fea0003800000 */
[----:B------:R-:W-:Y:S04]  /*2a20*/  BSSY B1, `(.L_x_2693) ;  /* 0x0000036000017945 */ /* 0x000fe80003800000 */
[----:B------:R-:W-:Y:S05]  /*2a30*/  @P0 BRA `(.L_x_2694) ;  /* 0x0000000000d00947 */ /* 0x000fea0003800000 */
[----:B------:R1:W2:Y:S01]  /*2a40*/  LDS.128 R4, [R14+0x22400] ;  /* 0x022400000e047984 */ /* 0x0002a20000000c00 */
[----:B------:R-:W-:Y:S01]  /*2a50*/  ISETP.GE.AND P4, PT, R40, R59, PT ;  /* 0x0000003b2800720c */ /* 0x000fe20003f86270 */
[----:B------:R-:W-:-:S12]  /*2a60*/  BSSY B2, `(.L_x_2695) ;  /* 0x0000030000027945 */ /* 0x000fd80003800000 */
[----:B-1----:R-:W-:Y:S05]  /*2a70*/  @P4 BRA `(.L_x_2696) ;  /* 0x0000000000b84947 */ /* 0x002fea0003800000 */
[--C-:B------:R-:W-:Y:S01]  /*2a80*/  SHF.R.U64 R74, R26, 0x10, R27.reuse ;  /* 0x000000101a4a7819 */ /* 0x100fe2000000121b */
[----:B--2---:R-:W-:Y:S01]  /*2a90*/  IMAD.U32 R14, R6, 0x10000, RZ ;  /* 0x00010000060e7824 */ /* 0x004fe200078e00ff */
[----:B------:R-:W-:Y:S02]  /*2aa0*/  SHF.R.U32.HI R78, RZ, 0x10, R27 ;  /* 0x00000010ff4e7819 */ /* 0x000fe4000001161b */
[--C-:B------:R-:W-:Y:S02]  /*2ab0*/  SHF.R.U64 R80, R24, 0x10, R25.reuse ;  /* 0x0000001018507819 */ /* 0x100fe40000001219 */
[----:B------:R-:W-:Y:S01]  /*2ac0*/  SHF.R.U32.HI R82, RZ, 0x10, R25 ;  /* 0x00000010ff527819 */ /* 0x000fe20000011619 */
[----:B------:R-:W-:Y:S01]  /*2ad0*/  IMAD.U32 R25, R7, 0x10000, RZ ;  /* 0x0001000007197824 */ /* 0x000fe200078e00ff */
[----:B------:R-:W-:Y:S02]  /*2ae0*/  PRMT R27, R79, 0x5432, R74 ;  /* 0x000054324f1b7816 */ /* 0x000fe4000000004a */
[----:B------:R-:W-:-:S02]  /*2af0*/  LOP3.LUT R26, R7, 0xffff0000, RZ, 0xc0, !PT ;  /* 0xffff0000071a7812 */ /* 0x000fc400078ec0ff */
[----:B------:R-:W-:Y:S02]  /*2b00*/  PRMT R80, R83, 0x5432, R80 ;  /* 0x0000543253507816 */ /* 0x000fe40000000050 */
[----:B------:R-:W-:Y:S02]  /*2b10*/  PRMT R82, R84, 0x5432, R82 ;  /* 0x0000543254527816 */ /* 0x000fe40000000052 */
[----:B------:R-:W-:Y:S02]  /*2b20*/  LOP3.LUT R7, R5, 0xffff0000, RZ, 0xc0, !PT ;  /* 0xffff000005077812 */ /* 0x000fe400078ec0ff */
[----:B------:R-:W-:Y:S01]  /*2b30*/  LOP3.LUT R74, R27, 0xffff0000, RZ, 0xc0, !PT ;  /* 0xffff00001b4a7812 */ /* 0x000fe200078ec0ff */
[----:B------:R-:W-:Y:S01]  /*2b40*/  IMAD.U32 R83, R82, 0x10000, RZ ;  /* 0x0001000052537824 */ /* 0x000fe200078e00ff */
[----:B------:R-:W-:Y:S01]  /*2b50*/  PRMT R78, R81, 0x5432, R78 ;  /* 0x00005432514e7816 */ /* 0x000fe2000000004e */
[----:B------:R-:W-:Y:S01]  /*2b60*/  IMAD.U32 R27, R27, 0x10000, RZ ;  /* 0x000100001b1b7824 */ /* 0x000fe200078e00ff */
[----:B------:R-:W-:Y:S01]  /*2b70*/  LOP3.LUT R81, R80, 0xffff0000, RZ, 0xc0, !PT ;  /* 0xffff000050517812 */ /* 0x000fe200078ec0ff */
[----:B------:R-:W-:Y:S01]  /*2b80*/  FMUL.FTZ R84, R7, R74 ;  /* 0x0000004a07547220 */ /* 0x000fe20000410000 */
[----:B------:R-:W-:Y:S01]  /*2b90*/  LOP3.LUT R24, R6, 0xffff0000, RZ, 0xc0, !PT ;  /* 0xffff000006187812 */ /* 0x000fe200078ec0ff */
[----:B------:R-:W-:Y:S01]  /*2ba0*/  IMAD.U32 R6, R5, 0x10000, RZ ;  /* 0x0001000005067824 */ /* 0x000fe200078e00ff */
[----:B------:R-:W-:Y:S01]  /*2bb0*/  LOP3.LUT R82, R82, 0xffff0000, RZ, 0xc0, !PT ;  /* 0xffff000052527812 */ /* 0x000fe200078ec0ff */
[----:B------:R-:W-:-:S02]  /*2bc0*/  IMAD.U32 R79, R78, 0x10000, RZ ;  /* 0x000100004e4f7824 */ /* 0x000fc400078e00ff */
[----:B------:R-:W-:Y:S01]  /*2bd0*/  FMUL.FTZ R85, R7, R81 ;  /* 0x0000005107557220 */ /* 0x000fe20000410000 */
[----:B------:R-:W-:Y:S01]  /*2be0*/  FMUL.FTZ R7, R24, R83 ;  /* 0x0000005318077220 */ /* 0x000fe20000410000 */
[----:B------:R-:W-:Y:S01]  /*2bf0*/  FFMA.FTZ R84, R6, R81, R84 ;  /* 0x0000005106547223 */ /* 0x000fe20000010054 */
[-C--:B------:R-:W-:Y:S01]  /*2c00*/  FMUL.FTZ R81, R24, R79.reuse ;  /* 0x0000004f18517220 */ /* 0x080fe20000410000 */
[----:B------:R-:W-:Y:S01]  /*2c10*/  LOP3.LUT R78, R78, 0xffff0000, RZ, 0xc0, !PT ;  /* 0xffff00004e4e7812 */ /* 0x000fe200078ec0ff */
[----:B------:R-:W-:Y:S02]  /*2c20*/  IMAD.U32 R5, R4, 0x10000, RZ ;  /* 0x0001000004057824 */ /* 0x000fe400078e00ff */
[----:B------:R-:W-:Y:S01]  /*2c30*/  FFMA.FTZ R79, R14, R79, -R7 ;  /* 0x0000004f0e4f7223 */ /* 0x000fe20000010807 */
[----:B------:R-:W-:Y:S01]  /*2c40*/  LOP3.LUT R4, R4, 0xffff0000, RZ, 0xc0, !PT ;  /* 0xffff000004047812 */ /* 0x000fe200078ec0ff */
[----:B------:R-:W-:Y:S01]  /*2c50*/  FFMA.FTZ R14, R14, R83, R81 ;  /* 0x000000530e0e7223 */ /* 0x000fe20000010051 */
[----:B------:R-:W-:-:S02]  /*2c60*/  IMAD.U32 R80, R80, 0x10000, RZ ;  /* 0x0001000050507824 */ /* 0x000fc400078e00ff */
[C---:B------:R-:W-:Y:S01]  /*2c70*/  FMUL.FTZ R24, R26.reuse, R82 ;  /* 0x000000521a187220 */ /* 0x040fe20000410000 */
[----:B------:R-:W-:Y:S01]  /*2c80*/  FMUL.FTZ R81, R26, R78 ;  /* 0x0000004e1a517220 */ /* 0x000fe20000410000 */
[----:B------:R-:W-:Y:S01]  /*2c90*/  FFMA.FTZ R85, R6, R74, -R85 ;  /* 0x0000004a06557223 */ /* 0x000fe20000010855 */
[C---:B------:R-:W-:Y:S01]  /*2ca0*/  FMUL.FTZ R6, R4.reuse, R80 ;  /* 0x0000005004067220 */ /* 0x040fe20000410000 */
[-C--:B------:R-:W-:Y:S01]  /*2cb0*/  FMUL.FTZ R7, R4, R27.reuse ;  /* 0x0000001b04077220 */ /* 0x080fe20000410000 */
[C---:B------:R-:W-:Y:S01]  /*2cc0*/  FFMA.FTZ R24, R25.reuse, R78, -R24 ;  /* 0x0000004e19187223 */ /* 0x040fe20000010818 */
[----:B------:R-:W-:Y:S01]  /*2cd0*/  FFMA.FTZ R81, R25, R82, R81 ;  /* 0x0000005219517223 */ /* 0x000fe20000010051 */
[C---:B------:R-:W-:Y:S01]  /*2ce0*/  FFMA.FTZ R6, R5.reuse, R27, -R6 ;  /* 0x0000001b05067223 */ /* 0x040fe20000010806 */
[----:B------:R-:W-:Y:S01]  /*2cf0*/  FFMA.FTZ R7, R5, R80, R7 ;  /* 0x0000005005077223 */ /* 0x000fe20000010007 */
[----:B------:R-:W-:Y:S02]  /*2d00*/  F2FP.BF16.F32.PACK_AB R79, R14, R79 ;  /* 0x0000004f0e4f723e */ /* 0x000fe400000010ff */
[----:B------:R-:W-:-:S02]  /*2d10*/  F2FP.BF16.F32.PACK_AB R24, R81, R24 ;  /* 0x000000185118723e */ /* 0x000fc400000010ff */
[----:B------:R-:W-:Y:S01]  /*2d20*/  F2FP.BF16.F32.PACK_AB R4, R7, R6 ;  /* 0x000000060704723e */ /* 0x000fe200000010ff */
[----:B------:R-:W-:Y:S01]  /*2d30*/  IMAD.MOV.U32 R6, RZ, RZ, R79 ;  /* 0x000000ffff067224 */ /* 0x000fe200078e004f */
[----:B------:R-:W-:Y:S01]  /*2d40*/  F2FP.BF16.F32.PACK_AB R5, R84, R85 ;  /* 0x000000555405723e */ /* 0x000fe200000010ff */
[----:B------:R-:W-:-:S07]  /*2d50*/  IMAD.MOV.U32 R7, RZ, RZ, R24 ;  /* 0x000000ffff077224 */ /* 0x000fce00078e0018 */
.L_x_2696:
[----:B------:R-:W-:Y:S05]  /*2d60*/  BSYNC B2 ;  /* 0x0000000000027941 */ /* 0x000fea0003800000 */
.L_x_2695:
[----:B--2---:R1:W-:Y:S02]  /*2d70*/  STG.E.128 desc[UR54][R12.64], R4 ;  /* 0x000000040c007986 */ /* 0x0043e4000c101d36 */
.L_x_2694:
[----:B------:R-:W-:Y:S05]  /*2d80*/  BSYNC B1 ;  /* 0x0000000000017941 */ /* 0x000fea0003800000 */
.L_x_2693:
        /* <DEDUP_REMOVED lines=27> */
[C---:B------:R-:W-:Y:S01]  /*2f40*/  LOP3.LUT R15, R14.reuse, 0xffff0000, RZ, 0xc0, !PT ;  /* 0xffff00000e0f7812 */ /* 0x040fe200078ec0ff */
[----:B------:R-:W-:Y:S01]  /*2f50*/  IMAD.U32 R14, R14, 0x10000, RZ ;  /* 0x000100000e0e7824 */ /* 0x000fe200078e00ff */
[----:B------:R-:W-:Y:S01]  /*2f60*/  LOP3.LUT R9, R6, 0xffff0000, RZ, 0xc0, !PT ;  /* 0xffff000006097812 */ /* 0x000fe200078ec0ff */
[C---:B------:R-:W-:Y:S01]  /*2f70*/  FMUL.FTZ R79, R7.reuse, R27 ;  /* 0x0000001b074f7220 */ /* 0x040fe20000410000 */
[----:B------:R-:W-:Y:S01]  /*2f80*/  LOP3.LUT R74, R74, 0xffff0000, RZ, 0xc0, !PT ;  /* 0xffff00004a4a7812 */ /* 0x000fe200078ec0ff */
[----:B------:R-:W-:Y:S01]  /*2f90*/  FMUL.FTZ R80, R7, R15 ;  /* 0x0000000f07507220 */ /* 0x000fe20000410000 */
[----:B------:R-:W-:Y:S01]  /*2fa0*/  LOP3.LUT R24, R24, 0xffff0000, RZ, 0xc0, !PT ;  /* 0xffff000018187812 */ /* 0x000fe200078ec0ff */
[CC--:B------:R-:W-:Y:S01]  /*2fb0*/  FMUL.FTZ R7, R9.reuse, R78.reuse ;  /* 0x0000004e09077220 */ /* 0x0c0fe20000410000 */
[-C--:B------:R-:W-:Y:S01]  /*2fc0*/  FMUL.FTZ R9, R9, R25.reuse ;  /* 0x0000001909097220 */ /* 0x080fe20000410000 */
[----:B------:R-:W-:Y:S01]  /*2fd0*/  IMAD.U32 R6, R5, 0x10000, RZ ;  /* 0x0001000005067824 */ /* 0x000fe200078e00ff */
[----:B------:R-:W-:Y:S01]  /*2fe0*/  SHF.L.U32 R5, R4, 0x10, RZ ;  /* 0x0000001004057819 */ /* 0x000fe200000006ff */
[C---:B------:R-:W-:Y:S01]  /*2ff0*/  FFMA.FTZ R25, R8.reuse, R25, -R7 ;  /* 0x0000001908197223 */ /* 0x040fe20000010807 */
        /* <DEDUP_REMOVED lines=18> */
.L_x_2698:
[----:B------:R-:W-:Y:S05]  /*3120*/  BSYNC B1 ;  /* 0x0000000000017941 */ /* 0x000fea0003800000 */
.L_x_2697:
[----:B-1----:R2:W-:Y:S01]  /*3130*/  STG.E.128 desc[UR54][R12.64+0x40], R4 ;  /* 0x000040040c007986 */ /* 0x0025e2000c101d36 */
[----:B------:R-:W-:Y:S05]  /*3140*/  BRA `(.L_x_2692) ;  /* 0x0000000c00387947 */ /* 0x000fea0003800000 */
.L_x_2686:
        /* <DEDUP_REMOVED lines=36> */
[----:B------:R-:W-:Y:S01]  /*3390*/  PRMT R92, R12, 0x7610, R92 ;  /* 0x000076100c5c7816 */ /* 0x000fe2000000005c */
[----:B------:R-:W-:Y:S01]  /*33a0*/  IMAD.MOV.U32 R26, RZ, RZ, R9 ;  /* 0x000000ffff1a7224 */ /* 0x000fe200078e0009 */
[----:B------:R-:W-:-:S04]  /*33b0*/  PRMT R93, R13, 0x7610, R93 ;  /* 0x000076100d5d7816 */ /* 0x000fc8000000005d */
[----:B------:R-:W-:Y:S01]  /*33c0*/  PRMT R84, R14, 0x5410, R26 ;  /* 0x000054100e547816 */ /* 0x000fe2000000001a */
[----:B------:R-:W-:Y:S06]  /*33d0*/  @!P3 BRA `(.L_x_2699) ;  /* 0x000000000004b947 */ /* 0x000fec0003800000 */
[----:B------:R-:W-:Y:S01]  /*33e0*/  BPT.TRAP 0x1 ;  /* 0x000000040000795c */ /* 0x000fe20000300000 */
.L_x_2699:
[----:B------:R-:W-:Y:S01]  /*33f0*/  IMAD R70, R187, 0x8, R18 ;  /* 0x00000008bb467824 */ /* 0x000fe200078e0212 */
[----:B------:R-:W-:Y:S01]  /*3400*/  SHF.L.U32 R77, R192, 0x1f, RZ ;  /* 0x0000001fc04d7819 */ /* 0x000fe200000006ff */
[----:B------:R-:W-:Y:S03]  /*3410*/  BSSY B1, `(.L_x_2700) ;  /* 0x0000003000017945 */ /* 0x000fe60003800000 */
[----:B------:R-:W0:Y:S02]  /*3420*/  SYNCS.PHASECHK.TRANS64.TRYWAIT P5, [R70+URZ+0x38890], R77 ;  /* 0x0388904d460075a7 */ /* 0x000e2400080a017f */
[----:B0-----:R-:W-:Y:S05]  /*3430*/  @!P5 BRA `(.L_x_2701) ;  /* 0x0000020400a4d947 */ /* 0x001fea0003800000 */
.L_x_2996:
[----:B------:R-:W-:Y:S05]  /*3440*/  BSYNC B1 ;  /* 0x0000000000017941 */ /* 0x000fea0003800000 */
.L_x_2700:
        /* <DEDUP_REMOVED lines=122> */
.L_x_2703:
[----:B------:R-:W-:Y:S05]  /*3bf0*/  BSYNC B1 ;  /* 0x0000000000017941 */ /* 0x000fea0003800000 */
.L_x_2702:
        /* <DEDUP_REMOVED lines=10> */
.L_x_2685:
[----:B------:R-:W-:-:S06]  /*3ca0*/  UISETP.NE.AND UP0, UPT, UR36, 0x3, UPT ;  /* 0x000000032400788c */ /* 0x000fcc000bf05270 */
[----:B------:R-:W-:-:S13]  /*3cb0*/  PLOP3.LUT P3, PT, PT, PT, UP0, 0x80, 0x0 ;  /* 0x000000000000781c */ /* 0x000fda0003f6f008 */
[----:B------:R-:W-:Y:S05]  /*3cc0*/  @!P3 BRA `(.L_x_2704) ;  /* 0x000000000004b947 */ /* 0x000fea0003800000 */
[----:B------:R-:W-:Y:S01]  /*3cd0*/  BPT.TRAP 0x1 ;  /* 0x000000040000795c */ /* 0x000fe20000300000 */
.L_x_2704:
        /* <DEDUP_REMOVED lines=8> */
.L_x_2997:
[----:B------:R-:W-:Y:S05]  /*3d60*/  BSYNC B1 ;  /* 0x0000000000017941 */ /* 0x000fea0003800000 */
.L_x_2705:
[----:B------:R-:W-:Y:S05]  /*3d70*/  @P4 BRA `(.L_x_2692) ;  /* 0x00000000002c4947 */ /* 0x000fea0003800000 */
[----:B------:R-:W-:Y:S01]  /*3d80*/  @!P1 LOP3.LUT P4, RZ, R194, 0x4, RZ, 0xc0, !PT ;  /* 0x00000004c2ff9812 */ /* 0x000fe2000788c0ff */
[----:B------:R-:W-:Y:S01]  /*3d90*/  @!P1 VIADD R4, R62, 0x20 ;  /* 0x000000203e049836 */ /* 0x000fe20000000000 */
[----:B------:R-:W-:Y:S02]  /*3da0*/  PLOP3.LUT P5, PT, PT, PT, PT, 0x8, 0x0 ;  /* 0x000000000000781c */ /* 0x000fe40003fae170 */
[----:B------:R-:W-:-:S13]  /*3db0*/  @!P1 PLOP3.LUT P5, PT, P4, PT, PT, 0x80, 0x0 ;  /* 0x000000000000981c */ /* 0x000fda00027af070 */
[----:B------:R-:W-:-:S04]  /*3dc0*/  @P5 VIADD R4, R62, 0xffffffe0 ;  /* 0xffffffe03e045836 */ /* 0x000fc80000000000 */
[----:B------:R-:W-:Y:S02]  /*3dd0*/  @!P1 IMAD.IADD R15, R15, 0x1, R4 ;  /* 0x000000010f0f9824 */ /* 0x000fe400078e0204 */
[----:B------:R-:W1:Y:S03]  /*3de0*/  @!P0 LDS.128 R4, [R14+0x22400] ;  /* 0x022400000e048984 */ /* 0x000e660000000c00 */
[----:B------:R-:W-:-:S06]  /*3df0*/  @!P1 LEA R8, R15, R18, 0x1 ;  /* 0x000000120f089211 */ /* 0x000fcc00078e08ff */
[----:B------:R-:W2:Y:S04]  /*3e00*/  @!P1 LDS.128 R8, [R8+0x22400] ;  /* 0x0224000008089984 */ /* 0x000ea80000000c00 */
[----:B-1----:R1:W-:Y:S04]  /*3e10*/  @!P0 STG.E.128 desc[UR54][R12.64], R4 ;  /* 0x000000040c008986 */ /* 0x0023e8000c101d36 */
[----:B--2---:R1:W-:Y:S02]  /*3e20*/  @!P1 STG.E.128 desc[UR54][R12.64+0x40], R8 ;  /* 0x000040080c009986 */ /* 0x0043e4000c101d36 */
.L_x_2692:
[----:B------:R-:W-:Y:S05]  /*3e30*/  BSYNC B0 ;  /* 0x0000000000007941 */ /* 0x000fea0003800000 */
.L_x_2684:
        /* <DEDUP_REMOVED lines=17> */
.L_x_2708:
[----:B------:R-:W-:Y:S05]  /*3f50*/  BSYNC B0 ;  /* 0x0000000000007941 */ /* 0x000fea0003800000 */
.L_x_2707:
[----:B------:R-:W2:Y:S01]  /*3f60*/  SYNCS.PHASECHK.TRANS64.TRYWAIT P5, [R70+URZ+0x388b0], R77 ;  /* 0x0388b04d460075a7 */ /* 0x000ea200080a017f */
[----:B------:R-:W-:Y:S01]  /*3f70*/  BSSY B0, `(.L_x_2709) ;  /* 0x0000003000007945 */ /* 0x000fe20003800000 */
[----:B------:R-:W-:-:S03]  /*3f80*/  ISETP.GE.AND P3, PT, R186, R75, PT ;  /* 0x0000004bba00720c */ /* 0x000fc60003f66270 */
[----:B--2---:R-:W-:Y:S10]  /*3f90*/  @!P5 BRA `(.L_x_2710) ;  /* 0x000001f800f4d947 */ /* 0x004ff40003800000 */
.L_x_2998:
[----:B------:R-:W-:Y:S05]  /*3fa0*/  BSYNC B0 ;  /* 0x0000000000007941 */ /* 0x000fea0003800000 */
.L_x_2709:
        /* <DEDUP_REMOVED lines=15> */
[----:B------:R-:W-:Y:S02]  /*40a0*/  VIADD R4, R16, 0x40 ;  /* 0x0000004010047836 */ /* 0x000fe40000000000 */
[C---:B0-2---:R-:W-:Y:S01]  /*40b0*/  VIADD R77, R9.reuse, 0x20 ;  /* 0x00000020094d7836 */ /* 0x045fe20000000000 */
[----:B------:R-:W-:Y:S01]  /*40c0*/  LEA.HI.X R75, R6, UR5, R5, 0x1, P5 ;  /* 0x00000005064b7c11 */ /* 0x000fe2000a8f0c05 */
[C---:B------:R-:W-:Y:S01]  /*40d0*/  @P3 VIADD R77, R9.reuse, 0xffffffe0 ;  /* 0xffffffe0094d3836 */ /* 0x040fe20000000000 */
[----:B------:R-:W-:Y:S01]  /*40e0*/  ISETP.GE.AND P5, PT, R16, UR4, PT ;  /* 0x0000000410007c0c */ /* 0x000fe2000bfa6270 */
[----:B---3--:R-:W-:Y:S01]  /*40f0*/  IMAD R80, R9, 0x2, R18 ;  /* 0x0000000209507824 */ /* 0x008fe200078e0212 */
[----:B------:R-:W-:Y:S01]  /*4100*/  ISETP.GE.AND P3, PT, R4, UR4, PT ;  /* 0x0000000404007c0c */ /* 0x000fe2000bf66270 */
[----:B------:R-:W-:-:S02]  /*4110*/  VIADD R12, R16, 0x80 ;  /* 0x00000080100c7836 */ /* 0x000fc40000000000 */
[C---:B------:R-:W-:Y:S02]  /*4120*/  VIADD R13, R16.reuse, 0xc0 ;  /* 0x000000c0100d7836 */ /* 0x040fe40000000000 */
[C---:B------:R-:W-:Y:S02]  /*4130*/  VIADD R78, R16.reuse, 0x100 ;  /* 0x00000100104e7836 */ /* 0x040fe40000000000 */
[----:B------:R-:W-:-:S04]  /*4140*/  VIADD R79, R16, 0x140 ;  /* 0x00000140104f7836 */ /* 0x000fc80000000000 */
        /* <DEDUP_REMOVED lines=21> */
[----:B------:R-:W-:Y:S02]  /*42a0*/  IMAD R79, R77, 0x2, R18 ;  /* 0x000000024d4f7824 */ /* 0x000fe400078e0212 */
[----:B------:R-:W-:-:S06]  /*42b0*/  VIADD R77, R16, 0xa0 ;  /* 0x000000a0104d7836 */ /* 0x000fcc0000000000 */
        /* <DEDUP_REMOVED lines=33> */
.L_x_2712:
[----:B------:R-:W-:Y:S05]  /*44d0*/  BSYNC B0 ;  /* 0x0000000000007941 */ /* 0x000fea0003800000 */
.L_x_2711:
        /* <DEDUP_REMOVED lines=16> */
[----:B--2---:R-:W-:Y:S06]  /*45e0*/  @P2 BRA `(.L_x_2713) ;  /* 0xffffffdc00b82947 */ /* 0x004fec000383ffff */
.L_x_2679:
[----:B------:R-:W-:Y:S04]  /*45f0*/  BSSY B0, `(.L_x_2714) ;  /* 0x0000004000007945 */ /* 0x000fe80003800000 */
[----:B------:R-:W-:Y:S05]  /*4600*/  @P3 BRA `(.L_x_2715) ;  /* 0x0000000000083947 */ /* 0x000fea0003800000 */
[----:B------:R-:W0:Y:S02]  /*4610*/  FENCE.VIEW.ASYNC.G ;  /* 0x00000000000073c6 */ /* 0x000e240000000100 */
[----:B0-----:R-:W-:Y:S06]  /*4620*/  BAR.ARV 0xc, 0x120 ;  /* 0x0304800000007b1d */ /* 0x001fec0000002000 */
.L_x_2715:
[----:B------:R-:W-:Y:S05]  /*4630*/  BSYNC B0 ;  /* 0x0000000000007941 */ /* 0x000fea0003800000 */
.L_x_2714:
[----:B------:R-:W2:Y:S01]  /*4640*/  LDL R0, [R1+0x2c] ;  /* 0x00002c0001007983 */ /* 0x000ea20000100800 */
[----:B------:R-:W-:Y:S01]  /*4650*/  BSSY B7, `(.L_x_2716) ;  /* 0x00015ed000077945 */ /* 0x000fe20003800000 */
[----:B--2---:R-:W-:-:S13]  /*4660*/  R2UR UR4, R0 ;  /* 0x00000000000472ca */ /* 0x004fda00000e0000 */
[----:B------:R-:W-:-:S03]  /*4670*/  UISETP.NE.AND UP0, UPT, UR4, 0x1, UPT ;  /* 0x000000010400788c */ /* 0x000fc6000bf05270 */
[----:B------:R-:W-:Y:S02]  /*4680*/  ULDC UR4, c[0x0][0xad8] ;  /* 0x0002b60000047ab9 */ /* 0x000fe40000000800 */
[----:B------:R-:W-:Y:S02]  /*4690*/  IADD3 R0, R47, UR4, RZ ;  /* 0x000000042f007c10 */ /* 0x000fe4000fffe0ff */
[----:B------:R-:W-:-:S13]  /*46a0*/  PLOP3.LUT P0, PT, PT, PT, UP0, 0x80, 0x0 ;  /* 0x000000000000781c */ /* 0x000fda0003f0f008 */
[----:B------:R-:W-:Y:S05]  /*46b0*/  @!P0 BRA `(.L_x_2717) ;  /* 0x0000002000188947 */ /* 0x000fea0003800000 */
[----:B-1----:R-:W0:Y:S02]  /*46c0*/  LDC R4, c[0x0][0xadc] ;  /* 0x0002b700ff047b82 */ /* 0x002e240000000800 */
        /* <DEDUP_REMOVED lines=13> */
.L_x_2720:
[----:B------:R-:W-:-:S13]  /*47a0*/  ISETP.NE.AND P1, PT, R4, 0x1, PT ;  /* 0x000000010400780c */ /* 0x000fda0003f25270 */
[----:B------:R-:W0:Y:S02]  /*47b0*/  @P1 LDC.64 R6, c[0x0][0xae0] ;  /* 0x0002b800ff061b82 */ /* 0x000e240000000a00 */
[----:B0-----:R-:W-:-:S05]  /*47c0*/  @P1 IMAD.HI.U32 R2, R3, R6, RZ ;  /* 0x0000000603021227 */ /* 0x001fca00078e00ff */
[----:B------:R-:W-:-:S07]  /*47d0*/  @P1 SHF.R.U32.HI R3, RZ, R7, R2 ;  /* 0x00000007ff031219 */ /* 0x000fce0000011602 */
.L_x_2721:
[----:B------:R-:W-:Y:S05]  /*47e0*/  BSYNC B0 ;  /* 0x0000000000007941 */ /* 0x000fea0003800000 */
.L_x_2719:
[----:B------:R-:W-:-:S05]  /*47f0*/  IMAD R3, R3, R4, R4 ;  /* 0x0000000403037224 */ /* 0x000fca00078e0204 */
[----:B------:R-:W-:-:S07]  /*4800*/  VIMNMX R0, R0, R3, PT ;  /* 0x0000000300007248 */ /* 0x000fce0003fe0100 */
.L_x_2718:
[----:B------:R-:W-:Y:S01]  /*4810*/  VIADD R0, R0, 0x3f ;  /* 0x0000003f00007836 */ /* 0x000fe20000000000 */
[----:B------:R-:W-:Y:S02]  /*4820*/  ULDC UR4, c[0x0][0xad4] ;  /* 0x0002b50000047ab9 */ /* 0x000fe40000000800 */
[----:B------:R-:W-:Y:S02]  /*4830*/  VIADD R2, R45, -UR4 ;  /* 0x800000042d027c36 */ /* 0x000fe40008000000 */
[----:B------:R-:W-:-:S04]  /*4840*/  SHF.R.S32.HI R3, RZ, 0x1f, R0 ;  /* 0x0000001fff037819 */ /* 0x000fc80000011400 */
[----:B------:R-:W-:-:S04]  /*4850*/  LEA.HI R3, R3, R0, RZ, 0x6 ;  /* 0x0000000003037211 */ /* 0x000fc800078f30ff */
[----:B------:R-:W-:-:S04]  /*4860*/  SHF.R.S32.HI R20, RZ, 0x6, R3 ;  /* 0x00000006ff147819 */ /* 0x000fc80000011403 */
        /* <DEDUP_REMOVED lines=12> */
.L_x_2724:
[----:B------:R-:W-:-:S13]  /*4930*/  ISETP.NE.AND P0, PT, R4, 0x1, PT ;  /* 0x000000010400780c */ /* 0x000fda0003f05270 */
[----:B------:R-:W0:Y:S02]  /*4940*/  @P0 LDC.64 R6, c[0x0][0xae0] ;  /* 0x0002b800ff060b82 */ /* 0x000e240000000a00 */
[----:B0-----:R-:W-:-:S05]  /*4950*/  @P0 IMAD.HI.U32 R6, R45, R6, RZ ;  /* 0x000000062d060227 */ /* 0x001fca00078e00ff */
[----:B------:R-:W-:-:S07]  /*4960*/  @P0 SHF.R.U32.HI R45, RZ, R7, R6 ;  /* 0x00000007ff2d0219 */ /* 0x000fce0000011606 */
.L_x_2725:
[----:B------:R-:W-:Y:S05]  /*4970*/  BSYNC B0 ;  /* 0x0000000000007941 */ /* 0x000fea0003800000 */
.L_x_2723:
[----:B------:R-:W-:-:S05]  /*4980*/  IMAD R45, R45, R4, RZ ;  /* 0x000000042d2d7224 */ /* 0x000fca00078e02ff */
[----:B------:R-:W-:-:S07]  /*4990*/  VIMNMX R2, R2, R45, !PT ;  /* 0x0000002d02027248 */ /* 0x000fce0007fe0100 */
.L_x_2722:
[----:B------:R-:W-:Y:S01]  /*49a0*/  SHF.R.S32.HI R3, RZ, 0x1f, R2 ;  /* 0x0000001fff037819 */ /* 0x000fe20000011402 */
[----:B------:R-:W-:Y:S01]  /*49b0*/  IMAD.MOV.U32 R0, RZ, RZ, RZ ;  /* 0x000000ffff007224 */ /* 0x000fe200078e00ff */
[----:B------:R-:W-:Y:S02]  /*49c0*/  PLOP3.LUT P0, PT, PT, PT, PT, 0x80, 0x0 ;  /* 0x000000000000781c */ /* 0x000fe40003f0f070 */
[----:B------:R-:W-:Y:S02]  /*49d0*/  CS2R R150, SRZ ;  /* 0x0000000000967805 */ /* 0x000fe4000001ff00 */
[----:B------:R-:W-:Y:S02]  /*49e0*/  LEA.HI R4, R3, R2, RZ, 0x6 ;  /* 0x0000000203047211 */ /* 0x000fe400078f30ff */
[----:B------:R-:W-:Y:S02]  /*49f0*/  CS2R R2, SRZ ;  /* 0x0000000000027805 */ /* 0x000fe4000001ff00 */
        /* <DEDUP_REMOVED lines=44> */
[----:B----4-:R-:W-:Y:S02]  /*4cc0*/  CS2R R74, SRZ ;  /* 0x00000000004a7805 */ /* 0x010fe4000001ff00 */
        /* <DEDUP_REMOVED lines=19> */
[----:B------:R-:W-:Y:S01]  /*4e00*/  CS2R R174, SRZ ;  /* 0x0000000000ae7805 */ /* 0x000fe2000001ff00 */
[----:B------:R-:W-:Y:S02]  /*4e10*/  IMAD.MOV.U32 R27, RZ, RZ, RZ ;  /* 0x000000ffff1b7224 */ /* 0x000fe400078e00ff */
[----:B------:R-:W-:Y:S01]  /*4e20*/  IMAD.MOV.U32 R5, RZ, RZ, RZ ;  /* 0x000000ffff057224 */ /* 0x000fe200078e00ff */
[----:B------:R-:W-:Y:S06]  /*4e30*/  @!P1 BRA `(.L_x_2726) ;  /* 0x0000015400b89947 */ /* 0x000fec0003800000 */
[----:B------:R-:W0:Y:S01]  /*4e40*/  SHFL.IDX PT, R0, R221, RZ, 0x1f ;  /* 0x00001fffdd007589 */ /* 0x000e2200000e0000 */
[----:B------:R-:W-:Y:S01]  /*4e50*/  IMAD.MOV.U32 R7, RZ, RZ, 0x40000040 ;  /* 0x40000040ff077424 */ /* 0x000fe200078e00ff */
[----:B------:R-:W-:Y:S01]  /*4e60*/  BSSY B0, `(.L_x_2727) ;  /* 0x00000fc000007945 */ /* 0x000fe20003800000 */
[----:B------:R-:W-:Y:S01]  /*4e70*/  IMAD.MOV.U32 R13, RZ, RZ, 0x40000040 ;  /* 0x40000040ff0d7424 */ /* 0x000fe200078e00ff */
[----:B------:R-:W-:Y:S01]  /*4e80*/  BAR.SYNC.DEFER_BLOCKING 0xe, 0x100 ;  /* 0x0384000000007b1d */ /* 0x000fe20000010000 */
[----:B------:R-:W-:Y:S01]  /*4e90*/  IMAD.MOV.U32 R9, RZ, RZ, 0x40000040 ;  /* 0x40000040ff097424 */ /* 0x000fe200078e00ff */
[----:B------:R-:W-:Y:S01]  /*4ea0*/  R2UR UR7, R7 ;  /* 0x00000000070772ca */ /* 0x000fe200000e0000 */
[----:B------:R-:W-:Y:S01]  /*4eb0*/  IMAD.MOV.U32 R11, RZ, RZ, 0x40000040 ;  /* 0x40000040ff0b7424 */ /* 0x000fe200078e00ff */
[----:B------:R-:W-:Y:S01]  /*4ec0*/  MOV R7, 0x40000040 ;  /* 0x4000004000077802 */ /* 0x000fe20000000f00 */
[----:B------:R-:W-:Y:S02]  /*4ed0*/  IMAD.MOV.U32 R15, RZ, RZ, 0x40000040 ;  /* 0x40000040ff0f7424 */ /* 0x000fe400078e00ff */
[----:B------:R-:W-:Y:S01]  /*4ee0*/  VIADD R5, R20, 0xfffffffe ;  /* 0xfffffffe14057836 */ /* 0x000fe20000000000 */
[----:B------:R-:W1:Y:S04]  /*4ef0*/  S2R R21, SR_TID.X ;  /* 0x0000000000157919 */ /* 0x000e680000002100 */
[----:B------:R-:W-:-:S02]  /*4f00*/  ISETP.GE.AND P0, PT, R5, R4, PT ;  /* 0x000000040500720c */ /* 0x000fc40003f06270 */
        /* <DEDUP_REMOVED lines=13> */
[C---:B------:R-:W-:Y:S01]  /*4fe0*/  VIADD R12, R2.reuse, 0x2 ;  /* 0x00000002020c7836 */ /* 0x040fe20000000000 */
[----:B------:R-:W-:Y:S01]  /*4ff0*/  LOP3.LUT R152, R3, 0x2000000, RZ, 0xfc, !PT ;  /* 0x0200000003987812 */ /* 0x000fe200078efcff */
[----:B------:R-:W-:Y:S01]  /*5000*/  IMAD.MOV.U32 R3, RZ, RZ, 0x40000040 ;  /* 0x40000040ff037424 */ /* 0x000fe200078e00ff */
[----:B-1----:R-:W-:Y:S01]  /*5010*/  LOP3.LUT R21, R21, 0x7f, RZ, 0xc0, !PT ;  /* 0x0000007f15157812 */ /* 0x002fe200078ec0ff */
[----:B------:R-:W-:-:S02]  /*5020*/  VIADD R10, R2, 0x4 ;  /* 0x00000004020a7836 */ /* 0x000fc40000000000 */
[----:B------:R-:W-:Y:S01]  /*5030*/  IMAD R6, R19, 0x1000, R152 ;  /* 0x0000100013067824 */ /* 0x000fe200078e0298 */
[----:B------:R-:W-:Y:S01]  /*5040*/  R2UR UR5, R3 ;  /* 0x00000000030572ca */ /* 0x000fe200000e0000 */
[----:B------:R-:W-:Y:S01]  /*5050*/  VIADD R14, R2, 0x6 ;  /* 0x00000006020e7836 */ /* 0x000fe20000000000 */
[----:B------:R-:W-:Y:S01]  /*5060*/  ISETP.NE.AND P2, PT, R21, RZ, PT ;  /* 0x000000ff1500720c */ /* 0x000fe20003f45270 */
[C---:B------:R-:W-:Y:S01]  /*5070*/  VIADD R8, R6.reuse, 0x80 ;  /* 0x0000008006087836 */ /* 0x040fe20000000000 */
[----:B------:R-:W-:-:S11]  /*5080*/  R2UR UR6, R6 ;  /* 0x00000000060672ca */ /* 0x000fd600000e0000 */
[----:B------:R-:W-:Y:S02]  /*5090*/  @!P2 IMAD R0, R19, 0x8, R18 ;  /* 0x000000081300a824 */ /* 0x000fe400078e0212 */
[----:B------:R-:W-:Y:S01]  /*50a0*/  HGMMA.64x256x16.F32.BF16 R24, gdesc[UR4].tnspB, RZ, !UPT, gsb0 ;  /* 0x43e00000041879f0 */ /* 0x000fe2000c0018ff */
[----:B------:R-:W-:Y:S01]  /*50b0*/  R2UR UR4, R12 ;  /* 0x000000000c0472ca */ /* 0x000fe200000e0000 */
[----:B------:R-:W-:Y:S01]  /*50c0*/  @!P2 VIADD R0, R0, 0x38860 ;  /* 0x000388600000a836 */ /* 0x000fe20000000000 */
[----:B------:R-:W-:Y:S02]  /*50d0*/  R2UR UR5, R13 ;  /* 0x000000000d0572ca */ /* 0x000fe400000e0000 */
[----:B------:R-:W-:Y:S01]  /*50e0*/  R2UR UR6, R8 ;  /* 0x00000000080672ca */ /* 0x000fe200000e0000 */
[C---:B------:R-:W-:Y:S01]  /*50f0*/  VIADD R8, R6.reuse, 0x100 ;  /* 0x0000010006087836 */ /* 0x040fe20000000000 */
[----:B------:R-:W-:Y:S01]  /*5100*/  R2UR UR7, R9 ;  /* 0x00000000090772ca */ /* 0x000fe200000e0000 */
[----:B------:R-:W-:Y:S01]  /*5110*/  IMAD.MOV.U32 R9, RZ, RZ, 0x40000040 ;  /* 0x40000040ff097424 */ /* 0x000fe200078e00ff */
[----:B------:R-:W-:Y:S01]  /*5120*/  @!P2 PRMT R0, RZ, 0x654, R0 ;  /* 0x00000654ff00a816 */ /* 0x000fe20000000000 */
        /* <DEDUP_REMOVED lines=24> */
.L_x_2729:
[----:B------:R-:W-:Y:S01]  /*52b0*/  BAR.SYNC.DEFER_BLOCKING 0xe, 0x100 ;  /* 0x0384000000007b1d */ /* 0x000fe20000010000 */
[C---:B------:R-:W-:Y:S01]  /*52c0*/  IMAD R7, R19.reuse, 0x40, R193 ;  /* 0x0000004013077824 */ /* 0x040fe200078e02c1 */
[----:B------:R-:W-:Y:S01]  /*52d0*/  R2UR UR4, R2 ;  /* 0x00000000020472ca */ /* 0x000fe200000e0000 */
[----:B------:R-:W-:Y:S01]  /*52e0*/  VIADD R19, R19, 0x1 ;  /* 0x0000000113137836 */ /* 0x000fe20000000000 */
[----:B------:R-:W-:Y:S01]  /*52f0*/  R2UR UR5, R3 ;  /* 0x00000000030572ca */ /* 0x000fe200000e0000 */
[----:B01----:R-:W-:Y:S01]  /*5300*/  IMAD R0, R7, 0x4, R18 ;  /* 0x0000000407007824 */ /* 0x003fe200078e0212 */
[----:B------:R-:W-:Y:S01]  /*5310*/  ISETP.GT.AND P1, PT, R5, R4, PT ;  /* 0x000000040500720c */ /* 0x000fe20003f24270 */
[----:B------:R-:W-:Y:S01]  /*5320*/  IMAD.MOV.U32 R7, RZ, RZ, 0x40000040 ;  /* 0x40000040ff077424 */ /* 0x000fe200078e00ff */
[----:B------:R-:W-:Y:S01]  /*5330*/  ISETP.NE.AND P0, PT, R19, 0x2, PT ;  /* 0x000000021300780c */ /* 0x000fe20003f05270 */
[----:B------:R-:W-:-:S03]  /*5340*/  VIADD R5, R5, 0xffffffff ;  /* 0xffffffff05057836 */ /* 0x000fc60000000000 */
[----:B------:R-:W-:Y:S02]  /*5350*/  SEL R19, R19, RZ, P0 ;  /* 0x000000ff13137207 */ /* 0x000fe40000000000 */
[----:B------:R-:W-:Y:S01]  /*5360*/  R2UR UR7, R7 ;  /* 0x00000000070772ca */ /* 0x000fe200000e0000 */
[----:B------:R-:W-:Y:S02]  /*5370*/  IMAD.MOV.U32 R7, RZ, RZ, 0x40000040 ;  /* 0x40000040ff077424 */ /* 0x000fe400078e00ff */
[----:B------:R-:W-:-:S05]  /*5380*/  IMAD R6, R19, 0x1000, R152 ;  /* 0x0000100013067824 */ /* 0x000fca00078e0298 */
[----:B------:R-:W-:Y:S01]  /*5390*/  R2UR UR6, R6 ;  /* 0x00000000060672ca */ /* 0x000fe200000e0000 */
[----:B------:R-:W0:Y:S04]  /*53a0*/  LDS R8, [R0+0x38400] ;  /* 0x0384000000087984 */ /* 0x000e280000000800 */
[----:B------:R1:W2:Y:S02]  /*53b0*/  LDS R9, [R0+0x38420] ;  /* 0x0384200000097984 */ /* 0x0002a40000000800 */
[----:B-1----:R-:W-:-:S04]  /*53c0*/  @!P2 IMAD R0, R19, 0x8, R18 ;  /* 0x000000081300a824 */ /* 0x002fc800078e0212 */
        /* <DEDUP_REMOVED lines=130> */
[----:B------:R-:W-:-:S02]  /*5bf0*/  VIADD R8, R6, 0x80 ;  /* 0x0000008006087836 */ /* 0x000fc40000000000 */
[----:B------:R-:W-:-:S03]  /*5c00*/  IMAD.MOV.U32 R9, RZ, RZ, 0x40000040 ;  /* 0x40000040ff097424 */ /* 0x000fc600078e00ff */
[----:B------:R-:W-:-:S06]  /*5c10*/  WARPGROUP.ARRIVE ;  /* 0x00000000000079c5 */ /* 0x000fcc0000000000 */
        /* <DEDUP_REMOVED lines=22> */
[----:B------:R-:W-:Y:S02]  /*5d80*/  R2UR UR7, R7 ;  /* 0x00000000070772ca */ /* 0x000fe400000e0000 */
[----:B------:R-:W-:-:S04]  /*5d90*/  SEL R7, RZ, 0x1, P0 ;  /* 0x00000001ff077807 */ /* 0x000fc80000000000 */
[----:B------:R-:W-:Y:S01]  /*5da0*/  LOP3.LUT R22, R22, R7, RZ, 0x3c, !PT ;  /* 0x0000000716167212 */ /* 0x000fe200078e3cff */
[----:B------:R-:W-:Y:S02]  /*5db0*/  WARPGROUP.DEPBAR.LE gsb0, 0x0 ;  /* 0x00008000000079c5 */ /* 0x000fe40000010000 */
[----:B------:R-:W-:-:S12]  /*5dc0*/  WARPGROUP.ARRIVE ;  /* 0x00000000000079c5 */ /* 0x000fd80000000000 */
[----:B------:R-:W-:Y:S03]  /*5dd0*/  HGMMA.64x256x16.F32.BF16 R24, gdesc[UR4].tnspB, R24, gsb0 ;  /* 0x43e00000041879f0 */ /* 0x000fe60008001818 */
[----:B------:R-:W-:Y:S02]  /*5de0*/  WARPGROUP.DEPBAR.LE gsb0, 0x0 ;  /* 0x00008000000079c5 */ /* 0x000fe40000010000 */
[----:B------:R-:W-:Y:S06]  /*5df0*/  BAR.ARV 0xf, 0x100 ;  /* 0x03c4000000007b1d */ /* 0x000fec0000002000 */
[----:B------:R1:W-:Y:S01]  /*5e00*/  @!P2 SYNCS.ARRIVE.TRANS64.RED.A1T0 RZ, [R0+URZ], RZ ;  /* 0x000000ff00ffa9a7 */ /* 0x0003e2000810043f */
[----:B------:R-:W-:Y:S05]  /*5e10*/  @P1 BRA `(.L_x_2729) ;  /* 0xfffffff400241947 */ /* 0x000fea000383ffff */
.L_x_2728:
[----:B------:R-:W-:Y:S05]  /*5e20*/  BSYNC B0 ;  /* 0x0000000000007941 */ /* 0x000fea0003800000 */
.L_x_2727:
        /* <DEDUP_REMOVED lines=10> */
[----:B01----:R-:W0:Y:S01]  /*5ed0*/  LDS R0, [R3+0x38420] ;  /* 0x0384200003007984 */ /* 0x003e220000000800 */
[-C--:B--2---:R-:W-:Y:S01]  /*5ee0*/  FMUL.FTZ R173, R25, R2.reuse ;  /* 0x0000000219ad7220 */ /* 0x084fe20000410000 */
[-C--:B------:R-:W-:Y:S01]  /*5ef0*/  FMUL.FTZ R6, R29, R2.reuse ;  /* 0x000000021d067220 */ /* 0x080fe20000410000 */
[-C--:B------:R-:W-:Y:S01]  /*5f00*/  FMUL.FTZ R175, R24, R2.reuse ;  /* 0x0000000218af7220 */ /* 0x080fe20000410000 */
[-C--:B------:R-:W-:Y:S01]  /*5f10*/  FMUL.FTZ R174, R28, R2.reuse ;  /* 0x000000021cae7220 */ /* 0x080fe20000410000 */
[----:B------:R-:W-:Y:S01]  /*5f20*/  FMUL.FTZ R154, R64, R2 ;  /* 0x00000002409a7220 */ /* 0x000fe20000410000 */
[-C--:B0-----:R-:W-:Y:S01]  /*5f30*/  FMUL.FTZ R9, R42, R0.reuse ;  /* 0x000000002a097220 */ /* 0x081fe20000410000 */
        /* <DEDUP_REMOVED lines=126> */
.L_x_2717:
        /* <DEDUP_REMOVED lines=14> */
.L_x_2732:
[----:B------:R-:W-:-:S13]  /*6800*/  ISETP.NE.AND P1, PT, R4, 0x1, PT ;  /* 0x000000010400780c */ /* 0x000fda0003f25270 */
[----:B------:R-:W0:Y:S02]  /*6810*/  @P1 LDC.64 R6, c[0x0][0xae0] ;  /* 0x0002b800ff061b82 */ /* 0x000e240000000a00 */
[----:B0-----:R-:W-:-:S05]  /*6820*/  @P1 IMAD.HI.U32 R2, R3, R6, RZ ;  /* 0x0000000603021227 */ /* 0x001fca00078e00ff */
[----:B------:R-:W-:-:S07]  /*6830*/  @P1 SHF.R.U32.HI R3, RZ, R7, R2 ;  /* 0x00000007ff031219 */ /* 0x000fce0000011602 */
.L_x_2733:
[----:B------:R-:W-:Y:S05]  /*6840*/  BSYNC B0 ;  /* 0x0000000000007941 */ /* 0x000fea0003800000 */
.L_x_2731:
[----:B------:R-:W-:-:S05]  /*6850*/  IMAD R3, R3, R4, R4 ;  /* 0x0000000403037224 */ /* 0x000fca00078e0204 */
[----:B------:R-:W-:-:S07]  /*6860*/  VIMNMX R0, R0, R3, PT ;  /* 0x0000000300007248 */ /* 0x000fce0003fe0100 */
.L_x_2730:
[----:B------:R-:W-:Y:S01]  /*6870*/  IADD3 R0, R0, 0x3f, RZ ;  /* 0x0000003f00007810 */ /* 0x000fe20007ffe0ff */
[----:B------:R-:W-:Y:S02]  /*6880*/  ULDC UR4, c[0x0][0xad4] ;  /* 0x0002b50000047ab9 */ /* 0x000fe40000000800 */
[----:B------:R-:W-:Y:S01]  /*6890*/  VIADD R2, R45, -UR4 ;  /* 0x800000042d027c36 */ /* 0x000fe20008000000 */
        /* <DEDUP_REMOVED lines=15> */
.L_x_2736:
[----:B------:R-:W-:-:S13]  /*6990*/  ISETP.NE.AND P0, PT, R4, 0x1, PT ;  /* 0x000000010400780c */ /* 0x000fda0003f05270 */
[----:B------:R-:W0:Y:S02]  /*69a0*/  @P0 LDC.64 R6, c[0x0][0xae0] ;  /* 0x0002b800ff060b82 */ /* 0x000e240000000a00 */
[----:B0-----:R-:W-:-:S05]  /*69b0*/  @P0 IMAD.HI.U32 R6, R45, R6, RZ ;  /* 0x000000062d060227 */ /* 0x001fca00078e00ff */
[----:B------:R-:W-:-:S07]  /*69c0*/  @P0 SHF.R.U32.HI R45, RZ, R7, R6 ;  /* 0x00000007ff2d0219 */ /* 0x000fce0000011606 */
.L_x_2737:
[----:B------:R-:W-:Y:S05]  /*69d0*/  BSYNC B0 ;  /* 0x0000000000007941 */ /* 0x000fea0003800000 */
.L_x_2735:
[----:B------:R-:W-:-:S05]  /*69e0*/  IMAD R45, R45, R4, RZ ;  /* 0x000000042d2d7224 */ /* 0x000fca00078e02ff */
[----:B------:R-:W-:-:S07]  /*69f0*/  VIMNMX R2, R2, R45, !PT ;  /* 0x0000002d02027248 */ /* 0x000fce0007fe0100 */
.L_x_2734:
        /* <DEDUP_REMOVED lines=103> */
.L_x_2739:
[----:B------:R-:W-:Y:S05]  /*7070*/  BSYNC B6 ;  /* 0x0000000000067941 */ /* 0x000fea0003800000 */
.L_x_2738:
        /* <DEDUP_REMOVED lines=12> */
.L_x_2743:
[----:B-1----:R1:W2:Y:S02]  /*7140*/  SYNCS.PHASECHK.TRANS64.TRYWAIT P0, [R18+URZ+0x38800], R3 ;  /* 0x03880003120075a7 */ /* 0x0022a4000800017f */
[----:B--2---:R-:W-:Y:S05]  /*7150*/  @!P0 NANOSLEEP.SYNCS 0x989680 ;  /* 0x009896800000895d */ /* 0x004fea0003900000 */
[----:B------:R-:W2:Y:S02]  /*7160*/  @!P0 SYNCS.PHASECHK.TRANS64 P0, [R18+URZ+0x38800], R3 ;  /* 0x03880003120085a7 */ /* 0x000ea4000800007f */
[----:B--2---:R-:W-:Y:S05]  /*7170*/  @!P0 BRA `(.L_x_2743) ;  /* 0xfffffffc00f08947 */ /* 0x004fea000383ffff */
.L_x_2742:
[----:B------:R-:W-:Y:S05]  /*7180*/  BSYNC B0 ;  /* 0x0000000000007941 */ /* 0x000fea0003800000 */
.L_x_2741:
[----:B------:R-:W-:Y:S05]  /*7190*/  BRA `(.L_x_2744) ;  /* 0x0000002c00f07947 */ /* 0x000fea0003800000 */
.L_x_2740:
        /* <DEDUP_REMOVED lines=10> */
[-C--:B0-----:R-:W-:Y:S01]  /*7240*/  IMAD R0, R5, R10.reuse, RZ ;  /* 0x0000000a05007224 */ /* 0x081fe200078e02ff */
[----:B------:R-:W-:Y:S01]  /*7250*/  SHF.L.U64.HI R46, R10, 0x5, R11 ;  /* 0x000000050a2e7819 */ /* 0x000fe2000001020b */
[----:B------:R-:W-:Y:S01]  /*7260*/  IMAD.WIDE.U32 R6, R186, R10, R2 ;  /* 0x0000000aba067225 */ /* 0x000fe200078e0002 */
[----:B------:R-:W-:-:S03]  /*7270*/  SHF.L.U32 R45, R10, 0x5, RZ ;  /* 0x000000050a2d7819 */ /* 0x000fc600000006ff */
[----:B------:R-:W-:Y:S02]  /*7280*/  IMAD R12, R226, R10, RZ ;  /* 0x0000000ae20c7224 */ /* 0x000fe400078e02ff */
[-C--:B-1----:R-:W-:Y:S01]  /*7290*/  IMAD R4, R5, R38.reuse, RZ ;  /* 0x0000002605047224 */ /* 0x082fe200078e02ff */
[----:B------:R-:W-:Y:S01]  /*72a0*/  SHF.L.U64.HI R44, R38, 0x5, R39 ;  /* 0x00000005262c7819 */ /* 0x000fe20000010227 */
[-C--:B------:R-:W-:Y:S02]  /*72b0*/  IMAD R5, R226, R38.reuse, RZ ;  /* 0x00000026e2057224 */ /* 0x080fe400078e02ff */
[----:B------:R-:W-:-:S04]  /*72c0*/  IMAD.WIDE.U32 R8, R186, R38, R2 ;  /* 0x00000026ba087225 */ /* 0x000fc800078e0002 */
[C---:B------:R-:W-:Y:S02]  /*72d0*/  IMAD R49, R33.reuse, R39, R4 ;  /* 0x0000002721317224 */ /* 0x040fe400078e0204 */
[----:B------:R-:W-:-:S04]  /*72e0*/  IMAD.WIDE.U32 R40, R33, R38, RZ ;  /* 0x0000002621287225 */ /* 0x000fc800078e00ff */
[----:B------:R-:W-:Y:S01]  /*72f0*/  IMAD R55, R186, R39, R5 ;  /* 0x00000027ba377224 */ /* 0x000fe200078e0205 */
[----:B------:R-:W-:Y:S01]  /*7300*/  IADD3 R29, P4, R8, R40, RZ ;  /* 0x00000028081d7210 */ /* 0x000fe20007f9e0ff */
[----:B------:R-:W-:-:S04]  /*7310*/  IMAD.WIDE.U32 R42, R33, R10, RZ ;  /* 0x0000000a212a7225 */ /* 0x000fc800078e00ff */
[----:B------:R-:W-:Y:S01]  /*7320*/  IMAD R47, R33, R11, R0 ;  /* 0x0000000b212f7224 */ /* 0x000fe200078e0200 */
[----:B------:R-:W-:Y:S01]  /*7330*/  IADD3 R26, P3, R6, R42, RZ ;  /* 0x0000002a061a7210 */ /* 0x000fe20007f7e0ff */
[----:B------:R-:W-:-:S04]  /*7340*/  IMAD.WIDE.U32 R2, R186, R10, R24 ;  /* 0x0000000aba027225 */ /* 0x000fc800078e0018 */
[----:B------:R-:W-:Y:S01]  /*7350*/  IMAD.WIDE.U32 R4, R186, R38, R24 ;  /* 0x00000026ba047225 */ /* 0x000fe200078e0018 */
[----:B------:R-:W-:-:S03]  /*7360*/  IADD3 R48, P1, R2, R42, RZ ;  /* 0x0000002a02307210 */ /* 0x000fc60007f3e0ff */
[----:B------:R-:W-:Y:S01]  /*7370*/  IMAD.IADD R49, R49, 0x1, R41 ;  /* 0x0000000131317824 */ /* 0x000fe200078e0229 */
[----:B------:R-:W-:Y:S01]  /*7380*/  IADD3 R53, P2, R4, R40, RZ ;  /* 0x0000002804357210 */ /* 0x000fe20007f5e0ff */
[----:B------:R-:W-:Y:S02]  /*7390*/  IMAD R12, R186, R11, R12 ;  /* 0x0000000bba0c7224 */ /* 0x000fe400078e020c */
[----:B------:R-:W-:Y:S01]  /*73a0*/  IMAD.IADD R47, R47, 0x1, R43 ;  /* 0x000000012f2f7824 */ /* 0x000fe200078e022b */
[C---:B------:R-:W-:Y:S01]  /*73b0*/  IADD3.X R31, R49.reuse, R55, R9, P4, !PT ;  /* 0x00000037311f7210 */ /* 0x040fe200027fe409 */
[----:B------:R-:W-:Y:S01]  /*73c0*/  IMAD.SHL.U32 R38, R38, 0x20, RZ ;  /* 0x0000002026267824 */ /* 0x000fe200078e00ff */
[----:B------:R-:W-:Y:S02]  /*73d0*/  IADD3.X R55, R49, R5, R55, P2, !PT ;  /* 0x0000000531377210 */ /* 0x000fe400017fe437 */
        /* <DEDUP_REMOVED lines=19> */
.L_x_2746:
[----:B------:R-:W-:Y:S05]  /*7510*/  BSYNC B6 ;  /* 0x0000000000067941 */ /* 0x000fea0003800000 */
.L_x_2745:
[----:B------:R-:W0:Y:S01]  /*7520*/  LDC.64 R4, c[0x0][0x3d8] ;  /* 0x0000f600ff047b82 */ /* 0x000e220000000a00 */
[----:B------:R-:W-:Y:S01]  /*7530*/  SHF.R.S32.HI R7, RZ, 0x1f, R189 ;  /* 0x0000001fff077819 */ /* 0x000fe200000114bd */
[----:B------:R-:W-:Y:S01]  /*7540*/  ULDC.U8 UR4, c[0x0][0x3f0] ;  /* 0x0000fc0000047ab9 */ /* 0x000fe20000000000 */
[----:B------:R-:W-:Y:S01]  /*7550*/  BSSY B0, `(.L_x_2747) ;  /* 0x00002b8000007945 */ /* 0x000fe20003800000 */
[----:B------:R-:W-:-:S04]  /*7560*/  ISETP.NE.AND P0, PT, RZ, UR4, PT ;  /* 0x00000004ff007c0c */ /* 0x000fc8000bf05270 */
[----:B------:R-:W1:Y:S01]  /*7570*/  LDC.64 R2, c[0x0][0x3e8] ;  /* 0x0000fa00ff027b82 */ /* 0x000e620000000a00 */
[----:B0-----:R-:W-:-:S04]  /*7580*/  IMAD R0, R7, R4, RZ ;  /* 0x0000000407007224 */ /* 0x001fc800078e02ff */
[C---:B------:R-:W-:Y:S02]  /*7590*/  IMAD R11, R189.reuse, R5, R0 ;  /* 0x00000005bd0b7224 */ /* 0x040fe400078e0200 */
[----:B------:R-:W-:Y:S02]  /*75a0*/  IMAD R0, R189, -0x40, R184 ;  /* 0xffffffc0bd007824 */ /* 0x000fe400078e02b8 */
[----:B-1----:R-:W-:Y:S02]  /*75b0*/  IMAD R10, R7, R2, RZ ;  /* 0x00000002070a7224 */ /* 0x002fe400078e02ff */
[----:B------:R-:W-:Y:S01]  /*75c0*/  IMAD.WIDE.U32 R6, R189, R4, RZ ;  /* 0x00000004bd067225 */ /* 0x000fe200078e00ff */
[----:B------:R-:W-:-:S03]  /*75d0*/  VIMNMX R59, R0, 0x40, PT ;  /* 0x00000040003b7848 */ /* 0x000fc60003fe0100 */
[----:B------:R-:W-:-:S04]  /*75e0*/  IMAD.WIDE.U32 R8, R189, R2, RZ ;  /* 0x00000002bd087225 */ /* 0x000fc800078e00ff */
[----:B------:R-:W-:Y:S02]  /*75f0*/  IMAD R13, R189, R3, R10 ;  /* 0x00000003bd0d7224 */ /* 0x000fe400078e020a */
[----:B------:R-:W-:Y:S02]  /*7600*/  IMAD.IADD R11, R7, 0x1, R11 ;  /* 0x00000001070b7824 */ /* 0x000fe400078e020b */
[----:B------:R-:W-:Y:S02]  /*7610*/  IMAD.IADD R7, R9, 0x1, R13 ;  /* 0x0000000109077824 */ /* 0x000fe400078e020d */
[C---:B------:R-:W-:Y:S01]  /*7620*/  IMAD.SHL.U32 R57, R6.reuse, 0x40, RZ ;  /* 0x0000004006397824 */ /* 0x040fe200078e00ff */
[----:B------:R-:W-:Y:S01]  /*7630*/  SHF.L.U64.HI R50, R6, 0x6, R11 ;  /* 0x0000000606327819 */ /* 0x000fe2000001020b */
[C---:B------:R-:W-:Y:S01]  /*7640*/  IMAD.SHL.U32 R54, R8.reuse, 0x40, RZ ;  /* 0x0000004008367824 */ /* 0x040fe200078e00ff */
[----:B------:R-:W-:Y:S01]  /*7650*/  SHF.L.U64.HI R52, R8, 0x6, R7 ;  /* 0x0000000608347819 */ /* 0x000fe20000010207 */
[----:B------:R-:W-:Y:S06]  /*7660*/  @!P0 BRA `(.L_x_2748) ;  /* 0x0000001400888947 */ /* 0x000fec0003800000 */
[----:B------:R-:W0:Y:S01]  /*7670*/  LDC R0, c[0x0][0x428] ;  /* 0x00010a00ff007b82 */ /* 0x000e220000000800 */
[----:B------:R-:W-:Y:S01]  /*7680*/  IMAD R7, R189, 0x40, R186 ;  /* 0x00000040bd077824 */ /* 0x000fe200078e02ba */
[-C--:B------:R-:W-:Y:S01]  /*7690*/  ISETP.GE.AND P0, PT, R186, R59.reuse, PT ;  /* 0x0000003bba00720c */ /* 0x080fe20003f06270 */
[----:B------:R-:W-:Y:S01]  /*76a0*/  BSSY B1, `(.L_x_2749) ;  /* 0x000002c000017945 */ /* 0x000fe20003800000 */
[----:B------:R-:W-:Y:S01]  /*76b0*/  ISETP.GE.AND P1, PT, R234, R59, PT ;  /* 0x0000003bea00720c */ /* 0x000fe20003f26270 */
[----:B------:R-:W-:Y:S01]  /*76c0*/  IMAD R39, R220, 0x20, R7 ;  /* 0x00000020dc277824 */ /* 0x000fe200078e0207 */
[----:B------:R-:W-:Y:S01]  /*76d0*/  CS2R R26, SRZ ;  /* 0x00000000001a7805 */ /* 0x000fe2000001ff00 */
        /* <DEDUP_REMOVED lines=10> */
[----:B0-----:R-:W-:-:S13]  /*7780*/  ISETP.NE.AND P2, PT, R0, 0x1, PT ;  /* 0x000000010000780c */ /* 0x001fda0003f45270 */
        /* <DEDUP_REMOVED lines=13> */
[----:B------:R-:W-:Y:S01]  /*7860*/  IMAD.X R30, R50, 0x1, R51, P4 ;  /* 0x00000001321e7824 */ /* 0x000fe200020e0633 */
[----:B------:R-:W-:Y:S01]  /*7870*/  ISETP.GE.AND P3, PT, R24, UR4, PT ;  /* 0x0000000418007c0c */ /* 0x000fe2000bf66270 */
[----:B------:R-:W-:Y:S01]  /*7880*/  ULDC.64 UR8, c[0x0][0x3e0] ;  /* 0x0000f80000087ab9 */ /* 0x000fe20000000a00 */
[----:B------:R-:W-:Y:S01]  /*7890*/  LEA R12, P4, R13, UR6, 0x1 ;  /* 0x000000060d0c7c11 */ /* 0x000fe2000f8808ff */
[----:B------:R-:W-:Y:S01]  /*78a0*/  IMAD.X R15, R52, 0x1, R55, P5 ;  /* 0x00000001340f7824 */ /* 0x000fe200028e0637 */
[----:B------:R-:W-:-:S02]  /*78b0*/  LEA R14, P5, R0, UR8, 0x1 ;  /* 0x00000008000e7c11 */ /* 0x000fc4000f8a08ff */
[----:B------:R-:W-:Y:S02]  /*78c0*/  CS2R R36, SRZ ;  /* 0x0000000000247805 */ /* 0x000fe4000001ff00 */
[----:B------:R-:W-:Y:S02]  /*78d0*/  LEA.HI.X R13, R13, UR7, R30, 0x1, P4 ;  /* 0x000000070d0d7c11 */ /* 0x000fe4000a0f0c1e */
[----:B------:R-:W-:Y:S02]  /*78e0*/  CS2R R32, SRZ ;  /* 0x0000000000207805 */ /* 0x000fe4000001ff00 */
[----:B------:R-:W-:Y:S02]  /*78f0*/  CS2R R34, SRZ ;  /* 0x0000000000227805 */ /* 0x000fe4000001ff00 */
[----:B------:R-:W-:Y:S02]  /*7900*/  CS2R R30, SRZ ;  /* 0x00000000001e7805 */ /* 0x000fe4000001ff00 */
[----:B------:R-:W-:Y:S01]  /*7910*/  LEA.HI.X R15, R0, UR9, R15, 0x1, P5 ;  /* 0x00000009000f7c11 */ /* 0x000fe2000a8f0c0f */
[----:B------:R0:W5:Y:S04]  /*7920*/  @!P3 LDG.E.64 R36, desc[UR54][R12.64] ;  /* 0x000000360c24b981 */ /* 0x000168000c1e1b00 */
[----:B------:R0:W5:Y:S04]  /*7930*/  @!P2 LDG.E.64 R32, desc[UR54][R12.64+0x20] ;  /* 0x000020360c20a981 */ /* 0x000168000c1e1b00 */
[----:B------:R0:W5:Y:S04]  /*7940*/  @!P3 LDG.E.64 R34, desc[UR54][R14.64] ;  /* 0x000000360e22b981 */ /* 0x000168000c1e1b00 */
[----:B------:R0:W5:Y:S02]  /*7950*/  @!P2 LDG.E.64 R30, desc[UR54][R14.64+0x20] ;  /* 0x000020360e1ea981 */ /* 0x000164000c1e1b00 */
.L_x_2750:
[----:B------:R-:W-:Y:S05]  /*7960*/  BSYNC B1 ;  /* 0x0000000000017941 */ /* 0x000fea0003800000 */
.L_x_2749:
        /* <DEDUP_REMOVED lines=24> */
.L_x_2752:
[----:B------:R-:W-:Y:S05]  /*7af0*/  BSYNC B1 ;  /* 0x0000000000017941 */ /* 0x000fea0003800000 */
.L_x_2751:
[----:B------:R-:W-:Y:S01]  /*7b00*/  IMAD.WIDE.U32 R6, R39, R4, R6 ;  /* 0x0000000427067225 */ /* 0x000fe200078e0006 */
[----:B------:R-:W-:Y:S01]  /*7b10*/  LEA.HI R0, R218, R218, RZ, 0x1 ;  /* 0x000000dada007211 */ /* 0x000fe200078f08ff */
[----:B------:R-:W-:Y:S01]  /*7b20*/  ULDC.64 UR4, c[0x0][0x3c8] ;  /* 0x0000f20000047ab9 */ /* 0x000fe20000000a00 */
[----:B------:R-:W-:Y:S01]  /*7b30*/  ULDC.64 UR6, c[0x0][0x3e0] ;  /* 0x0000f80000067ab9 */ /* 0x000fe20000000a00 */
[----:B01----:R-:W-:Y:S01]  /*7b40*/  IMAD.SHL.U32 R12, R194, 0x40, RZ ;  /* 0x00000040c20c7824 */ /* 0x003fe200078e00ff */
[----:B------:R-:W-:Y:S01]  /*7b50*/  LOP3.LUT R13, R0, 0xfffffffe, RZ, 0xc0, !PT ;  /* 0xfffffffe000d7812 */ /* 0x000fe200078ec0ff */
[----:B------:R-:W-:Y:S02]  /*7b60*/  IMAD R4, R41, R4, RZ ;  /* 0x0000000429047224 */ /* 0x000fe400078e02ff */
[----:B------:R-:W-:Y:S01]  /*7b70*/  IMAD.WIDE.U32 R10, R39, R2, R10 ;  /* 0x00000002270a7225 */ /* 0x000fe200078e000a */
[----:B------:R-:W-:-:S03]  /*7b80*/  LOP3.LUT R15, R12, 0x1c0, RZ, 0xc0, !PT ;  /* 0x000001c00c0f7812 */ /* 0x000fc600078ec0ff */
[----:B------:R-:W-:Y:S01]  /*7b90*/  IMAD R2, R41, R2, RZ ;  /* 0x0000000229027224 */ /* 0x000fe200078e02ff */
[----:B------:R-:W-:Y:S01]  /*7ba0*/  LEA R0, P3, R10, UR6, 0x1 ;  /* 0x000000060a007c11 */ /* 0x000fe2000f8608ff */
[C---:B------:R-:W-:Y:S02]  /*7bb0*/  IMAD R5, R39.reuse, R5, R4 ;  /* 0x0000000527057224 */ /* 0x040fe400078e0204 */
[----:B------:R-:W-:Y:S01]  /*7bc0*/  IMAD R39, R39, R3, R2 ;  /* 0x0000000327277224 */ /* 0x000fe200078e0202 */
[----:B------:R-:W-:Y:S01]  /*7bd0*/  LOP3.LUT R2, R15, 0x18, R16, 0xf8, !PT ;  /* 0x000000180f027812 */ /* 0x000fe200078ef810 */
[----:B------:R-:W-:Y:S01]  /*7be0*/  IMAD.IADD R56, R218, 0x1, -R13 ;  /* 0x00000001da387824 */ /* 0x000fe200078e0a0d */
[----:B------:R-:W-:Y:S01]  /*7bf0*/  IADD3 R7, R7, R5, RZ ;  /* 0x0000000507077210 */ /* 0x000fe20007ffe0ff */
[----:B------:R-:W-:Y:S01]  /*7c00*/  IMAD.IADD R5, R11, 0x1, R39 ;  /* 0x000000010b057824 */ /* 0x000fe200078e0227 */
[----:B------:R-:W-:Y:S02]  /*7c10*/  SHF.R.U32.HI R15, RZ, 0x3, R15 ;  /* 0x00000003ff0f7819 */ /* 0x000fe4000001160f */
[----:B------:R-:W-:Y:S01]  /*7c20*/  LEA R3, P2, R6, UR4, 0x1 ;  /* 0x0000000406037c11 */ /* 0x000fe2000f8408ff */
[----:B------:R-:W-:Y:S01]  /*7c30*/  UMOV UR4, 0xffffffff ;  /* 0xffffffff00047882 */ /* 0x000fe20000000000 */
[----:B------:R-:W-:-:S02]  /*7c40*/  LOP3.LUT R38, R2, R15, RZ, 0x3c, !PT ;  /* 0x0000000f02267212 */ /* 0x000fc400078e3cff */
[----:B------:R-:W-:Y:S02]  /*7c50*/  LEA.HI.X R4, R6, UR5, R7, 0x1, P2 ;  /* 0x0000000506047c11 */ /* 0x000fe400090f0c07 */
[----:B------:R-:W-:Y:S02]  /*7c60*/  LEA.HI.X R2, R10, UR7, R5, 0x1, P3 ;  /* 0x000000070a027c11 */ /* 0x000fe400098f0c05 */
[----:B------:R-:W-:Y:S01]  /*7c70*/  SHF.L.U32 R5, R56, 0x1f, RZ ;  /* 0x0000001f38057819 */ /* 0x000fe200000006ff */
[----:B------:R-:W-:Y:S06]  /*7c80*/  BRA.DIV UR4, `(.L_x_2753) ;  /* 0x000001be04cc7947 */ /* 0x000fec000b800000 */
.L_x_3001:
[----:B------:R-:W-:-:S03]  /*7c90*/  UMOV UR4, 0xffffffff ;  /* 0xffffffff00047882 */ /* 0x000fc60000000000 */
[----:B------:R-:W-:Y:S05]  /*7ca0*/  BRA.DIV UR4, `(.L_x_2754) ;  /* 0x000001be04ec7947 */ /* 0x000fea000b800000 */
.L_x_3004:
[----:B------:R-:W-:-:S03]  /*7cb0*/  UMOV UR4, 0xffffffff ;  /* 0xffffffff00047882 */ /* 0x000fc60000000000 */
[----:B------:R-:W-:Y:S05]  /*7cc0*/  BRA.DIV UR4, `(.L_x_2755) ;  /* 0x000001c2040c7947 */ /* 0x000fea000b800000 */
.L_x_3007:
[----:B------:R-:W-:-:S03]  /*7cd0*/  UMOV UR4, 0xffffffff ;  /* 0xffffffff00047882 */ /* 0x000fc60000000000 */
[----:B------:R-:W-:Y:S05]  /*7ce0*/  BRA.DIV UR4, `(.L_x_2756) ;  /* 0x000001c2042c7947 */ /* 0x000fea000b800000 */
.L_x_3010:
[----:B------:R-:W-:-:S03]  /*7cf0*/  UMOV UR4, 0xffffffff ;  /* 0xffffffff00047882 */ /* 0x000fc60000000000 */
[----:B------:R-:W-:Y:S05]  /*7d00*/  BRA.DIV UR4, `(.L_x_2757) ;  /* 0x000001c2044c7947 */ /* 0x000fea000b800000 */
.L_x_3013:
[----:B------:R-:W-:-:S03]  /*7d10*/  UMOV UR4, 0xffffffff ;  /* 0xffffffff00047882 */ /* 0x000fc60000000000 */
[----:B------:R-:W-:Y:S05]  /*7d20*/  BRA.DIV UR4, `(.L_x_2758) ;  /* 0x000001c2046c7947 */ /* 0x000fea000b800000 */
.L_x_3016:
[----:B------:R-:W-:-:S03]  /*7d30*/  UMOV UR4, 0xffffffff ;  /* 0xffffffff00047882 */ /* 0x000fc60000000000 */
[----:B------:R-:W-:Y:S05]  /*7d40*/  BRA.DIV UR4, `(.L_x_2759) ;  /* 0x000001c2048c7947 */ /* 0x000fea000b800000 */
.L_x_3019:
[----:B------:R-:W-:-:S03]  /*7d50*/  UMOV UR4, 0xffffffff ;  /* 0xffffffff00047882 */ /* 0x000fc60000000000 */
[----:B------:R-:W-:Y:S05]  /*7d60*/  BRA.DIV UR4, `(.L_x_2760) ;  /* 0x000001c204ac7947 */ /* 0x000fea000b800000 */
.L_x_3022:
[----:B------:R-:W0:Y:S01]  /*7d70*/  SYNCS.PHASECHK.TRANS64.TRYWAIT P2, [R18+URZ+0x38800], R5 ;  /* 0x03880005120075a7 */ /* 0x000e22000804017f */
[----:B-----5:R-:W-:Y:S01]  /*7d80*/  IMAD.MOV.U32 R3, RZ, RZ, R34 ;  /* 0x000000ffff037224 */ /* 0x020fe200078e0022 */
[----:B------:R-:W-:Y:S01]  /*7d90*/  LOP3.LUT P3, RZ, R194, 0x4, RZ, 0xc0, !PT ;  /* 0x00000004c2ff7812 */ /* 0x000fe2000786c0ff */
[----:B------:R-:W-:Y:S01]  /*7da0*/  IMAD.MOV.U32 R4, RZ, RZ, R35 ;  /* 0x000000ffff047224 */ /* 0x000fe200078e0023 */
[----:B------:R-:W-:Y:S01]  /*7db0*/  BSSY B1, `(.L_x_2761) ;  /* 0x000001e000017945 */ /* 0x000fe20003800000 */
[----:B------:R-:W-:Y:S02]  /*7dc0*/  IMAD.MOV.U32 R0, RZ, RZ, R30 ;  /* 0x000000ffff007224 */ /* 0x000fe400078e001e */
[----:B------:R-:W-:Y:S01]  /*7dd0*/  IMAD.MOV.U32 R2, RZ, RZ, R31 ;  /* 0x000000ffff027224 */ /* 0x000fe200078e001f */
[----:B------:R-:W-:Y:S01]  /*7de0*/  PRMT R10, R4, 0x5410, R3 ;  /* 0x00005410040a7816 */ /* 0x000fe20000000003 */
[----:B------:R-:W-:Y:S02]  /*7df0*/  IMAD R3, R213, 0x200, R38 ;  /* 0x00000200d5037824 */ /* 0x000fe400078e0226 */
[----:B------:R-:W-:Y:S01]  /*7e00*/  IMAD.MOV.U32 R4, RZ, RZ, R37 ;  /* 0x000000ffff047224 */ /* 0x000fe200078e0025 */
[----:B------:R-:W-:Y:S01]  /*7e10*/  PRMT R40, R2, 0x5410, R0 ;  /* 0x0000541002287816 */ /* 0x000fe20000000000 */
[----:B------:R-:W-:-:S02]  /*7e20*/  IMAD.MOV.U32 R0, RZ, RZ, R36 ;  /* 0x000000ffff007224 */ /* 0x000fc400078e0024 */
[----:B------:R-:W-:Y:S02]  /*7e30*/  IMAD.MOV.U32 R6, RZ, RZ, R32 ;  /* 0x000000ffff067224 */ /* 0x000fe400078e0020 */
[----:B------:R-:W-:Y:S01]  /*7e40*/  IMAD R2, R3, 0x2, R18 ;  /* 0x0000000203027824 */ /* 0x000fe200078e0212 */
[----:B------:R-:W-:Y:S01]  /*7e50*/  PRMT R11, R0, 0x5410, R4 ;  /* 0x00005410000b7816 */ /* 0x000fe20000000004 */
[----:B------:R-:W-:Y:S01]  /*7e60*/  IMAD.MOV.U32 R4, RZ, RZ, R33 ;  /* 0x000000ffff047224 */ /* 0x000fe200078e0021 */
[----:B------:R-:W-:Y:S01]  /*7e70*/  PRMT R38, R6, 0x7610, R38 ;  /* 0x0000761006267816 */ /* 0x000fe20000000026 */
[----:B------:R-:W-:Y:S02]  /*7e80*/  IMAD.MOV.U32 R6, RZ, RZ, R26 ;  /* 0x000000ffff067224 */ /* 0x000fe400078e001a */
[----:B------:R-:W-:Y:S01]  /*7e90*/  IMAD.MOV.U32 R7, RZ, RZ, R27 ;  /* 0x000000ffff077224 */ /* 0x000fe200078e001b */
[----:B------:R-:W-:Y:S01]  /*7ea0*/  PRMT R38, R38, 0x5410, R4 ;  /* 0x0000541026267816 */ /* 0x000fe20000000004 */
[----:B------:R-:W-:-:S02]  /*7eb0*/  VIADD R3, R2, 0x20400 ;  /* 0x0002040002037836 */ /* 0x000fc40000000000 */
[----:B------:R-:W-:Y:S01]  /*7ec0*/  VIADD R0, R2, 0x20440 ;  /* 0x0002044002007836 */ /* 0x000fe20000000000 */
[----:B------:R-:W-:Y:S01]  /*7ed0*/  PRMT R41, R7, 0x5410, R6 ;  /* 0x0000541007297816 */ /* 0x000fe20000000006 */
[----:B------:R-:W-:Y:S02]  /*7ee0*/  @P3 VIADD R0, R3, 0xffffffc0 ;  /* 0xffffffc003003836 */ /* 0x000fe40000000000 */
[----:B------:R-:W-:Y:S02]  /*7ef0*/  IMAD.MOV.U32 R3, RZ, RZ, R8 ;  /* 0x000000ffff037224 */ /* 0x000fe400078e0008 */
[----:B------:R-:W-:Y:S02]  /*7f00*/  IMAD.MOV.U32 R4, RZ, RZ, R9 ;  /* 0x000000ffff047224 */ /* 0x000fe400078e0009 */
[----:B------:R-:W-:Y:S02]  /*7f10*/  IMAD.MOV.U32 R6, RZ, RZ, R28 ;  /* 0x000000ffff067224 */ /* 0x000fe400078e001c */
[----:B------:R-:W-:Y:S01]  /*7f20*/  IMAD.MOV.U32 R7, RZ, RZ, R29 ;  /* 0x000000ffff077224 */ /* 0x000fe200078e001d */
[----:B------:R-:W-:Y:S01]  /*7f30*/  PRMT R43, R43, 0x5410, R4 ;  /* 0x000054102b2b7816 */ /* 0x000fe20000000004 */
[----:B------:R-:W-:Y:S01]  /*7f40*/  IMAD.MOV.U32 R4, RZ, RZ, R21 ;  /* 0x000000ffff047224 */ /* 0x000fe200078e0015 */
[----:B------:R-:W-:Y:S01]  /*7f50*/  PRMT R42, R6, 0x5410, R3 ;  /* 0x00005410062a7816 */ /* 0x000fe20000000003 */
[----:B------:R-:W-:Y:S01]  /*7f60*/  IMAD.MOV.U32 R3, RZ, RZ, R20 ;  /* 0x000000ffff037224 */ /* 0x000fe200078e0014 */
[----:B------:R-:W-:Y:S01]  /*7f70*/  PRMT R44, R44, 0x5410, R7 ;  /* 0x000054102c2c7816 */ /* 0x000fe20000000007 */
[----:B0-----:R-:W-:Y:S06]  /*7f80*/  @!P2 BRA `(.L_x_2762) ;  /* 0x000001c0004ca947 */ /* 0x001fec0003800000 */
.L_x_3023:
[----:B------:R-:W-:Y:S05]  /*7f90*/  BSYNC B1 ;  /* 0x0000000000017941 */ /* 0x000fea0003800000 */
.L_x_2761:
        /* <DEDUP_REMOVED lines=13> */
[--C-:B------:R-:W-:Y:S02]  /*8070*/  SHF.R.U32.HI R14, RZ, 0x10, R37.reuse ;  /* 0x00000010ff0e7819 */ /* 0x100fe40000011625 */
        /* <DEDUP_REMOVED lines=11> */
[C---:B------:R-:W-:Y:S01]  /*8130*/  SHF.L.U32 R12, R7.reuse, 0x10, RZ ;  /* 0x00000010070c7819 */ /* 0x040fe200000006ff */
[C---:B------:R-:W-:Y:S01]  /*8140*/  IMAD.U32 R3, R4.reuse, 0x10000, RZ ;  /* 0x0001000004037824 */ /* 0x040fe200078e00ff */
[----:B------:R-:W-:Y:S01]  /*8150*/  LOP3.LUT R7, R7, 0xffff0000, RZ, 0xc0, !PT ;  /* 0xffff000007077812 */ /* 0x000fe200078ec0ff */
[CC--:B------:R-:W-:Y:S01]  /*8160*/  FMUL.FTZ R37, R11.reuse, R36.reuse ;  /* 0x000000240b257220 */ /* 0x0c0fe20000410000 */
[----:B------:R-:W-:Y:S01]  /*8170*/  FMUL.FTZ R11, R11, R15 ;  /* 0x0000000f0b0b7220 */ /* 0x000fe20000410000 */
[----:B------:R-:W-:Y:S01]  /*8180*/  IMAD.U32 R6, R5, 0x10000, RZ ;  /* 0x0001000005067824 */ /* 0x000fe200078e00ff */
[----:B------:R-:W-:Y:S01]  /*8190*/  LOP3.LUT R4, R4, 0xffff0000, RZ, 0xc0, !PT ;  /* 0xffff000004047812 */ /* 0x000fe200078ec0ff */
[C---:B------:R-:W-:Y:S01]  /*81a0*/  FMUL.FTZ R39, R7.reuse, R35 ;  /* 0x0000002307277220 */ /* 0x040fe20000410000 */
[C---:B------:R-:W-:Y:S01]  /*81b0*/  FFMA.FTZ R36, R10.reuse, R36, R11 ;  /* 0x000000240a247223 */ /* 0x040fe2000001000b */
[----:B------:R-:W-:Y:S01]  /*81c0*/  FFMA.FTZ R37, R10, R15, -R37 ;  /* 0x0000000f0a257223 */ /* 0x000fe20000010825 */
[-C--:B------:R-:W-:Y:S01]  /*81d0*/  FMUL.FTZ R11, R7, R14.reuse ;  /* 0x0000000e070b7220 */ /* 0x080fe20000410000 */
[C---:B------:R-:W-:Y:S01]  /*81e0*/  IMAD.U32 R10, R34.reuse, 0x10000, RZ ;  /* 0x00010000220a7824 */ /* 0x040fe200078e00ff */
[----:B------:R-:W-:Y:S01]  /*81f0*/  LOP3.LUT R5, R5, 0xffff0000, RZ, 0xc0, !PT ;  /* 0xffff000005057812 */ /* 0x000fe200078ec0ff */
[C---:B------:R-:W-:Y:S01]  /*8200*/  IMAD.U32 R7, R13.reuse, 0x10000, RZ ;  /* 0x000100000d077824 */ /* 0x040fe200078e00ff */
[----:B------:R-:W-:Y:S01]  /*8210*/  LOP3.LUT R34, R34, 0xffff0000, RZ, 0xc0, !PT ;  /* 0xffff000022227812 */ /* 0x000fe200078ec0ff */
[C---:B------:R-:W-:Y:S01]  /*8220*/  FFMA.FTZ R39, R12.reuse, R14, -R39 ;  /* 0x0000000e0c277223 */ /* 0x040fe20000010827 */
[----:B------:R-:W-:Y:S01]  /*8230*/  LOP3.LUT R13, R13, 0xffff0000, RZ, 0xc0, !PT ;  /* 0xffff00000d0d7812 */ /* 0x000fe200078ec0ff */
[----:B------:R-:W-:Y:S01]  /*8240*/  FFMA.FTZ R14, R12, R35, R11 ;  /* 0x000000230c0e7223 */ /* 0x000fe2000001000b */
[C---:B------:R-:W-:Y:S01]  /*8250*/  FMUL.FTZ R12, R4.reuse, R10 ;  /* 0x0000000a040c7220 */ /* 0x040fe20000410000 */
[----:B------:R-:W-:Y:S01]  /*8260*/  FMUL.FTZ R11, R4, R7 ;  /* 0x00000007040b7220 */ /* 0x000fe20000410000 */
        /* <DEDUP_REMOVED lines=10> */
[----:B------:R1:W-:Y:S02]  /*8310*/  STS.128 [R2+0x20400], R4 ;  /* 0x0204000402007388 */ /* 0x0003e40000000c00 */
.L_x_2766:
[----:B------:R-:W-:Y:S05]  /*8320*/  BSYNC B2 ;  /* 0x0000000000027941 */ /* 0x000fea0003800000 */
.L_x_2765:
[----:B------:R-:W-:Y:S05]  /*8330*/  @P2 BRA `(.L_x_2764) ;  /* 0x0000000000b82947 */ /* 0x000fea0003800000 */
[----:B01----:R-:W0:Y:S01]  /*8340*/  LDS.128 R4, [R0] ;  /* 0x0000000000047984 */ /* 0x003e220000000c00 */
[--C-:B------:R-:W-:Y:S02]  /*8350*/  SHF.R.U64 R30, R30, 0x10, R31.reuse ;  /* 0x000000101e1e7819 */ /* 0x100fe4000000121f */
[----:B------:R-:W-:Y:S02]  /*8360*/  SHF.R.U32.HI R31, RZ, 0x10, R31 ;  /* 0x00000010ff1f7819 */ /* 0x000fe4000001161f */
[----:B------:R-:W-:Y:S02]  /*8370*/  SHF.R.U32.HI R14, RZ, 0x10, R33 ;  /* 0x00000010ff0e7819 */ /* 0x000fe40000011621 */
[----:B------:R-:W-:Y:S02]  /*8380*/  PRMT R31, R40, 0x5410, R31 ;  /* 0x00005410281f7816 */ /* 0x000fe4000000001f */
        /* <DEDUP_REMOVED lines=9> */
[C---:B------:R-:W-:Y:S01]  /*8420*/  IMAD.U32 R12, R7.reuse, 0x10000, RZ ;  /* 0x00010000070c7824 */ /* 0x040fe200078e00ff */
[----:B------:R-:W-:Y:S01]  /*8430*/  LOP3.LUT R7, R7, 0xffff0000, RZ, 0xc0, !PT ;  /* 0xffff000007077812 */ /* 0x000fe200078ec0ff */
[----:B------:R-:W-:Y:S02]  /*8440*/  IMAD.U32 R10, R6, 0x10000, RZ ;  /* 0x00010000060a7824 */ /* 0x000fe400078e00ff */
[C---:B------:R-:W-:Y:S01]  /*8450*/  FMUL.FTZ R33, R11.reuse, R32 ;  /* 0x000000200b217220 */ /* 0x040fe20000410000 */
[----:B------:R-:W-:Y:S01]  /*8460*/  FMUL.FTZ R11, R11, R15 ;  /* 0x0000000f0b0b7220 */ /* 0x000fe20000410000 */
[----:B------:R-:W-:Y:S01]  /*8470*/  FMUL.FTZ R35, R7, R31 ;  /* 0x0000001f07237220 */ /* 0x000fe20000410000 */
[----:B------:R-:W-:-:S02]  /*8480*/  IMAD.U32 R3, R4, 0x10000, RZ ;  /* 0x0001000004037824 */ /* 0x000fc400078e00ff */
[C---:B------:R-:W-:Y:S01]  /*8490*/  FFMA.FTZ R33, R10.reuse, R15, -R33 ;  /* 0x0000000f0a217223 */ /* 0x040fe20000010821 */
[----:B------:R-:W-:Y:S01]  /*84a0*/  FFMA.FTZ R32, R10, R32, R11 ;  /* 0x000000200a207223 */ /* 0x000fe2000001000b */
[-C--:B------:R-:W-:Y:S01]  /*84b0*/  FMUL.FTZ R11, R7, R14.reuse ;  /* 0x0000000e070b7220 */ /* 0x080fe20000410000 */
[C---:B------:R-:W-:Y:S01]  /*84c0*/  IMAD.U32 R6, R5.reuse, 0x10000, RZ ;  /* 0x0001000005067824 */ /* 0x040fe200078e00ff */
[----:B------:R-:W-:Y:S01]  /*84d0*/  LOP3.LUT R4, R4, 0xffff0000, RZ, 0xc0, !PT ;  /* 0xffff000004047812 */ /* 0x000fe200078ec0ff */
        /* <DEDUP_REMOVED lines=20> */
.L_x_2764:
[----:B------:R-:W-:Y:S05]  /*8620*/  BSYNC B1 ;  /* 0x0000000000017941 */ /* 0x000fea0003800000 */
.L_x_2763:
[----:B------:R-:W-:Y:S05]  /*8630*/  @P1 BRA `(.L_x_2767) ;  /* 0x0000001800a41947 */ /* 0x000fea0003800000 */
[----:B------:R-:W3:Y:S01]  /*8640*/  LDC R3, c[0x0][0x3d4] ;  /* 0x0000f500ff037b82 */ /* 0x000ee20000000800 */
[C---:B-12---:R-:W-:Y:S01]  /*8650*/  VIADD R4, R24.reuse, 0x10 ;  /* 0x0000001018047836 */ /* 0x046fe20000000000 */
[----:B------:R-:W-:Y:S01]  /*8660*/  BSSY B1, `(.L_x_2768) ;  /* 0x0000032000017945 */ /* 0x000fe20003800000 */
[----:B---3--:R-:W-:-:S03]  /*8670*/  ISETP.GE.AND P0, PT, R24, R3, PT ;  /* 0x000000031800720c */ /* 0x008fc60003f06270 */
[----:B------:R-:W-:-:S10]  /*8680*/  ISETP.GE.AND P1, PT, R4, R3, PT ;  /* 0x000000030400720c */ /* 0x000fd40003f26270 */
[----:B------:R-:W-:Y:S05]  /*8690*/  @P0 BRA `(.L_x_2769) ;  /* 0x0000000000b80947 */ /* 0x000fea0003800000 */
[----:B0-----:R-:W0:Y:S01]  /*86a0*/  LDS.128 R4, [R2+0x21400] ;  /* 0x0214000002047984 */ /* 0x001e220000000c00 */
[----:B------:R-:W-:Y:S02]  /*86b0*/  SHF.R.U32.HI R25, RZ, 0x10, R27 ;  /* 0x00000010ff197819 */ /* 0x000fe4000001161b */
[----:B------:R-:W-:Y:S02]  /*86c0*/  SHF.R.U32.HI R14, RZ, 0x10, R29 ;  /* 0x00000010ff0e7819 */ /* 0x000fe4000001161d */
[----:B------:R-:W-:Y:S02]  /*86d0*/  PRMT R25, R41, 0x5410, R25 ;  /* 0x0000541029197816 */ /* 0x000fe40000000019 */
[----:B------:R-:W-:Y:S02]  /*86e0*/  PRMT R14, R44, 0x5432, R14 ;  /* 0x000054322c0e7816 */ /* 0x000fe4000000000e */
[----:B------:R-:W-:Y:S01]  /*86f0*/  SHF.R.U64 R24, R26, 0x10, R27 ;  /* 0x000000101a187819 */ /* 0x000fe2000000121b */
[----:B------:R-:W-:Y:S01]  /*8700*/  IMAD.U32 R26, R25, 0x10000, RZ ;  /* 0x00010000191a7824 */ /* 0x000fe200078e00ff */
[----:B------:R-:W-:Y:S01]  /*8710*/  SHF.R.U64 R13, R28, 0x10, R29 ;  /* 0x000000101c0d7819 */ /* 0x000fe2000000121d */
[----:B------:R-:W-:Y:S01]  /*8720*/  IMAD.U32 R15, R14, 0x10000, RZ ;  /* 0x000100000e0f7824 */ /* 0x000fe200078e00ff */
[----:B------:R-:W-:-:S02]  /*8730*/  PRMT R24, R41, 0x5432, R24 ;  /* 0x0000543229187816 */ /* 0x000fc40000000018 */
[----:B------:R-:W-:Y:S02]  /*8740*/  LOP3.LUT R25, R25, 0xffff0000, RZ, 0xc0, !PT ;  /* 0xffff000019197812 */ /* 0x000fe400078ec0ff */
        /* <DEDUP_REMOVED lines=16> */
[----:B------:R-:W-:Y:S01]  /*8850*/  LOP3.LUT R24, R24, 0xffff0000, RZ, 0xc0, !PT ;  /* 0xffff000018187812 */ /* 0x000fe200078ec0ff */
[C---:B------:R-:W-:Y:S01]  /*8860*/  IMAD.U32 R7, R13.reuse, 0x10000, RZ ;  /* 0x000100000d077824 */ /* 0x040fe200078e00ff */
[----:B------:R-:W-:Y:S01]  /*8870*/  LOP3.LUT R4, R4, 0xffff0000, RZ, 0xc0, !PT ;  /* 0xffff000004047812 */ /* 0x000fe200078ec0ff */
[C---:B------:R-:W-:Y:S01]  /*8880*/  FFMA.FTZ R29, R12.reuse, R14, -R29 ;  /* 0x0000000e0c1d7223 */ /* 0x040fe2000001081d */
[----:B------:R-:W-:Y:S01]  /*8890*/  LOP3.LUT R13, R13, 0xffff0000, RZ, 0xc0, !PT ;  /* 0xffff00000d0d7812 */ /* 0x000fe200078ec0ff */
[----:B------:R-:W-:Y:S01]  /*88a0*/  FFMA.FTZ R14, R12, R25, R11 ;  /* 0x000000190c0e7223 */ /* 0x000fe2000001000b */
[C---:B------:R-:W-:Y:S01]  /*88b0*/  FMUL.FTZ R15, R5.reuse, R24 ;  /* 0x00000018050f7220 */ /* 0x040fe20000410000 */
[CC--:B------:R-:W-:Y:S01]  /*88c0*/  FMUL.FTZ R12, R4.reuse, R10.reuse ;  /* 0x0000000a040c7220 */ /* 0x0c0fe20000410000 */
[----:B------:R-:W-:Y:S01]  /*88d0*/  FMUL.FTZ R11, R4, R7 ;  /* 0x00000007040b7220 */ /* 0x000fe20000410000 */
        /* <DEDUP_REMOVED lines=8> */
[----:B------:R-:W-:-:S05]  /*8960*/  F2FP.BF16.F32.PACK_AB R25, R6, R15 ;  /* 0x0000000f0619723e */ /* 0x000fca00000010ff */
[----:B------:R1:W-:Y:S02]  /*8970*/  STS.128 [R2+0x21400], R24 ;  /* 0x0214001802007388 */ /* 0x0003e40000000c00 */
.L_x_2769:
[----:B------:R-:W-:Y:S05]  /*8980*/  BSYNC B1 ;  /* 0x0000000000017941 */ /* 0x000fea0003800000 */
.L_x_2768:
[----:B------:R-:W-:Y:S05]  /*8990*/  @P1 BRA `(.L_x_2767) ;  /* 0x0000001400cc1947 */ /* 0x000fea0003800000 */
[----:B0-----:R-:W0:Y:S01]  /*89a0*/  LDS.128 R4, [R0+0x1000] ;  /* 0x0010000000047984 */ /* 0x001e220000000c00 */
[----:B------:R-:W-:Y:S02]  /*89b0*/  SHF.R.U32.HI R12, RZ, 0x10, R9 ;  /* 0x00000010ff0c7819 */ /* 0x000fe40000011609 */
[----:B------:R-:W-:Y:S02]  /*89c0*/  SHF.R.U32.HI R11, RZ, 0x10, R21 ;  /* 0x00000010ff0b7819 */ /* 0x000fe40000011615 */
[C---:B------:R-:W-:Y:S02]  /*89d0*/  PRMT R12, R43.reuse, 0x5432, R12 ;  /* 0x000054322b0c7816 */ /* 0x040fe4000000000c */
[----:B------:R-:W-:Y:S02]  /*89e0*/  PRMT R11, R43, 0x5410, R11 ;  /* 0x000054102b0b7816 */ /* 0x000fe4000000000b */
[----:B------:R-:W-:Y:S01]  /*89f0*/  SHF.R.U64 R14, R8, 0x10, R9 ;  /* 0x00000010080e7819 */ /* 0x000fe20000001209 */
[----:B------:R-:W-:Y:S01]  /*8a00*/  IMAD.U32 R15, R12, 0x10000, RZ ;  /* 0x000100000c0f7824 */ /* 0x000fe200078e00ff */
[----:B------:R-:W-:Y:S01]  /*8a10*/  SHF.R.U64 R10, R20, 0x10, R21 ;  /* 0x00000010140a7819 */ /* 0x000fe20000001215 */
[----:B------:R-:W-:Y:S01]  /*8a20*/  IMAD.U32 R13, R11, 0x10000, RZ ;  /* 0x000100000b0d7824 */ /* 0x000fe200078e00ff */
[----:B------:R-:W-:-:S02]  /*8a30*/  LOP3.LUT R20, R12, 0xffff0000, RZ, 0xc0, !PT ;  /* 0xffff00000c147812 */ /* 0x000fc400078ec0ff */
[----:B------:R-:W-:Y:S02]  /*8a40*/  LOP3.LUT R12, R11, 0xffff0000, RZ, 0xc0, !PT ;  /* 0xffff00000b0c7812 */ /* 0x000fe400078ec0ff */
[----:B------:R-:W-:Y:S02]  /*8a50*/  PRMT R14, R42, 0x5432, R14 ;  /* 0x000054322a0e7816 */ /* 0x000fe4000000000e */
[----:B------:R-:W-:Y:S01]  /*8a60*/  PRMT R10, R45, 0x5432, R10 ;  /* 0x000054322d0a7816 */ /* 0x000fe2000000000a */
[C---:B0-----:R-:W-:Y:S01]  /*8a70*/  IMAD.U32 R8, R6.reuse, 0x10000, RZ ;  /* 0x0001000006087824 */ /* 0x041fe200078e00ff */
[----:B------:R-:W-:Y:S01]  /*8a80*/  LOP3.LUT R6, R6, 0xffff0000, RZ, 0xc0, !PT ;  /* 0xffff000006067812 */ /* 0x000fe200078ec0ff */
[C---:B------:R-:W-:Y:S01]  /*8a90*/  IMAD.U32 R9, R7.reuse, 0x10000, RZ ;  /* 0x0001000007097824 */ /* 0x040fe200078e00ff */
[----:B------:R-:W-:Y:S02]  /*8aa0*/  LOP3.LUT R7, R7, 0xffff0000, RZ, 0xc0, !PT ;  /* 0xffff000007077812 */ /* 0x000fe400078ec0ff */
[----:B-1----:R-:W-:Y:S01]  /*8ab0*/  SHF.L.U32 R2, R4, 0x10, RZ ;  /* 0x0000001004027819 */ /* 0x002fe200000006ff */
[C---:B------:R-:W-:Y:S01]  /*8ac0*/  FMUL.FTZ R11, R6.reuse, R15 ;  /* 0x0000000f060b7220 */ /* 0x040fe20000410000 */
[-C--:B------:R-:W-:Y:S01]  /*8ad0*/  FMUL.FTZ R6, R6, R13.reuse ;  /* 0x0000000d06067220 */ /* 0x080fe20000410000 */
[----:B------:R-:W-:Y:S01]  /*8ae0*/  LOP3.LUT R3, R4, 0xffff0000, RZ, 0xc0, !PT ;  /* 0xffff000004037812 */ /* 0x000fe200078ec0ff */
[C---:B------:R-:W-:Y:S01]  /*8af0*/  FMUL.FTZ R26, R7.reuse, R20 ;  /* 0x00000014071a7220 */ /* 0x040fe20000410000 */
        /* <DEDUP_REMOVED lines=10> */
[----:B------:R-:W-:Y:S01]  /*8ba0*/  FFMA.FTZ R13, R9, R20, R8 ;  /* 0x00000014090d7223 */ /* 0x000fe20000010008 */
[CC--:B------:R-:W-:Y:S01]  /*8bb0*/  FMUL.FTZ R9, R3.reuse, R7.reuse ;  /* 0x0000000703097220 */ /* 0x0c0fe20000410000 */
        /* <DEDUP_REMOVED lines=11> */
[----:B------:R3:W-:Y:S01]  /*8c70*/  STS.128 [R0+0x1000], R8 ;  /* 0x0010000800007388 */ /* 0x0007e20000000c00 */
[----:B------:R-:W-:Y:S05]  /*8c80*/  BRA `(.L_x_2767) ;  /* 0x0000001400107947 */ /* 0x000fea0003800000 */
.L_x_2748:
[----:B------:R-:W0:Y:S01]  /*8c90*/  LDC R21, c[0x0][0x3d4] ;  /* 0x0000f500ff157b82 */ /* 0x000e220000000800 */
[-C--:B------:R-:W-:Y:S01]  /*8ca0*/  ISETP.GE.AND P0, PT, R234, R59.reuse, PT ;  /* 0x0000003bea00720c */ /* 0x080fe20003f06270 */
[----:B------:R-:W-:Y:S01]  /*8cb0*/  ULDC.64 UR4, c[0x0][0x3c8] ;  /* 0x0000f20000047ab9 */ /* 0x000fe20000000a00 */
[----:B------:R-:W-:Y:S02]  /*8cc0*/  ISETP.GE.AND P1, PT, R186, R59, PT ;  /* 0x0000003bba00720c */ /* 0x000fe40003f26270 */
[----:B------:R-:W-:Y:S02]  /*8cd0*/  CS2R R32, SRZ ;  /* 0x0000000000207805 */ /* 0x000fe4000001ff00 */
[----:B------:R-:W-:Y:S01]  /*8ce0*/  CS2R R34, SRZ ;  /* 0x0000000000227805 */ /* 0x000fe2000001ff00 */
[----:B------:R-:W-:Y:S01]  /*8cf0*/  ULDC.64 UR6, c[0x0][0x3e0] ;  /* 0x0000f80000067ab9 */ /* 0x000fe20000000a00 */
[CC--:B0-----:R-:W-:Y:S02]  /*8d00*/  ISETP.GE.OR P0, PT, R16.reuse, R21.reuse, P0 ;  /* 0x000000151000720c */ /* 0x0c1fe40000706670 */
[----:B------:R-:W-:-:S11]  /*8d10*/  ISETP.GE.OR P1, PT, R16, R21, P1 ;  /* 0x000000151000720c */ /* 0x000fd60000f26670 */
[----:B------:R-:W0:Y:S01]  /*8d20*/  @!P0 LDC.64 R36, c[0x0][0x3e0] ;  /* 0x0000f800ff248b82 */ /* 0x000e220000000a00 */
[----:B------:R-:W-:Y:S02]  /*8d30*/  @!P0 IADD3 R0, P2, P3, R29, R38, R54 ;  /* 0x000000261d008210 */ /* 0x000fe40007b5e036 */
[----:B------:R-:W-:Y:S02]  /*8d40*/  @!P1 IADD3 R7, P4, R57, R26, RZ ;  /* 0x0000001a39079210 */ /* 0x000fe40007f9e0ff */
[----:B------:R-:W-:Y:S02]  /*8d50*/  @!P0 IADD3.X R13, R31, R44, R52, P2, P3 ;  /* 0x0000002c1f0d8210 */ /* 0x000fe400017e6434 */
[----:B------:R-:W-:Y:S01]  /*8d60*/  @!P0 IADD3 R11, P5, P6, R26, R45, R57 ;  /* 0x0000002d1a0b8210 */ /* 0x000fe20007ebe039 */
        /* <DEDUP_REMOVED lines=8> */
[----:B------:R-:W-:Y:S02]  /*8df0*/  CS2R R28, SRZ ;  /* 0x00000000001c7805 */ /* 0x000fe4000001ff00 */
[----:B------:R-:W-:Y:S02]  /*8e00*/  CS2R R26, SRZ ;  /* 0x00000000001a7805 */ /* 0x000fe4000001ff00 */
[----:B------:R-:W-:Y:S01]  /*8e10*/  @!P0 LEA.HI.X R13, R0, R37, R13, 0x1, P4 ;  /* 0x00000025000d8211 */ /* 0x000fe200020f0c0d */
[----:B------:R0:W5:Y:S01]  /*8e20*/  @!P1 LDG.E.128 R32, desc[UR54][R6.64] ;  /* 0x0000003606209981 */ /* 0x000162000c1e1d00 */
[----:B------:R-:W2:Y:S01]  /*8e30*/  LDC R0, c[0x0][0x428] ;  /* 0x00010a00ff007b82 */ /* 0x000ea20000000800 */
[----:B-1----:R-:W-:Y:S02]  /*8e40*/  @!P0 LEA R10, P3, R11, R24, 0x1 ;  /* 0x000000180b0a8211 */ /* 0x002fe400078608ff */
[----:B------:R-:W-:Y:S01]  /*8e50*/  CS2R R30, SRZ ;  /* 0x00000000001e7805 */ /* 0x000fe2000001ff00 */
[----:B------:R-:W-:Y:S01]  /*8e60*/  IMAD R15, R189, 0x40, R186 ;  /* 0x00000040bd0f7824 */ /* 0x000fe200078e02ba */
[----:B------:R-:W-:-:S02]  /*8e70*/  @!P1 LEA R8, P2, R9, UR6, 0x1 ;  /* 0x0000000609089c11 */ /* 0x000fc4000f8408ff */
[----:B------:R-:W-:Y:S02]  /*8e80*/  @!P0 LEA.HI.X R11, R11, R25, R14, 0x1, P3 ;  /* 0x000000190b0b8211 */ /* 0x000fe400018f0c0e */
[----:B------:R-:W-:Y:S01]  /*8e90*/  CS2R R24, SRZ ;  /* 0x0000000000187805 */ /* 0x000fe2000001ff00 */
[----:B------:R-:W-:Y:S01]  /*8ea0*/  IMAD R15, R220, 0x20, R15 ;  /* 0x00000020dc0f7824 */ /* 0x000fe200078e020f */
[----:B------:R-:W-:Y:S02]  /*8eb0*/  CS2R R36, SRZ ;  /* 0x0000000000247805 */ /* 0x000fe4000001ff00 */
[----:B------:R-:W-:Y:S01]  /*8ec0*/  CS2R R38, SRZ ;  /* 0x0000000000267805 */ /* 0x000fe2000001ff00 */
[----:B------:R-:W5:Y:S01]  /*8ed0*/  @!P0 LDG.E.128 R28, desc[UR54][R10.64] ;  /* 0x000000360a1c8981 */ /* 0x000f62000c1e1d00 */
[----:B------:R-:W-:-:S03]  /*8ee0*/  @!P1 LEA.HI.X R9, R9, UR7, R20, 0x1, P2 ;  /* 0x0000000709099c11 */ /* 0x000fc600090f0c14 */
[----:B------:R-:W5:Y:S01]  /*8ef0*/  @!P0 LDG.E.128 R24, desc[UR54][R12.64] ;  /* 0x000000360c188981 */ /* 0x000f62000c1e1d00 */
[----:B0-----:R-:W-:-:S03]  /*8f00*/  IMAD.MOV.U32 R6, RZ, RZ, R42 ;  /* 0x000000ffff067224 */ /* 0x001fc600078e002a */
[----:B------:R0:W5:Y:S01]  /*8f10*/  @!P1 LDG.E.128 R36, desc[UR54][R8.64] ;  /* 0x0000003608249981 */ /* 0x000162000c1e1d00 */
[----:B--2---:R-:W-:-:S13]  /*8f20*/  ISETP.NE.AND P0, PT, R0, 0x1, PT ;  /* 0x000000010000780c */ /* 0x004fda0003f05270 */
[----:B------:R-:W1:Y:S08]  /*8f30*/  @P0 LDC R0, c[0x0][0x42c] ;  /* 0x00010b00ff000b82 */ /* 0x000e700000000800 */
[----:B------:R-:W2:Y:S01]  /*8f40*/  @P0 LDC R7, c[0x0][0x430] ;  /* 0x00010c00ff070b82 */ /* 0x000ea20000000800 */
[----:B0-----:R-:W-:Y:S02]  /*8f50*/  IMAD.MOV.U32 R8, RZ, RZ, R40 ;  /* 0x000000ffff087224 */ /* 0x001fe400078e0028 */
[----:B-1----:R-:W-:-:S05]  /*8f60*/  @P0 IMAD.HI.U32 R0, R15, R0, RZ ;  /* 0x000000000f000227 */ /* 0x002fca00078e00ff */
[----:B--2---:R-:W-:-:S04]  /*8f70*/  @P0 SHF.R.U32.HI R15, RZ, R7, R0 ;  /* 0x00000007ff0f0219 */ /* 0x004fc80000011600 */
[----:B------:R-:W-:Y:S01]  /*8f80*/  SHF.R.S32.HI R41, RZ, 0x1f, R15 ;  /* 0x0000001fff297819 */ /* 0x000fe2000001140f */
[----:B------:R-:W-:Y:S02]  /*8f90*/  IMAD.MOV.U32 R7, RZ, RZ, R47 ;  /* 0x000000ffff077224 */ /* 0x000fe400078e002f */
[----:B------:R-:W-:Y:S02]  /*8fa0*/  IMAD.MOV.U32 R9, RZ, RZ, R49 ;  /* 0x000000ffff097224 */ /* 0x000fe400078e0031 */
[C---:B------:R-:W-:Y:S02]  /*8fb0*/  IMAD R0, R41.reuse, R4, RZ ;  /* 0x0000000429007224 */ /* 0x040fe400078e02ff */
[----:B------:R-:W-:Y:S02]  /*8fc0*/  IMAD R10, R41, R2, RZ ;  /* 0x00000002290a7224 */ /* 0x000fe400078e02ff */
[----:B------:R-:W-:-:S04]  /*8fd0*/  IMAD.WIDE.U32 R6, R15, R4, R6 ;  /* 0x000000040f067225 */ /* 0x000fc800078e0006 */
[----:B------:R-:W-:-:S04]  /*8fe0*/  IMAD.WIDE.U32 R8, R15, R2, R8 ;  /* 0x000000020f087225 */ /* 0x000fc800078e0008 */
[C---:B------:R-:W-:Y:S02]  /*8ff0*/  IMAD R5, R15.reuse, R5, R0 ;  /* 0x000000050f057224 */ /* 0x040fe400078e0200 */
[----:B------:R-:W-:Y:S02]  /*9000*/  IMAD R15, R15, R3, R10 ;  /* 0x000000030f0f7224 */ /* 0x000fe400078e020a */
[----:B------:R-:W-:Y:S01]  /*9010*/  IMAD.IADD R7, R7, 0x1, R5 ;  /* 0x0000000107077824 */ /* 0x000fe200078e0205 */
[----:B------:R-:W-:Y:S01]  /*9020*/  LEA R3, P0, R6, UR4, 0x1 ;  /* 0x0000000406037c11 */ /* 0x000fe2000f8008ff */
[----:B------:R-:W-:Y:S01]  /*9030*/  IMAD.IADD R5, R9, 0x1, R15 ;  /* 0x0000000109057824 */ /* 0x000fe200078e020f */
[----:B------:R-:W-:Y:S01]  /*9040*/  LEA R0, P1, R8, UR6, 0x1 ;  /* 0x0000000608007c11 */ /* 0x000fe2000f8208ff */
[----:B------:R-:W-:Y:S01]  /*9050*/  UMOV UR4, 0xffffffff ;  /* 0xffffffff00047882 */ /* 0x000fe20000000000 */
[----:B------:R-:W-:Y:S02]  /*9060*/  LEA.HI.X R4, R6, UR5, R7, 0x1, P0 ;  /* 0x0000000506047c11 */ /* 0x000fe400080f0c07 */
[----:B------:R-:W-:-:S02]  /*9070*/  LEA.HI.X R2, R8, UR7, R5, 0x1, P1 ;  /* 0x0000000708027c11 */ /* 0x000fc400088f0c05 */
[----:B------:R-:W-:Y:S01]  /*9080*/  LEA.HI R5, R218, R218, RZ, 0x1 ;  /* 0x000000dada057211 */ /* 0x000fe200078f08ff */
[----:B------:R-:W-:Y:S06]  /*9090*/  BRA.DIV UR4, `(.L_x_2770) ;  /* 0x000001b2041c7947 */ /* 0x000fec000b800000 */
.L_x_3026:
[----:B------:R-:W-:-:S03]  /*90a0*/  UMOV UR4, 0xffffffff ;  /* 0xffffffff00047882 */ /* 0x000fc60000000000 */
[----:B------:R-:W-:Y:S05]  /*90b0*/  BRA.DIV UR4, `(.L_x_2771) ;  /* 0x000001b2043c7947 */ /* 0x000fea000b800000 */
.L_x_3029:
[----:B------:R-:W-:-:S03]  /*90c0*/  UMOV UR4, 0xffffffff ;  /* 0xffffffff00047882 */ /* 0x000fc60000000000 */
[----:B------:R-:W-:Y:S05]  /*90d0*/  BRA.DIV UR4, `(.L_x_2772) ;  /* 0x000001b2045c7947 */ /* 0x000fea000b800000 */
.L_x_3032:
[----:B------:R-:W-:-:S03]  /*90e0*/  UMOV UR4, 0xffffffff ;  /* 0xffffffff00047882 */ /* 0x000fc60000000000 */
[----:B------:R-:W-:Y:S05]  /*90f0*/  BRA.DIV UR4, `(.L_x_2773) ;  /* 0x000001b2047c7947 */ /* 0x000fea000b800000 */
.L_x_3035:
[----:B------:R-:W-:-:S03]  /*9100*/  UMOV UR4, 0xffffffff ;  /* 0xffffffff00047882 */ /* 0x000fc60000000000 */
[----:B------:R-:W-:Y:S05]  /*9110*/  BRA.DIV UR4, `(.L_x_2774) ;  /* 0x000001b2049c7947 */ /* 0x000fea000b800000 */
.L_x_3038:
[----:B------:R-:W-:Y:S01]  /*9120*/  UMOV UR4, 0xffffffff ;  /* 0xffffffff00047882 */ /* 0x000fe20000000000 */
[----:B------:R-:W-:Y:S02]  /*9130*/  LOP3.LUT R5, R5, 0xfffffffe, RZ, 0xc0, !PT ;  /* 0xfffffffe05057812 */ /* 0x000fe400078ec0ff */
[----:B------:R-:W-:Y:S05]  /*9140*/  BRA.DIV UR4, `(.L_x_2775) ;  /* 0x000001b204b87947 */ /* 0x000fea000b800000 */
.L_x_3041:
[----:B------:R-:W-:Y:S01]  /*9150*/  UMOV UR4, 0xffffffff ;  /* 0xffffffff00047882 */ /* 0x000fe20000000000 */
[----:B------:R-:W-:Y:S02]  /*9160*/  IMAD.IADD R56, R218, 0x1, -R5 ;  /* 0x00000001da387824 */ /* 0x000fe400078e0a05 */
[----:B------:R-:W-:Y:S05]  /*9170*/  BRA.DIV UR4, `(.L_x_2776) ;  /* 0x000001b204d47947 */ /* 0x000fea000b800000 */
.L_x_3044:
[----:B------:R-:W-:Y:S01]  /*9180*/  UMOV UR4, 0xffffffff ;  /* 0xffffffff00047882 */ /* 0x000fe20000000000 */
[----:B------:R-:W-:Y:S02]  /*9190*/  SHF.L.U32 R3, R56, 0x1f, RZ ;  /* 0x0000001f38037819 */ /* 0x000fe400000006ff */
[----:B------:R-:W-:Y:S05]  /*91a0*/  BRA.DIV UR4, `(.L_x_2777) ;  /* 0x000001b204f07947 */ /* 0x000fea000b800000 */
.L_x_3047:
        /* <DEDUP_REMOVED lines=28> */
[-C--:B------:R-:W-:Y:S01]  /*9370*/  ISETP.GE.OR P2, PT, R186, R59.reuse, P0 ;  /* 0x0000003bba00720c */ /* 0x080fe20000746670 */
[----:B------:R-:W-:Y:S01]  /*9380*/  IMAD.MOV.U32 R53, RZ, RZ, R27 ;  /* 0x000000ffff357224 */ /* 0x000fe200078e001b */
[----:B------:R-:W-:-:S02]  /*9390*/  ISETP.GE.OR P0, PT, R234, R59, P0 ;  /* 0x0000003bea00720c */ /* 0x000fc40000706670 */
[----:B------:R-:W-:Y:S02]  /*93a0*/  PRMT R50, R50, 0x5410, R4 ;  /* 0x0000541032327816 */ /* 0x000fe40000000004 */
[----:B------:R-:W-:Y:S02]  /*93b0*/  PRMT R51, R51, 0x5410, R5 ;  /* 0x0000541033337816 */ /* 0x000fe40000000005 */
[----:B------:R-:W-:Y:S01]  /*93c0*/  PRMT R46, R0, 0x5410, R2 ;  /* 0x00005410002e7816 */ /* 0x000fe20000000002 */
[----:B0-----:R-:W-:Y:S06]  /*93d0*/  @!P1 BRA `(.L_x_2779) ;  /* 0x000001b0008c9947 */ /* 0x001fec0003800000 */
.L_x_3048:
[----:B------:R-:W-:Y:S05]  /*93e0*/  BSYNC B1 ;  /* 0x0000000000017941 */ /* 0x000fea0003800000 */
.L_x_2778:
[----:B------:R-:W-:Y:S04]  /*93f0*/  BSSY B1, `(.L_x_2780) ;  /* 0x000006a000017945 */ /* 0x000fe80003800000 */
[----:B------:R-:W-:Y:S05]  /*9400*/  @P2 BRA `(.L_x_2781) ;  /* 0x0000000400a02947 */ /* 0x000fea0003800000 */
[----:B------:R-:W-:Y:S01]  /*9410*/  IMAD.SHL.U32 R0, R194, 0x40, RZ ;  /* 0x00000040c2007824 */ /* 0x000fe200078e00ff */
[----:B------:R-:W-:Y:S01]  /*9420*/  SHF.R.U64 R32, R32, 0x10, R33 ;  /* 0x0000001020207819 */ /* 0x000fe20000001221 */
[----:B------:R-:W-:Y:S01]  /*9430*/  IMAD.IADD R2, R16, 0x1, R21 ;  /* 0x0000000110027824 */ /* 0x000fe200078e0215 */
[----:B------:R-:W-:Y:S02]  /*9440*/  SHF.R.U32.HI R41, RZ, 0x10, R39 ;  /* 0x00000010ff297819 */ /* 0x000fe40000011627 */
[----:B0-----:R-:W-:Y:S02]  /*9450*/  LOP3.LUT R3, R0, 0x1c0, RZ, 0xc0, !PT ;  /* 0x000001c000037812 */ /* 0x001fe400078ec0ff */
[----:B------:R-:W-:Y:S02]  /*9460*/  SHF.R.U32.HI R33, RZ, 0x10, R33 ;  /* 0x00000010ff217819 */ /* 0x000fe40000011621 */
[----:B------:R-:W-:Y:S02]  /*9470*/  LOP3.LUT R0, R3, 0x38, R16, 0xf8, !PT ;  /* 0x0000003803007812 */ /* 0x000fe400078ef810 */
[----:B------:R-:W-:-:S02]  /*9480*/  SHF.R.U32.HI R5, RZ, 0x3, R3 ;  /* 0x00000003ff057819 */ /* 0x000fc40000011603 */
[----:B------:R-:W-:Y:S02]  /*9490*/  LOP3.LUT R2, R3, 0x38, R2, 0xf8, !PT ;  /* 0x0000003803027812 */ /* 0x000fe400078ef802 */
[-C--:B------:R-:W-:Y:S02]  /*94a0*/  LOP3.LUT R0, R0, R5.reuse, RZ, 0x3c, !PT ;  /* 0x0000000500007212 */ /* 0x080fe400078e3cff */
[----:B------:R-:W-:Y:S02]  /*94b0*/  LOP3.LUT R2, R2, R5, RZ, 0x3c, !PT ;  /* 0x0000000502027212 */ /* 0x000fe400078e3cff */
[----:B------:R-:W-:Y:S01]  /*94c0*/  PRMT R32, R20, 0x5432, R32 ;  /* 0x0000543214207816 */ /* 0x000fe20000000020 */
[----:B------:R-:W-:Y:S01]  /*94d0*/  IMAD R3, R213, 0x200, R0 ;  /* 0x00000200d5037824 */ /* 0x000fe200078e0200 */
[----:B------:R-:W-:Y:S02]  /*94e0*/  SHF.R.U32.HI R0, RZ, 0x10, R37 ;  /* 0x00000010ff007819 */ /* 0x000fe40000011625 */
[----:B------:R-:W-:Y:S01]  /*94f0*/  SHF.R.U64 R12, R34, 0x10, R35 ;  /* 0x00000010220c7819 */ /* 0x000fe20000001223 */
[----:B------:R-:W-:Y:S01]  /*9500*/  IMAD R42, R3, 0x2, R18 ;  /* 0x00000002032a7824 */ /* 0x000fe200078e0212 */
[----:B------:R-:W-:Y:S01]  /*9510*/  SHF.R.U64 R40, R38, 0x10, R39 ;  /* 0x0000001026287819 */ /* 0x000fe20000001227 */
[----:B------:R-:W-:Y:S01]  /*9520*/  IMAD R3, R213, 0x200, R2 ;  /* 0x00000200d5037824 */ /* 0x000fe200078e0202 */
[----:B------:R-:W-:-:S02]  /*9530*/  SHF.R.U64 R2, R36, 0x10, R37 ;  /* 0x0000001024027819 */ /* 0x000fc40000001225 */
[----:B------:R-:W0:Y:S01]  /*9540*/  LDS.128 R8, [R42+0x20400] ;  /* 0x020400002a087984 */ /* 0x000e220000000c00 */
[----:B------:R-:W-:Y:S01]  /*9550*/  IMAD R44, R3, 0x2, R18 ;  /* 0x00000002032c7824 */ /* 0x000fe200078e0212 */
[C---:B------:R-:W-:Y:S02]  /*9560*/  PRMT R37, R13.reuse, 0x5432, R2 ;  /* 0x000054320d257816 */ /* 0x040fe40000000002 */
[----:B------:R-:W-:Y:S02]  /*9570*/  PRMT R41, R13, 0x5410, R41 ;  /* 0x000054100d297816 */ /* 0x000fe40000000029 */
[----:B------:R-:W1:Y:S01]  /*9580*/  LDS.128 R4, [R44+0x20400] ;  /* 0x020400002c047984 */ /* 0x000e620000000c00 */
[----:B------:R-:W-:Y:S01]  /*9590*/  PRMT R34, R14, 0x5410, R33 ;  /* 0x000054100e227816 */ /* 0x000fe20000000021 */
[----:B------:R-:W-:Y:S01]  /*95a0*/  IMAD.U32 R38, R37, 0x10000, RZ ;  /* 0x0001000025267824 */ /* 0x000fe200078e00ff */
[----:B------:R-:W-:Y:S01]  /*95b0*/  SHF.R.U32.HI R3, RZ, 0x10, R35 ;  /* 0x00000010ff037819 */ /* 0x000fe20000011623 */
[----:B------:R-:W-:Y:S01]  /*95c0*/  IMAD.U32 R33, R32, 0x10000, RZ ;  /* 0x0001000020217824 */ /* 0x000fe200078e00ff */
[----:B------:R-:W-:-:S02]  /*95d0*/  PRMT R35, R43, 0x5432, R12 ;  /* 0x000054322b237816 */ /* 0x000fc4000000000c */
[----:B------:R-:W-:Y:S02]  /*95e0*/  PRMT R39, R14, 0x5432, R0 ;  /* 0x000054320e277816 */ /* 0x000fe40000000000 */
[----:B------:R-:W-:Y:S02]  /*95f0*/  LOP3.LUT R37, R37, 0xffff0000, RZ, 0xc0, !PT ;  /* 0xffff000025257812 */ /* 0x000fe400078ec0ff */
[C---:B------:R-:W-:Y:S02]  /*9600*/  PRMT R36, R15.reuse, 0x5410, R3 ;  /* 0x000054100f247816 */ /* 0x040fe40000000003 */
[----:B------:R-:W-:Y:S01]  /*9610*/  PRMT R40, R15, 0x5432, R40 ;  /* 0x000054320f287816 */ /* 0x000fe20000000028 */
[C---:B0-----:R-:W-:Y:S01]  /*9620*/  IMAD.U32 R0, R8.reuse, 0x10000, RZ ;  /* 0x0001000008007824 */ /* 0x041fe200078e00ff */
[----:B------:R-:W-:Y:S01]  /*9630*/  LOP3.LUT R2, R8, 0xffff0000, RZ, 0xc0, !PT ;  /* 0xffff000008027812 */ /* 0x000fe200078ec0ff */
[C---:B------:R-:W-:Y:S01]  /*9640*/  IMAD.U32 R3, R9.reuse, 0x10000, RZ ;  /* 0x0001000009037824 */ /* 0x040fe200078e00ff */
[----:B------:R-:W-:Y:S01]  /*9650*/  LOP3.LUT R8, R9, 0xffff0000, RZ, 0xc0, !PT ;  /* 0xffff000009087812 */ /* 0x000fe200078ec0ff */
[C---:B------:R-:W-:Y:S01]  /*9660*/  IMAD.U32 R9, R10.reuse, 0x10000, RZ ;  /* 0x000100000a097824 */ /* 0x040fe200078e00ff */
        /* <DEDUP_REMOVED lines=9> */
[----:B------:R-:W-:Y:S01]  /*9700*/  FFMA.FTZ R43, R0, R33, -R43 ;  /* 0x00000021002b7223 */ /* 0x000fe2000001082b */
[----:B------:R-:W-:Y:S01]  /*9710*/  FMUL.FTZ R33, R4, R37 ;  /* 0x0000002504217220 */ /* 0x000fe20000410000 */
[----:B------:R-:W-:Y:S01]  /*9720*/  FFMA.FTZ R45, R0, R38, R45 ;  /* 0x00000026002d7223 */ /* 0x000fe2000001002d */
[----:B------:R-:W-:Y:S02]  /*9730*/  IMAD.U32 R0, R34, 0x10000, RZ ;  /* 0x0001000022007824 */ /* 0x000fe400078e00ff */
[-C--:B------:R-:W-:Y:S01]  /*9740*/  FMUL.FTZ R47, R4, R13.reuse ;  /* 0x0000000d042f7220 */ /* 0x080fe20000410000 */
[----:B------:R-:W-:Y:S01]  /*9750*/  FFMA.FTZ R4, R2, R13, -R33 ;  /* 0x0000000d02047223 */ /* 0x000fe20000010821 */
[C---:B------:R-:W-:Y:S01]  /*9760*/  FMUL.FTZ R38, R14.reuse, R32 ;  /* 0x000000200e267220 */ /* 0x040fe20000410000 */
[----:B------:R-:W-:Y:S01]  /*9770*/  LOP3.LUT R39, R39, 0xffff0000, RZ, 0xc0, !PT ;  /* 0xffff000027277812 */ /* 0x000fe200078ec0ff */
[-C--:B------:R-:W-:Y:S01]  /*9780*/  FMUL.FTZ R13, R14, R0.reuse ;  /* 0x000000000e0d7220 */ /* 0x080fe20000410000 */
[----:B------:R-:W-:Y:S01]  /*9790*/  LOP3.LUT R34, R34, 0xffff0000, RZ, 0xc0, !PT ;  /* 0xffff000022227812 */ /* 0x000fe200078ec0ff */
[----:B------:R-:W-:Y:S01]  /*97a0*/  FFMA.FTZ R14, R2, R37, R47 ;  /* 0x00000025020e7223 */ /* 0x000fe2000001002f */
[C---:B------:R-:W-:Y:S01]  /*97b0*/  FFMA.FTZ R38, R3.reuse, R0, -R38 ;  /* 0x0000000003267223 */ /* 0x040fe20000010826 */
[----:B------:R-:W-:Y:S01]  /*97c0*/  FFMA.FTZ R13, R3, R32, R13 ;  /* 0x00000020030d7223 */ /* 0x000fe2000001000d */
[----:B------:R-:W-:Y:S01]  /*97d0*/  FMUL.FTZ R3, R5, R39 ;  /* 0x0000002705037220 */ /* 0x000fe20000410000 */
[----:B------:R-:W-:Y:S01]  /*97e0*/  SHF.L.U32 R2, R40, 0x10, RZ ;  /* 0x0000001028027819 */ /* 0x000fe200000006ff */
[----:B------:R-:W-:-:S02]  /*97f0*/  IMAD.U32 R15, R6, 0x10000, RZ ;  /* 0x00010000060f7824 */ /* 0x000fc400078e00ff */
[-C--:B------:R-:W-:Y:S01]  /*9800*/  FMUL.FTZ R37, R5, R34.reuse ;  /* 0x0000002205257220 */ /* 0x080fe20000410000 */
[----:B------:R-:W-:Y:S02]  /*9810*/  IMAD.U32 R0, R35, 0x10000, RZ ;  /* 0x0001000023007824 */ /* 0x000fe400078e00ff */
[C---:B------:R-:W-:Y:S01]  /*9820*/  FFMA.FTZ R33, R8.reuse, R34, -R3 ;  /* 0x0000002208217223 */ /* 0x040fe20000010803 */
[----:B------:R-:W-:Y:S02]  /*9830*/  IMAD.U32 R20, R7, 0x10000, RZ ;  /* 0x0001000007147824 */ /* 0x000fe400078e00ff */
[----:B------:R-:W-:Y:S01]  /*9840*/  FMUL.FTZ R34, R15, R2 ;  /* 0x000000020f227220 */ /* 0x000fe20000410000 */
[----:B------:R-:W-:Y:S02]  /*9850*/  IMAD.U32 R5, R41, 0x10000, RZ ;  /* 0x0001000029057824 */ /* 0x000fe400078e00ff */
[----:B------:R-:W-:Y:S01]  /*9860*/  FMUL.FTZ R15, R15, R0 ;  /* 0x000000000f0f7220 */ /* 0x000fe20000410000 */
[----:B------:R-:W-:Y:S01]  /*9870*/  FFMA.FTZ R32, R8, R39, R37 ;  /* 0x0000002708207223 */ /* 0x000fe20000010025 */
        /* <DEDUP_REMOVED lines=11> */
[----:B------:R-:W-:-:S02]  /*9930*/  LOP3.LUT R0, R41, 0xffff0000, RZ, 0xc0, !PT ;  /* 0xffff000029007812 */ /* 0x000fc400078ec0ff */
[----:B------:R-:W-:Y:S01]  /*9940*/  LOP3.LUT R35, R35, 0xffff0000, RZ, 0xc0, !PT ;  /* 0xffff000023237812 */ /* 0x000fe200078ec0ff */
[----:B------:R-:W-:Y:S01]  /*9950*/  FMUL.FTZ R5, R6, R3 ;  /* 0x0000000306057220 */ /* 0x000fe20000410000 */
[----:B------:R-:W-:Y:S01]  /*9960*/  LOP3.LUT R36, R36, 0xffff0000, RZ, 0xc0, !PT ;  /* 0xffff000024247812 */ /* 0x000fe200078ec0ff */
[----:B------:R-:W-:Y:S01]  /*9970*/  FMUL.FTZ R2, R7, R0 ;  /* 0x0000000007027220 */ /* 0x000fe20000410000 */
[----:B------:R-:W-:Y:S01]  /*9980*/  LOP3.LUT R11, R11, 0xffff0000, RZ, 0xc0, !PT ;  /* 0xffff00000b0b7812 */ /* 0x000fe200078ec0ff */
[-C--:B------:R-:W-:Y:S01]  /*9990*/  FMUL.FTZ R6, R6, R35.reuse ;  /* 0x0000002306067220 */ /* 0x080fe20000410000 */
[----:B------:R-:W-:Y:S01]  /*99a0*/  FFMA.FTZ R35, R10, R35, -R5 ;  /* 0x000000230a237223 */ /* 0x000fe20000010805 */
[-C--:B------:R-:W-:Y:S01]  /*99b0*/  FMUL.FTZ R7, R7, R36.reuse ;  /* 0x0000002407077220 */ /* 0x080fe20000410000 */
[----:B------:R-:W-:Y:S01]  /*99c0*/  F2FP.BF16.F32.PACK_AB R4, R4, R43 ;  /* 0x0000002b0404723e */ /* 0x000fe200000010ff */
[C---:B------:R-:W-:Y:S01]  /*99d0*/  FFMA.FTZ R2, R11.reuse, R36, -R2 ;  /* 0x000000240b027223 */ /* 0x040fe20000010802 */
[----:B------:R-:W-:Y:S01]  /*99e0*/  FFMA.FTZ R10, R10, R3, R6 ;  /* 0x000000030a0a7223 */ /* 0x000fe20000010006 */
[----:B------:R-:W-:Y:S01]  /*99f0*/  FFMA.FTZ R11, R11, R0, R7 ;  /* 0x000000000b0b7223 */ /* 0x000fe20000010007 */
[----:B------:R-:W-:-:S02]  /*9a00*/  F2FP.BF16.F32.PACK_AB R5, R33, R38 ;  /* 0x000000262105723e */ /* 0x000fc400000010ff */
[----:B------:R-:W-:Y:S02]  /*9a10*/  F2FP.BF16.F32.PACK_AB R6, R35, R34 ;  /* 0x000000222306723e */ /* 0x000fe400000010ff */
[----:B------:R-:W-:Y:S02]  /*9a20*/  F2FP.BF16.F32.PACK_AB R7, R2, R37 ;  /* 0x000000250207723e */ /* 0x000fe400000010ff */
[----:B------:R-:W-:Y:S02]  /*9a30*/  F2FP.BF16.F32.PACK_AB R8, R14, R45 ;  /* 0x0000002d0e08723e */ /* 0x000fe400000010ff */
[----:B------:R-:W-:Y:S01]  /*9a40*/  F2FP.BF16.F32.PACK_AB R9, R32, R13 ;  /* 0x0000000d2009723e */ /* 0x000fe200000010ff */
[----:B------:R1:W-:Y:S01]  /*9a50*/  STS.128 [R42+0x20400], R4 ;  /* 0x020400042a007388 */ /* 0x0003e20000000c00 */
[----:B------:R-:W-:Y:S02]  /*9a60*/  F2FP.BF16.F32.PACK_AB R10, R10, R15 ;  /* 0x0000000f0a0a723e */ /* 0x000fe400000010ff */
[----:B------:R-:W-:-:S05]  /*9a70*/  F2FP.BF16.F32.PACK_AB R11, R11, R12 ;  /* 0x0000000c0b0b723e */ /* 0x000fca00000010ff */
[----:B------:R1:W-:Y:S02]  /*9a80*/  STS.128 [R44+0x20400], R8 ;  /* 0x020400082c007388 */ /* 0x0003e40000000c00 */
.L_x_2781:
[----:B------:R-:W-:Y:S05]  /*9a90*/  BSYNC B1 ;  /* 0x0000000000017941 */ /* 0x000fea0003800000 */
.L_x_2780:
[----:B------:R-:W-:Y:S01]  /*9aa0*/  PRMT R13, R52, 0x5410, R53 ;  /* 0x00005410340d7816 */ /* 0x000fe20000000035 */
[----:B------:R-:W-:Y:S06]  /*9ab0*/  @P0 BRA `(.L_x_2767) ;  /* 0x0000000400840947 */ /* 0x000fec0003800000 */
[----:B------:R-:W-:Y:S01]  /*9ac0*/  IMAD.IADD R21, R16, 0x1, R21 ;  /* 0x0000000110157824 */ /* 0x000fe200078e0215 */
[----:B-1----:R-:W1:Y:S01]  /*9ad0*/  LDS.128 R8, [R227+0x20400] ;  /* 0x02040000e3087984 */ /* 0x002e620000000c00 */
[--C-:B------:R-:W-:Y:S02]  /*9ae0*/  SHF.R.U64 R12, R28, 0x10, R29.reuse ;  /* 0x000000101c0c7819 */ /* 0x100fe4000000121d */
[----:B------:R-:W-:Y:S02]  /*9af0*/  SHF.R.U32.HI R2, RZ, 0x10, R29 ;  /* 0x00000010ff027819 */ /* 0x000fe4000001161d */
[----:B------:R-:W-:Y:S02]  /*9b00*/  LOP3.LUT R0, R230, 0x38, R21, 0xf8, !PT ;  /* 0x00000038e6007812 */ /* 0x000fe400078ef815 */
[----:B------:R-:W-:Y:S02]  /*9b10*/  SHF.R.U64 R29, R24, 0x10, R25 ;  /* 0x00000010181d7819 */ /* 0x000fe40000001219 */
[----:B------:R-:W-:-:S02]  /*9b20*/  LOP3.LUT R0, R0, R235, RZ, 0x3c, !PT ;  /* 0x000000eb00007212 */ /* 0x000fc400078e3cff */
[----:B------:R-:W-:Y:S02]  /*9b30*/  PRMT R29, R46, 0x5410, R29 ;  /* 0x000054102e1d7816 */ /* 0x000fe4000000001d */
[----:B------:R-:W-:Y:S01]  /*9b40*/  PRMT R24, R48, 0x5432, R12 ;  /* 0x0000543230187816 */ /* 0x000fe2000000000c */
[----:B0-----:R-:W-:Y:S01]  /*9b50*/  IMAD.IADD R3, R231, 0x1, R0 ;  /* 0x00000001e7037824 */ /* 0x001fe200078e0200 */
[----:B------:R-:W-:Y:S02]  /*9b60*/  SHF.R.U64 R0, R30, 0x10, R31 ;  /* 0x000000101e007819 */ /* 0x000fe4000000121f */
[----:B------:R-:W-:Y:S01]  /*9b70*/  SHF.R.U32.HI R30, RZ, 0x10, R25 ;  /* 0x00000010ff1e7819 */ /* 0x000fe20000011619 */
[----:B------:R-:W-:Y:S01]  /*9b80*/  IMAD R3, R3, 0x2, R18 ;  /* 0x0000000203037824 */ /* 0x000fe200078e0212 */
[----:B------:R-:W-:Y:S01]  /*9b90*/  SHF.R.U32.HI R28, RZ, 0x10, R31 ;  /* 0x00000010ff1c7819 */ /* 0x000fe2000001161f */
[----:B------:R-:W-:Y:S01]  /*9ba0*/  IMAD.U32 R31, R29, 0x10000, RZ ;  /* 0x000100001d1f7824 */ /* 0x000fe200078e00ff */
[----:B------:R-:W-:Y:S01]  /*9bb0*/  PRMT R30, R46, 0x5432, R30 ;  /* 0x000054322e1e7816 */ /* 0x000fe2000000001e */
[----:B------:R-:W-:Y:S01]  /*9bc0*/  IMAD.U32 R25, R24, 0x10000, RZ ;  /* 0x0001000018197824 */ /* 0x000fe200078e00ff */
[----:B------:R-:W0:Y:S01]  /*9bd0*/  LDS.128 R4, [R3+0x20400] ;  /* 0x0204000003047984 */ /* 0x000e220000000c00 */
[----:B------:R-:W-:-:S02]  /*9be0*/  SHF.R.U64 R33, R26, 0x10, R27 ;  /* 0x000000101a217819 */ /* 0x000fc4000000121b */
[----:B------:R-:W-:Y:S01]  /*9bf0*/  SHF.R.U32.HI R34, RZ, 0x10, R27 ;  /* 0x00000010ff227819 */ /* 0x000fe2000001161b */
[----:B------:R-:W-:Y:S01]  /*9c00*/  IMAD.U32 R32, R30, 0x10000, RZ ;  /* 0x000100001e207824 */ /* 0x000fe200078e00ff */
[----:B------:R-:W-:Y:S02]  /*9c10*/  PRMT R26, R49, 0x5432, R2 ;  /* 0x00005432311a7816 */ /* 0x000fe40000000002 */
[----:B------:R-:W-:Y:S02]  /*9c20*/  PRMT R27, R50, 0x5432, R0 ;  /* 0x00005432321b7816 */ /* 0x000fe40000000000 */
[----:B------:R-:W-:Y:S02]  /*9c30*/  PRMT R34, R13, 0x5432, R34 ;  /* 0x000054320d227816 */ /* 0x000fe40000000022 */
[----:B------:R-:W-:Y:S02]  /*9c40*/  PRMT R28, R51, 0x5432, R28 ;  /* 0x00005432331c7816 */ /* 0x000fe4000000001c */
[----:B------:R-:W-:Y:S01]  /*9c50*/  PRMT R33, R13, 0x5410, R33 ;  /* 0x000054100d217816 */ /* 0x000fe20000000021 */
[----:B------:R-:W-:Y:S01]  /*9c60*/  IMAD.U32 R36, R34, 0x10000, RZ ;  /* 0x0001000022247824 */ /* 0x000fe200078e00ff */
[----:B------:R-:W-:Y:S01]  /*9c70*/  LOP3.LUT R29, R29, 0xffff0000, RZ, 0xc0, !PT ;  /* 0xffff00001d1d7812 */ /* 0x000fe200078ec0ff */
[C---:B-1----:R-:W-:Y:S01]  /*9c80*/  IMAD.U32 R0, R8.reuse, 0x10000, RZ ;  /* 0x0001000008007824 */ /* 0x042fe200078e00ff */
        /* <DEDUP_REMOVED lines=15> */
[C---:B------:R-:W-:Y:S01]  /*9d80*/  IMAD.U32 R14, R26.reuse, 0x10000, RZ ;  /* 0x000100001a0e7824 */ /* 0x040fe200078e00ff */
[----:B------:R-:W-:Y:S01]  /*9d90*/  LOP3.LUT R26, R26, 0xffff0000, RZ, 0xc0, !PT ;  /* 0xffff00001a1a7812 */ /* 0x000fe200078ec0ff */
[----:B------:R-:W-:Y:S01]  /*9da0*/  FFMA.FTZ R35, R0, R25, -R35 ;  /* 0x0000001900237223 */ /* 0x000fe20000010823 */
[----:B------:R-:W-:Y:S01]  /*9db0*/  FMUL.FTZ R25, R15, R32 ;  /* 0x000000200f197220 */ /* 0x000fe20000410000 */
[----:B------:R-:W-:-:S02]  /*9dc0*/  IMAD.U32 R21, R7, 0x10000, RZ ;  /* 0x0001000007157824 */ /* 0x000fc400078e00ff */
[----:B------:R-:W-:Y:S01]  /*9dd0*/  FFMA.FTZ R37, R0, R31, R37 ;  /* 0x0000001f00257223 */ /* 0x000fe20000010025 */
[----:B------:R-:W-:Y:S02]  /*9de0*/  IMAD.U32 R0, R28, 0x10000, RZ ;  /* 0x000100001c007824 */ /* 0x000fe400078e00ff */
[-C--:B------:R-:W-:Y:S01]  /*9df0*/  FMUL.FTZ R15, R15, R14.reuse ;  /* 0x0000000e0f0f7220 */ /* 0x080fe20000410000 */
[C---:B------:R-:W-:Y:S01]  /*9e00*/  FFMA.FTZ R25, R12.reuse, R14, -R25 ;  /* 0x0000000e0c197223 */ /* 0x040fe20000010819 */
[C---:B------:R-:W-:Y:S01]  /*9e10*/  FMUL.FTZ R14, R21.reuse, R36 ;  /* 0x00000024150e7220 */ /* 0x040fe20000410000 */
[----:B------:R-:W-:Y:S01]  /*9e20*/  FMUL.FTZ R21, R21, R0 ;  /* 0x0000000015157220 */ /* 0x000fe20000410000 */
[----:B------:R-:W-:Y:S01]  /*9e30*/  FFMA.FTZ R32, R12, R32, R15 ;  /* 0x000000200c207223 */ /* 0x000fe2000001000f */
[----:B------:R-:W-:Y:S01]  /*9e40*/  LOP3.LUT R15, R24, 0xffff0000, RZ, 0xc0, !PT ;  /* 0xffff0000180f7812 */ /* 0x000fe200078ec0ff */
[C---:B------:R-:W-:Y:S01]  /*9e50*/  FFMA.FTZ R31, R13.reuse, R0, -R14 ;  /* 0x000000000d1f7223 */ /* 0x040fe2000001080e */
[----:B------:R-:W-:Y:S01]  /*9e60*/  FFMA.FTZ R36, R13, R36, R21 ;  /* 0x000000240d247223 */ /* 0x000fe20000010015 */
[----:B------:R-:W-:Y:S01]  /*9e70*/  FMUL.FTZ R13, R4, R29 ;  /* 0x0000001d040d7220 */ /* 0x000fe20000410000 */
[----:B------:R-:W-:-:S02]  /*9e80*/  IMAD.U32 R20, R6, 0x10000, RZ ;  /* 0x0001000006147824 */ /* 0x000fc400078e00ff */
[-C--:B------:R-:W-:Y:S01]  /*9e90*/  FMUL.FTZ R21, R4, R15.reuse ;  /* 0x0000000f04157220 */ /* 0x080fe20000410000 */
[----:B------:R-:W-:Y:S02]  /*9ea0*/  IMAD.U32 R4, R33, 0x10000, RZ ;  /* 0x0001000021047824 */ /* 0x000fe400078e00ff */
[----:B------:R-:W-:Y:S01]  /*9eb0*/  FFMA.FTZ R12, R2, R15, -R13 ;  /* 0x0000000f020c7223 */ /* 0x000fe2000001080d */
[----:B------:R-:W-:Y:S01]  /*9ec0*/  FMUL.FTZ R13, R5, R30 ;  /* 0x0000001e050d7220 */ /* 0x000fe20000410000 */
[----:B------:R-:W-:Y:S01]  /*9ed0*/  LOP3.LUT R6, R6, 0xffff0000, RZ, 0xc0, !PT ;  /* 0xffff000006067812 */ /* 0x000fe200078ec0ff */
[----:B------:R-:W-:Y:S01]  /*9ee0*/  IMAD.U32 R0, R27, 0x10000, RZ ;  /* 0x000100001b007824 */ /* 0x000fe200078e00ff */
[----:B------:R-:W-:Y:S01]  /*9ef0*/  LOP3.LUT R7, R7, 0xffff0000, RZ, 0xc0, !PT ;  /* 0xffff000007077812 */ /* 0x000fe200078ec0ff */
[----:B------:R-:W-:Y:S01]  /*9f00*/  FMUL.FTZ R5, R5, R26 ;  /* 0x0000001a05057220 */ /* 0x000fe20000410000 */
[----:B------:R-:W-:Y:S01]  /*9f10*/  FMUL.FTZ R14, R20, R4 ;  /* 0x00000004140e7220 */ /* 0x000fe20000410000 */
[----:B------:R-:W-:Y:S01]  /*9f20*/  LOP3.LUT R33, R33, 0xffff0000, RZ, 0xc0, !PT ;  /* 0xffff000021217812 */ /* 0x000fe200078ec0ff */
[C---:B------:R-:W-:Y:S01]  /*9f30*/  FFMA.FTZ R26, R8.reuse, R26, -R13 ;  /* 0x0000001a081a7223 */ /* 0x040fe2000001080d */
[----:B------:R-:W-:Y:S01]  /*9f40*/  LOP3.LUT R27, R27, 0xffff0000, RZ, 0xc0, !PT ;  /* 0xffff00001b1b7812 */ /* 0x000fe200078ec0ff */
[----:B------:R-:W-:Y:S01]  /*9f50*/  FFMA.FTZ R13, R8, R30, R5 ;  /* 0x0000001e080d7223 */ /* 0x000fe20000010005 */
[----:B------:R-:W-:Y:S01]  /*9f60*/  LOP3.LUT R28, R28, 0xffff0000, RZ, 0xc0, !PT ;  /* 0xffff00001c1c7812 */ /* 0x000fe200078ec0ff */
[-C--:B------:R-:W-:Y:S01]  /*9f70*/  FMUL.FTZ R20, R20, R0.reuse ;  /* 0x0000000014147220 */ /* 0x080fe20000410000 */
[----:B------:R-:W-:Y:S01]  /*9f80*/  FFMA.FTZ R14, R9, R0, -R14 ;  /* 0x00000000090e7223 */ /* 0x000fe2000001080e */
[C---:B------:R-:W-:Y:S01]  /*9f90*/  FMUL.FTZ R5, R6.reuse, R33 ;  /* 0x0000002106057220 */ /* 0x040fe20000410000 */
[C---:B------:R-:W-:Y:S01]  /*9fa0*/  FMUL.FTZ R0, R7.reuse, R34 ;  /* 0x0000002207007220 */ /* 0x040fe20000410000 */
[-C--:B------:R-:W-:Y:S01]  /*9fb0*/  FMUL.FTZ R6, R6, R27.reuse ;  /* 0x0000001b06067220 */ /* 0x080fe20000410000 */
[-C--:B------:R-:W-:Y:S01]  /*9fc0*/  FMUL.FTZ R7, R7, R28.reuse ;  /* 0x0000001c07077220 */ /* 0x080fe20000410000 */
[----:B------:R-:W-:Y:S01]  /*9fd0*/  FFMA.FTZ R27, R10, R27, -R5 ;  /* 0x0000001b0a1b7223 */ /* 0x000fe20000010805 */
[----:B------:R-:W-:Y:S01]  /*9fe0*/  FFMA.FTZ R0, R11, R28, -R0 ;  /* 0x0000001c0b007223 */ /* 0x000fe20000010800 */
[----:B------:R-:W-:Y:S01]  /*9ff0*/  FFMA.FTZ R2, R2, R29, R21 ;  /* 0x0000001d02027223 */ /* 0x000fe20000010015 */
[----:B------:R-:W-:Y:S01]  /*a000*/  FFMA.FTZ R20, R9, R4, R20 ;  /* 0x0000000409147223 */ /* 0x000fe20000010014 */
        /* <DEDUP_REMOVED lines=12> */
.L_x_2767:
[----:B------:R-:W-:Y:S05]  /*a0d0*/  BSYNC B0 ;  /* 0x0000000000007941 */ /* 0x000fea0003800000 */
.L_x_2747:
        /* <DEDUP_REMOVED lines=8> */
.L_x_2744:
[----:B--23--:R-:W-:-:S05]  /*a160*/  IMAD.U32 R0, RZ, RZ, UR36 ;  /* 0x00000024ff007e24 */ /* 0x00cfca000f8e00ff */
[----:B------:R-:W-:-:S13]  /*a170*/  ISETP.NE.AND P0, PT, R0, 0x3, PT ;  /* 0x000000030000780c */ /* 0x000fda0003f05270 */
[----:B------:R-:W-:Y:S05]  /*a180*/  @!P0 BRA `(.L_x_2782) ;  /* 0x0000000000048947 */ /* 0x000fea0003800000 */
[----:B------:R-:W-:Y:S01]  /*a190*/  BPT.TRAP 0x1 ;  /* 0x000000040000795c */ /* 0x000fe20000300000 */
.L_x_2782:
[----:B------:R-:W-:Y:S01]  /*a1a0*/  IMAD R14, R19, 0x8, R18 ;  /* 0x00000008130e7824 */ /* 0x000fe200078e0212 */
[----:B-1--4-:R-:W-:-:S04]  /*a1b0*/  SHF.L.U32 R7, R22, 0x1f, RZ ;  /* 0x0000001f16077819 */ /* 0x012fc800000006ff */
[----:B------:R1:W2:Y:S01]  /*a1c0*/  SYNCS.PHASECHK.TRANS64.TRYWAIT P1, [R14+URZ+0x38830], R7 ;  /* 0x038830070e0075a7 */ /* 0x0002a2000802017f */
[----:B------:R-:W-:Y:S05]  /*a1d0*/  @!P0 BRA `(.L_x_2783) ;  /* 0x0000000000048947 */ /* 0x000fea0003800000 */
[----:B------:R-:W-:Y:S01]  /*a1e0*/  BPT.TRAP 0x1 ;  /* 0x000000040000795c */ /* 0x000fe20000300000 */
.L_x_2783:
[C---:B------:R-:W-:Y:S02]  /*a1f0*/  VIADD R0, R18.reuse, 0x22400 ;  /* 0x0002240012007836 */ /* 0x040fe40000000000 */
[----:B------:R-:W-:-:S03]  /*a200*/  VIADD R2, R18, 0x20400 ;  /* 0x0002040012027836 */ /* 0x000fc60000000000 */
[----:B------:R-:W-:Y:S02]  /*a210*/  SHF.R.U32.HI R0, RZ, 0x4, R0 ;  /* 0x00000004ff007819 */ /* 0x000fe40000011600 */
[----:B------:R-:W-:Y:S02]  /*a220*/  SHF.R.U32.HI R2, RZ, 0x4, R2 ;  /* 0x00000004ff027819 */ /* 0x000fe40000011602 */
[----:B------:R-:W-:Y:S02]  /*a230*/  LOP3.LUT R0, R0, 0x3fff, RZ, 0xc0, !PT ;  /* 0x00003fff00007812 */ /* 0x000fe400078ec0ff */
[----:B------:R-:W-:Y:S02]  /*a240*/  LOP3.LUT R2, R2, 0x3fff, RZ, 0xc0, !PT ;  /* 0x00003fff02027812 */ /* 0x000fe400078ec0ff */
[----:B------:R-:W-:Y:S01]  /*a250*/  LOP3.LUT R15, R0, 0x10000, RZ, 0xfc, !PT ;  /* 0x00010000000f7812 */ /* 0x000fe200078efcff */
[----:B--2---:R-:W-:Y:S06]  /*a260*/  @P1 BRA `(.L_x_2784) ;  /* 0x0000000000081947 */ /* 0x004fec0003800000 */
[----:B------:R-:W2:Y:S02]  /*a270*/  SYNCS.PHASECHK.TRANS64.TRYWAIT P1, [R14+URZ+0x38830], R7 ;  /* 0x038830070e0075a7 */ /* 0x000ea4000802017f */
[----:B--2---:R-:W-:Y:S05]  /*a280*/  @!P1 BRA `(.L_x_2785) ;  /* 0x000001a000f49947 */ /* 0x004fea0003800000 */
.L_x_2784:
[----:B------:R-:W-:Y:S01]  /*a290*/  LOP3.LUT R4, R2, 0x10000, RZ, 0xfc, !PT ;  /* 0x0001000002047812 */ /* 0x000fe200078efcff */
[----:B0-----:R-:W-:Y:S01]  /*a2a0*/  IMAD.MOV.U32 R5, RZ, RZ, 0x40000040 ;  /* 0x40000040ff057424 */ /* 0x001fe200078e00ff */
[----:B------:R-:W-:Y:S01]  /*a2b0*/  LEA R2, R19, R15, 0x9 ;  /* 0x0000000f13027211 */ /* 0x000fe200078e48ff */
[----:B------:R-:W-:Y:S01]  /*a2c0*/  IMAD.MOV.U32 R3, RZ, RZ, 0x40000040 ;  /* 0x40000040ff037424 */ /* 0x000fe200078e00ff */
[----:B------:R-:W-:Y:S05]  /*a2d0*/  WARPSYNC.ALL ;  /* 0x0000000000007948 */ /* 0x000fea0003800000 */
[C---:B------:R-:W-:Y:S01]  /*a2e0*/  R2UR UR4, R4.reuse ;  /* 0x00000000040472ca */ /* 0x040fe200000e0000 */
[----:B-----5:R-:W-:Y:S01]  /*a2f0*/  WARPGROUP.ARRIVE ;  /* 0x00000000000079c5 */ /* 0x020fe20000000000 */
[----:B------:R-:W-:Y:S01]  /*a300*/  R2UR UR5, R5 ;  /* 0x00000000050572ca */ /* 0x000fe200000e0000 */
[----:B------:R-:W-:Y:S01]  /*a310*/  VIADD R12, R4, 0x2 ;  /* 0x00000002040c7836 */ /* 0x000fe20000000000 */
[C---:B------:R-:W-:Y:S01]  /*a320*/  R2UR UR6, R2.reuse ;  /* 0x00000000020672ca */ /* 0x040fe200000e0000 */
[----:B------:R-:W-:Y:S01]  /*a330*/  VIADD R8, R2, 0x2 ;  /* 0x0000000202087836 */ /* 0x000fe20000000000 */
[----:B------:R-:W-:Y:S01]  /*a340*/  R2UR UR7, R3 ;  /* 0x00000000030772ca */ /* 0x000fe200000e0000 */
[----:B------:R-:W-:Y:S01]  /*a350*/  IMAD.MOV.U32 R13, RZ, RZ, 0x40000040 ;  /* 0x40000040ff0d7424 */ /* 0x000fe200078e00ff */
[----:B------:R-:W-:Y:S01]  /*a360*/  BSSY B0, `(.L_x_2786) ;  /* 0x0000024000007945 */ /* 0x000fe20003800000 */
[----:B------:R-:W-:-:S02]  /*a370*/  IMAD.MOV.U32 R9, RZ, RZ, 0x40000040 ;  /* 0x40000040ff097424 */ /* 0x000fc400078e00ff */
[----:B------:R-:W-:Y:S02]  /*a380*/  VIADD R10, R4, 0x4 ;  /* 0x00000004040a7836 */ /* 0x000fe40000000000 */
[----:B------:R-:W-:Y:S02]  /*a390*/  IMAD.MOV.U32 R11, RZ, RZ, 0x40000040 ;  /* 0x40000040ff0b7424 */ /* 0x000fe400078e00ff */
[----:B------:R-:W-:-:S04]  /*a3a0*/  IMAD.MOV.U32 R3, RZ, RZ, 0x40000040 ;  /* 0x40000040ff037424 */ /* 0x000fc800078e00ff */
[----:B------:R-:W-:Y:S01]  /*a3b0*/  HGMMA.64x64x16.F32.BF16 R24, gdesc[UR4], RZ, !UPT, gsb0 ;  /* 0x00e00000041879f0 */ /* 0x000fe2000c0018ff */
        /* <DEDUP_REMOVED lines=8> */
[----:B------:R-:W-:-:S07]  /*a440*/  WARPGROUP.ARRIVE ;  /* 0x00000000000079c5 */ /* 0x000fce0000000000 */
[----:B------:R-:W-:Y:S01]  /*a450*/  HGMMA.64x64x16.F32.BF16 R24, gdesc[UR4], R24, gsb0 ;  /* 0x00e00000041879f0 */ /* 0x000fe20008001818 */
[----:B------:R-:W-:Y:S02]  /*a460*/  R2UR UR4, R10 ;  /* 0x000000000a0472ca */ /* 0x000fe400000e0000 */
[----:B------:R-:W-:Y:S02]  /*a470*/  R2UR UR5, R11 ;  /* 0x000000000b0572ca */ /* 0x000fe400000e0000 */
        /* <DEDUP_REMOVED lines=8> */
[----:B------:R-:W-:Y:S02]  /*a500*/  R2UR UR5, R9 ;  /* 0x00000000090572ca */ /* 0x000fe400000e0000 */
[----:B------:R-:W-:Y:S02]  /*a510*/  R2UR UR6, R2 ;  /* 0x00000000020672ca */ /* 0x000fe400000e0000 */
[----:B------:R-:W-:Y:S02]  /*a520*/  R2UR UR7, R3 ;  /* 0x00000000030772ca */ /* 0x000fe400000e0000 */
[----:B------:R-:W-:Y:S01]  /*a530*/  SHF.L.U32 R3, R56, 0x1f, RZ ;  /* 0x0000001f38037819 */ /* 0x000fe200000006ff */
[----:B------:R-:W-:-:S02]  /*a540*/  WARPGROUP.DEPBAR.LE gsb0, 0x0 ;  /* 0x00008000000079c5 */ /* 0x000fc40000010000 */
[----:B------:R-:W-:-:S08]  /*a550*/  WARPGROUP.ARRIVE ;  /* 0x00000000000079c5 */ /* 0x000fd00000000000 */
[----:B------:R-:W-:Y:S03]  /*a560*/  HGMMA.64x64x16.F32.BF16 R24, gdesc[UR4], R24, gsb0 ;  /* 0x00e00000041879f0 */ /* 0x000fe60008001818 */
[----:B------:R-:W-:Y:S02]  /*a570*/  WARPGROUP.DEPBAR.LE gsb0, 0x0 ;  /* 0x00008000000079c5 */ /* 0x000fe40000010000 */
[----:B------:R-:W0:Y:S02]  /*a580*/  SYNCS.PHASECHK.TRANS64.TRYWAIT P1, [R18+URZ+0x38810], R3 ;  /* 0x03881003120075a7 */ /* 0x000e24000802017f */
[----:B0-----:R-:W-:Y:S05]  /*a590*/  @!P1 BRA `(.L_x_2787) ;  /* 0x000001a000449947 */ /* 0x001fea0003800000 */
.L_x_3049:
[----:B------:R-:W-:Y:S05]  /*a5a0*/  BSYNC B0 ;  /* 0x0000000000007941 */ /* 0x000fea0003800000 */
.L_x_2786:
[----:B------:R-:W-:Y:S05]  /*a5b0*/  @!P0 BRA `(.L_x_2788) ;  /* 0x0000000000048947 */ /* 0x000fea0003800000 */
[----:B------:R-:W-:Y:S01]  /*a5c0*/  BPT.TRAP 0x1 ;  /* 0x000000040000795c */ /* 0x000fe20000300000 */
.L_x_2788:
[----:B------:R3:W4:Y:S01]  /*a5d0*/  SYNCS.PHASECHK.TRANS64.TRYWAIT P2, [R14+URZ+0x38850], R7 ;  /* 0x038850070e0075a7 */ /* 0x000722000804017f */
[----:B------:R-:W-:Y:S05]  /*a5e0*/  @!P0 BRA `(.L_x_2789) ;  /* 0x0000000000048947 */ /* 0x000fea0003800000 */
[----:B------:R-:W-:Y:S01]  /*a5f0*/  BPT.TRAP 0x1 ;  /* 0x000000040000795c */ /* 0x000fe20000300000 */
.L_x_2789:
[----:B------:R-:W5:Y:S02]  /*a600*/  S2R R0, SR_TID.X ;  /* 0x0000000000007919 */ /* 0x000f640000002100 */
[----:B-----5:R-:W-:-:S04]  /*a610*/  LOP3.LUT R0, R0, 0x7f, RZ, 0xc0, !PT ;  /* 0x0000007f00007812 */ /* 0x020fc800078ec0ff */
[----:B------:R-:W-:Y:S01]  /*a620*/  ISETP.NE.AND P1, PT, R0, RZ, PT ;  /* 0x000000ff0000720c */ /* 0x000fe20003f25270 */
[----:B------:R-:W-:-:S05]  /*a630*/  VIADD R0, R18, 0x400 ;  /* 0x0000040012007836 */ /* 0x000fca0000000000 */
[----:B------:R-:W-:Y:S01]  /*a640*/  SHF.R.U32.HI R0, RZ, 0x4, R0 ;  /* 0x00000004ff007819 */ /* 0x000fe20000011600 */
[----:B----4-:R-:W-:Y:S06]  /*a650*/  @P2 BRA `(.L_x_2790) ;  /* 0x0000000000082947 */ /* 0x010fec0003800000 */
[----:B------:R-:W4:Y:S02]  /*a660*/  SYNCS.PHASECHK.TRANS64.TRYWAIT P2, [R14+URZ+0x38850], R7 ;  /* 0x038850070e0075a7 */ /* 0x000f24000804017f */
[----:B----4-:R-:W-:Y:S05]  /*a670*/  @!P2 BRA `(.L_x_2791) ;  /* 0x000001a00020a947 */ /* 0x010fea0003800000 */
.L_x_2790:
[----:B------:R-:W-:Y:S01]  /*a680*/  LOP3.LUT R0, R0, 0x3fff, RZ, 0xc0, !PT ;  /* 0x00003fff00007812 */ /* 0x000fe200078ec0ff */
[----:B------:R-:W-:Y:S05]  /*a690*/  WARPSYNC.ALL ;  /* 0x0000000000007948 */ /* 0x000fea0003800000 */
[----:B------:R-:W-:Y:S01]  /*a6a0*/  LOP3.LUT R20, R0, 0x10000, RZ, 0xfc, !PT ;  /* 0x0001000000147812 */ /* 0x000fe200078efcff */
[----:B------:R-:W-:Y:S01]  /*a6b0*/  VIADD R0, R18, 0x26400 ;  /* 0x0002640012007836 */ /* 0x000fe20000000000 */
[----:B------:R-:W-:-:S03]  /*a6c0*/  WARPGROUP.ARRIVE ;  /* 0x00000000000079c5 */ /* 0x000fc60000000000 */
[----:B------:R-:W-:-:S03]  /*a6d0*/  IMAD R6, R19, 0x1000, R20 ;  /* 0x0000100013067824 */ /* 0x000fc600078e0214 */
[----:B------:R-:W5:Y:S01]  /*a6e0*/  S2R R21, SR_TID.X ;  /* 0x0000000000157919 */ /* 0x000f620000002100 */
[----:B-1234-:R-:W-:Y:S01]  /*a6f0*/  IMAD.MOV.U32 R7, RZ, RZ, 0x40000040 ;  /* 0x40000040ff077424 */ /* 0x01efe200078e00ff */
[----:B------:R-:W-:Y:S01]  /*a700*/  SHF.R.U32.HI R0, RZ, 0x4, R0 ;  /* 0x00000004ff007819 */ /* 0x000fe20000011600 */
[----:B0-----:R-:W-:Y:S01]  /*a710*/  IMAD.MOV.U32 R3, RZ, RZ, 0x40000040 ;  /* 0x40000040ff037424 */ /* 0x001fe200078e00ff */
        /* <DEDUP_REMOVED lines=11> */
[C---:B------:R-:W-:Y:S01]  /*a7d0*/  VIADD R58, R2.reuse, 0x2 ;  /* 0x00000002023a7836 */ /* 0x040fe20000000000 */
[----:B------:R-:W-:Y:S01]  /*a7e0*/  MOV R65, 0x40000040 ;  /* 0x4000004000417802 */ /* 0x000fe20000000f00 */
[----:B------:R-:W-:Y:S01]  /*a7f0*/  VIADD R7, R2, 0x800 ;  /* 0x0000080002077836 */ /* 0x000fe20000000000 */
[----:B------:R-:W-:-:S02]  /*a800*/  ULDC.64 UR46, c[0x0][0xad0] ;  /* 0x0002b400002e7ab9 */ /* 0x000fc40000000a00 */
[----:B------:R-:W-:-:S07]  /*a810*/  ULOP3.LUT UR47, URZ, UR47, URZ, 0x33, !UPT ;  /* 0x0000002f3f2f7292 */ /* 0x000fce000f8e333f */
        /* <DEDUP_REMOVED lines=8> */
[----:B------:R-:W-:Y:S02]  /*a8a0*/  MOV R57, 0x40000040 ;  /* 0x4000004000397802 */ /* 0x000fe40000000f00 */
[----:B-----5:R-:W-:-:S05]  /*a8b0*/  SHF.R.U32.HI R21, RZ, 0x7, R21 ;  /* 0x00000007ff157819 */ /* 0x020fca0000011615 */
[----:B------:R0:W1:Y:S02]  /*a8c0*/  SHFL.IDX PT, R0, R21, RZ, 0x1f ;  /* 0x00001fff15007589 */ /* 0x00006400000e0000 */
[----:B0-----:R-:W-:Y:S01]  /*a8d0*/  VIADD R21, R6, 0x800 ;  /* 0x0000080006157836 */ /* 0x001fe20000000000 */
        /* <DEDUP_REMOVED lines=179> */
[----:B------:R-:W-:Y:S02]  /*b410*/  IMAD.MOV.U32 R57, RZ, RZ, 0x40000040 ;  /* 0x40000040ff397424 */ /* 0x000fe400078e00ff */
[----:B------:R-:W-:-:S02]  /*b420*/  IMAD.MOV.U32 R7, RZ, RZ, 0x28 ;  /* 0x00000028ff077424 */ /* 0x000fc400078e00ff */
[----:B------:R-:W-:-:S03]  /*b430*/  IMAD.MOV.U32 R21, RZ, RZ, 0xa00 ;  /* 0x00000a00ff157424 */ /* 0x000fc600078e00ff */
[----:B------:R-:W-:Y:S02]  /*b440*/  SEL R7, R7, 0x26, P2 ;  /* 0x0000002607077807 */ /* 0x000fe40001000000 */
[----:B------:R-:W-:Y:S02]  /*b450*/  SEL R21, R21, 0x980, P2 ;  /* 0x0000098015157807 */ /* 0x000fe40001000000 */
[----:B------:R-:W-:Y:S02]  /*b460*/  LOP3.LUT R7, R7, 0x6, RZ, 0xc0, !PT ;  /* 0x0000000607077812 */ /* 0x000fe400078ec0ff */
[----:B------:R-:W-:Y:S01]  /*b470*/  LOP3.LUT R21, R21, 0xa00, RZ, 0xc0, !PT ;  /* 0x00000a0015157812 */ /* 0x000fe200078ec0ff */
[----:B------:R-:W-:Y:S02]  /*b480*/  WARPGROUP.DEPBAR.LE gsb0, 0x0 ;  /* 0x00008000000079c5 */ /* 0x000fe40000010000 */
[----:B------:R-:W-:-:S06]  /*b490*/  WARPGROUP.ARRIVE ;  /* 0x00000000000079c5 */ /* 0x000fcc0000000000 */
[----:B------:R-:W-:Y:S01]  /*b4a0*/  HGMMA.64x64x16.F32.BF16 R24, gdesc[UR4], R24, gsb0 ;  /* 0x00e00000041879f0 */ /* 0x000fe20008001818 */
[----:B------:R-:W-:Y:S02]  /*b4b0*/  R2UR UR6, R58 ;  /* 0x000000003a0672ca */ /* 0x000fe400000e0000 */
[----:B------:R-:W-:Y:S01]  /*b4c0*/  R2UR UR7, R59 ;  /* 0x000000003b0772ca */ /* 0x000fe200000e0000 */
[----:B------:R-:W-:Y:S01]  /*b4d0*/  IMAD.MOV.U32 R59, RZ, RZ, 0x40000040 ;  /* 0x40000040ff3b7424 */ /* 0x000fe200078e00ff */
[----:B------:R-:W-:Y:S02]  /*b4e0*/  R2UR UR4, R56 ;  /* 0x00000000380472ca */ /* 0x000fe400000e0000 */
[----:B------:R-:W-:Y:S01]  /*b4f0*/  R2UR UR5, R57 ;  /* 0x00000000390572ca */ /* 0x000fe200000e0000 */
[----:B------:R-:W-:Y:S01]  /*b500*/  IMAD.MOV.U32 R57, RZ, RZ, 0x40000040 ;  /* 0x40000040ff397424 */ /* 0x000fe200078e00ff */
[CC--:B------:R-:W-:Y:S02]  /*b510*/  IADD3 R58, R7.reuse, R21.reuse, R2 ;  /* 0x00000015073a7210 */ /* 0x0c0fe40007ffe002 */
[----:B------:R-:W-:Y:S01]  /*b520*/  IADD3 R56, R7, R21, R6 ;  /* 0x0000001507387210 */ /* 0x000fe20007ffe006 */
        /* <DEDUP_REMOVED lines=11> */
[----:B------:R-:W-:Y:S01]  /*b5e0*/  VIADD R59, R6, 0xa00 ;  /* 0x00000a00063b7836 */ /* 0x000fe20000000000 */
[----:B------:R-:W-:Y:S02]  /*b5f0*/  R2UR UR6, R56 ;  /* 0x00000000380672ca */ /* 0x000fe400000e0000 */
[----:B------:R-:W-:Y:S01]  /*b600*/  R2UR UR7, R57 ;  /* 0x00000000390772ca */ /* 0x000fe200000e0000 */
[----:B------:R-:W-:Y:S02]  /*b610*/  VIADD R57, R2, 0xa00 ;  /* 0x00000a0002397836 */ /* 0x000fe40000000000 */
[----:B------:R-:W-:-:S02]  /*b620*/  IMAD.IADD R66, R0, 0x1, R59 ;  /* 0x0000000100427824 */ /* 0x000fc400078e023b */
[----:B------:R-:W-:Y:S02]  /*b630*/  IMAD.IADD R64, R0, 0x1, R57 ;  /* 0x0000000100407824 */ /* 0x000fe400078e0239 */
[C---:B------:R-:W-:Y:S02]  /*b640*/  IMAD.IADD R58, R62.reuse, 0x1, R59 ;  /* 0x000000013e3a7824 */ /* 0x040fe400078e023b */
        /* <DEDUP_REMOVED lines=11> */
[----:B------:R-:W-:Y:S02]  /*b700*/  IMAD.MOV.U32 R65, RZ, RZ, 0x40000040 ;  /* 0x40000040ff417424 */ /* 0x000fe400078e00ff */
[----:B------:R-:W-:-:S02]  /*b710*/  IMAD.MOV.U32 R59, RZ, RZ, 0x40000040 ;  /* 0x40000040ff3b7424 */ /* 0x000fc400078e00ff */
[----:B------:R-:W-:Y:S01]  /*b720*/  IMAD.MOV.U32 R57, RZ, RZ, 0x40000040 ;  /* 0x40000040ff397424 */ /* 0x000fe200078e00ff */
        /* <DEDUP_REMOVED lines=50> */
[----:B------:R-:W-:Y:S01]  /*ba50*/  MOV R57, 0x40000040 ;  /* 0x4000004000397802 */ /* 0x000fe20000000f00 */
        /* <DEDUP_REMOVED lines=20> */
[----:B------:R-:W-:-:S02]  /*bba0*/  VIADD R7, R2, 0xe00 ;  /* 0x00000e0002077836 */ /* 0x000fc40000000000 */
[----:B------:R-:W-:-:S05]  /*bbb0*/  IMAD.MOV.U32 R21, RZ, RZ, 0x1000 ;  /* 0x00001000ff157424 */ /* 0x000fca00078e00ff */
[----:B------:R-:W-:-:S04]  /*bbc0*/  SEL R21, R21, 0xf80, P2 ;  /* 0x00000f8015157807 */ /* 0x000fc80001000000 */
[----:B------:R-:W-:Y:S01]  /*bbd0*/  LOP3.LUT R21, R21, 0x1e00, RZ, 0xc0, !PT ;  /* 0x00001e0015157812 */ /* 0x000fe200078ec0ff */
[----:B------:R-:W-:Y:S02]  /*bbe0*/  WARPGROUP.DEPBAR.LE gsb0, 0x0 ;  /* 0x00008000000079c5 */ /* 0x000fe40000010000 */
[----:B------:R-:W-:-:S06]  /*bbf0*/  WARPGROUP.ARRIVE ;  /* 0x00000000000079c5 */ /* 0x000fcc0000000000 */
[----:B------:R-:W-:Y:S01]  /*bc00*/  HGMMA.64x64x16.F32.BF16 R24, gdesc[UR4], R24, gsb0 ;  /* 0x00e00000041879f0 */ /* 0x000fe20008001818 */
[----:B------:R-:W-:Y:S02]  /*bc10*/  R2UR UR4, R58 ;  /* 0x000000003a0472ca */ /* 0x000fe400000e0000 */
[----:B------:R-:W-:Y:S01]  /*bc20*/  R2UR UR5, R59 ;  /* 0x000000003b0572ca */ /* 0x000fe200000e0000 */
[----:B------:R-:W-:Y:S01]  /*bc30*/  VIADD R59, R6, 0xe00 ;  /* 0x00000e00063b7836 */ /* 0x000fe20000000000 */
[----:B------:R-:W-:Y:S01]  /*bc40*/  R2UR UR6, R56 ;  /* 0x00000000380672ca */ /* 0x000fe200000e0000 */
[C---:B------:R-:W-:Y:S01]  /*bc50*/  IMAD.IADD R56, R0.reuse, 0x1, R7 ;  /* 0x0000000100387824 */ /* 0x040fe200078e0207 */
[----:B------:R-:W-:Y:S01]  /*bc60*/  R2UR UR7, R57 ;  /* 0x00000000390772ca */ /* 0x000fe200000e0000 */
[----:B------:R-:W-:Y:S02]  /*bc70*/  IMAD.IADD R64, R0, 0x1, R59 ;  /* 0x0000000100407824 */ /* 0x000fe400078e023b */
[----:B------:R-:W-:-:S02]  /*bc80*/  IMAD.MOV.U32 R57, RZ, RZ, 0x40000040 ;  /* 0x40000040ff397424 */ /* 0x000fc400078e00ff */
[----:B------:R-:W-:Y:S02]  /*bc90*/  IMAD.IADD R58, R62, 0x1, R59 ;  /* 0x000000013e3a7824 */ /* 0x000fe400078e023b */
[----:B------:R-:W-:-:S05]  /*bca0*/  IMAD.MOV.U32 R0, RZ, RZ, 0x40 ;  /* 0x00000040ff007424 */ /* 0x000fca00078e00ff */
[----:B------:R-:W-:Y:S01]  /*bcb0*/  SEL R0, R0, 0x3e, P2 ;  /* 0x0000003e00007807 */ /* 0x000fe20001000000 */
        /* <DEDUP_REMOVED lines=11> */
[----:B------:R-:W-:Y:S01]  /*bd70*/  IMAD.MOV.U32 R59, RZ, RZ, 0x40000040 ;  /* 0x40000040ff3b7424 */ /* 0x000fe200078e00ff */
[----:B------:R-:W-:-:S02]  /*bd80*/  WARPGROUP.DEPBAR.LE gsb0, 0x0 ;  /* 0x00008000000079c5 */ /* 0x000fc40000010000 */
[----:B------:R-:W-:-:S07]  /*bd90*/  WARPGROUP.ARRIVE ;  /* 0x00000000000079c5 */ /* 0x000fce0000000000 */
[----:B------:R-:W-:Y:S01]  /*bda0*/  HGMMA.64x64x16.F32.BF16 R24, gdesc[UR4], R24, gsb0 ;  /* 0x00e00000041879f0 */ /* 0x000fe20008001818 */
[----:B------:R-:W-:Y:S02]  /*bdb0*/  R2UR UR6, R64 ;  /* 0x00000000400672ca */ /* 0x000fe400000e0000 */
[----:B------:R-:W-:Y:S02]  /*bdc0*/  R2UR UR7, R65 ;  /* 0x00000000410772ca */ /* 0x000fe400000e0000 */
[----:B------:R-:W-:Y:S01]  /*bdd0*/  R2UR UR4, R56 ;  /* 0x00000000380472ca */ /* 0x000fe200000e0000 */
[----:B------:R-:W-:Y:S01]  /*bde0*/  IMAD.IADD R56, R62, 0x1, R7 ;  /* 0x000000013e387824 */ /* 0x000fe200078e0207 */
[----:B------:R-:W-:Y:S01]  /*bdf0*/  R2UR UR5, R57 ;  /* 0x00000000390572ca */ /* 0x000fe200000e0000 */
[----:B------:R-:W-:Y:S01]  /*be00*/  IMAD.MOV.U32 R57, RZ, RZ, 0x40000040 ;  /* 0x40000040ff397424 */ /* 0x000fe200078e00ff */
[----:B------:R-:W-:Y:S01]  /*be10*/  LOP3.LUT R7, R0, 0x6, RZ, 0xc0, !PT ;  /* 0x0000000600077812 */ /* 0x000fe200078ec0ff */
[----:B------:R-:W-:-:S03]  /*be20*/  @!P1 VIADD R0, R14, 0x38840 ;  /* 0x000388400e009836 */ /* 0x000fc60000000000 */
[----:B------:R-:W-:Y:S02]  /*be30*/  IADD3 R6, R7, R21, R6 ;  /* 0x0000001507067210 */ /* 0x000fe40007ffe006 */
[----:B------:R-:W-:Y:S01]  /*be40*/  @!P1 PRMT R0, RZ, 0x654, R0 ;  /* 0x00000654ff009816 */ /* 0x000fe20000000000 */
[----:B------:R-:W-:Y:S02]  /*be50*/  WARPGROUP.DEPBAR.LE gsb0, 0x0 ;  /* 0x00008000000079c5 */ /* 0x000fe40000010000 */
[----:B------:R-:W-:-:S06]  /*be60*/  WARPGROUP.ARRIVE ;  /* 0x00000000000079c5 */ /* 0x000fcc0000000000 */
[----:B------:R-:W-:Y:S01]  /*be70*/  HGMMA.64x64x16.F32.BF16 R24, gdesc[UR4], R24, gsb0 ;  /* 0x00e00000041879f0 */ /* 0x000fe20008001818 */
[----:B------:R-:W-:Y:S02]  /*be80*/  R2UR UR6, R58 ;  /* 0x000000003a0672ca */ /* 0x000fe400000e0000 */
[----:B------:R-:W-:Y:S02]  /*be90*/  R2UR UR7, R59 ;  /* 0x000000003b0772ca */ /* 0x000fe400000e0000 */
[----:B------:R-:W-:Y:S02]  /*bea0*/  R2UR UR4, R56 ;  /* 0x00000000380472ca */ /* 0x000fe400000e0000 */
[----:B------:R-:W-:Y:S01]  /*beb0*/  R2UR UR5, R57 ;  /* 0x00000000390572ca */ /* 0x000fe200000e0000 */
[----:B------:R-:W-:Y:S01]  /*bec0*/  IMAD.MOV.U32 R57, RZ, RZ, 0x40000040 ;  /* 0x40000040ff397424 */ /* 0x000fe200078e00ff */
[----:B------:R-:W-:Y:S01]  /*bed0*/  IADD3 R56, R7, R21, R2 ;  /* 0x0000001507387210 */ /* 0x000fe20007ffe002 */
[----:B------:R-:W-:Y:S01]  /*bee0*/  IMAD.MOV.U32 R7, RZ, RZ, 0x40000040 ;  /* 0x40000040ff077424 */ /* 0x000fe200078e00ff */
[----:B------:R-:W-:-:S04]  /*bef0*/  LEA R58, R169, 0xffffffc0, 0x6 ;  /* 0xffffffc0a93a7811 */ /* 0x000fc800078e30ff */
[----:B------:R-:W-:Y:S01]  /*bf00*/  IADD3 R59, -R185, R23, -R58 ;  /* 0x00000017b93b7210 */ /* 0x000fe20007ffe93a */
[----:B------:R-:W-:Y:S02]  /*bf10*/  WARPGROUP.DEPBAR.LE gsb0, 0x0 ;  /* 0x00008000000079c5 */ /* 0x000fe40000010000 */
[----:B------:R-:W-:-:S06]  /*bf20*/  WARPGROUP.ARRIVE ;  /* 0x00000000000079c5 */ /* 0x000fcc0000000000 */
[----:B------:R-:W-:Y:S01]  /*bf30*/  HGMMA.64x64x16.F32.BF16 R24, gdesc[UR4], R24, gsb0 ;  /* 0x00e00000041879f0 */ /* 0x000fe20008001818 */
[----:B------:R-:W-:Y:S02]  /*bf40*/  R2UR UR4, R56 ;  /* 0x00000000380472ca */ /* 0x000fe400000e0000 */
[----:B------:R-:W-:Y:S02]  /*bf50*/  R2UR UR5, R57 ;  /* 0x00000000390572ca */ /* 0x000fe400000e0000 */
[----:B------:R-:W-:Y:S01]  /*bf60*/  R2UR UR6, R6 ;  /* 0x00000000060672ca */ /* 0x000fe200000e0000 */
[----:B------:R-:W-:Y:S01]  /*bf70*/  IMAD.MOV.U32 R6, RZ, RZ, -0x40 ;  /* 0xffffffc0ff067424 */ /* 0x000fe200078e00ff */
[----:B------:R-:W-:-:S03]  /*bf80*/  R2UR UR7, R7 ;  /* 0x00000000070772ca */ /* 0x000fc600000e0000 */
[----:B------:R-:W-:-:S04]  /*bf90*/  IMAD R6, R169, R6, 0x41 ;  /* 0x00000041a9067424 */ /* 0x000fc800078e0206 */
[----:B------:R-:W-:Y:S01]  /*bfa0*/  VIADD R62, R6, 0xffffffff ;  /* 0xffffffff063e7836 */ /* 0x000fe20000000000 */
[----:B------:R-:W-:Y:S02]  /*bfb0*/  WARPGROUP.DEPBAR.LE gsb0, 0x0 ;  /* 0x00008000000079c5 */ /* 0x000fe40000010000 */
[----:B------:R-:W-:-:S06]  /*bfc0*/  WARPGROUP.ARRIVE ;  /* 0x00000000000079c5 */ /* 0x000fcc0000000000 */
[----:B------:R-:W-:Y:S01]  /*bfd0*/  HGMMA.64x64x16.F32.BF16 R24, gdesc[UR4], R24, gsb0 ;  /* 0x00e00000041879f0 */ /* 0x000fe20008001818 */
[----:B------:R-:W-:Y:S02]  /*bfe0*/  ULDC.64 UR4, c[0x0][0xad8] ;  /* 0x0002b60000047ab9 */ /* 0x000fe40000000a00 */
[----:B------:R-:W-:-:S06]  /*bff0*/  UISETP.GE.AND UP0, UPT, UR5, 0x1, UPT ;  /* 0x000000010500788c */ /* 0x000fcc000bf06270 */
[----:B------:R-:W-:Y:S01]  /*c000*/  PLOP3.LUT P2, PT, PT, PT, UP0, 0x40, 0x0 ;  /* 0x000000000000781c */ /* 0x000fe20003f4e808 */
        /* <DEDUP_REMOVED lines=35> */
[----:B------:R-:W-:Y:S01]  /*c240*/  UP2UR UR46, UPR, URZ, 0x1 ;  /* 0x000000013f2e7883 */ /* 0x000fe20008000000 */
[----:B0-----:R-:W-:-:S06]  /*c250*/  IADD3 R0, -R184, R6, R23 ;  /* 0x00000006b8007210 */ /* 0x001fcc0007ffe117 */
[----:B------:R0:W2:Y:S01]  /*c260*/  MUFU.TANH R56, R24 ;  /* 0x0000001800387308 */ /* 0x0000a20000002400 */
[----:B------:R-:W-:Y:S01]  /*c270*/  IMAD.IADD R7, R0, 0x1, -R185 ;  /* 0x0000000100077824 */ /* 0x000fe200078e0ab9 */
[----:B------:R-:W-:-:S06]  /*c280*/  LEA R0, R189, R193, 0x6 ;  /* 0x000000c1bd007211 */ /* 0x000fcc00078e30ff */
[----:B------:R-:W3:Y:S01]  /*c290*/  MUFU.TANH R26, R26 ;  /* 0x0000001a001a7308 */ /* 0x000ee20000002400 */
        /* <DEDUP_REMOVED lines=32> */
[----:B------:R0:W0:Y:S01]  /*c4a0*/  MUFU.TANH R57, R55 ;  /* 0x0000003700397308 */ /* 0x0000220000002400 */
        /* <DEDUP_REMOVED lines=9> */
[----:B0-----:R-:W-:-:S05]  /*c540*/  @P2 IMAD.HI.U32 R24, R21, UR6, RZ ;  /* 0x0000000615182c27 */ /* 0x001fca000f8e00ff */
[----:B------:R-:W-:-:S04]  /*c550*/  @P2 SHF.R.U32.HI R21, RZ, UR7, R24 ;  /* 0x00000007ff152c19 */ /* 0x000fc80008011618 */
[----:B------:R-:W-:Y:S01]  /*c560*/  LOP3.LUT R21, RZ, R21, RZ, 0x33, !PT ;  /* 0x00000015ff157212 */ /* 0x000fe200078e33ff */
[----:B------:R-:W-:Y:S06]  /*c570*/  BRA `(.L_x_2795) ;  /* 0x0000000000147947 */ /* 0x000fec0003800000 */
.L_x_2794:
[----:B------:R-:W-:-:S06]  /*c580*/  UISETP.NE.AND UP0, UPT, UR5, 0x1, UPT ;  /* 0x000000010500788c */ /* 0x000fcc000bf05270 */
[----:B------:R-:W-:-:S05]  /*c590*/  PLOP3.LUT P2, PT, PT, PT, UP0, 0x80, 0x0 ;  /* 0x000000000000781c */ /* 0x000fca0003f4f008 */
[----:B------:R-:W-:-:S08]  /*c5a0*/  @UP0 ULDC.64 UR6, c[0x0][0xae0] ;  /* 0x0002b80000060ab9 */ /* 0x000fd00000000a00 */
[----:B0-----:R-:W-:-:S05]  /*c5b0*/  @P2 IMAD.HI.U32 R24, R21, UR6, RZ ;  /* 0x0000000615182c27 */ /* 0x001fca000f8e00ff */
[----:B------:R-:W-:-:S07]  /*c5c0*/  @P2 SHF.R.U32.HI R21, RZ, UR7, R24 ;  /* 0x00000007ff152c19 */ /* 0x000fce0008011618 */
.L_x_2795:
[----:B------:R-:W-:Y:S05]  /*c5d0*/  BSYNC B0 ;  /* 0x0000000000007941 */ /* 0x000fea0003800000 */
.L_x_2793:
[----:B------:R-:W-:-:S04]  /*c5e0*/  IMAD R24, R21, UR5, -R58 ;  /* 0x0000000515187c24 */ /* 0x000fc8000f8e0a3a */
[----:B------:R-:W-:-:S05]  /*c5f0*/  IMAD.IADD R24, R24, 0x1, -R185 ;  /* 0x0000000118187824 */ /* 0x000fca00078e0ab9 */
[----:B------:R-:W-:Y:S02]  /*c600*/  VIMNMX R7, R7, R24, !PT ;  /* 0x0000001807077248 */ /* 0x000fe40007fe0100 */
[----:B------:R-:W-:-:S07]  /*c610*/  VIADDMNMX R6, R24, UR5, R6, PT ;  /* 0x0000000518067c46 */ /* 0x000fce000b800106 */
.L_x_2792:
[C---:B------:R-:W-:Y:S01]  /*c620*/  ISETP.GE.AND P2, PT, R62.reuse, 0x2, PT ;  /* 0x000000023e00780c */ /* 0x040fe20003f46270 */
[----:B------:R-:W-:Y:S01]  /*c630*/  UISETP.NE.AND UP0, UPT, UR46, URZ, UPT ;  /* 0x0000003f2e00728c */ /* 0x000fe2000bf05270 */
[C---:B------:R-:W-:Y:S02]  /*c640*/  ISETP.GE.AND P6, PT, R62.reuse, 0xa, PT ;  /* 0x0000000a3e00780c */ /* 0x040fe40003fc6270 */
[----:B------:R-:W-:Y:S02]  /*c650*/  ISETP.GT.AND P4, PT, R7, 0x1, !P2 ;  /* 0x000000010700780c */ /* 0x000fe40005784270 */
[----:B------:R-:W-:Y:S02]  /*c660*/  ISETP.GE.AND P3, PT, R62, 0x9, PT ;  /* 0x000000093e00780c */ /* 0x000fe40003f66270 */
[----:B------:R-:W-:Y:S02]  /*c670*/  ISETP.LT.OR P4, PT, R6, 0x2, P4 ;  /* 0x000000020600780c */ /* 0x000fe40002781670 */
[----:B0-----:R-:W-:-:S02]  /*c680*/  P2R R55, PR, RZ, 0x40 ;  /* 0x00000040ff377803 */ /* 0x001fc40000000000 */
[----:B------:R-:W-:Y:S02]  /*c690*/  FSEL R172, R25, -INF , !P4 ;  /* 0xff80000019ac7808 */ /* 0x000fe40006000000 */
[C---:B------:R-:W-:Y:S02]  /*c6a0*/  ISETP.GT.AND P4, PT, R7.reuse, 0x9, !P6 ;  /* 0x000000090700780c */ /* 0x040fe40007784270 */
[----:B------:R-:W-:Y:S02]  /*c6b0*/  ISETP.GT.AND P5, PT, R7, 0x8, !P3 ;  /* 0x000000080700780c */ /* 0x000fe40005fa4270 */
[----:B------:R-:W-:Y:S02]  /*c6c0*/  ISETP.LT.OR P4, PT, R6, 0xa, P4 ;  /* 0x0000000a0600780c */ /* 0x000fe40002781670 */
[----:B------:R-:W-:Y:S02]  /*c6d0*/  ISETP.GE.AND P6, PT, R62, 0x11, PT ;  /* 0x000000113e00780c */ /* 0x000fe40003fc6270 */
[----:B------:R-:W-:-:S02]  /*c6e0*/  FSEL R174, R29, -INF , !P4 ;  /* 0xff8000001dae7808 */ /* 0x000fc40006000000 */
[----:B------:R-:W-:Y:S02]  /*c6f0*/  ISETP.LT.OR P5, PT, R6, 0x9, P5 ;  /* 0x000000090600780c */ /* 0x000fe40002fa1670 */
[----:B------:R-:W-:Y:S02]  /*c700*/  ISETP.GT.AND P4, PT, R7, 0x10, !P6 ;  /* 0x000000100700780c */ /* 0x000fe40007784270 */
[----:B------:R-:W-:Y:S02]  /*c710*/  FSEL R64, R28, -INF , !P5 ;  /* 0xff8000001c407808 */ /* 0x000fe40006800000 */
        /* <DEDUP_REMOVED lines=80> */
.L_x_2798:
[----:B------:R-:W-:-:S06]  /*cc20*/  UISETP.NE.AND UP0, UPT, UR5, 0x1, UPT ;  /* 0x000000010500788c */ /* 0x000fcc000bf05270 */
[----:B------:R-:W-:-:S05]  /*cc30*/  PLOP3.LUT P6, PT, PT, PT, UP0, 0x80, 0x0 ;  /* 0x000000000000781c */ /* 0x000fca0003fcf008 */
[----:B------:R-:W-:-:S08]  /*cc40*/  @UP0 ULDC.64 UR6, c[0x0][0xae0] ;  /* 0x0002b80000060ab9 */ /* 0x000fd00000000a00 */
[----:B------:R-:W-:Y:S01]  /*cc50*/  @P6 IMAD.HI.U32 R24, R21, UR6, RZ ;  /* 0x0000000615186c27 */ /* 0x000fe2000f8e00ff */
[----:B------:R-:W-:-:S13]  /*cc60*/  PLOP3.LUT P6, PT, PT, PT, UP0, 0x80, 0x0 ;  /* 0x000000000000781c */ /* 0x000fda0003fcf008 */
[----:B------:R-:W-:-:S07]  /*cc70*/  @P6 SHF.R.U32.HI R21, RZ, UR7, R24 ;  /* 0x00000007ff156c19 */ /* 0x000fce0008011618 */
.L_x_2799:
[----:B------:R-:W-:Y:S05]  /*cc80*/  BSYNC B0 ;  /* 0x0000000000007941 */ /* 0x000fea0003800000 */
.L_x_2797:
[----:B------:R-:W-:-:S04]  /*cc90*/  IMAD R24, R21, UR5, -R58 ;  /* 0x0000000515187c24 */ /* 0x000fc8000f8e0a3a */
[----:B------:R-:W-:-:S05]  /*cca0*/  IMAD.IADD R24, R24, 0x1, -R185 ;  /* 0x0000000118187824 */ /* 0x000fca00078e0ab9 */
[----:B------:R-:W-:Y:S02]  /*ccb0*/  VIMNMX R7, R7, R24, !PT ;  /* 0x0000001807077248 */ /* 0x000fe40007fe0100 */
[----:B------:R-:W-:-:S07]  /*ccc0*/  VIADDMNMX R6, R24, UR5, R6, PT ;  /* 0x0000000518067c46 */ /* 0x000fce000b800106 */
.L_x_2796:
[C---:B------:R-:W-:Y:S01]  /*ccd0*/  ISETP.GT.AND P2, PT, R7.reuse, 0x1, !P2 ;  /* 0x000000010700780c */ /* 0x040fe20005744270 */
[----:B------:R-:W-:Y:S01]  /*cce0*/  ULDC UR6, c[0x0][0xa80] ;  /* 0x0002a00000067ab9 */ /* 0x000fe20000000800 */
[----:B------:R-:W-:Y:S01]  /*ccf0*/  ISETP.GT.AND P3, PT, R7, 0x8, !P3 ;  /* 0x000000080700780c */ /* 0x000fe20005f64270 */
[----:B------:R-:W-:Y:S01]  /*cd00*/  IMAD.U32 R168, RZ, RZ, UR6 ;  /* 0x00000006ffa87e24 */ /* 0x000fe2000f8e00ff */
[C---:B------:R-:W-:Y:S01]  /*cd10*/  ISETP.LT.OR P2, PT, R6.reuse, 0x2, P2 ;  /* 0x000000020600780c */ /* 0x040fe20001741670 */
[----:B------:R-:W-:Y:S01]  /*cd20*/  UISETP.NE.AND UP0, UPT, UR46, URZ, UPT ;  /* 0x0000003f2e00728c */ /* 0x000fe2000bf05270 */
[----:B------:R-:W-:Y:S01]  /*cd30*/  BAR.SYNC.DEFER_BLOCKING 0xf, 0x100 ;  /* 0x03c4000000007b1d */ /* 0x000fe20000010000 */
[----:B------:R-:W-:Y:S01]  /*cd40*/  ISETP.LT.OR P3, PT, R6, 0x9, P3 ;  /* 0x000000090600780c */ /* 0x000fe20001f61670 */
[----:B------:R-:W-:Y:S01]  /*cd50*/  @!P1 VIADD R14, R14, 0x38860 ;  /* 0x000388600e0e9836 */ /* 0x000fe20000000000 */
[----:B------:R-:W-:Y:S02]  /*cd60*/  FSEL R24, R27, -INF , !P2 ;  /* 0xff8000001b187808 */ /* 0x000fe40005000000 */
[----:B------:R-:W-:-:S02]  /*cd70*/  ISETP.NE.AND P2, PT, R55, RZ, PT ;  /* 0x000000ff3700720c */ /* 0x000fc40003f45270 */
[----:B------:R-:W-:Y:S02]  /*cd80*/  FSEL R27, R30, -INF , !P3 ;  /* 0xff8000001e1b7808 */ /* 0x000fe40005800000 */
[----:B------:R-:W-:Y:S02]  /*cd90*/  ISETP.GT.AND P2, PT, R7, 0x9, !P2 ;  /* 0x000000090700780c */ /* 0x000fe40005744270 */
[----:B------:R-:W-:Y:S02]  /*cda0*/  ISETP.NE.AND P3, PT, R29, RZ, PT ;  /* 0x000000ff1d00720c */ /* 0x000fe40003f65270 */
        /* <DEDUP_REMOVED lines=33> */
[----:B------:R-:W-:Y:S02]  /*cfc0*/  ISETP.GT.AND P2, PT, R7, 0x20, !P2 ;  /* 0x000000200700780c */ /* 0x000fe40005744270 */
[----:B------:R-:W-:Y:S02]  /*cfd0*/  FMNMX.FTZ R28, R62, R21, !PT ;  /* 0x000000153e1c7209 */ /* 0x000fe40007810000 */
[----:B------:R-:W-:Y:S02]  /*cfe0*/  ISETP.LT.OR P2, PT, R6, 0x21, P2 ;  /* 0x000000210600780c */ /* 0x000fe40001741670 */
[----:B------:R-:W-:Y:S01]  /*cff0*/  ISETP.NE.AND P6, PT, R25, RZ, PT ;  /* 0x000000ff1900720c */ /* 0x000fe20003fc5270 */
[----:B------:R-:W0:Y:S01]  /*d000*/  SHFL.BFLY PT, R21, R28, 0x2, 0x1f ;  /* 0x0c401f001c157f89 */ /* 0x000e2200000e0000 */
[----:B------:R-:W-:Y:S02]  /*d010*/  FSEL R39, R42, -INF , !P2 ;  /* 0xff8000002a277808 */ /* 0x000fe40005000000 */
[----:B------:R-:W-:-:S02]  /*d020*/  ISETP.NE.AND P2, PT, R69, RZ, PT ;  /* 0x000000ff4500720c */ /* 0x000fc40003f45270 */
[C---:B------:R-:W-:Y:S02]  /*d030*/  ISETP.GT.AND P4, PT, R7.reuse, 0x31, !P4 ;  /* 0x000000310700780c */ /* 0x040fe40006784270 */
[C---:B------:R-:W-:Y:S02]  /*d040*/  ISETP.GT.AND P2, PT, R7.reuse, 0x21, !P2 ;  /* 0x000000210700780c */ /* 0x040fe40005744270 */
[----:B------:R-:W-:Y:S02]  /*d050*/  ISETP.GT.AND P5, PT, R7, 0x38, !P5 ;  /* 0x000000380700780c */ /* 0x000fe40006fa4270 */
[C---:B------:R-:W-:Y:S02]  /*d060*/  ISETP.LT.OR P2, PT, R6.reuse, 0x22, P2 ;  /* 0x000000220600780c */ /* 0x040fe40001741670 */
[----:B------:R-:W-:Y:S02]  /*d070*/  ISETP.LT.OR P4, PT, R6, 0x32, P4 ;  /* 0x000000320600780c */ /* 0x000fe40002781670 */
[----:B------:R-:W-:-:S02]  /*d080*/  FSEL R41, R43, -INF , !P2 ;  /* 0xff8000002b297808 */ /* 0x000fc40005000000 */
[----:B------:R-:W-:Y:S02]  /*d090*/  ISETP.GT.AND P2, PT, R7, 0x28, !P3 ;  /* 0x000000280700780c */ /* 0x000fe40005f44270 */
[----:B------:R-:W-:Y:S02]  /*d0a0*/  ISETP.NE.AND P3, PT, R45, RZ, PT ;  /* 0x000000ff2d00720c */ /* 0x000fe40003f65270 */
[----:B------:R-:W-:Y:S02]  /*d0b0*/  ISETP.LT.OR P2, PT, R6, 0x29, P2 ;  /* 0x000000290600780c */ /* 0x000fe40001741670 */
[C---:B------:R-:W-:Y:S02]  /*d0c0*/  ISETP.GT.AND P3, PT, R7.reuse, 0x30, !P3 ;  /* 0x000000300700780c */ /* 0x040fe40005f64270 */
[----:B------:R-:W-:Y:S02]  /*d0d0*/  FSEL R43, R46, -INF , !P2 ;  /* 0xff8000002e2b7808 */ /* 0x000fe40005000000 */
[----:B------:R-:W-:-:S02]  /*d0e0*/  ISETP.GT.AND P2, PT, R7, RZ, !P6 ;  /* 0x000000ff0700720c */ /* 0x000fc40007744270 */
[----:B0-----:R-:W-:Y:S02]  /*d0f0*/  FMNMX.FTZ R30, R28, R21, !PT ;  /* 0x000000151c1e7209 */ /* 0x001fe40007810000 */
[----:B------:R-:W-:Y:S02]  /*d100*/  ISETP.LT.OR P2, PT, R6, 0x1, P2 ;  /* 0x000000010600780c */ /* 0x000fe40001741670 */
[----:B------:R-:W-:Y:S01]  /*d110*/  ISETP.NE.AND P6, PT, R49, RZ, PT ;  /* 0x000000ff3100720c */ /* 0x000fe20003fc5270 */
[----:B------:R-:W0:Y:S01]  /*d120*/  SHFL.BFLY PT, R21, R30, 0x1, 0x1f ;  /* 0x0c201f001e157f89 */ /* 0x000e2200000e0000 */
[----:B------:R-:W-:Y:S02]  /*d130*/  FSEL R25, R26, -INF , !P2 ;  /* 0xff8000001a197808 */ /* 0x000fe40005000000 */
[----:B------:R-:W-:Y:S02]  /*d140*/  ISETP.NE.AND P2, PT, R70, RZ, PT ;  /* 0x000000ff4600720c */ /* 0x000fe40003f45270 */
[----:B------:R-:W-:-:S02]  /*d150*/  FMNMX.FTZ R26, R25, R24, !PT ;  /* 0x00000018191a7209 */ /* 0x000fc40007810000 */
[----:B------:R-:W-:Y:S02]  /*d160*/  ISETP.GT.AND P2, PT, R7, 0x29, !P2 ;  /* 0x000000290700780c */ /* 0x000fe40005744270 */
[----:B------:R-:W-:Y:S02]  /*d170*/  FMNMX.FTZ R26, R27, R26, !PT ;  /* 0x0000001a1b1a7209 */ /* 0x000fe40007810000 */
[----:B------:R-:W-:Y:S02]  /*d180*/  ISETP.LT.OR P2, PT, R6, 0x2a, P2 ;  /* 0x0000002a0600780c */ /* 0x000fe40001741670 */
[----:B------:R-:W-:Y:S02]  /*d190*/  FMNMX.FTZ R26, R29, R26, !PT ;  /* 0x0000001a1d1a7209 */ /* 0x000fe40007810000 */
[----:B------:R-:W-:Y:S02]  /*d1a0*/  FSEL R45, R47, -INF , !P2 ;  /* 0xff8000002f2d7808 */ /* 0x000fe40005000000 */
[----:B------:R-:W-:-:S02]  /*d1b0*/  FMNMX.FTZ R26, R31, R26, !PT ;  /* 0x0000001a1f1a7209 */ /* 0x000fc40007810000 */
[C---:B------:R-:W-:Y:S02]  /*d1c0*/  ISETP.LT.OR P3, PT, R6.reuse, 0x31, P3 ;  /* 0x000000310600780c */ /* 0x040fe40001f61670 */
[----:B------:R-:W-:Y:S02]  /*d1d0*/  FMNMX.FTZ R26, R33, R26, !PT ;  /* 0x0000001a211a7209 */ /* 0x000fe40007810000 */
[----:B------:R-:W-:Y:S02]  /*d1e0*/  ISETP.LT.OR P5, PT, R6, 0x39, P5 ;  /* 0x000000390600780c */ /* 0x000fe40002fa1670 */
[----:B------:R-:W-:Y:S02]  /*d1f0*/  FMNMX.FTZ R26, R35, R26, !PT ;  /* 0x0000001a231a7209 */ /* 0x000fe40007810000 */
[----:B0-----:R-:W-:Y:S02]  /*d200*/  FMNMX.FTZ R21, R30, R21, !PT ;  /* 0x000000151e157209 */ /* 0x001fe40007810000 */
[----:B------:R-:W-:-:S02]  /*d210*/  FMNMX.FTZ R26, R37, R26, !PT ;  /* 0x0000001a251a7209 */ /* 0x000fc40007810000 */
[C---:B------:R-:W-:Y:S01]  /*d220*/  FSETP.NEU.FTZ.AND P2, PT, R21.reuse, -INF , PT ;  /* 0xff8000001500780b */ /* 0x040fe20003f5d000 */
[----:B------:R-:W-:Y:S01]  /*d230*/  FMUL.FTZ R28, R21, R168 ;  /* 0x000000a8151c7220 */ /* 0x000fe20000410000 */
[----:B------:R-:W-:Y:S02]  /*d240*/  FMNMX.FTZ R26, R39, R26, !PT ;  /* 0x0000001a271a7209 */ /* 0x000fe40007810000 */
[----:B------:R-:W-:Y:S02]  /*d250*/  FSEL R47, R51, -INF , !P4 ;  /* 0xff800000332f7808 */ /* 0x000fe40006000000 */
[----:B------:R-:W-:Y:S02]  /*d260*/  FMNMX.FTZ R26, R41, R26, !PT ;  /* 0x0000001a291a7209 */ /* 0x000fe40007810000 */
[----:B------:R-:W-:Y:S02]  /*d270*/  FSEL R55, R28, RZ, P2 ;  /* 0x000000ff1c377208 */ /* 0x000fe40001000000 */
[----:B------:R-:W-:-:S02]  /*d280*/  FMNMX.FTZ R26, R43, R26, !PT ;  /* 0x0000001a2b1a7209 */ /* 0x000fc40007810000 */
[----:B------:R-:W-:Y:S01]  /*d290*/  ISETP.GT.AND P2, PT, R7, 0x39, !P6 ;  /* 0x000000390700780c */ /* 0x000fe20007744270 */
[-CC-:B------:R-:W-:Y:S01]  /*d2a0*/  FFMA.FTZ R171, R56, R168.reuse, -R55.reuse ;  /* 0x000000a838ab7223 */ /* 0x180fe20000010837 */
[----:B------:R-:W-:Y:S01]  /*d2b0*/  FSEL R7, R50, -INF , !P3 ;  /* 0xff80000032077808 */ /* 0x000fe20005800000 */
[--C-:B------:R-:W-:Y:S01]  /*d2c0*/  FFMA.FTZ R172, R172, R168, -R55.reuse ;  /* 0x000000a8acac7223 */ /* 0x100fe20000010837 */
[----:B------:R-:W-:Y:S01]  /*d2d0*/  FMNMX.FTZ R26, R45, R26, !PT ;  /* 0x0000001a2d1a7209 */ /* 0x000fe20007810000 */
[-CC-:B------:R-:W-:Y:S01]  /*d2e0*/  FFMA.FTZ R173, R64, R168.reuse, -R55.reuse ;  /* 0x000000a840ad7223 */ /* 0x180fe20000010837 */
[----:B------:R-:W-:Y:S01]  /*d2f0*/  ISETP.LT.OR P2, PT, R6, 0x3a, P2 ;  /* 0x0000003a0600780c */ /* 0x000fe20001741670 */
[--C-:B------:R-:W-:Y:S01]  /*d300*/  FFMA.FTZ R174, R174, R168, -R55.reuse ;  /* 0x000000a8aeae7223 */ /* 0x100fe20000010837 */
[----:B------:R-:W-:Y:S01]  /*d310*/  FMNMX.FTZ R26, R7, R26, !PT ;  /* 0x0000001a071a7209 */ /* 0x000fe20007810000 */
[-CC-:B------:R-:W-:Y:S01]  /*d320*/  FFMA.FTZ R175, R32, R168.reuse, -R55.reuse ;  /* 0x000000a820af7223 */ /* 0x180fe20000010837 */
[----:B------:R-:W-:Y:S01]  /*d330*/  FSEL R49, R54, -INF , !P5 ;  /* 0xff80000036317808 */ /* 0x000fe20006800000 */
[--C-:B------:R-:W-:Y:S01]  /*d340*/  FFMA.FTZ R176, R176, R168, -R55.reuse ;  /* 0x000000a8b0b07223 */ /* 0x100fe20000010837 */
[----:B------:R-:W-:Y:S01]  /*d350*/  FMNMX.FTZ R26, R47, R26, !PT ;  /* 0x0000001a2f1a7209 */ /* 0x000fe20007810000 */
[-CC-:B------:R-:W-:Y:S01]  /*d360*/  FFMA.FTZ R177, R36, R168.reuse, -R55.reuse ;  /* 0x000000a824b17223 */ /* 0x180fe20000010837 */
[----:B------:R-:W-:Y:S01]  /*d370*/  FSEL R51, R57, -INF , !P2 ;  /* 0xff80000039337808 */ /* 0x000fe20005000000 */
        /* <DEDUP_REMOVED lines=11> */
[----:B------:R-:W-:Y:S01]  /*d430*/  FFMA.FTZ R199, R62, R168, -R55 ;  /* 0x000000a83ec77223 */ /* 0x000fe20000010837 */
[----:B------:R-:W-:Y:S01]  /*d440*/  MUFU.EX2 R171, R171 ;  /* 0x000000ab00ab7308 */ /* 0x000fe20000000800 */
[----:B------:R-:W-:-:S07]  /*d450*/  @!P1 PRMT R14, RZ, 0x654, R14 ;  /* 0x00000654ff0e9816 */ /* 0x000fce000000000e */
[----:B------:R-:W1:Y:S08]  /*d460*/  MUFU.EX2 R172, R172 ;  /* 0x000000ac00ac7308 */ /* 0x000e700000000800 */
[----:B------:R-:W-:Y:S01]  /*d470*/  MUFU.EX2 R173, R173 ;  /* 0x000000ad00ad7308 */ /* 0x000fe20000000800 */
[----:B0-----:R-:W-:-:S07]  /*d480*/  FMNMX.FTZ R53, R26, R53, !PT ;  /* 0x000000351a357209 */ /* 0x001fce0007810000 */
[----:B------:R-:W0:Y:S01]  /*d490*/  MUFU.EX2 R174, R174 ;  /* 0x000000ae00ae7308 */ /* 0x000e220000000800 */
[----:B-1----:R-:W-:Y:S01]  /*d4a0*/  F2FP.BF16.F32.PACK_AB R164, R172, R171 ;  /* 0x000000abaca4723e */ /* 0x002fe200000010ff */
[----:B------:R-:W-:Y:S01]  /*d4b0*/  FADD.FTZ R172, R171, R172 ;  /* 0x000000acabac7221 */ /* 0x000fe20000010000 */
[----:B------:R-:W1:Y:S05]  /*d4c0*/  SHFL.BFLY PT, R190, R53, 0x1, 0x1f ;  /* 0x0c201f0035be7f89 */ /* 0x000e6a00000e0000 */
[----:B------:R-:W-:Y:S08]  /*d4d0*/  MUFU.EX2 R175, R175 ;  /* 0x000000af00af7308 */ /* 0x000ff00000000800 */
[----:B------:R-:W2:Y:S01]  /*d4e0*/  MUFU.EX2 R176, R176 ;  /* 0x000000b000b07308 */ /* 0x000ea20000000800 */
[----:B0-----:R-:W-:Y:S01]  /*d4f0*/  F2FP.BF16.F32.PACK_AB R166, R174, R173 ;  /* 0x000000adaea6723e */ /* 0x001fe200000010ff */
[----:B------:R-:W-:-:S04]  /*d500*/  FADD.FTZ R173, R173, R172 ;  /* 0x000000acadad7221 */ /* 0x000fc80000010000 */
[----:B------:R-:W-:Y:S02]  /*d510*/  FADD.FTZ R174, R174, R173 ;  /* 0x000000adaeae7221 */ /* 0x000fe40000010000 */
[----:B------:R-:W-:Y:S01]  /*d520*/  MUFU.EX2 R177, R177 ;  /* 0x000000b100b17308 */ /* 0x000fe20000000800 */
[----:B-1----:R-:W-:-:S04]  /*d530*/  FMNMX.FTZ R190, R53, R190, !PT ;  /* 0x000000be35be7209 */ /* 0x002fc80007810000 */
[C---:B------:R-:W-:Y:S01]  /*d540*/  FSETP.NEU.FTZ.AND P2, PT, R190.reuse, -INF , PT ;  /* 0xff800000be00780b */ /* 0x040fe20003f5d000 */
[-C--:B------:R-:W-:Y:S02]  /*d550*/  FMUL.FTZ R6, R190, R168.reuse ;  /* 0x000000a8be067220 */ /* 0x080fe40000410000 */
[----:B------:R-:W0:Y:S01]  /*d560*/  MUFU.EX2 R178, R178 ;  /* 0x000000b200b27308 */ /* 0x000e220000000800 */
[----:B--2---:R-:W-:Y:S01]  /*d570*/  F2FP.BF16.F32.PACK_AB R160, R176, R175 ;  /* 0x000000afb0a0723e */ /* 0x004fe200000010ff */
[----:B------:R-:W-:Y:S01]  /*d580*/  FADD.FTZ R175, R175, R174 ;  /* 0x000000aeafaf7221 */ /* 0x000fe20000010000 */
[----:B------:R-:W-:Y:S01]  /*d590*/  FSEL R26, R6, RZ, P2 ;  /* 0x000000ff061a7208 */ /* 0x000fe20001000000 */
[----:B------:R-:W-:Y:S02]  /*d5a0*/  IMAD R6, R19, 0x1000, R188 ;  /* 0x0000100013067824 */ /* 0x000fe400078e02bc */
[----:B------:R-:W-:Y:S01]  /*d5b0*/  FADD.FTZ R176, R176, R175 ;  /* 0x000000afb0b07221 */ /* 0x000fe20000010000 */
[----:B------:R-:W-:Y:S01]  /*d5c0*/  PLOP3.LUT P2, PT, PT, PT, UP0, 0x40, 0x0 ;  /* 0x000000000000781c */ /* 0x000fe20003f4e808 */
        /* <DEDUP_REMOVED lines=17> */
[----:B------:R-:W-:Y:S01]  /*d6e0*/  MUFU.EX2 R200, R200 ;  /* 0x000000c800c87308 */ /* 0x000fe20000000800 */
[----:B------:R-:W-:Y:S01]  /*d6f0*/  IMAD.MOV.U32 R7, RZ, RZ, 0x40000040 ;  /* 0x40000040ff077424 */ /* 0x000fe200078e00ff */
[----:B0-----:R-:W-:Y:S01]  /*d700*/  F2FP.BF16.F32.PACK_AB R162, R178, R177 ;  /* 0x000000b1b2a2723e */ /* 0x001fe200000010ff */
[----:B------:R-:W-:Y:S01]  /*d710*/  FADD.FTZ R177, R177, R176 ;  /* 0x000000b0b1b17221 */ /* 0x000fe20000010000 */
[----:B------:R-:W-:-:S02]  /*d720*/  R2UR UR6, R6 ;  /* 0x00000000060672ca */ /* 0x000fc400000e0000 */
[----:B------:R-:W-:Y:S01]  /*d730*/  R2UR UR7, R7 ;  /* 0x00000000070772ca */ /* 0x000fe200000e0000 */
[----:B------:R-:W-:Y:S01]  /*d740*/  IMAD.MOV.U32 R7, RZ, RZ, 0x40000040 ;  /* 0x40000040ff077424 */ /* 0x000fe200078e00ff */
[----:B------:R-:W0:Y:S01]  /*d750*/  MUFU.EX2 R201, R201 ;  /* 0x000000c900c97308 */ /* 0x000e220000000800 */
[----:B------:R-:W-:-:S07]  /*d760*/  FADD.FTZ R178, R178, R177 ;  /* 0x000000b1b2b27221 */ /* 0x000fce0000010000 */
        /* <DEDUP_REMOVED lines=21> */
[----:B------:R-:W3:Y:S01]  /*d8c0*/  MUFU.EX2 R182, R182 ;  /* 0x000000b600b67308 */ /* 0x000ee20000000800 */
[----:B0-----:R-:W-:Y:S01]  /*d8d0*/  F2FP.BF16.F32.PACK_AB R156, R180, R179 ;  /* 0x000000b3b49c723e */ /* 0x001fe200000010ff */
[----:B------:R-:W-:-:S04]  /*d8e0*/  FADD.FTZ R179, R179, R178 ;  /* 0x000000b2b3b37221 */ /* 0x000fc80000010000 */
[----:B------:R-:W-:Y:S02]  /*d8f0*/  FADD.FTZ R180, R180, R179 ;  /* 0x000000b3b4b47221 */ /* 0x000fe40000010000 */
[----:B------:R-:W0:Y:S08]  /*d900*/  MUFU.EX2 R210, R210 ;  /* 0x000000d200d27308 */ /* 0x000e300000000800 */
[----:B------:R-:W4:Y:S01]  /*d910*/  MUFU.EX2 R222, R222 ;  /* 0x000000de00de7308 */ /* 0x000f220000000800 */
[----:B---3--:R-:W-:Y:S01]  /*d920*/  F2FP.BF16.F32.PACK_AB R158, R182, R181 ;  /* 0x000000b5b69e723e */ /* 0x008fe200000010ff */
[----:B------:R-:W-:-:S04]  /*d930*/  FADD.FTZ R181, R181, R180 ;  /* 0x000000b4b5b57221 */ /* 0x000fc80000010000 */
[----:B------:R-:W-:Y:S02]  /*d940*/  FADD.FTZ R182, R182, R181 ;  /* 0x000000b5b6b67221 */ /* 0x000fe40000010000 */
[----:B------:R-:W-:Y:S01]  /*d950*/  MUFU.EX2 R223, R223 ;  /* 0x000000df00df7308 */ /* 0x000fe20000000800 */
[----:B0-----:R-:W-:-:S07]  /*d960*/  FADD.FTZ R207, R210, R207 ;  /* 0x000000cfd2cf7221 */ /* 0x001fce0000010000 */
[----:B------:R-:W0:Y:S01]  /*d970*/  MUFU.EX2 R224, R224 ;  /* 0x000000e000e07308 */ /* 0x000e220000000800 */
[C---:B----4-:R-:W-:Y:S01]  /*d980*/  F2FP.BF16.F32.PACK_AB R157, R222.reuse, R210 ;  /* 0x000000d2de9d723e */ /* 0x050fe200000010ff */
[----:B------:R-:W-:-:S06]  /*d990*/  FADD.FTZ R222, R222, R207 ;  /* 0x000000cfdede7221 */ /* 0x000fcc0000010000 */
[----:B------:R-:W3:Y:S08]  /*d9a0*/  MUFU.EX2 R183, R183 ;  /* 0x000000b700b77308 */ /* 0x000ef00000000800 */
[----:B------:R-:W4:Y:S01]  /*d9b0*/  MUFU.EX2 R191, R191 ;  /* 0x000000bf00bf7308 */ /* 0x000f220000000800 */
[----:B0-----:R-:W-:Y:S01]  /*d9c0*/  F2FP.BF16.F32.PACK_AB R159, R224, R223 ;  /* 0x000000dfe09f723e */ /* 0x001fe200000010ff */
[----:B------:R-:W-:-:S04]  /*d9d0*/  FADD.FTZ R223, R223, R222 ;  /* 0x000000dedfdf7221 */ /* 0x000fc80000010000 */
[----:B------:R-:W-:Y:S01]  /*d9e0*/  STSM.16.M88.4 [R209], R156 ;  /* 0x0000009cd1007844 */ /* 0x000fe20000000200 */
[----:B------:R-:W-:Y:S01]  /*d9f0*/  FADD.FTZ R224, R224, R223 ;  /* 0x000000dfe0e07221 */ /* 0x000fe20000010000 */
[----:B------:R-:W-:Y:S01]  /*da00*/  MUFU.EX2 R198, R198 ;  /* 0x000000c600c67308 */ /* 0x000fe20000000800 */
[----:B---3--:R-:W-:-:S07]  /*da10*/  FADD.FTZ R182, R183, R182 ;  /* 0x000000b6b7b67221 */ /* 0x008fce0000010000 */
[----:B------:R-:W0:Y:S01]  /*da20*/  MUFU.EX2 R199, R199 ;  /* 0x000000c700c77308 */ /* 0x000e220000000800 */
[C---:B----4-:R-:W-:Y:S01]  /*da30*/  F2FP.BF16.F32.PACK_AB R152, R191.reuse, R183 ;  /* 0x000000b7bf98723e */ /* 0x050fe200000010ff */
[----:B------:R-:W-:-:S06]  /*da40*/  FADD.FTZ R191, R191, R182 ;  /* 0x000000b6bfbf7221 */ /* 0x000fcc0000010000 */
[----:B------:R-:W-:Y:S08]  /*da50*/  MUFU.EX2 R225, R225 ;  /* 0x000000e100e17308 */ /* 0x000ff00000000800 */
[----:B------:R-:W3:Y:S01]  /*da60*/  MUFU.EX2 R228, R228 ;  /* 0x000000e400e47308 */ /* 0x000ee20000000800 */
[----:B0-----:R-:W-:-:S07]  /*da70*/  F2FP.BF16.F32.PACK_AB R154, R199, R198 ;  /* 0x000000c6c79a723e */ /* 0x001fce00000010ff */
[----:B------:R-:W-:Y:S08]  /*da80*/  MUFU.EX2 R229, R229 ;  /* 0x000000e500e57308 */ /* 0x000ff00000000800 */
[----:B------:R-:W0:Y:S01]  /*da90*/  MUFU.EX2 R170, R170 ;  /* 0x000000aa00aa7308 */ /* 0x000e220000000800 */
[----:B---3--:R-:W-:Y:S01]  /*daa0*/  F2FP.BF16.F32.PACK_AB R153, R228, R225 ;  /* 0x000000e1e499723e */ /* 0x008fe200000010ff */
[----:B------:R-:W-:-:S04]  /*dab0*/  FADD.FTZ R225, R225, R224 ;  /* 0x000000e0e1e17221 */ /* 0x000fc80000010000 */
[----:B------:R-:W-:Y:S01]  /*dac0*/  FADD.FTZ R228, R228, R225 ;  /* 0x000000e1e4e47221 */ /* 0x000fe20000010000 */
[----:B0-----:R-:W-:-:S05]  /*dad0*/  F2FP.BF16.F32.PACK_AB R155, R170, R229 ;  /* 0x000000e5aa9b723e */ /* 0x001fca00000010ff */
[----:B------:R0:W-:Y:S01]  /*dae0*/  STSM.16.M88.4 [R208], R152 ;  /* 0x00000098d0007844 */ /* 0x0001e20000000200 */
[----:B------:R-:W-:-:S06]  /*daf0*/  WARPGROUP.ARRIVE ;  /* 0x00000000000079c5 */ /* 0x000fcc0000000000 */
[----:B------:R-:W-:Y:S03]  /*db00*/  HGMMA.64x256x16.F32.BF16 R24, R164, gdesc[UR4].tnspB, RZ, !UPT, gsb0 ;  /* 0x43e00004a4187df0 */ /* 0x000fe6000c0018ff */
[----:B------:R-:W-:Y:S02]  /*db10*/  WARPGROUP.DEPBAR.LE gsb0, 0x0 ;  /* 0x00008000000079c5 */ /* 0x000fe40000010000 */
[----:B-1----:R-:W-:Y:S01]  /*db20*/  VIADD R164, R6, 0x80 ;  /* 0x0000008006a47836 */ /* 0x002fe20000000000 */
[----:B------:R-:W-:Y:S01]  /*db30*/  WARPGROUP.ARRIVE ;  /* 0x00000000000079c5 */ /* 0x000fe20000000000 */
[----:B------:R-:W-:-:S03]  /*db40*/  IMAD.MOV.U32 R165, RZ, RZ, 0x40000040 ;  /* 0x40000040ffa57424 */ /* 0x000fc600078e00ff */
[----:B------:R-:W-:Y:S02]  /*db50*/  R2UR UR6, R164 ;  /* 0x00000000a40672ca */ /* 0x000fe400000e0000 */
[----:B------:R-:W-:-:S15]  /*db60*/  R2UR UR7, R165 ;  /* 0x00000000a50772ca */ /* 0x000fde00000e0000 */
[----:B------:R-:W-:-:S01]  /*db70*/  NOP ;  /* 0x0000000000007918 */ /* 0x000fc20000000000 */
[----:B------:R-:W-:Y:S03]  /*db80*/  HGMMA.64x256x16.F32.BF16 R24, R160, gdesc[UR4].tnspB, R24, gsb0 ;  /* 0x43e00004a0187df0 */ /* 0x000fe60008001818 */
[----:B------:R-:W-:Y:S02]  /*db90*/  WARPGROUP.DEPBAR.LE gsb0, 0x0 ;  /* 0x00008000000079c5 */ /* 0x000fe40000010000 */
[C---:B--2---:R-:W-:Y:S01]  /*dba0*/  VIADD R160, R6.reuse, 0x100 ;  /* 0x0000010006a07836 */ /* 0x044fe20000000000 */
[----:B------:R-:W-:Y:S01]  /*dbb0*/  WARPGROUP.ARRIVE ;  /* 0x00000000000079c5 */ /* 0x000fe20000000000 */
[----:B------:R-:W-:Y:S02]  /*dbc0*/  IMAD.MOV.U32 R161, RZ, RZ, 0x40000040 ;  /* 0x40000040ffa17424 */ /* 0x000fe400078e00ff */
[----:B------:R-:W-:Y:S01]  /*dbd0*/  VIADD R6, R6, 0x180 ;  /* 0x0000018006067836 */ /* 0x000fe20000000000 */
[----:B------:R-:W-:-:S02]  /*dbe0*/  R2UR UR6, R160 ;  /* 0x00000000a00672ca */ /* 0x000fc400000e0000 */
[----:B------:R-:W-:-:S15]  /*dbf0*/  R2UR UR7, R161 ;  /* 0x00000000a10772ca */ /* 0x000fde00000e0000 */
[----:B------:R-:W-:-:S01]  /*dc00*/  NOP ;  /* 0x0000000000007918 */ /* 0x000fc20000000000 */
[----:B------:R-:W-:Y:S01]  /*dc10*/  HGMMA.64x256x16.F32.BF16 R24, R156, gdesc[UR4].tnspB, R24, gsb0 ;  /* 0x43e000049c187df0 */ /* 0x000fe20008001818 */
[----:B------:R-:W-:Y:S01]  /*dc20*/  R2UR UR6, R6 ;  /* 0x00000000060672ca */ /* 0x000fe200000e0000 */
[----:B------:R-:W-:Y:S01]  /*dc30*/  FADD.FTZ R6, R198, R191 ;  /* 0x000000bfc6067221 */ /* 0x000fe20000010000 */
[----:B------:R-:W-:Y:S01]  /*dc40*/  R2UR UR7, R7 ;  /* 0x00000000070772ca */ /* 0x000fe200000e0000 */
[----:B------:R-:W-:Y:S02]  /*dc50*/  FADD.FTZ R7, R229, R228 ;  /* 0x000000e4e5077221 */ /* 0x000fe40000010000 */
[----:B------:R-:W-:Y:S02]  /*dc60*/  FADD.FTZ R6, R199, R6 ;  /* 0x00000006c7067221 */ /* 0x000fe40000010000 */
[----:B------:R-:W-:Y:S01]  /*dc70*/  FADD.FTZ R7, R170, R7 ;  /* 0x00000007aa077221 */ /* 0x000fe20000010000 */
[----:B------:R-:W-:Y:S02]  /*dc80*/  WARPGROUP.DEPBAR.LE gsb0, 0x0 ;  /* 0x00008000000079c5 */ /* 0x000fe40000010000 */
[----:B------:R-:W-:-:S15]  /*dc90*/  WARPGROUP.ARRIVE ;  /* 0x00000000000079c5 */ /* 0x000fde0000000000 */
[----:B------:R-:W-:-:S02]  /*dca0*/  NOP ;  /* 0x0000000000007918 */ /* 0x000fc40000000000 */
[----:B------:R-:W-:Y:S03]  /*dcb0*/  HGMMA.64x256x16.F32.BF16 R24, R152, gdesc[UR4].tnspB, R24, gsb0 ;  /* 0x43e0000498187df0 */ /* 0x000fe60008001818 */
[----:B------:R-:W-:Y:S02]  /*dcc0*/  WARPGROUP.DEPBAR.LE gsb0, 0x0 ;  /* 0x00008000000079c5 */ /* 0x000fe40000010000 */
[----:B------:R1:W-:Y:S06]  /*dcd0*/  MEMBAR.ALL.CTA ;  /* 0x0000000000007992 */ /* 0x0003ec0000008000 */
[----:B-1----:R-:W1:Y:S02]  /*dce0*/  FENCE.VIEW.ASYNC.S ;  /* 0x00000000000073c6 */ /* 0x002e640000000000 */
[----:B-1----:R-:W-:Y:S01]  /*dcf0*/  NOP ;  /* 0x0000000000007918 */ /* 0x002fe20000000000 */
[----:B------:R-:W-:Y:S06]  /*dd00*/  BAR.ARV 0xe, 0x100 ;  /* 0x0384000000007b1d */ /* 0x000fec0000002000 */
[----:B------:R1:W-:Y:S02]  /*dd10*/  @!P1 SYNCS.ARRIVE.TRANS64.RED.A1T0 RZ, [R14+URZ], RZ ;  /* 0x000000ff0eff99a7 */ /* 0x0003e4000810043f */
[----:B-1----:R-:W-:-:S04]  /*dd20*/  IMAD.IADD R14, R23, 0x1, -R184 ;  /* 0x00000001170e7824 */ /* 0x002fc800078e0ab8 */
[----:B0-----:R-:W-:Y:S02]  /*dd30*/  IMAD R154, R189, 0x40, R14 ;  /* 0x00000040bd9a7824 */ /* 0x001fe400078e020e */
[----:B------:R-:W-:Y:S02]  /*dd40*/  VIADD R14, R169, 0xfffffffe ;  /* 0xfffffffea90e7836 */ /* 0x000fe40000000000 */
[----:B------:R-:W-:Y:S01]  /*dd50*/  VIADD R152, R154, UR4 ;  /* 0x000000049a987c36 */ /* 0x000fe20008000000 */
        /* <DEDUP_REMOVED lines=13> */
.L_x_2802:
[----:B------:R-:W-:-:S06]  /*de30*/  UISETP.NE.AND UP0, UPT, UR5, 0x1, UPT ;  /* 0x000000010500788c */ /* 0x000fcc000bf05270 */
[----:B------:R-:W-:-:S05]  /*de40*/  PLOP3.LUT P2, PT, PT, PT, UP0, 0x80, 0x0 ;  /* 0x000000000000781c */ /* 0x000fca0003f4f008 */
[----:B------:R-:W-:-:S08]  /*de50*/  @UP0 ULDC.64 UR6, c[0x0][0xae0] ;  /* 0x0002b80000060ab9 */ /* 0x000fd00000000a00 */
[----:B------:R-:W-:-:S05]  /*de60*/  @P2 IMAD.HI.U32 R154, R153, UR6, RZ ;  /* 0x00000006999a2c27 */ /* 0x000fca000f8e00ff */
[----:B------:R-:W-:-:S07]  /*de70*/  @P2 SHF.R.U32.HI R153, RZ, UR7, R154 ;  /* 0x00000007ff992c19 */ /* 0x000fce000801169a */
.L_x_2803:
[----:B------:R-:W-:Y:S05]  /*de80*/  BSYNC B0 ;  /* 0x0000000000007941 */ /* 0x000fea0003800000 */
.L_x_2801:
[----:B------:R-:W-:-:S04]  /*de90*/  IMAD.U32 R154, RZ, RZ, UR5 ;  /* 0x00000005ff9a7e24 */ /* 0x000fc8000f8e00ff */
[----:B------:R-:W-:-:S05]  /*dea0*/  IMAD R153, R153, R154, UR5 ;  /* 0x0000000599997e24 */ /* 0x000fca000f8e029a */
[----:B------:R-:W-:-:S07]  /*deb0*/  VIMNMX R152, R152, R153, PT ;  /* 0x0000009998987248 */ /* 0x000fce0003fe0100 */
.L_x_2800:
[----:B------:R-:W-:Y:S01]  /*dec0*/  SHF.R.S32.HI R153, RZ, 0x1f, R152 ;  /* 0x0000001fff997819 */ /* 0x000fe20000011498 */
[----:B------:R-:W-:Y:S01]  /*ded0*/  ULDC UR38, c[0x0][0xadc] ;  /* 0x0002b70000267ab9 */ /* 0x000fe20000000800 */
[----:B------:R-:W-:Y:S01]  /*dee0*/  ULDC UR41, c[0x0][0xadc] ;  /* 0x0002b70000297ab9 */ /* 0x000fe20000000800 */
[----:B------:R-:W-:Y:S01]  /*def0*/  ULDC UR37, c[0x0][0xa80] ;  /* 0x0002a00000257ab9 */ /* 0x000fe20000000800 */
[----:B------:R-:W-:Y:S01]  /*df00*/  LEA.HI R153, R153, R152, RZ, 0x6 ;  /* 0x0000009899997211 */ /* 0x000fe200078f30ff */
[----:B------:R-:W-:Y:S01]  /*df10*/  ULDC UR40, c[0x0][0xa80] ;  /* 0x0002a00000287ab9 */ /* 0x000fe20000000800 */
[----:B------:R-:W-:Y:S01]  /*df20*/  ULDC UR39, c[0x0][0xa80] ;  /* 0x0002a00000277ab9 */ /* 0x000fe20000000800 */
[----:B------:R-:W-:Y:S01]  /*df30*/  ULDC UR45, c[0x0][0xad0] ;  /* 0x0002b400002d7ab9 */ /* 0x000fe20000000800 */
[----:B------:R-:W-:Y:S01]  /*df40*/  SHF.R.S32.HI R153, RZ, 0x6, R153 ;  /* 0x00000006ff997819 */ /* 0x000fe20000011499 */
[----:B------:R-:W-:Y:S01]  /*df50*/  ULDC UR44, c[0x0][0xad0] ;  /* 0x0002b400002c7ab9 */ /* 0x000fe20000000800 */
[----:B------:R-:W-:Y:S01]  /*df60*/  ULDC UR43, c[0x0][0xad0] ;  /* 0x0002b400002b7ab9 */ /* 0x000fe20000000800 */
[----:B------:R-:W-:Y:S01]  /*df70*/  ULDC UR42, c[0x0][0xad8] ;  /* 0x0002b600002a7ab9 */ /* 0x000fe20000000800 */
[----:B------:R-:W-:Y:S01]  /*df80*/  VIMNMX R210, R212, R153, !PT ;  /* 0x00000099d4d27248 */ /* 0x000fe20007fe0100 */
[----:B------:R-:W-:Y:S01]  /*df90*/  ULDC UR48, c[0x0][0xad8] ;  /* 0x0002b60000307ab9 */ /* 0x000fe20000000800 */
[----:B------:R-:W-:Y:S02]  /*dfa0*/  BSSY B1, `(.L_x_2804) ;  /* 0x0000414000017945 */ /* 0x000fe40003800000 */
[----:B------:R-:W-:-:S13]  /*dfb0*/  ISETP.GE.AND P2, PT, R14, R210, PT ;  /* 0x000000d20e00720c */ /* 0x000fda0003f46270 */
[----:B------:R-:W-:Y:S05]  /*dfc0*/  @!P2 BRA `(.L_x_2805) ;  /* 0x000000400044a947 */ /* 0x000fea0003800000 */
[----:B------:R-:W-:Y:S01]  /*dfd0*/  IADD3 R191, R0, R23, -R184 ;  /* 0x0000001700bf7210 */ /* 0x000fe20007ffe8b8 */
[----:B------:R-:W-:Y:S03]  /*dfe0*/  BSSY B0, `(.L_x_2806) ;  /* 0x000040b000007945 */ /* 0x000fe60003800000 */
[----:B------:R-:W-:-:S07]  /*dff0*/  IADD3 R191, R191, 0x8, RZ ;  /* 0x00000008bfbf7810 */ /* 0x000fce0007ffe0ff */
.L_x_2825:
[----:B------:R-:W-:-:S05]  /*e000*/  VIADD R198, R19, 0x1 ;  /* 0x0000000113c67836 */ /* 0x000fca0000000000 */
[----:B------:R-:W-:-:S04]  /*e010*/  ISETP.NE.AND P2, PT, R198, 0x2, PT ;  /* 0x00000002c600780c */ /* 0x000fc80003f45270 */
[----:B------:R-:W-:Y:S02]  /*e020*/  SEL R153, RZ, 0x1, P2 ;  /* 0x00000001ff997807 */ /* 0x000fe40001000000 */
[----:B------:R-:W-:Y:S02]  /*e030*/  SEL R198, R198, RZ, P2 ;  /* 0x000000ffc6c67207 */ /* 0x000fe40001000000 */
[----:B------:R-:W-:Y:S01]  /*e040*/  LOP3.LUT R22, R22, R153, RZ, 0x3c, !PT ;  /* 0x0000009916167212 */ /* 0x000fe200078e3cff */
[----:B0-----:R-:W-:Y:S06]  /*e050*/  @!P0 BRA `(.L_x_2807) ;  /* 0x0000000000048947 */ /* 0x001fec0003800000 */
[----:B------:R-:W-:Y:S01]  /*e060*/  BPT.TRAP 0x1 ;  /* 0x000000040000795c */ /* 0x000fe20000300000 */
.L_x_2807:
[----:B------:R-:W-:Y:S01]  /*e070*/  IMAD R199, R198, 0x8, R18 ;  /* 0x00000008c6c77824 */ /* 0x000fe200078e0212 */
[----:B------:R-:W-:-:S04]  /*e080*/  SHF.L.U32 R204, R22, 0x1f, RZ ;  /* 0x0000001f16cc7819 */ /* 0x000fc800000006ff */
[----:B------:R0:W1:Y:S01]  /*e090*/  SYNCS.PHASECHK.TRANS64.TRYWAIT P2, [R199+URZ+0x38830], R204 ;  /* 0x038830ccc70075a7 */ /* 0x000062000804017f */
[----:B------:R-:W-:Y:S05]  /*e0a0*/  @!P0 BRA `(.L_x_2808) ;  /* 0x0000000000048947 */ /* 0x000fea0003800000 */
[----:B------:R-:W-:Y:S01]  /*e0b0*/  BPT.TRAP 0x1 ;  /* 0x000000040000795c */ /* 0x000fe20000300000 */
.L_x_2808:
[----:B------:R-:W-:Y:S01]  /*e0c0*/  BSSY B2, `(.L_x_2809) ;  /* 0x0000006000027945 */ /* 0x000fe20003800000 */
[----:B------:R-:W-:Y:S02]  /*e0d0*/  IMAD R200, R198, 0x200, R15 ;  /* 0x00000200c6c87824 */ /* 0x000fe400078e020f */
[----:B------:R-:W-:Y:S01]  /*e0e0*/  IMAD.MOV.U32 R201, RZ, RZ, 0x40000040 ;  /* 0x40000040ffc97424 */ /* 0x000fe200078e00ff */
[----:B-1----:R-:W-:Y:S06]  /*e0f0*/  @P2 BRA `(.L_x_2810) ;  /* 0x0000000000082947 */ /* 0x002fec0003800000 */
[----:B------:R-:W1:Y:S02]  /*e100*/  SYNCS.PHASECHK.TRANS64.TRYWAIT P2, [R199+URZ+0x38830], R204 ;  /* 0x038830ccc70075a7 */ /* 0x000e64000804017f */
[----:B-1----:R-:W-:Y:S05]  /*e110*/  @!P2 BRA `(.L_x_2811) ;  /* 0x00000164008ca947 */ /* 0x002fea0003800000 */
.L_x_2810:
[----:B------:R-:W-:Y:S05]  /*e120*/  BSYNC B2 ;  /* 0x0000000000027941 */ /* 0x000fea0003800000 */
.L_x_2809:
        /* <DEDUP_REMOVED lines=36> */
.L_x_2812:
[----:B------:R2:W3:Y:S01]  /*e370*/  SYNCS.PHASECHK.TRANS64.TRYWAIT P2, [R199+URZ+0x38850], R204 ;  /* 0x038850ccc70075a7 */ /* 0x0004e2000804017f */
[----:B------:R-:W-:Y:S05]  /*e380*/  @!P0 BRA `(.L_x_2813) ;  /* 0x0000000000048947 */ /* 0x000fea0003800000 */
[----:B------:R-:W-:Y:S01]  /*e390*/  BPT.TRAP 0x1 ;  /* 0x000000040000795c */ /* 0x000fe20000300000 */
.L_x_2813:
[----:B------:R-:W-:Y:S04]  /*e3a0*/  BSSY B2, `(.L_x_2814) ;  /* 0x0000004000027945 */ /* 0x000fe80003800000 */
[----:B---3--:R-:W-:Y:S05]  /*e3b0*/  @P2 BRA `(.L_x_2815) ;  /* 0x0000000000082947 */ /* 0x008fea0003800000 */
[----:B------:R-:W3:Y:S02]  /*e3c0*/  SYNCS.PHASECHK.TRANS64.TRYWAIT P2, [R199+URZ+0x38850], R204 ;  /* 0x038850ccc70075a7 */ /* 0x000ee4000804017f */
[----:B---3--:R-:W-:Y:S05]  /*e3d0*/  @!P2 BRA `(.L_x_2816) ;  /* 0x0000016000f0a947 */ /* 0x008fea0003800000 */
.L_x_2815:
[----:B------:R-:W-:Y:S05]  /*e3e0*/  BSYNC B2 ;  /* 0x0000000000027941 */ /* 0x000fea0003800000 */
.L_x_2814:
[----:B------:R-:W-:Y:S01]  /*e3f0*/  IMAD R202, R198, 0x1000, R20 ;  /* 0x00001000c6ca7824 */ /* 0x000fe200078e0214 */
[----:B------:R-:W-:Y:S01]  /*e400*/  R2UR UR4, R2 ;  /* 0x00000000020472ca */ /* 0x000fe200000e0000 */
[----:B------:R-:W-:Y:S01]  /*e410*/  IMAD.MOV.U32 R203, RZ, RZ, 0x40000040 ;  /* 0x40000040ffcb7424 */ /* 0x000fe200078e00ff */
[----:B------:R-:W-:Y:S01]  /*e420*/  R2UR UR5, R3 ;  /* 0x00000000030572ca */ /* 0x000fe200000e0000 */
[----:B------:R-:W-:Y:S01]  /*e430*/  WARPGROUP.ARRIVE ;  /* 0x00000000000079c5 */ /* 0x000fe20000000000 */
[----:B------:R-:W-:Y:S01]  /*e440*/  R2UR UR6, R202 ;  /* 0x00000000ca0672ca */ /* 0x000fe200000e0000 */
[C---:B------:R-:W-:Y:S01]  /*e450*/  VIADD R200, R2.reuse, 0x2 ;  /* 0x0000000202c87836 */ /* 0x040fe20000000000 */
[----:B------:R-:W-:Y:S01]  /*e460*/  R2UR UR7, R203 ;  /* 0x00000000cb0772ca */ /* 0x000fe200000e0000 */
[----:B------:R-:W-:Y:S02]  /*e470*/  IMAD.MOV.U32 R201, RZ, RZ, 0x40000040 ;  /* 0x40000040ffc97424 */ /* 0x000fe400078e00ff */
[----:B------:R-:W4:Y:S01]  /*e480*/  S2R R206, SR_TID.X ;  /* 0x0000000000ce7919 */ /* 0x000f220000002100 */
[----:B------:R-:W-:Y:S01]  /*e490*/  IMAD.MOV.U32 R205, RZ, RZ, 0x40000040 ;  /* 0x40000040ffcd7424 */ /* 0x000fe200078e00ff */
[----:B------:R-:W-:Y:S01]  /*e4a0*/  UISETP.NE.AND UP0, UPT, UR46, URZ, UPT ;  /* 0x0000003f2e00728c */ /* 0x000fe2000bf05270 */
[----:B------:R-:W-:-:S07]  /*e4b0*/  VIADD R207, R2, 0x800 ;  /* 0x0000080002cf7836 */ /* 0x000fce0000000000 */
[----:B------:R-:W-:Y:S01]  /*e4c0*/  HGMMA.64x64x16.F32.BF16 R152, gdesc[UR4], R152, gsb0 ;  /* 0x00e00000049879f0 */ /* 0x000fe20008001898 */
[----:B------:R-:W-:Y:S01]  /*e4d0*/  R2UR UR4, R200 ;  /* 0x00000000c80472ca */ /* 0x000fe200000e0000 */
[----:B------:R-:W-:Y:S01]  /*e4e0*/  VIADD R200, R202, 0x2 ;  /* 0x00000002cac87836 */ /* 0x000fe20000000000 */
[----:B------:R-:W-:Y:S01]  /*e4f0*/  R2UR UR5, R201 ;  /* 0x00000000c90572ca */ /* 0x000fe200000e0000 */
[----:B------:R-:W-:-:S03]  /*e500*/  IMAD.MOV.U32 R201, RZ, RZ, 0x40000040 ;  /* 0x40000040ffc97424 */ /* 0x000fc600078e00ff */
[----:B------:R-:W-:Y:S01]  /*e510*/  R2UR UR6, R200 ;  /* 0x00000000c80672ca */ /* 0x000fe200000e0000 */
[----:B------:R-:W-:Y:S01]  /*e520*/  VIADD R200, R2, 0x4 ;  /* 0x0000000402c87836 */ /* 0x000fe20000000000 */
[----:B------:R-:W-:Y:S01]  /*e530*/  R2UR UR7, R201 ;  /* 0x00000000c90772ca */ /* 0x000fe200000e0000 */
[----:B------:R-:W-:Y:S01]  /*e540*/  IMAD.MOV.U32 R201, RZ, RZ, 0x40000040 ;  /* 0x40000040ffc97424 */ /* 0x000fe200078e00ff */
[----:B----4-:R-:W-:Y:S01]  /*e550*/  SHF.R.U32.HI R206, RZ, 0x7, R206 ;  /* 0x00000007ffce7819 */ /* 0x010fe200000116ce */
[----:B------:R-:W-:Y:S02]  /*e560*/  WARPGROUP.DEPBAR.LE gsb0, 0x0 ;  /* 0x00008000000079c5 */ /* 0x000fe40000010000 */
[----:B------:R-:W-:-:S08]  /*e570*/  WARPGROUP.ARRIVE ;  /* 0x00000000000079c5 */ /* 0x000fd00000000000 */
        /* <DEDUP_REMOVED lines=15> */
[----:B------:R-:W-:-:S03]  /*e670*/  IMAD.MOV.U32 R201, RZ, RZ, 0x40000040 ;  /* 0x40000040ffc97424 */ /* 0x000fc600078e00ff */
[----:B------:R-:W-:Y:S01]  /*e680*/  R2UR UR6, R200 ;  /* 0x00000000c80672ca */ /* 0x000fe200000e0000 */
[----:B------:R-:W-:Y:S01]  /*e690*/  VIADD R200, R2, 0x200 ;  /* 0x0000020002c87836 */ /* 0x000fe20000000000 */
[----:B------:R-:W-:Y:S02]  /*e6a0*/  R2UR UR7, R201 ;  /* 0x00000000c90772ca */ /* 0x000fe400000e0000 */
[----:B------:R-:W-:Y:S01]  /*e6b0*/  MOV R201, 0x40000040 ;  /* 0x4000004000c97802 */ /* 0x000fe20000000f00 */
        /* <DEDUP_REMOVED lines=128> */
[----:B------:R-:W-:Y:S02]  /*eec0*/  R2UR UR6, R200 ;  /* 0x00000000c80672ca */ /* 0x000fe400000e0000 */
[----:B------:R-:W-:Y:S01]  /*eed0*/  R2UR UR7, R201 ;  /* 0x00000000c90772ca */ /* 0x000fe200000e0000 */
[----:B------:R4:W5:Y:S01]  /*eee0*/  SHFL.IDX PT, R200, R206, RZ, 0x1f ;  /* 0x00001fffcec87589 */ /* 0x00096200000e0000 */
[----:B------:R-:W-:Y:S02]  /*eef0*/  IMAD.MOV.U32 R201, RZ, RZ, 0x4 ;  /* 0x00000004ffc97424 */ /* 0x000fe400078e00ff */
[----:B----4-:R-:W-:Y:S01]  /*ef00*/  VIADD R206, R202, 0x800 ;  /* 0x00000800cace7836 */ /* 0x010fe20000000000 */
[----:B-----5:R-:W-:-:S04]  /*ef10*/  ISETP.GT.AND P2, PT, R200, 0x7f, PT ;  /* 0x0000007fc800780c */ /* 0x020fc80003f44270 */
[----:B------:R-:W-:Y:S02]  /*ef20*/  SEL R200, RZ, 0x2, !P2 ;  /* 0x00000002ffc87807 */ /* 0x000fe40005000000 */
[C---:B------:R-:W-:Y:S02]  /*ef30*/  SEL R203, R201.reuse, 0x2, P2 ;  /* 0x00000002c9cb7807 */ /* 0x040fe40001000000 */
[----:B------:R-:W-:Y:S01]  /*ef40*/  SEL R201, R201, 0x6, !P2 ;  /* 0x00000006c9c97807 */ /* 0x000fe20005000000 */
[----:B0123--:R-:W-:Y:S01]  /*ef50*/  IMAD.IADD R204, R200, 0x1, R206 ;  /* 0x00000001c8cc7824 */ /* 0x00ffe200078e02ce */
[----:B------:R-:W-:Y:S02]  /*ef60*/  WARPGROUP.DEPBAR.LE gsb0, 0x0 ;  /* 0x00008000000079c5 */ /* 0x000fe40000010000 */
[----:B------:R-:W-:-:S06]  /*ef70*/  WARPGROUP.ARRIVE ;  /* 0x00000000000079c5 */ /* 0x000fcc0000000000 */
[----:B------:R-:W-:Y:S01]  /*ef80*/  HGMMA.64x64x16.F32.BF16 R152, gdesc[UR4], R152, gsb0 ;  /* 0x00e00000049879f0 */ /* 0x000fe20008001898 */
[----:B------:R-:W-:Y:S01]  /*ef90*/  R2UR UR6, R204 ;  /* 0x00000000cc0672ca */ /* 0x000fe200000e0000 */
[----:B------:R-:W-:Y:S01]  /*efa0*/  IMAD.IADD R204, R207, 0x1, R200 ;  /* 0x00000001cfcc7824 */ /* 0x000fe200078e02c8 */
[----:B------:R-:W-:Y:S02]  /*efb0*/  R2UR UR7, R205 ;  /* 0x00000000cd0772ca */ /* 0x000fe400000e0000 */
[----:B------:R-:W-:Y:S02]  /*efc0*/  MOV R205, 0x40000040 ;  /* 0x4000004000cd7802 */ /* 0x000fe40000000f00 */
[----:B------:R-:W-:Y:S01]  /*efd0*/  R2UR UR4, R204 ;  /* 0x00000000cc0472ca */ /* 0x000fe200000e0000 */
[----:B------:R-:W-:Y:S01]  /*efe0*/  IMAD.IADD R204, R206, 0x1, R203 ;  /* 0x00000001cecc7824 */ /* 0x000fe200078e02cb */
[----:B------:R-:W-:Y:S01]  /*eff0*/  R2UR UR5, R205 ;  /* 0x00000000cd0572ca */ /* 0x000fe200000e0000 */
[----:B------:R-:W-:Y:S01]  /*f000*/  IMAD.MOV.U32 R205, RZ, RZ, 0x40000040 ;  /* 0x40000040ffcd7424 */ /* 0x000fe200078e00ff */
[----:B------:R-:W-:-:S02]  /*f010*/  WARPGROUP.DEPBAR.LE gsb0, 0x0 ;  /* 0x00008000000079c5 */ /* 0x000fc40000010000 */
        /* <DEDUP_REMOVED lines=18> */
[----:B------:R-:W-:Y:S01]  /*f140*/  IMAD.MOV.U32 R204, RZ, RZ, 0x28 ;  /* 0x00000028ffcc7424 */ /* 0x000fe200078e00ff */
[----:B------:R-:W-:Y:S01]  /*f150*/  R2UR UR7, R205 ;  /* 0x00000000cd0772ca */ /* 0x000fe200000e0000 */
[----:B------:R-:W-:-:S03]  /*f160*/  IMAD.MOV.U32 R205, RZ, RZ, 0xa00 ;  /* 0x00000a00ffcd7424 */ /* 0x000fc600078e00ff */
[----:B------:R-:W-:Y:S02]  /*f170*/  SEL R204, R204, 0x26, P2 ;  /* 0x00000026cccc7807 */ /* 0x000fe40001000000 */
[----:B------:R-:W-:Y:S02]  /*f180*/  SEL R205, R205, 0x980, P2 ;  /* 0x00000980cdcd7807 */ /* 0x000fe40001000000 */
[----:B------:R-:W-:Y:S02]  /*f190*/  LOP3.LUT R207, R204, 0x6, RZ, 0xc0, !PT ;  /* 0x00000006cccf7812 */ /* 0x000fe400078ec0ff */
[----:B------:R-:W-:-:S04]  /*f1a0*/  LOP3.LUT R205, R205, 0xa00, RZ, 0xc0, !PT ;  /* 0x00000a00cdcd7812 */ /* 0x000fc800078ec0ff */
[CC--:B------:R-:W-:Y:S02]  /*f1b0*/  IADD3 R204, R207.reuse, R205.reuse, R2 ;  /* 0x000000cdcfcc7210 */ /* 0x0c0fe40007ffe002 */
[----:B------:R-:W-:Y:S01]  /*f1c0*/  IADD3 R206, R207, R205, R202 ;  /* 0x000000cdcfce7210 */ /* 0x000fe20007ffe0ca */
[----:B------:R-:W-:Y:S02]  /*f1d0*/  IMAD.MOV.U32 R205, RZ, RZ, 0x40000040 ;  /* 0x40000040ffcd7424 */ /* 0x000fe400078e00ff */
[----:B------:R-:W-:Y:S01]  /*f1e0*/  IMAD.MOV.U32 R207, RZ, RZ, 0x40000040 ;  /* 0x40000040ffcf7424 */ /* 0x000fe200078e00ff */
[----:B------:R-:W-:Y:S02]  /*f1f0*/  WARPGROUP.DEPBAR.LE gsb0, 0x0 ;  /* 0x00008000000079c5 */ /* 0x000fe40000010000 */
[----:B------:R-:W-:-:S06]  /*f200*/  WARPGROUP.ARRIVE ;  /* 0x00000000000079c5 */ /* 0x000fcc0000000000 */
[----:B------:R-:W-:Y:S01]  /*f210*/  HGMMA.64x64x16.F32.BF16 R152, gdesc[UR4], R152, gsb0 ;  /* 0x00e00000049879f0 */ /* 0x000fe20008001898 */
[----:B------:R-:W-:Y:S02]  /*f220*/  R2UR UR4, R204 ;  /* 0x00000000cc0472ca */ /* 0x000fe400000e0000 */
[----:B------:R-:W-:Y:S01]  /*f230*/  R2UR UR5, R205 ;  /* 0x00000000cd0572ca */ /* 0x000fe200000e0000 */
[----:B------:R-:W-:Y:S01]  /*f240*/  IMAD.MOV.U32 R205, RZ, RZ, 0x40000040 ;  /* 0x40000040ffcd7424 */ /* 0x000fe200078e00ff */
[----:B------:R-:W-:Y:S01]  /*f250*/  R2UR UR6, R206 ;  /* 0x00000000ce0672ca */ /* 0x000fe200000e0000 */
[----:B------:R-:W-:Y:S01]  /*f260*/  VIADD R206, R2, 0xa00 ;  /* 0x00000a0002ce7836 */ /* 0x000fe20000000000 */
[----:B------:R-:W-:Y:S01]  /*f270*/  R2UR UR7, R207 ;  /* 0x00000000cf0772ca */ /* 0x000fe200000e0000 */
[----:B------:R-:W-:Y:S02]  /*f280*/  VIADD R207, R202, 0xa00 ;  /* 0x00000a00cacf7836 */ /* 0x000fe40000000000 */
[----:B------:R-:W-:Y:S01]  /*f290*/  IMAD.IADD R204, R206, 0x1, R200 ;  /* 0x00000001cecc7824 */ /* 0x000fe200078e02c8 */
[----:B------:R-:W-:-:S02]  /*f2a0*/  WARPGROUP.DEPBAR.LE gsb0, 0x0 ;  /* 0x00008000000079c5 */ /* 0x000fc40000010000 */
[----:B------:R-:W-:-:S07]  /*f2b0*/  WARPGROUP.ARRIVE ;  /* 0x00000000000079c5 */ /* 0x000fce0000000000 */
        /* <DEDUP_REMOVED lines=24> */
[----:B------:R-:W-:Y:S01]  /*f440*/  IMAD.MOV.U32 R205, RZ, RZ, 0x40000040 ;  /* 0x40000040ffcd7424 */ /* 0x000fe200078e00ff */
[----:B------:R-:W-:Y:S02]  /*f450*/  R2UR UR4, R204 ;  /* 0x00000000cc0472ca */ /* 0x000fe400000e0000 */
[----:B------:R-:W-:Y:S02]  /*f460*/  IADD3 R204, R201, R207, RZ ;  /* 0x000000cfc9cc7210 */ /* 0x000fe40007ffe0ff */
        /* <DEDUP_REMOVED lines=68> */
[----:B------:R-:W-:Y:S02]  /*f8b0*/  R2UR UR5, R205 ;  /* 0x00000000cd0572ca */ /* 0x000fe400000e0000 */
[----:B------:R-:W-:Y:S01]  /*f8c0*/  R2UR UR6, R206 ;  /* 0x00000000ce0672ca */ /* 0x000fe200000e0000 */
[----:B------:R-:W-:Y:S01]  /*f8d0*/  VIADD R206, R202, 0xe00 ;  /* 0x00000e00cace7836 */ /* 0x000fe20000000000 */
[----:B------:R-:W-:Y:S01]  /*f8e0*/  R2UR UR7, R207 ;  /* 0x00000000cf0772ca */ /* 0x000fe200000e0000 */
[----:B------:R-:W-:Y:S01]  /*f8f0*/  VIADD R207, R2, 0xe00 ;  /* 0x00000e0002cf7836 */ /* 0x000fe20000000000 */
[----:B------:R-:W-:Y:S01]  /*f900*/  MOV R205, 0x40000040 ;  /* 0x4000004000cd7802 */ /* 0x000fe20000000f00 */
[----:B------:R-:W-:Y:S01]  /*f910*/  IMAD.IADD R204, R200, 0x1, R206 ;  /* 0x00000001c8cc7824 */ /* 0x000fe200078e02ce */
[----:B------:R-:W-:-:S02]  /*f920*/  WARPGROUP.DEPBAR.LE gsb0, 0x0 ;  /* 0x00008000000079c5 */ /* 0x000fc40000010000 */
[----:B------:R-:W-:-:S07]  /*f930*/  WARPGROUP.ARRIVE ;  /* 0x00000000000079c5 */ /* 0x000fce0000000000 */
[----:B------:R-:W-:Y:S01]  /*f940*/  HGMMA.64x64x16.F32.BF16 R152, gdesc[UR4], R152, gsb0 ;  /* 0x00e00000049879f0 */ /* 0x000fe20008001898 */
[----:B------:R-:W-:Y:S01]  /*f950*/  R2UR UR6, R204 ;  /* 0x00000000cc0672ca */ /* 0x000fe200000e0000 */
[----:B------:R-:W-:Y:S01]  /*f960*/  IMAD.IADD R204, R207, 0x1, R200 ;  /* 0x00000001cfcc7824 */ /* 0x000fe200078e02c8 */
[----:B------:R-:W-:Y:S01]  /*f970*/  R2UR UR7, R205 ;  /* 0x00000000cd0772ca */ /* 0x000fe200000e0000 */
[----:B------:R-:W-:Y:S02]  /*f980*/  IMAD.MOV.U32 R205, RZ, RZ, 0x40000040 ;  /* 0x40000040ffcd7424 */ /* 0x000fe400078e00ff */
[C---:B------:R-:W-:Y:S01]  /*f990*/  IMAD.IADD R200, R207.reuse, 0x1, R201 ;  /* 0x00000001cfc87824 */ /* 0x040fe200078e02c9 */
        /* <DEDUP_REMOVED lines=15> */
[----:B------:R-:W-:Y:S01]  /*fa90*/  IMAD.MOV.U32 R205, RZ, RZ, 0x40000040 ;  /* 0x40000040ffcd7424 */ /* 0x000fe200078e00ff */
[----:B------:R-:W-:Y:S02]  /*faa0*/  WARPGROUP.DEPBAR.LE gsb0, 0x0 ;  /* 0x00008000000079c5 */ /* 0x000fe40000010000 */
[----:B------:R-:W-:-:S07]  /*fab0*/  WARPGROUP.ARRIVE ;  /* 0x00000000000079c5 */ /* 0x000fce0000000000 */
[----:B------:R-:W-:Y:S01]  /*fac0*/  HGMMA.64x64x16.F32.BF16 R152, gdesc[UR4], R152, gsb0 ;  /* 0x00e00000049879f0 */ /* 0x000fe20008001898 */
[----:B------:R-:W-:Y:S01]  /*fad0*/  R2UR UR4, R200 ;  /* 0x00000000c80472ca */ /* 0x000fe200000e0000 */
[----:B------:R-:W-:Y:S01]  /*fae0*/  IMAD.MOV.U32 R200, RZ, RZ, 0x40 ;  /* 0x00000040ffc87424 */ /* 0x000fe200078e00ff */
[----:B------:R-:W-:Y:S01]  /*faf0*/  R2UR UR5, R201 ;  /* 0x00000000c90572ca */ /* 0x000fe200000e0000 */
[----:B------:R-:W-:Y:S01]  /*fb00*/  IMAD.MOV.U32 R201, RZ, RZ, 0x1000 ;  /* 0x00001000ffc97424 */ /* 0x000fe200078e00ff */
[----:B------:R-:W-:Y:S02]  /*fb10*/  R2UR UR6, R204 ;  /* 0x00000000cc0672ca */ /* 0x000fe400000e0000 */
[----:B------:R-:W-:Y:S02]  /*fb20*/  R2UR UR7, R205 ;  /* 0x00000000cd0772ca */ /* 0x000fe400000e0000 */
[----:B------:R-:W-:Y:S02]  /*fb30*/  SEL R200, R200, 0x3e, P2 ;  /* 0x0000003ec8c87807 */ /* 0x000fe40001000000 */
[----:B------:R-:W-:-:S02]  /*fb40*/  SEL R201, R201, 0xf80, P2 ;  /* 0x00000f80c9c97807 */ /* 0x000fc40001000000 */
[----:B------:R-:W-:Y:S02]  /*fb50*/  LOP3.LUT R203, R200, 0x6, RZ, 0xc0, !PT ;  /* 0x00000006c8cb7812 */ /* 0x000fe400078ec0ff */
[----:B------:R-:W-:Y:S02]  /*fb60*/  LOP3.LUT R201, R201, 0x1e00, RZ, 0xc0, !PT ;  /* 0x00001e00c9c97812 */ /* 0x000fe400078ec0ff */
[----:B------:R-:W-:Y:S02]  /*fb70*/  PLOP3.LUT P2, PT, PT, PT, UP0, 0x40, 0x0 ;  /* 0x000000000000781c */ /* 0x000fe40003f4e808 */
[CC--:B------:R-:W-:Y:S02]  /*fb80*/  IADD3 R200, R203.reuse, R201.reuse, R2 ;  /* 0x000000c9cbc87210 */ /* 0x0c0fe40007ffe002 */
[----:B------:R-:W-:Y:S01]  /*fb90*/  IADD3 R202, R203, R201, R202 ;  /* 0x000000c9cbca7210 */ /* 0x000fe20007ffe0ca */
[----:B------:R-:W-:Y:S02]  /*fba0*/  IMAD.MOV.U32 R201, RZ, RZ, 0x40000040 ;  /* 0x40000040ffc97424 */ /* 0x000fe400078e00ff */
[----:B------:R-:W-:Y:S01]  /*fbb0*/  IMAD.MOV.U32 R203, RZ, RZ, 0x40000040 ;  /* 0x40000040ffcb7424 */ /* 0x000fe200078e00ff */
        /* <DEDUP_REMOVED lines=19> */
[----:B------:R-:W-:-:S02]  /*fcf0*/  @!P1 VIADD R154, R199, 0x38840 ;  /* 0x00038840c79a9836 */ /* 0x000fc40000000000 */
        /* <DEDUP_REMOVED lines=23> */
[----:B------:R-:W-:Y:S01]  /*fe70*/  FMUL.FTZ R174, R182, UR45 ;  /* 0x0000002db6ae7c20 */ /* 0x000fe20008410000 */
[----:B------:R-:W-:-:S02]  /*fe80*/  IMAD.SHL.U32 R178, R14, 0x40, RZ ;  /* 0x000000400eb27824 */ /* 0x000fc400078e00ff */
[----:B------:R-:W-:Y:S01]  /*fe90*/  FMUL.FTZ R175, R183, UR45 ;  /* 0x0000002db7af7c20 */ /* 0x000fe20008410000 */
[----:B------:R0:W-:Y:S01]  /*fea0*/  @!P1 SYNCS.ARRIVE.TRANS64.RED.A1T0 RZ, [R154+URZ], RZ ;  /* 0x000000ff9aff99a7 */ /* 0x0001e2000810043f */
[----:B------:R-:W1:Y:S01]  /*feb0*/  MUFU.TANH R200, R200 ;  /* 0x000000c800c87308 */ /* 0x000e620000002400 */
[----:B0-----:R-:W-:-:S07]  /*fec0*/  IADD3 R154, R23, 0x1, -R178 ;  /* 0x00000001179a7810 */ /* 0x001fce0007ffe8b2 */
[----:B------:R-:W0:Y:S01]  /*fed0*/  MUFU.TANH R201, R201 ;  /* 0x000000c900c97308 */ /* 0x000e220000002400 */
[----:B------:R-:W-:-:S07]  /*fee0*/  IADD3 R154, -R185, R154, -R184 ;  /* 0x0000009ab99a7210 */ /* 0x000fce0007ffe9b8 */
[----:B------:R-:W2:Y:S01]  /*fef0*/  MUFU.TANH R152, R152 ;  /* 0x0000009800987308 */ /* 0x000ea20000002400 */
[C---:B------:R-:W-:Y:S02]  /*ff00*/  VIADD R206, R154.reuse, UR48 ;  /* 0x000000309ace7c36 */ /* 0x040fe40008000000 */
[----:B------:R-:W-:Y:S02]  /*ff10*/  VIADD R183, R154, UR47 ;  /* 0x0000002f9ab77c36 */ /* 0x000fe40008000000 */
[C---:B------:R-:W-:Y:S02]  /*ff20*/  IMAD.IADD R182, R0.reuse, 0x1, R206 ;  /* 0x0000000100b67824 */ /* 0x040fe400078e02ce */
        /* <DEDUP_REMOVED lines=43> */
.L_x_2819:
[----:B------:R-:W-:-:S05]  /*101e0*/  IMAD.U32 R207, RZ, RZ, UR41 ;  /* 0x00000029ffcf7e24 */ /* 0x000fca000f8e00ff */
[----:B------:R-:W-:-:S13]  /*101f0*/  ISETP.NE.AND P2, PT, R207, 0x1, PT ;  /* 0x00000001cf00780c */ /* 0x000fda0003f45270 */
[----:B------:R-:W1:Y:S02]  /*10200*/  @P2 LDC.64 R154, c[0x0][0xae0] ;  /* 0x0002b800ff9a2b82 */ /* 0x000e640000000a00 */
[----:B-1----:R-:W-:-:S04]  /*10210*/  @P2 IMAD.HI.U32 R222, R223, R154, RZ ;  /* 0x0000009adfde2227 */ /* 0x002fc800078e00ff */
[----:B------:R-:W-:Y:S01]  /*10220*/  IMAD.MOV.U32 R154, RZ, RZ, R223 ;  /* 0x000000ffff9a7224 */ /* 0x000fe200078e00df */
[----:B------:R-:W-:-:S07]  /*10230*/  @P2 SHF.R.U32.HI R154, RZ, R155, R222 ;  /* 0x0000009bff9a2219 */ /* 0x000fce00000116de */
.L_x_2820:
[----:B------:R-:W-:Y:S05]  /*10240*/  BSYNC B2 ;  /* 0x0000000000027941 */ /* 0x000fea0003800000 */
.L_x_2818:
[----:B------:R-:W-:-:S04]  /*10250*/  IMAD R154, R154, R207, -R178 ;  /* 0x000000cf9a9a7224 */ /* 0x000fc800078e0ab2 */
[----:B------:R-:W-:-:S05]  /*10260*/  IMAD.IADD R154, R154, 0x1, -R185 ;  /* 0x000000019a9a7824 */ /* 0x000fca00078e0ab9 */
[----:B------:R-:W-:Y:S02]  /*10270*/  VIADDMNMX R182, R154, R207, R182, PT ;  /* 0x000000cf9ab67246 */ /* 0x000fe400038001b6 */
[----:B------:R-:W-:-:S07]  /*10280*/  VIMNMX R181, R181, R154, !PT ;  /* 0x0000009ab5b57248 */ /* 0x000fce0007fe0100 */
.L_x_2817:
[----:B------:R-:W-:Y:S01]  /*10290*/  ISETP.GT.AND P2, PT, R14, -0x1, PT ;  /* 0xffffffff0e00780c */ /* 0x000fe20003f44270 */
[----:B------:R-:W-:Y:S01]  /*102a0*/  UISETP.NE.AND UP0, UPT, UR46, URZ, UPT ;  /* 0x0000003f2e00728c */ /* 0x000fe2000bf05270 */
[----:B------:R-:W-:Y:S02]  /*102b0*/  IADD3 R206, R206, 0x8, R0 ;  /* 0x00000008cece7810 */ /* 0x000fe40007ffe000 */
[C---:B------:R-:W-:Y:S02]  /*102c0*/  ISETP.GT.AND P5, PT, R181.reuse, RZ, P2 ;  /* 0x000000ffb500720c */ /* 0x040fe400017a4270 */
[C---:B------:R-:W-:Y:S02]  /*102d0*/  ISETP.GT.AND P4, PT, R181.reuse, 0x1, P2 ;  /* 0x00000001b500780c */ /* 0x040fe40001784270 */
[----:B------:R-:W-:Y:S02]  /*102e0*/  ISETP.LT.OR P5, PT, R182, 0x1, P5 ;  /* 0x00000001b600780c */ /* 0x000fe40002fa1670 */
[----:B------:R-:W-:-:S02]  /*102f0*/  ISETP.GT.AND P6, PT, R181, 0x8, P2 ;  /* 0x00000008b500780c */ /* 0x000fc400017c4270 */
[----:B------:R-:W-:Y:S02]  /*10300*/  FSEL R200, R200, -INF , !P5 ;  /* 0xff800000c8c87808 */ /* 0x000fe40006800000 */
[C---:B------:R-:W-:Y:S02]  /*10310*/  ISETP.GT.AND P5, PT, R181.reuse, 0x10, P2 ;  /* 0x00000010b500780c */ /* 0x040fe400017a4270 */
[----:B------:R-:W-:Y:S02]  /*10320*/  ISETP.GT.AND P3, PT, R181, 0x9, P2 ;  /* 0x00000009b500780c */ /* 0x000fe40001764270 */
[C---:B------:R-:W-:Y:S02]  /*10330*/  ISETP.LT.OR P5, PT, R182.reuse, 0x11, P5 ;  /* 0x00000011b600780c */ /* 0x040fe40002fa1670 */
[----:B------:R-:W-:Y:S02]  /*10340*/  ISETP.LT.OR P4, PT, R182, 0x2, P4 ;  /* 0x00000002b600780c */ /* 0x000fe40002781670 */
[----:B0-----:R-:W-:-:S02]  /*10350*/  FSEL R204, R204, -INF , !P5 ;  /* 0xff800000cccc7808 */ /* 0x001fc40006800000 */
[----:B------:R-:W-:Y:S02]  /*10360*/  ISETP.GT.AND P5, PT, R181, 0x20, P2 ;  /* 0x00000020b500780c */ /* 0x000fe400017a4270 */
[C---:B------:R-:W-:Y:S02]  /*10370*/  ISETP.LT.OR P6, PT, R182.reuse, 0x9, P6 ;  /* 0x00000009b600780c */ /* 0x040fe400037c1670 */
[C---:B------:R-:W-:Y:S02]  /*10380*/  ISETP.LT.OR P3, PT, R182.reuse, 0xa, P3 ;  /* 0x0000000ab600780c */ /* 0x040fe40001f61670 */
[----:B------:R-:W-:Y:S02]  /*10390*/  ISETP.LT.OR P5, PT, R182, 0x21, P5 ;  /* 0x00000021b600780c */ /* 0x000fe40002fa1670 */
[----:B------:R-:W-:Y:S02]  /*103a0*/  FSEL R201, R201, -INF , !P4 ;  /* 0xff800000c9c97808 */ /* 0x000fe40006000000 */
[----:B------:R-:W-:-:S02]  /*103b0*/  FSEL R202, R202, -INF , !P6 ;  /* 0xff800000caca7808 */ /* 0x000fc40007000000 */
[----:B------:R-:W-:Y:S02]  /*103c0*/  FSEL R203, R203, -INF , !P3 ;  /* 0xff800000cbcb7808 */ /* 0x000fe40005800000 */
[C---:B------:R-:W-:Y:S02]  /*103d0*/  ISETP.GT.AND P4, PT, R181.reuse, 0x11, P2 ;  /* 0x00000011b500780c */ /* 0x040fe40001784270 */
[C---:B------:R-:W-:Y:S02]  /*103e0*/  ISETP.GT.AND P6, PT, R181.reuse, 0x18, P2 ;  /* 0x00000018b500780c */ /* 0x040fe400017c4270 */
[C---:B------:R-:W-:Y:S02]  /*103f0*/  ISETP.GT.AND P3, PT, R181.reuse, 0x19, P2 ;  /* 0x00000019b500780c */ /* 0x040fe40001764270 */
[----:B------:R-:W-:Y:S02]  /*10400*/  FSEL R207, R168, -INF , !P5 ;  /* 0xff800000a8cf7808 */ /* 0x000fe40006800000 */
[----:B------:R-:W-:-:S02]  /*10410*/  ISETP.GT.AND P5, PT, R181, 0x30, P2 ;  /* 0x00000030b500780c */ /* 0x000fc400017a4270 */
[C---:B------:R-:W-:Y:S02]  /*10420*/  ISETP.LT.OR P4, PT, R182.reuse, 0x12, P4 ;  /* 0x00000012b600780c */ /* 0x040fe40002781670 */
        /* <DEDUP_REMOVED lines=8> */
[----:B------:R-:W-:Y:S02]  /*104b0*/  ISETP.GT.AND P3, PT, R181, 0x29, P2 ;  /* 0x00000029b500780c */ /* 0x000fe40001764270 */
[----:B------:R-:W-:Y:S02]  /*104c0*/  FSEL R176, R176, -INF , !P5 ;  /* 0xff800000b0b07808 */ /* 0x000fe40006800000 */
[----:B------:R-:W-:-:S02]  /*104d0*/  PLOP3.LUT P5, PT, PT, PT, UP0, 0x40, 0x0 ;  /* 0x000000000000781c */ /* 0x000fc40003fae808 */
        /* <DEDUP_REMOVED lines=20> */
[----:B------:R-:W-:Y:S02]  /*10620*/  MOV R171, UR41 ;  /* 0x0000002900ab7c02 */ /* 0x000fe40008000f00 */
[----:B------:R-:W-:Y:S02]  /*10630*/  IADD3 R168, R0, R23, -R184 ;  /* 0x0000001700a87210 */ /* 0x000fe40007ffe8b8 */
[----:B------:R-:W-:-:S03]  /*10640*/  ISETP.NE.AND P3, PT, R171, 0x1, PT ;  /* 0x00000001ab00780c */ /* 0x000fc60003f65270 */
[----:B------:R-:W-:-:S05]  /*10650*/  VIADD R168, R168, 0x8 ;  /* 0x00000008a8a87836 */ /* 0x000fca0000000000 */
[----:B------:R-:W-:-:S05]  /*10660*/  LOP3.LUT R181, RZ, R168, RZ, 0x33, !PT ;  /* 0x000000a8ffb57212 */ /* 0x000fca00078e33ff */
[----:B------:R-:W0:Y:S02]  /*10670*/  @P3 LDC.64 R154, c[0x0][0xae0] ;  /* 0x0002b800ff9a3b82 */ /* 0x000e240000000a00 */
[----:B0-----:R-:W-:-:S05]  /*10680*/  @P3 IMAD.HI.U32 R154, R181, R154, RZ ;  /* 0x0000009ab59a3227 */ /* 0x001fca00078e00ff */
[----:B------:R-:W-:-:S04]  /*10690*/  @P3 SHF.R.U32.HI R181, RZ, R155, R154 ;  /* 0x0000009bffb53219 */ /* 0x000fc8000001169a */
[----:B------:R-:W-:Y:S01]  /*106a0*/  LOP3.LUT R154, RZ, R181, RZ, 0x33, !PT ;  /* 0x000000b5ff9a7212 */ /* 0x000fe200078e33ff */
[----:B------:R-:W-:Y:S06]  /*106b0*/  BRA `(.L_x_2824) ;  /* 0x0000000000187947 */ /* 0x000fec0003800000 */
.L_x_2823:
[----:B------:R-:W-:-:S05]  /*106c0*/  IMAD.U32 R171, RZ, RZ, UR41 ;  /* 0x00000029ffab7e24 */ /* 0x000fca000f8e00ff */
[----:B------:R-:W-:-:S13]  /*106d0*/  ISETP.NE.AND P3, PT, R171, 0x1, PT ;  /* 0x00000001ab00780c */ /* 0x000fda0003f65270 */
[----:B------:R-:W0:Y:S02]  /*106e0*/  @P3 LDC.64 R154, c[0x0][0xae0] ;  /* 0x0002b800ff9a3b82 */ /* 0x000e240000000a00 */
[----:B0-----:R-:W-:-:S04]  /*106f0*/  @P3 IMAD.HI.U32 R168, R191, R154, RZ ;  /* 0x0000009abfa83227 */ /* 0x001fc800078e00ff */
[----:B------:R-:W-:Y:S01]  /*10700*/  IMAD.MOV.U32 R154, RZ, RZ, R191 ;  /* 0x000000ffff9a7224 */ /* 0x000fe200078e00bf */
[----:B------:R-:W-:-:S07]  /*10710*/  @P3 SHF.R.U32.HI R154, RZ, R155, R168 ;  /* 0x0000009bff9a3219 */ /* 0x000fce00000116a8 */
.L_x_2824:
[----:B------:R-:W-:Y:S05]  /*10720*/  BSYNC B2 ;  /* 0x0000000000027941 */ /* 0x000fea0003800000 */
.L_x_2822:
[----:B------:R-:W-:-:S04]  /*10730*/  IMAD R178, R154, R171, -R178 ;  /* 0x000000ab9ab27224 */ /* 0x000fc800078e0ab2 */
[----:B------:R-:W-:-:S05]  /*10740*/  IMAD.IADD R178, R178, 0x1, -R185 ;  /* 0x00000001b2b27824 */ /* 0x000fca00078e0ab9 */
[----:B------:R-:W-:Y:S02]  /*10750*/  VIADDMNMX R206, R178, R171, R206, PT ;  /* 0x000000abb2ce7246 */ /* 0x000fe400038001ce */
[----:B------:R-:W-:-:S07]  /*10760*/  VIMNMX R183, R183, R178, !PT ;  /* 0x000000b2b7b77248 */ /* 0x000fce0007fe0100 */
.L_x_2821:
[----:B------:R-:W-:Y:S01]  /*10770*/  FMNMX.FTZ R154, R200, R21, !PT ;  /* 0x00000015c89a7209 */ /* 0x000fe20007810000 */
[----:B------:R-:W-:Y:S01]  /*10780*/  IMAD.MOV.U32 R171, RZ, RZ, 0x40000040 ;  /* 0x40000040ffab7424 */ /* 0x000fe200078e00ff */
[----:B------:R-:W-:Y:S01]  /*10790*/  ISETP.GT.AND P4, PT, R183, 0x9, P2 ;  /* 0x00000009b700780c */ /* 0x000fe20001784270 */
[----:B------:R-:W-:Y:S01]  /*107a0*/  IMAD R170, R198, 0x1000, R188 ;  /* 0x00001000c6aa7824 */ /* 0x000fe200078e02bc */
[----:B------:R-:W-:Y:S01]  /*107b0*/  FMNMX.FTZ R155, R201, R154, !PT ;  /* 0x0000009ac99b7209 */ /* 0x000fe20007810000 */
[----:B------:R-:W-:Y:S01]  /*107c0*/  @!P1 VIADD R199, R199, 0x38860 ;  /* 0x00038860c7c79836 */ /* 0x000fe20000000000 */
        /* <DEDUP_REMOVED lines=8> */
[----:B------:R-:W-:-:S02]  /*10850*/  R2UR UR7, R171 ;  /* 0x00000000ab0772ca */ /* 0x000fc400000e0000 */
[----:B------:R-:W-:Y:S02]  /*10860*/  FMNMX.FTZ R154, R163, R154, !PT ;  /* 0x0000009aa39a7209 */ /* 0x000fe40007810000 */
[----:B------:R-:W-:Y:S02]  /*10870*/  FSEL R161, R161, -INF , !P4 ;  /* 0xff800000a1a17808 */ /* 0x000fe40006000000 */
[----:B------:R-:W-:Y:S02]  /*10880*/  FMNMX.FTZ R154, R165, R154, !PT ;  /* 0x0000009aa59a7209 */ /* 0x000fe40007810000 */
[----:B------:R-:W-:Y:S02]  /*10890*/  ISETP.GT.AND P4, PT, R183, RZ, P2 ;  /* 0x000000ffb700720c */ /* 0x000fe40001784270 */
[----:B------:R-:W-:Y:S02]  /*108a0*/  FMNMX.FTZ R154, R207, R154, !PT ;  /* 0x0000009acf9a7209 */ /* 0x000fe40007810000 */
[----:B------:R-:W-:-:S02]  /*108b0*/  ISETP.GT.AND P3, PT, R183, 0x1, P2 ;  /* 0x00000001b700780c */ /* 0x000fc40001764270 */
[----:B------:R-:W-:Y:S02]  /*108c0*/  FMNMX.FTZ R155, R169, R154, !PT ;  /* 0x0000009aa99b7209 */ /* 0x000fe40007810000 */
[----:B------:R-:W-:Y:S02]  /*108d0*/  ISETP.LT.OR P4, PT, R206, 0x1, P4 ;  /* 0x00000001ce00780c */ /* 0x000fe40002781670 */
[----:B------:R-:W-:Y:S02]  /*108e0*/  FMNMX.FTZ R154, R222, R155, !PT ;  /* 0x0000009bde9a7209 */ /* 0x000fe40007810000 */
[----:B------:R-:W-:Y:S02]  /*108f0*/  ISETP.GT.AND P6, PT, R183, 0x8, P2 ;  /* 0x00000008b700780c */ /* 0x000fe400017c4270 */
        /* <DEDUP_REMOVED lines=9> */
[----:B------:R-:W-:Y:S02]  /*10990*/  FMNMX.FTZ R168, R152, R190, !PT ;  /* 0x000000be98a87209 */ /* 0x000fe40007810000 */
[C---:B------:R-:W-:Y:S01]  /*109a0*/  ISETP.GT.AND P5, PT, R183.reuse, 0x10, P2 ;  /* 0x00000010b700780c */ /* 0x040fe200017a4270 */
[----:B------:R-:W0:Y:S01]  /*109b0*/  SHFL.BFLY PT, R154, R155, 0x2, 0x1f ;  /* 0x0c401f009b9a7f89 */ /* 0x000e2200000e0000 */
[----:B------:R-:W-:Y:S02]  /*109c0*/  FSEL R156, R156, -INF , !P6 ;  /* 0xff8000009c9c7808 */ /* 0x000fe40007000000 */
[----:B------:R-:W-:Y:S02]  /*109d0*/  ISETP.GT.AND P3, PT, R183, 0x11, P2 ;  /* 0x00000011b700780c */ /* 0x000fe40001764270 */
[----:B------:R-:W-:-:S02]  /*109e0*/  ISETP.LT.OR P5, PT, R206, 0x11, P5 ;  /* 0x00000011ce00780c */ /* 0x000fc40002fa1670 */
[C---:B------:R-:W-:Y:S02]  /*109f0*/  ISETP.GT.AND P6, PT, R183.reuse, 0x18, P2 ;  /* 0x00000018b700780c */ /* 0x040fe400017c4270 */
[----:B------:R-:W-:Y:S02]  /*10a00*/  ISETP.LT.OR P3, PT, R206, 0x12, P3 ;  /* 0x00000012ce00780c */ /* 0x000fe40001f61670 */
[----:B------:R-:W-:Y:S02]  /*10a10*/  FSEL R158, R158, -INF , !P5 ;  /* 0xff8000009e9e7808 */ /* 0x000fe40006800000 */
[----:B------:R-:W-:Y:S02]  /*10a20*/  ISETP.GT.AND P5, PT, R183, 0x20, P2 ;  /* 0x00000020b700780c */ /* 0x000fe400017a4270 */
[----:B------:R-:W-:Y:S02]  /*10a30*/  ISETP.LT.OR P6, PT, R206, 0x19, P6 ;  /* 0x00000019ce00780c */ /* 0x000fe400037c1670 */
[----:B------:R-:W-:-:S02]  /*10a40*/  FSEL R159, R159, -INF , !P3 ;  /* 0xff8000009f9f7808 */ /* 0x000fc40005800000 */
[----:B------:R-:W-:Y:S02]  /*10a50*/  ISETP.LT.OR P5, PT, R206, 0x21, P5 ;  /* 0x00000021ce00780c */ /* 0x000fe40002fa1670 */
[----:B------:R-:W-:Y:S02]  /*10a60*/  FSEL R160, R160, -INF , !P6 ;  /* 0xff800000a0a07808 */ /* 0x000fe40007000000 */
[----:B------:R-:W-:Y:S02]  /*10a70*/  FSEL R162, R162, -INF , !P5 ;  /* 0xff800000a2a27808 */ /* 0x000fe40006800000 */
[----:B0-----:R-:W-:Y:S02]  /*10a80*/  FMNMX.FTZ R171, R155, R154, !PT ;  /* 0x0000009a9bab7209 */ /* 0x001fe40007810000 */
[----:B------:R-:W-:Y:S02]  /*10a90*/  FMNMX.FTZ R155, R153, R168, !PT ;  /* 0x000000a8999b7209 */ /* 0x000fe40007810000 */
[----:B------:R-:W-:Y:S01]  /*10aa0*/  ISETP.GT.AND P5, PT, R183, 0x29, P2 ;  /* 0x00000029b700780c */ /* 0x000fe200017a4270 */
[----:B------:R-:W0:Y:S01]  /*10ab0*/  SHFL.BFLY PT, R154, R171, 0x1, 0x1f ;  /* 0x0c201f00ab9a7f89 */ /* 0x000e2200000e0000 */
[----:B------:R-:W-:-:S02]  /*10ac0*/  FMNMX.FTZ R168, R156, R155, !PT ;  /* 0x0000009b9ca87209 */ /* 0x000fc40007810000 */
[----:B------:R-:W-:Y:S02]  /*10ad0*/  ISETP.GT.AND P3, PT, R183, 0x21, P2 ;  /* 0x00000021b700780c */ /* 0x000fe40001764270 */
[----:B------:R-:W-:Y:S01]  /*10ae0*/  FMNMX.FTZ R155, R157, R168, !PT ;  /* 0x000000a89d9b7209 */ /* 0x000fe20007810000 */
[----:B------:R-:W-:Y:S01]  /*10af0*/  IMAD.U32 R168, RZ, RZ, UR40 ;  /* 0x00000028ffa87e24 */ /* 0x000fe2000f8e00ff */
[C---:B------:R-:W-:Y:S02]  /*10b00*/  ISETP.LT.OR P5, PT, R206.reuse, 0x2a, P5 ;  /* 0x0000002ace00780c */ /* 0x040fe40002fa1670 */
[----:B------:R-:W-:Y:S02]  /*10b10*/  ISETP.GT.AND P6, PT, R183, 0x28, P2 ;  /* 0x00000028b700780c */ /* 0x000fe400017c4270 */
[----:B------:R-:W-:Y:S02]  /*10b20*/  ISETP.LT.OR P3, PT, R206, 0x22, P3 ;  /* 0x00000022ce00780c */ /* 0x000fe40001f61670 */
[----:B------:R-:W-:-:S02]  /*10b30*/  FSEL R166, R166, -INF , !P5 ;  /* 0xff800000a6a67808 */ /* 0x000fc40006800000 */
[----:B------:R-:W-:Y:S02]  /*10b40*/  ISETP.LT.OR P6, PT, R206, 0x29, P6 ;  /* 0x00000029ce00780c */ /* 0x000fe400037c1670 */
[----:B------:R-:W-:Y:S02]  /*10b50*/  FSEL R164, R164, -INF , !P3 ;  /* 0xff800000a4a47808 */ /* 0x000fe40005800000 */
[----:B------:R-:W-:Y:S02]  /*10b60*/  ISETP.GT.AND P3, PT, R183, 0x30, P2 ;  /* 0x00000030b700780c */ /* 0x000fe40001764270 */
[----:B------:R-:W-:Y:S02]  /*10b70*/  FSEL R167, R167, -INF , !P6 ;  /* 0xff800000a7a77808 */ /* 0x000fe40007000000 */
[----:B------:R-:W-:Y:S02]  /*10b80*/  ISETP.GT.AND P4, PT, R183, 0x31, P2 ;  /* 0x00000031b700780c */ /* 0x000fe40001784270 */
[----:B0-----:R-:W-:-:S02]  /*10b90*/  FMNMX.FTZ R171, R171, R154, !PT ;  /* 0x0000009aabab7209 */ /* 0x001fc40007810000 */
[----:B------:R-:W-:Y:S02]  /*10ba0*/  FMNMX.FTZ R154, R158, R155, !PT ;  /* 0x0000009b9e9a7209 */ /* 0x000fe40007810000 */
[C---:B------:R-:W-:Y:S01]  /*10bb0*/  FSETP.NEU.FTZ.AND P5, PT, R171.reuse, -INF , PT ;  /* 0xff800000ab00780b */ /* 0x040fe20003fbd000 */
[----:B------:R-:W-:Y:S01]  /*10bc0*/  FMUL.FTZ R178, R171, R168 ;  /* 0x000000a8abb27220 */ /* 0x000fe20000410000 */
[----:B------:R-:W-:Y:S02]  /*10bd0*/  FMNMX.FTZ R155, R159, R154, !PT ;  /* 0x0000009a9f9b7209 */ /* 0x000fe40007810000 */
[----:B------:R-:W-:Y:S02]  /*10be0*/  ISETP.LT.OR P3, PT, R206, 0x31, P3 ;  /* 0x00000031ce00780c */ /* 0x000fe40001f61670 */
[----:B------:R-:W-:Y:S02]  /*10bf0*/  FMNMX.FTZ R154, R160, R155, !PT ;  /* 0x0000009ba09a7209 */ /* 0x000fe40007810000 */
[----:B------:R-:W-:-:S02]  /*10c00*/  FSEL R155, R178, RZ, P5 ;  /* 0x000000ffb29b7208 */ /* 0x000fc40002800000 */
[----:B------:R-:W-:Y:S02]  /*10c10*/  FMNMX.FTZ R181, R161, R154, !PT ;  /* 0x0000009aa1b57209 */ /* 0x000fe40007810000 */
[----:B------:R-:W-:Y:S01]  /*10c20*/  ISETP.GT.AND P6, PT, R183, 0x38, P2 ;  /* 0x00000038b700780c */ /* 0x000fe200017c4270 */
[-CC-:B------:R-:W-:Y:S01]  /*10c30*/  FFMA.FTZ R154, R200, R168.reuse, -R155.reuse ;  /* 0x000000a8c89a7223 */ /* 0x180fe2000001089b */
[----:B------:R-:W-:Y:S01]  /*10c40*/  FMNMX.FTZ R181, R162, R181, !PT ;  /* 0x000000b5a2b57209 */ /* 0x000fe20007810000 */
[-CC-:B------:R-:W-:Y:S01]  /*10c50*/  FFMA.FTZ R182, R201, R168.reuse, -R155.reuse ;  /* 0x000000a8c9b67223 */ /* 0x180fe2000001089b */
[----:B------:R-:W-:Y:S01]  /*10c60*/  ISETP.GT.AND P2, PT, R183, 0x39, P2 ;  /* 0x00000039b700780c */ /* 0x000fe20001744270 */
[-CC-:B------:R-:W-:Y:S01]  /*10c70*/  FFMA.FTZ R201, R202, R168.reuse, -R155.reuse ;  /* 0x000000a8cac97223 */ /* 0x180fe2000001089b */
[----:B------:R-:W-:Y:S01]  /*10c80*/  FMNMX.FTZ R178, R164, R181, !PT ;  /* 0x000000b5a4b27209 */ /* 0x000fe20007810000 */
[-CC-:B------:R-:W-:Y:S01]  /*10c90*/  FFMA.FTZ R169, R169, R168.reuse, -R155.reuse ;  /* 0x000000a8a9a97223 */ /* 0x180fe2000001089b */
[----:B------:R-:W-:Y:S01]  /*10ca0*/  ISETP.LT.OR P4, PT, R206, 0x32, P4 ;  /* 0x00000032ce00780c */ /* 0x000fe20002781670 */
[--C-:B------:R-:W-:Y:S01]  /*10cb0*/  FFMA.FTZ R176, R176, R168, -R155.reuse ;  /* 0x000000a8b0b07223 */ /* 0x100fe2000001089b */
[----:B------:R-:W-:Y:S01]  /*10cc0*/  FMNMX.FTZ R181, R167, R178, !PT ;  /* 0x000000b2a7b57209 */ /* 0x000fe20007810000 */
[----:B------:R-:W-:Y:S01]  /*10cd0*/  FFMA.FTZ R177, R177, R168, -R155 ;  /* 0x000000a8b1b17223 */ /* 0x000fe2000001089b */
[----:B------:R-:W-:Y:S01]  /*10ce0*/  FSEL R183, R172, -INF , !P3 ;  /* 0xff800000acb77808 */ /* 0x000fe20005800000 */
[----:B------:R-:W-:Y:S01]  /*10cf0*/  MUFU.EX2 R154, R154 ;  /* 0x0000009a009a7308 */ /* 0x000fe20000000800 */
[----:B------:R-:W-:-:S02]  /*10d00*/  FMNMX.FTZ R172, R166, R181, !PT ;  /* 0x000000b5a6ac7209 */ /* 0x000fc40007810000 */
[----:B------:R-:W-:Y:S02]  /*10d10*/  FSEL R200, R173, -INF , !P4 ;  /* 0xff800000adc87808 */ /* 0x000fe40006000000 */
[C---:B------:R-:W-:Y:S02]  /*10d20*/  ISETP.LT.OR P6, PT, R206.reuse, 0x39, P6 ;  /* 0x00000039ce00780c */ /* 0x040fe400037c1670 */
[----:B------:R-:W-:Y:S01]  /*10d30*/  FMNMX.FTZ R173, R183, R172, !PT ;  /* 0x000000acb7ad7209 */ /* 0x000fe20007810000 */
[-CC-:B------:R-:W-:Y:S01]  /*10d40*/  FFMA.FTZ R172, R205, R168.reuse, -R155.reuse ;  /* 0x000000a8cdac7223 */ /* 0x180fe2000001089b */
[----:B------:R-:W-:Y:S01]  /*10d50*/  ISETP.LT.OR P2, PT, R206, 0x3a, P2 ;  /* 0x0000003ace00780c */ /* 0x000fe20001741670 */
[-CC-:B------:R-:W-:Y:S01]  /*10d60*/  FFMA.FTZ R206, R203, R168.reuse, -R155.reuse ;  /* 0x000000a8cbce7223 */ /* 0x180fe2000001089b */
[----:B------:R-:W-:Y:S01]  /*10d70*/  FSEL R202, R174, -INF , !P6 ;  /* 0xff800000aeca7808 */ /* 0x000fe20007000000 */
[-CC-:B------:R-:W-:Y:S01]  /*10d80*/  FFMA.FTZ R203, R204, R168.reuse, -R155.reuse ;  /* 0x000000a8cccb7223 */ /* 0x180fe2000001089b */
[----:B------:R-:W-:Y:S01]  /*10d90*/  FMNMX.FTZ R173, R200, R173, !PT ;  /* 0x000000adc8ad7209 */ /* 0x000fe20007810000 */
[-CC-:B------:R-:W-:Y:S01]  /*10da0*/  FFMA.FTZ R174, R165, R168.reuse, -R155.reuse ;  /* 0x000000a8a5ae7223 */ /* 0x180fe2000001089b */
[----:B------:R-:W-:Y:S01]  /*10db0*/  FSEL R224, R175, -INF , !P2 ;  /* 0xff800000afe07808 */ /* 0x000fe20005000000 */
[-CC-:B------:R-:W-:Y:S01]  /*10dc0*/  FFMA.FTZ R165, R179, R168.reuse, -R155.reuse ;  /* 0x000000a8b3a57223 */ /* 0x180fe2000001089b */
[----:B------:R-:W-:Y:S01]  /*10dd0*/  FMNMX.FTZ R173, R202, R173, !PT ;  /* 0x000000adcaad7209 */ /* 0x000fe20007810000 */
[-CC-:B------:R-:W-:Y:S01]  /*10de0*/  FFMA.FTZ R175, R207, R168.reuse, -R155.reuse ;  /* 0x000000a8cfaf7223 */ /* 0x180fe2000001089b */
[-CC-:B------:R-:W-:Y:S01]  /*10df0*/  FFMA.FTZ R205, R180, R168.reuse, -R155.reuse ;  /* 0x000000a8b4cd7223 */ /* 0x180fe2000001089b */
[----:B------:R-:W-:Y:S01]  /*10e00*/  MUFU.EX2 R182, R182 ;  /* 0x000000b600b67308 */ /* 0x000fe20000000800 */
[----:B------:R-:W-:Y:S01]  /*10e10*/  FMNMX.FTZ R178, R224, R173, !PT ;  /* 0x000000ade0b27209 */ /* 0x000fe20007810000 */
[----:B------:R-:W-:Y:S01]  /*10e20*/  FFMA.FTZ R173, R163, R168, -R155 ;  /* 0x000000a8a3ad7223 */ /* 0x000fe2000001089b */
[----:B------:R-:W-:-:S02]  /*10e30*/  R2UR UR6, R170 ;  /* 0x00000000aa0672ca */ /* 0x000fc400000e0000 */
[----:B------:R-:W-:Y:S01]  /*10e40*/  @!P1 PRMT R199, RZ, 0x654, R199 ;  /* 0x00000654ffc79816 */ /* 0x000fe200000000c7 */
[----:B------:R-:W0:Y:S02]  /*10e50*/  SHFL.BFLY PT, R181, R178, 0x2, 0x1f ;  /* 0x0c401f00b2b57f89 */ /* 0x000e2400000e0000 */
[----:B------:R1:W-:Y:S08]  /*10e60*/  MUFU.EX2 R180, R165 ;  /* 0x000000a500b47308 */ /* 0x0003f00000000800 */
[----:B------:R-:W-:Y:S08]  /*10e70*/  MUFU.EX2 R201, R201 ;  /* 0x000000c900c97308 */ /* 0x000ff00000000800 */
[----:B------:R-:W-:Y:S01]  /*10e80*/  MUFU.EX2 R206, R206 ;  /* 0x000000ce00ce7308 */ /* 0x000fe20000000800 */
[----:B0-----:R-:W-:Y:S01]  /*10e90*/  FMNMX.FTZ R163, R178, R181, !PT ;  /* 0x000000b5b2a37209 */ /* 0x001fe20007810000 */
[-CC-:B------:R-:W-:Y:S01]  /*10ea0*/  FFMA.FTZ R178, R222, R168.reuse, -R155.reuse ;  /* 0x000000a8deb27223 */ /* 0x180fe2000001089b */
[----:B------:R-:W-:Y:S01]  /*10eb0*/  FFMA.FTZ R181, R223, R168, -R155 ;  /* 0x000000a8dfb57223 */ /* 0x000fe2000001089b */
[----:B------:R-:W-:-:S04]  /*10ec0*/  IMAD.MOV R222, RZ, RZ, -R195 ;  /* 0x000000ffffde7224 */ /* 0x000fc800078e0ac3 */
[----:B------:R-:W-:Y:S01]  /*10ed0*/  MUFU.EX2 R203, R203 ;  /* 0x000000cb00cb7308 */ /* 0x000fe20000000800 */
[----:B------:R-:W0:Y:S01]  /*10ee0*/  SHFL.BFLY PT, R204, R163, 0x1, 0x1f ;  /* 0x0c201f00a3cc7f89 */ /* 0x000e2200000e0000 */
[----:B------:R-:W-:-:S06]  /*10ef0*/  ISETP.NE.AND P2, PT, R185, R222, PT ;  /* 0x000000deb900720c */ /* 0x000fcc0003f45270 */
[----:B------:R-:W-:Y:S08]  /*10f00*/  MUFU.EX2 R172, R172 ;  /* 0x000000ac00ac7308 */ /* 0x000ff00000000800 */
[----:B------:R-:W-:Y:S01]  /*10f10*/  MUFU.EX2 R173, R173 ;  /* 0x000000ad00ad7308 */ /* 0x000fe20000000800 */
[----:B------:R-:W-:-:S04]  /*10f20*/  @!P2 IMAD R19, R19, 0x40, R193 ;  /* 0x000000401313a824 */ /* 0x000fc800078e02c1 */
[----:B------:R-:W-:-:S03]  /*10f30*/  @!P2 IMAD R19, R19, 0x4, R18 ;  /* 0x000000041313a824 */ /* 0x000fc600078e0212 */
[----:B------:R-:W-:Y:S01]  /*10f40*/  MUFU.EX2 R174, R174 ;  /* 0x000000ae00ae7308 */ /* 0x000fe20000000800 */
[----:B0-----:R-:W-:Y:S02]  /*10f50*/  FMNMX.FTZ R179, R163, R204, !PT ;  /* 0x000000cca3b37209 */ /* 0x001fe40007810000 */
[----:B------:R-:W-:Y:S02]  /*10f60*/  FSEL R204, R171, RZ, P5 ;  /* 0x000000ffabcc7208 */ /* 0x000fe40002800000 */
[----:B------:R-:W-:-:S03]  /*10f70*/  FSETP.NEU.FTZ.AND P3, PT, R179, -INF , PT ;  /* 0xff800000b300780b */ /* 0x000fc60003f7d000 */
[----:B------:R-:W-:Y:S01]  /*10f80*/  FADD.FTZ R155, -R204, R21 ;  /* 0x00000015cc9b7221 */ /* 0x000fe20000010100 */
[C---:B------:R-:W-:Y:S01]  /*10f90*/  FSEL R163, R179.reuse, RZ, P3 ;  /* 0x000000ffb3a37208 */ /* 0x040fe20001800000 */
[-C--:B------:R-:W-:Y:S01]  /*10fa0*/  FMUL.FTZ R204, R179, R168.reuse ;  /* 0x000000a8b3cc7220 */ /* 0x080fe20000410000 */
[----:B------:R0:W-:Y:S01]  /*10fb0*/  MUFU.EX2 R21, R205 ;  /* 0x000000cd00157308 */ /* 0x0001e20000000800 */
[----:B------:R-:W-:Y:S02]  /*10fc0*/  FMUL.FTZ R155, R155, R168 ;  /* 0x000000a89b9b7220 */ /* 0x000fe40000410000 */
[----:B-1----:R-:W-:Y:S01]  /*10fd0*/  FADD.FTZ R165, -R163, R190 ;  /* 0x000000bea3a57221 */ /* 0x002fe20000010100 */
[----:B------:R-:W-:-:S03]  /*10fe0*/  FSEL R204, R204, RZ, P3 ;  /* 0x000000ffcccc7208 */ /* 0x000fc60001800000 */
[-C--:B------:R-:W-:Y:S01]  /*10ff0*/  FMUL.FTZ R165, R165, R168.reuse ;  /* 0x000000a8a5a57220 */ /* 0x080fe20000410000 */
[----:B------:R-:W1:Y:S01]  /*11000*/  MUFU.EX2 R155, R155 ;  /* 0x0000009b009b7308 */ /* 0x000e620000000800 */
[-CC-:B------:R-:W-:Y:S01]  /*11010*/  FFMA.FTZ R223, R157, R168.reuse, -R204.reuse ;  /* 0x000000a89ddf7223 */ /* 0x180fe200000108cc */
[-CC-:B------:R-:W-:Y:S01]  /*11020*/  FFMA.FTZ R157, R183, R168.reuse, -R204.reuse ;  /* 0x000000a8b79d7223 */ /* 0x180fe200000108cc */
[-CC-:B------:R-:W-:Y:S01]  /*11030*/  FFMA.FTZ R207, R152, R168.reuse, -R204.reuse ;  /* 0x000000a898cf7223 */ /* 0x180fe200000108cc */
[-CC-:B------:R-:W-:Y:S01]  /*11040*/  FFMA.FTZ R153, R153, R168.reuse, -R204.reuse ;  /* 0x000000a899997223 */ /* 0x180fe200000108cc */
[-CC-:B------:R-:W-:Y:S01]  /*11050*/  FFMA.FTZ R152, R156, R168.reuse, -R204.reuse ;  /* 0x000000a89c987223 */ /* 0x180fe200000108cc */
[-CC-:B------:R-:W-:Y:S01]  /*11060*/  FFMA.FTZ R190, R160, R168.reuse, -R204.reuse ;  /* 0x000000a8a0be7223 */ /* 0x180fe200000108cc */
[-CC-:B0-----:R-:W-:Y:S01]  /*11070*/  FFMA.FTZ R205, R166, R168.reuse, -R204.reuse ;  /* 0x000000a8a6cd7223 */ /* 0x181fe200000108cc */
[----:B------:R-:W0:Y:S01]  /*11080*/  MUFU.EX2 R165, R165 ;  /* 0x000000a500a57308 */ /* 0x000e220000000800 */
[-CC-:B------:R-:W-:Y:S01]  /*11090*/  FFMA.FTZ R222, R158, R168.reuse, -R204.reuse ;  /* 0x000000a89ede7223 */ /* 0x180fe200000108cc */
[-CC-:B------:R-:W-:Y:S01]  /*110a0*/  FFMA.FTZ R159, R159, R168.reuse, -R204.reuse ;  /* 0x000000a89f9f7223 */ /* 0x180fe200000108cc */
[-CC-:B------:R-:W-:Y:S01]  /*110b0*/  FFMA.FTZ R161, R161, R168.reuse, -R204.reuse ;  /* 0x000000a8a1a17223 */ /* 0x180fe200000108cc */
[-CC-:B------:R-:W-:Y:S01]  /*110c0*/  FFMA.FTZ R224, R224, R168.reuse, -R204.reuse ;  /* 0x000000a8e0e07223 */ /* 0x180fe200000108cc */
[-CC-:B------:R-:W-:Y:S01]  /*110d0*/  FFMA.FTZ R162, R162, R168.reuse, -R204.reuse ;  /* 0x000000a8a2a27223 */ /* 0x180fe200000108cc */
[-CC-:B------:R-:W-:Y:S01]  /*110e0*/  FFMA.FTZ R164, R164, R168.reuse, -R204.reuse ;  /* 0x000000a8a4a47223 */ /* 0x180fe200000108cc */
[----:B------:R-:W-:Y:S01]  /*110f0*/  FFMA.FTZ R167, R167, R168, -R204 ;  /* 0x000000a8a7a77223 */ /* 0x000fe200000108cc */
[----:B------:R2:W3:Y:S01]  /*11100*/  MUFU.EX2 R163, R207 ;  /* 0x000000cf00a37308 */ /* 0x0004e20000000800 */
[----:B-1----:R-:W-:Y:S01]  /*11110*/  FFMA.FTZ R183, R155, R6, R154 ;  /* 0x000000069bb77223 */ /* 0x002fe2000001009a */
[----:B------:R-:W-:Y:S01]  /*11120*/  @!P2 STS [R19+0x38400], R155 ;  /* 0x0384009b1300a388 */ /* 0x000fe20000000800 */
[-C--:B------:R-:W-:Y:S01]  /*11130*/  FFMA.FTZ R156, R202, R168.reuse, -R204 ;  /* 0x000000a8ca9c7223 */ /* 0x080fe200000108cc */
[-C--:B------:R-:W-:Y:S01]  /*11140*/  FMUL.FTZ R24, R24, R155.reuse ;  /* 0x0000009b18187220 */ /* 0x080fe20000410000 */
[----:B------:R-:W-:Y:S01]  /*11150*/  FADD.FTZ R6, R182, R183 ;  /* 0x000000b7b6067221 */ /* 0x000fe20000010000 */
[-C--:B------:R-:W-:Y:S01]  /*11160*/  FMUL.FTZ R25, R25, R155.reuse ;  /* 0x0000009b19197220 */ /* 0x080fe20000410000 */
[-C--:B------:R-:W-:Y:S01]  /*11170*/  FMUL.FTZ R28, R28, R155.reuse ;  /* 0x0000009b1c1c7220 */ /* 0x080fe20000410000 */
[----:B------:R-:W1:Y:S01]  /*11180*/  MUFU.EX2 R153, R153 ;  /* 0x0000009900997308 */ /* 0x000e620000000800 */
[----:B------:R-:W-:Y:S01]  /*11190*/  FADD.FTZ R183, R201, R6 ;  /* 0x00000006c9b77221 */ /* 0x000fe20000010000 */
[----:B--2---:R-:W-:Y:S01]  /*111a0*/  FFMA.FTZ R207, R200, R168, -R204 ;  /* 0x000000a8c8cf7223 */ /* 0x004fe200000108cc */
[----:B0-----:R0:W-:Y:S01]  /*111b0*/  @!P2 STS [R19+0x38420], R165 ;  /* 0x038420a51300a388 */ /* 0x0011e20000000800 */
[-C--:B------:R-:W-:Y:S01]  /*111c0*/  FMUL.FTZ R29, R29, R155.reuse ;  /* 0x0000009b1d1d7220 */ /* 0x080fe20000410000 */
[-C--:B------:R-:W-:Y:S01]  /*111d0*/  FMUL.FTZ R32, R32, R155.reuse ;  /* 0x0000009b20207220 */ /* 0x080fe20000410000 */
[-C--:B------:R-:W-:Y:S01]  /*111e0*/  FMUL.FTZ R33, R33, R155.reuse ;  /* 0x0000009b21217220 */ /* 0x080fe20000410000 */
[----:B------:R-:W-:Y:S01]  /*111f0*/  FMUL.FTZ R36, R36, R155 ;  /* 0x0000009b24247220 */ /* 0x000fe20000410000 */
[----:B------:R2:W-:Y:S01]  /*11200*/  MUFU.EX2 R158, R152 ;  /* 0x00000098009e7308 */ /* 0x0005e20000000800 */
[----:B---3--:R-:W-:Y:S01]  /*11210*/  FFMA.FTZ R6, R165, R7, R163 ;  /* 0x00000007a5067223 */ /* 0x008fe200000100a3 */
[-C--:B------:R-:W-:Y:S01]  /*11220*/  FMUL.FTZ R37, R37, R155.reuse ;  /* 0x0000009b25257220 */ /* 0x080fe20000410000 */
[-C--:B------:R-:W-:Y:S01]  /*11230*/  FMUL.FTZ R40, R40, R155.reuse ;  /* 0x0000009b28287220 */ /* 0x080fe20000410000 */
[-C--:B------:R-:W-:Y:S01]  /*11240*/  FMUL.FTZ R41, R41, R155.reuse ;  /* 0x0000009b29297220 */ /* 0x080fe20000410000 */
[-C--:B------:R-:W-:Y:S01]  /*11250*/  FMUL.FTZ R44, R44, R155.reuse ;  /* 0x0000009b2c2c7220 */ /* 0x080fe20000410000 */
[-C--:B------:R-:W-:Y:S01]  /*11260*/  FMUL.FTZ R45, R45, R155.reuse ;  /* 0x0000009b2d2d7220 */ /* 0x080fe20000410000 */
[----:B------:R-:W-:Y:S01]  /*11270*/  FMUL.FTZ R48, R48, R155 ;  /* 0x0000009b30307220 */ /* 0x000fe20000410000 */
[----:B0-----:R0:W3:Y:S01]  /*11280*/  MUFU.EX2 R19, R223 ;  /* 0x000000df00137308 */ /* 0x0010e20000000800 */
[----:B--2---:R-:W-:Y:S01]  /*11290*/  F2FP.BF16.F32.PACK_AB R152, R182, R154 ;  /* 0x0000009ab698723e */ /* 0x004fe200000010ff */
[----:B-1----:R-:W-:Y:S01]  /*112a0*/  FADD.FTZ R7, R153, R6 ;  /* 0x0000000699077221 */ /* 0x002fe20000010000 */
[----:B------:R-:W-:Y:S01]  /*112b0*/  F2FP.BF16.F32.PACK_AB R154, R206, R201 ;  /* 0x000000c9ce9a723e */ /* 0x000fe200000010ff */
[-C--:B------:R-:W-:Y:S01]  /*112c0*/  FMUL.FTZ R49, R49, R155.reuse ;  /* 0x0000009b31317220 */ /* 0x080fe20000410000 */
[-C--:B------:R-:W-:Y:S01]  /*112d0*/  FMUL.FTZ R52, R52, R155.reuse ;  /* 0x0000009b34347220 */ /* 0x080fe20000410000 */
        /* <DEDUP_REMOVED lines=57> */
[----:B------:R-:W-:Y:S01]  /*11670*/  FADD.FTZ R223, R203, R223 ;  /* 0x000000dfcbdf7221 */ /* 0x000fe20000010000 */
[----:B------:R-:W2:Y:S01]  /*11680*/  MUFU.EX2 R181, R181 ;  /* 0x000000b500b57308 */ /* 0x000ea20000000800 */
[----:B------:R-:W-:Y:S01]  /*11690*/  F2FP.BF16.F32.PACK_AB R153, R153, R163 ;  /* 0x000000a39999723e */ /* 0x000fe200000010ff */
[-C--:B------:R-:W-:Y:S01]  /*116a0*/  FMUL.FTZ R26, R26, R165.reuse ;  /* 0x000000a51a1a7220 */ /* 0x080fe20000410000 */
[----:B---3--:R-:W-:Y:S01]  /*116b0*/  F2FP.BF16.F32.PACK_AB R155, R19, R158 ;  /* 0x0000009e139b723e */ /* 0x008fe200000010ff */
[----:B------:R-:W-:Y:S01]  /*116c0*/  BAR.SYNC.DEFER_BLOCKING 0xf, 0x100 ;  /* 0x03c4000000007b1d */ /* 0x000fe20000010000 */
[----:B0-----:R-:W-:Y:S01]  /*116d0*/  F2FP.BF16.F32.PACK_AB R159, R200, R190 ;  /* 0x000000bec89f723e */ /* 0x001fe200000010ff */
        /* <DEDUP_REMOVED lines=61> */
[----:B-----5:R-:W-:Y:S01]  /*11ab0*/  F2FP.BF16.F32.PACK_AB R157, R183, R182 ;  /* 0x000000b6b79d723e */ /* 0x020fe200000010ff */
        /* <DEDUP_REMOVED lines=10> */
[----:B------:R-:W-:Y:S01]  /*11b60*/  FMUL.FTZ R151, R151, R165 ;  /* 0x000000a597977220 */ /* 0x000fe20000410000 */
[----:B-1----:R-:W-:Y:S01]  /*11b70*/  F2FP.BF16.F32.PACK_AB R160, R169, R175 ;  /* 0x000000afa9a0723e */ /* 0x002fe200000010ff */
[----:B------:R1:W-:Y:S01]  /*11b80*/  STSM.16.M88.4 [R196+0x36400], R152 ;  /* 0x03640098c4007844 */ /* 0x0003e20000000200 */
[----:B--2---:R-:W-:Y:S01]  /*11b90*/  F2FP.BF16.F32.PACK_AB R162, R181, R178 ;  /* 0x000000b2b5a2723e */ /* 0x004fe200000010ff */
[----:B------:R-:W2:Y:S01]  /*11ba0*/  MUFU.EX2 R224, R224 ;  /* 0x000000e000e07308 */ /* 0x000ea20000000800 */
[----:B-----5:R-:W-:Y:S01]  /*11bb0*/  F2FP.BF16.F32.PACK_AB R156, R172, R203 ;  /* 0x000000cbac9c723e */ /* 0x020fe200000010ff */
[----:B------:R-:W-:Y:S01]  /*11bc0*/  FADD.FTZ R203, R158, R7 ;  /* 0x000000079ecb7221 */ /* 0x000fe20000010000 */
[----:B------:R-:W-:Y:S01]  /*11bd0*/  F2FP.BF16.F32.PACK_AB R158, R174, R173 ;  /* 0x000000adae9e723e */ /* 0x000fe200000010ff */
[----:B------:R-:W-:Y:S01]  /*11be0*/  VIADD R6, R170, 0x80 ;  /* 0x00000080aa067836 */ /* 0x000fe20000000000 */
[----:B0-----:R-:W-:Y:S01]  /*11bf0*/  F2FP.BF16.F32.PACK_AB R161, R202, R201 ;  /* 0x000000c9caa1723e */ /* 0x001fe200000010ff */
[----:B------:R-:W-:Y:S01]  /*11c00*/  IMAD.MOV.U32 R7, RZ, RZ, 0x40000040 ;  /* 0x40000040ff077424 */ /* 0x000fe200078e00ff */
[----:B---3--:R-:W-:Y:S01]  /*11c10*/  F2FP.BF16.F32.PACK_AB R163, R205, R204 ;  /* 0x000000cccda3723e */ /* 0x008fe200000010ff */
[----:B------:R0:W-:Y:S01]  /*11c20*/  STSM.16.M88.4 [R197], R156 ;  /* 0x0000009cc5007844 */ /* 0x0001e20000000200 */
[----:B----4-:R-:W-:Y:S01]  /*11c30*/  F2FP.BF16.F32.PACK_AB R164, R177, R176 ;  /* 0x000000b0b1a4723e */ /* 0x010fe200000010ff */
[----:B------:R-:W-:Y:S01]  /*11c40*/  FADD.FTZ R203, R19, R203 ;  /* 0x000000cb13cb7221 */ /* 0x000fe20000010000 */
[----:B------:R-:W-:Y:S01]  /*11c50*/  F2FP.BF16.F32.PACK_AB R166, R21, R180 ;  /* 0x000000b415a6723e */ /* 0x000fe200000010ff */
[----:B------:R0:W-:Y:S01]  /*11c60*/  STSM.16.M88.4 [R209], R160 ;  /* 0x000000a0d1007844 */ /* 0x0001e20000000200 */
[----:B------:R-:W-:Y:S01]  /*11c70*/  F2FP.BF16.F32.PACK_AB R165, R207, R206 ;  /* 0x000000cecfa5723e */ /* 0x000fe200000010ff */
[----:B------:R-:W-:Y:S01]  /*11c80*/  FADD.FTZ R182, R182, R203 ;  /* 0x000000cbb6b67221 */ /* 0x000fe20000010000 */
[----:B------:R-:W-:Y:S01]  /*11c90*/  FADD.FTZ R172, R172, R223 ;  /* 0x000000dfacac7221 */ /* 0x000fe20000010000 */
[----:B------:R-:W-:Y:S01]  /*11ca0*/  ISETP.GT.AND P2, PT, R14, R210, PT ;  /* 0x000000d20e00720c */ /* 0x000fe20003f44270 */
[----:B------:R-:W-:Y:S01]  /*11cb0*/  IMAD.MOV.U32 R19, RZ, RZ, R198 ;  /* 0x000000ffff137224 */ /* 0x000fe200078e00c6 */
[----:B--2---:R-:W-:Y:S01]  /*11cc0*/  F2FP.BF16.F32.PACK_AB R167, R224, R222 ;  /* 0x000000dee0a7723e */ /* 0x004fe200000010ff */
[----:B------:R-:W-:Y:S01]  /*11cd0*/  FADD.FTZ R183, R183, R182 ;  /* 0x000000b6b7b77221 */ /* 0x000fe20000010000 */
[----:B------:R-:W-:-:S03]  /*11ce0*/  FADD.FTZ R173, R173, R172 ;  /* 0x000000acadad7221 */ /* 0x000fc60000010000 */
[----:B------:R0:W-:Y:S01]  /*11cf0*/  STSM.16.M88.4 [R208], R164 ;  /* 0x000000a4d0007844 */ /* 0x0001e20000000200 */
[----:B------:R-:W-:Y:S01]  /*11d00*/  WARPGROUP.ARRIVE ;  /* 0x00000000000079c5 */ /* 0x000fe20000000000 */
[----:B------:R-:W-:Y:S01]  /*11d10*/  FADD.FTZ R183, R190, R183 ;  /* 0x000000b7beb77221 */ /* 0x000fe20000010000 */
[----:B------:R-:W-:Y:S01]  /*11d20*/  FADD.FTZ R174, R174, R173 ;  /* 0x000000adaeae7221 */ /* 0x000fe20000010000 */
[----:B------:R-:W-:Y:S02]  /*11d30*/  IMAD.MOV.U32 R190, RZ, RZ, R179 ;  /* 0x000000ffffbe7224 */ /* 0x000fe400078e00b3 */
[----:B------:R-:W-:Y:S01]  /*11d40*/  FADD.FTZ R200, R200, R183 ;  /* 0x000000b7c8c87221 */ /* 0x000fe20000010000 */
[----:B------:R-:W-:Y:S01]  /*11d50*/  HGMMA.64x256x16.F32.BF16 R24, R152, gdesc[UR4].tnspB, R24, gsb0 ;  /* 0x43e0000498187df0 */ /* 0x000fe20008001818 */
[----:B------:R-:W-:Y:S01]  /*11d60*/  R2UR UR6, R6 ;  /* 0x00000000060672ca */ /* 0x000fe200000e0000 */
[----:B------:R-:W-:Y:S01]  /*11d70*/  VIADD R6, R170, 0x100 ;  /* 0x00000100aa067836 */ /* 0x000fe20000000000 */
[----:B------:R-:W-:Y:S01]  /*11d80*/  R2UR UR7, R7 ;  /* 0x00000000070772ca */ /* 0x000fe200000e0000 */
[----:B------:R-:W-:-:S02]  /*11d90*/  IMAD.MOV.U32 R7, RZ, RZ, 0x40000040 ;  /* 0x40000040ff077424 */ /* 0x000fc400078e00ff */
        /* <DEDUP_REMOVED lines=11> */
[----:B------:R-:W-:-:S04]  /*11e50*/  FADD.FTZ R207, R207, R206 ;  /* 0x000000cecfcf7221 */ /* 0x000fc80000010000 */
[----:B------:R-:W-:Y:S01]  /*11e60*/  FADD.FTZ R207, R222, R207 ;  /* 0x000000cfdecf7221 */ /* 0x000fe20000010000 */
[----:B------:R-:W-:Y:S02]  /*11e70*/  WARPGROUP.DEPBAR.LE gsb0, 0x0 ;  /* 0x00008000000079c5 */ /* 0x000fe40000010000 */
[----:B------:R-:W-:Y:S01]  /*11e80*/  WARPGROUP.ARRIVE ;  /* 0x00000000000079c5 */ /* 0x000fe20000000000 */
[----:B-1----:R-:W-:-:S04]  /*11e90*/  VIADD R152, R14, 0xffffffff ;  /* 0xffffffff0e987836 */ /* 0x002fc80000000000 */
[----:B------:R-:W-:Y:S01]  /*11ea0*/  IMAD.MOV.U32 R14, RZ, RZ, R152 ;  /* 0x000000ffff0e7224 */ /* 0x000fe200078e0098 */
        /* <DEDUP_REMOVED lines=12> */
[----:B------:R-:W-:Y:S02]  /*11f70*/  FADD.FTZ R7, R224, R207 ;  /* 0x000000cfe0077221 */ /* 0x000fe40000010000 */
[----:B------:R-:W-:Y:S01]  /*11f80*/  FADD.FTZ R6, R21, R6 ;  /* 0x0000000615067221 */ /* 0x000fe20000010000 */
[----:B------:R-:W-:Y:S01]  /*11f90*/  IMAD.MOV.U32 R21, RZ, RZ, R171 ;  /* 0x000000ffff157224 */ /* 0x000fe200078e00ab */
        /* <DEDUP_REMOVED lines=15> */
[----:B------:R-:W-:Y:S05]  /*12090*/  BSYNC B0 ;  /* 0x0000000000007941 */ /* 0x000fea0003800000 */
.L_x_2806:
[----:B------:R-:W-:Y:S01]  /*120a0*/  IMAD.MOV.U32 R190, RZ, RZ, R179 ;  /* 0x000000ffffbe7224 */ /* 0x000fe200078e00b3 */
[----:B------:R-:W-:Y:S01]  /*120b0*/  MOV R14, R152 ;  /* 0x00000098000e7202 */ /* 0x000fe20000000f00 */
[----:B------:R-:W-:Y:S02]  /*120c0*/  IMAD.MOV.U32 R21, RZ, RZ, R171 ;  /* 0x000000ffff157224 */ /* 0x000fe400078e00ab */
[----:B------:R-:W-:-:S07]  /*120d0*/  IMAD.MOV.U32 R19, RZ, RZ, R198 ;  /* 0x000000ffff137224 */ /* 0x000fce00078e00c6 */
.L_x_2805:
[----:B------:R-:W-:Y:S05]  /*120e0*/  BSYNC B1 ;  /* 0x0000000000017941 */ /* 0x000fea0003800000 */
.L_x_2804:
[----:B0-----:R-:W0:Y:S01]  /*120f0*/  LDC R156, c[0x0][0xadc] ;  /* 0x0002b700ff9c7b82 */ /* 0x001e220000000800 */
[----:B------:R-:W-:Y:S01]  /*12100*/  IADD3 R152, R23, 0x40, -R184 ;  /* 0x0000004017987810 */ /* 0x000fe20007ffe8b8 */
[----:B------:R-:W-:-:S04]  /*12110*/  ULDC UR4, c[0x0][0xad4] ;  /* 0x0002b50000047ab9 */ /* 0x000fc80000000800 */
[----:B------:R-:W-:-:S04]  /*12120*/  IMAD R152, R189, 0x40, R152 ;  /* 0x00000040bd987824 */ /* 0x000fc800078e0298 */
[----:B------:R-:W-:Y:S01]  /*12130*/  VIADD R154, R152, -UR4 ;  /* 0x80000004989a7c36 */ /* 0x000fe20008000000 */
[----:B0-----:R-:W-:-:S13]  /*12140*/  ISETP.GE.AND P6, PT, R156, 0x1, PT ;  /* 0x000000019c00780c */ /* 0x001fda0003fc6270 */
[----:B------:R-:W-:Y:S05]  /*12150*/  @!P6 BRA `(.L_x_2826) ;  /* 0x000000000048e947 */ /* 0x000fea0003800000 */
[----:B------:R-:W-:Y:S01]  /*12160*/  IMAD.MOV.U32 R155, RZ, RZ, R152 ;  /* 0x000000ffff9b7224 */ /* 0x000fe200078e0098 */
[----:B------:R-:W-:Y:S04]  /*12170*/  BSSY B0, `(.L_x_2827) ;  /* 0x000000e000007945 */ /* 0x000fe80003800000 */
        /* <DEDUP_REMOVED lines=9> */
.L_x_2828:
[----:B------:R-:W-:-:S13]  /*12210*/  ISETP.NE.AND P2, PT, R156, 0x1, PT ;  /* 0x000000019c00780c */ /* 0x000fda0003f45270 */
[----:B------:R-:W0:Y:S02]  /*12220*/  @P2 LDC.64 R152, c[0x0][0xae0] ;  /* 0x0002b800ff982b82 */ /* 0x000e240000000a00 */
[----:B0-----:R-:W-:-:S05]  /*12230*/  @P2 IMAD.HI.U32 R152, R155, R152, RZ ;  /* 0x000000989b982227 */ /* 0x001fca00078e00ff */
[----:B------:R-:W-:-:S07]  /*12240*/  @P2 SHF.R.U32.HI R155, RZ, R153, R152 ;  /* 0x00000099ff9b2219 */ /* 0x000fce0000011698 */
.L_x_2829:
[----:B------:R-:W-:Y:S05]  /*12250*/  BSYNC B0 ;  /* 0x0000000000007941 */ /* 0x000fea0003800000 */
.L_x_2827:
[----:B------:R-:W-:-:S05]  /*12260*/  IMAD R155, R155, R156, RZ ;  /* 0x0000009c9b9b7224 */ /* 0x000fca00078e02ff */
[----:B------:R-:W-:-:S07]  /*12270*/  VIMNMX R154, R154, R155, !PT ;  /* 0x0000009b9a9a7248 */ /* 0x000fce0007fe0100 */
.L_x_2826:
        /* <DEDUP_REMOVED lines=9> */
[----:B------:R-:W-:Y:S02]  /*12310*/  IMAD.MOV.U32 R200, RZ, RZ, R190 ;  /* 0x000000ffffc87224 */ /* 0x000fe400078e00be */
[----:B------:R-:W-:Y:S02]  /*12320*/  IMAD.MOV.U32 R191, RZ, RZ, R21 ;  /* 0x000000ffffbf7224 */ /* 0x000fe400078e0015 */
[----:B------:R-:W-:Y:S02]  /*12330*/  IMAD.MOV.U32 R189, RZ, RZ, R14 ;  /* 0x000000ffffbd7224 */ /* 0x000fe400078e000e */
[----:B------:R-:W-:-:S07]  /*12340*/  IMAD.MOV.U32 R201, RZ, RZ, R19 ;  /* 0x000000ffffc97224 */ /* 0x000fce00078e0013 */
.L_x_2843:
[----:B------:R-:W-:Y:S01]  /*12350*/  VIADD R19, R201, 0x1 ;  /* 0x00000001c9137836 */ /* 0x000fe20000000000 */
[C---:B------:R-:W-:Y:S01]  /*12360*/  ISETP.GT.AND P2, PT, R189.reuse, R210, PT ;  /* 0x000000d2bd00720c */ /* 0x040fe20003f44270 */
[----:B------:R-:W-:-:S03]  /*12370*/  VIADD R189, R189, 0xffffffff ;  /* 0xffffffffbdbd7836 */ /* 0x000fc60000000000 */
[----:B------:R-:W-:-:S04]  /*12380*/  ISETP.NE.AND P3, PT, R19, 0x2, PT ;  /* 0x000000021300780c */ /* 0x000fc80003f65270 */
[----:B------:R-:W-:Y:S02]  /*12390*/  SEL R21, RZ, 0x1, P3 ;  /* 0x00000001ff157807 */ /* 0x000fe40001800000 */
[----:B------:R-:W-:Y:S02]  /*123a0*/  SEL R19, R19, RZ, P3 ;  /* 0x000000ff13137207 */ /* 0x000fe40001800000 */
[----:B------:R-:W-:Y:S01]  /*123b0*/  LOP3.LUT R22, R22, R21, RZ, 0x3c, !PT ;  /* 0x0000001516167212 */ /* 0x000fe200078e3cff */
[----:B-1----:R-:W-:Y:S06]  /*123c0*/  @!P0 BRA `(.L_x_2833) ;  /* 0x0000000000048947 */ /* 0x002fec0003800000 */
[----:B------:R-:W-:Y:S01]  /*123d0*/  BPT.TRAP 0x1 ;  /* 0x000000040000795c */ /* 0x000fe20000300000 */
.L_x_2833:
[----:B------:R-:W-:Y:S01]  /*123e0*/  IMAD R14, R19, 0x8, R18 ;  /* 0x00000008130e7824 */ /* 0x000fe200078e0212 */
[----:B------:R-:W-:-:S04]  /*123f0*/  SHF.L.U32 R21, R22, 0x1f, RZ ;  /* 0x0000001f16157819 */ /* 0x000fc800000006ff */
[----:B------:R0:W1:Y:S01]  /*12400*/  SYNCS.PHASECHK.TRANS64.TRYWAIT P3, [R14+URZ+0x38830], R21 ;  /* 0x038830150e0075a7 */ /* 0x000062000806017f */
[----:B------:R-:W-:Y:S05]  /*12410*/  @!P0 BRA `(.L_x_2834) ;  /* 0x0000000000048947 */ /* 0x000fea0003800000 */
[----:B------:R-:W-:Y:S01]  /*12420*/  BPT.TRAP 0x1 ;  /* 0x000000040000795c */ /* 0x000fe20000300000 */
.L_x_2834:
[----:B------:R-:W-:Y:S01]  /*12430*/  BSSY B2, `(.L_x_2835) ;  /* 0x0000006000027945 */ /* 0x000fe20003800000 */
[----:B------:R-:W-:Y:S02]  /*12440*/  IMAD R198, R19, 0x200, R15 ;  /* 0x0000020013c67824 */ /* 0x000fe400078e020f */
[----:B------:R-:W-:Y:S01]  /*12450*/  IMAD.MOV.U32 R199, RZ, RZ, 0x40000040 ;  /* 0x40000040ffc77424 */ /* 0x000fe200078e00ff */
[----:B-1----:R-:W-:Y:S06]  /*12460*/  @P3 BRA `(.L_x_2836) ;  /* 0x0000000000083947 */ /* 0x002fec0003800000 */
[----:B------:R-:W1:Y:S02]  /*12470*/  SYNCS.PHASECHK.TRANS64.TRYWAIT P3, [R14+URZ+0x38830], R21 ;  /* 0x038830150e0075a7 */ /* 0x000e64000806017f */
[----:B-1----:R-:W-:Y:S05]  /*12480*/  @!P3 BRA `(.L_x_2837) ;  /* 0x0000012000d8b947 */ /* 0x002fea0003800000 */
.L_x_2836:
[----:B------:R-:W-:Y:S05]  /*12490*/  BSYNC B2 ;  /* 0x0000000000027941 */ /* 0x000fea0003800000 */
.L_x_2835:
        /* <DEDUP_REMOVED lines=36> */
.L_x_2838:
[----:B------:R2:W3:Y:S01]  /*126e0*/  SYNCS.PHASECHK.TRANS64.TRYWAIT P3, [R14+URZ+0x38850], R21 ;  /* 0x038850150e0075a7 */ /* 0x0004e2000806017f */
[----:B------:R-:W-:Y:S05]  /*126f0*/  @!P0 BRA `(.L_x_2839) ;  /* 0x0000000000048947 */ /* 0x000fea0003800000 */
[----:B------:R-:W-:Y:S01]  /*12700*/  BPT.TRAP 0x1 ;  /* 0x000000040000795c */ /* 0x000fe20000300000 */
.L_x_2839:
[----:B------:R-:W-:Y:S04]  /*12710*/  BSSY B2, `(.L_x_2840) ;  /* 0x0000004000027945 */ /* 0x000fe80003800000 */
[----:B---3--:R-:W-:Y:S05]  /*12720*/  @P3 BRA `(.L_x_2841) ;  /* 0x0000000000083947 */ /* 0x008fea0003800000 */
[----:B------:R-:W3:Y:S02]  /*12730*/  SYNCS.PHASECHK.TRANS64.TRYWAIT P3, [R14+URZ+0x38850], R21 ;  /* 0x038850150e0075a7 */ /* 0x000ee4000806017f */
[----:B---3--:R-:W-:Y:S05]  /*12740*/  @!P3 BRA `(.L_x_2842) ;  /* 0x00000120003cb947 */ /* 0x008fea0003800000 */
.L_x_2841:
[----:B------:R-:W-:Y:S05]  /*12750*/  BSYNC B2 ;  /* 0x0000000000027941 */ /* 0x000fea0003800000 */
.L_x_2840:
[----:B------:R-:W-:Y:S01]  /*12760*/  IMAD R202, R19, 0x1000, R20 ;  /* 0x0000100013ca7824 */ /* 0x000fe200078e0214 */
[----:B------:R-:W-:Y:S01]  /*12770*/  R2UR UR4, R2 ;  /* 0x00000000020472ca */ /* 0x000fe200000e0000 */
[----:B------:R-:W-:Y:S01]  /*12780*/  IMAD.MOV.U32 R203, RZ, RZ, 0x40000040 ;  /* 0x40000040ffcb7424 */ /* 0x000fe200078e00ff */
[----:B------:R-:W-:Y:S01]  /*12790*/  R2UR UR5, R3 ;  /* 0x00000000030572ca */ /* 0x000fe200000e0000 */
[----:B------:R-:W-:Y:S01]  /*127a0*/  WARPGROUP.ARRIVE ;  /* 0x00000000000079c5 */ /* 0x000fe20000000000 */
[----:B------:R-:W-:Y:S01]  /*127b0*/  R2UR UR6, R202 ;  /* 0x00000000ca0672ca */ /* 0x000fe200000e0000 */
[----:B------:R-:W-:Y:S01]  /*127c0*/  VIADD R198, R2, 0x2 ;  /* 0x0000000202c67836 */ /* 0x000fe20000000000 */
[----:B------:R-:W-:Y:S01]  /*127d0*/  R2UR UR7, R203 ;  /* 0x00000000cb0772ca */ /* 0x000fe200000e0000 */
[----:B------:R-:W-:Y:S02]  /*127e0*/  IMAD.MOV.U32 R199, RZ, RZ, 0x40000040 ;  /* 0x40000040ffc77424 */ /* 0x000fe400078e00ff */
[----:B------:R-:W4:Y:S01]  /*127f0*/  S2R R190, SR_TID.X ;  /* 0x0000000000be7919 */ /* 0x000f220000002100 */
[----:B------:R-:W-:-:S02]  /*12800*/  VIADD R203, R202, 0x800 ;  /* 0x00000800cacb7836 */ /* 0x000fc40000000000 */
[----:B------:R-:W-:Y:S02]  /*12810*/  VIADD R206, R2, 0x800 ;  /* 0x0000080002ce7836 */ /* 0x000fe40000000000 */
[----:B------:R-:W-:Y:S02]  /*12820*/  IMAD.MOV.U32 R205, RZ, RZ, 0x40000040 ;  /* 0x40000040ffcd7424 */ /* 0x000fe400078e00ff */
[----:B------:R-:W-:-:S03]  /*12830*/  IMAD.MOV.U32 R207, RZ, RZ, 0x40000040 ;  /* 0x40000040ffcf7424 */ /* 0x000fc600078e00ff */
[----:B------:R-:W-:Y:S01]  /*12840*/  HGMMA.64x64x16.F32.BF16 R152, gdesc[UR4], R152, gsb0 ;  /* 0x00e00000049879f0 */ /* 0x000fe20008001898 */
[----:B------:R-:W-:Y:S01]  /*12850*/  R2UR UR4, R198 ;  /* 0x00000000c60472ca */ /* 0x000fe200000e0000 */
[----:B------:R-:W-:Y:S01]  /*12860*/  VIADD R198, R202, 0x2 ;  /* 0x00000002cac67836 */ /* 0x000fe20000000000 */
[----:B------:R-:W-:Y:S01]  /*12870*/  R2UR UR5, R199 ;  /* 0x00000000c70572ca */ /* 0x000fe200000e0000 */
[----:B------:R-:W-:-:S03]  /*12880*/  IMAD.MOV.U32 R199, RZ, RZ, 0x40000040 ;  /* 0x40000040ffc77424 */ /* 0x000fc600078e00ff */
[----:B------:R-:W-:Y:S02]  /*12890*/  R2UR UR6, R198 ;  /* 0x00000000c60672ca */ /* 0x000fe400000e0000 */
[----:B------:R-:W-:Y:S01]  /*128a0*/  R2UR UR7, R199 ;  /* 0x00000000c70772ca */ /* 0x000fe200000e0000 */
[----:B------:R-:W-:Y:S01]  /*128b0*/  IMAD.MOV.U32 R199, RZ, RZ, 0x40000040 ;  /* 0x40000040ffc77424 */ /* 0x000fe200078e00ff */
[----:B------:R-:W-:Y:S02]  /*128c0*/  IADD3 R198, R2, 0x4, RZ ;  /* 0x0000000402c67810 */ /* 0x000fe40007ffe0ff */
[----:B----4-:R-:W-:-:S05]  /*128d0*/  SHF.R.U32.HI R190, RZ, 0x7, R190 ;  /* 0x00000007ffbe7819 */ /* 0x010fca00000116be */
[----:B0123--:R0:W1:Y:S02]  /*128e0*/  SHFL.IDX PT, R21, R190, RZ, 0x1f ;  /* 0x00001fffbe157589 */ /* 0x00f06400000e0000 */
[----:B0-----:R-:W-:Y:S01]  /*128f0*/  IMAD.MOV.U32 R190, RZ, RZ, 0x4 ;  /* 0x00000004ffbe7424 */ /* 0x001fe200078e00ff */
[----:B-1----:R-:W-:-:S04]  /*12900*/  ISETP.GT.AND P3, PT, R21, 0x7f, PT ;  /* 0x0000007f1500780c */ /* 0x002fc80003f64270 */
[----:B------:R-:W-:Y:S01]  /*12910*/  SEL R21, RZ, 0x2, !P3 ;  /* 0x00000002ff157807 */ /* 0x000fe20005800000 */
[----:B------:R-:W-:Y:S02]  /*12920*/  WARPGROUP.DEPBAR.LE gsb0, 0x0 ;  /* 0x00008000000079c5 */ /* 0x000fe40000010000 */
[----:B------:R-:W-:-:S06]  /*12930*/  WARPGROUP.ARRIVE ;  /* 0x00000000000079c5 */ /* 0x000fcc0000000000 */
        /* <DEDUP_REMOVED lines=70> */
[----:B------:R-:W-:Y:S02]  /*12da0*/  IADD3 R198, R202, 0x400, RZ ;  /* 0x00000400cac67810 */ /* 0x000fe40007ffe0ff */
[----:B------:R-:W-:Y:S01]  /*12db0*/  R2UR UR7, R199 ;  /* 0x00000000c70772ca */ /* 0x000fe200000e0000 */
[----:B------:R-:W-:Y:S01]  /*12dc0*/  IMAD.MOV.U32 R199, RZ, RZ, 0x40000040 ;  /* 0x40000040ffc77424 */ /* 0x000fe200078e00ff */
[----:B------:R-:W-:Y:S01]  /*12dd0*/  R2UR UR6, R198 ;  /* 0x00000000c60672ca */ /* 0x000fe200000e0000 */
[----:B------:R-:W-:Y:S01]  /*12de0*/  VIADD R198, R2, 0x402 ;  /* 0x0000040202c67836 */ /* 0x000fe20000000000 */
        /* <DEDUP_REMOVED lines=65> */
[----:B------:R-:W-:Y:S01]  /*13200*/  IADD3 R198, R2, 0x606, RZ ;  /* 0x0000060602c67810 */ /* 0x000fe20007ffe0ff */
        /* <DEDUP_REMOVED lines=21> */
[C---:B------:R-:W-:Y:S02]  /*13360*/  SEL R198, R190.reuse, 0x2, P3 ;  /* 0x00000002bec67807 */ /* 0x040fe40001800000 */
[----:B------:R-:W-:Y:S02]  /*13370*/  SEL R190, R190, 0x6, !P3 ;  /* 0x00000006bebe7807 */ /* 0x000fe40005800000 */
[----:B------:R-:W-:Y:S01]  /*13380*/  SEL R199, R199, 0x26, P3 ;  /* 0x00000026c7c77807 */ /* 0x000fe20001800000 */
[----:B------:R-:W-:-:S03]  /*13390*/  IMAD.IADD R204, R203, 0x1, R198 ;  /* 0x00000001cbcc7824 */ /* 0x000fc600078e02c6 */
[----:B------:R-:W-:Y:S01]  /*133a0*/  LOP3.LUT R199, R199, 0x6, RZ, 0xc0, !PT ;  /* 0x00000006c7c77812 */ /* 0x000fe200078ec0ff */
        /* <DEDUP_REMOVED lines=17> */
[----:B------:R-:W-:Y:S02]  /*134c0*/  IMAD.MOV.U32 R205, RZ, RZ, 0x40000040 ;  /* 0x40000040ffcd7424 */ /* 0x000fe400078e00ff */
[----:B------:R-:W-:Y:S01]  /*134d0*/  IMAD.MOV.U32 R203, RZ, RZ, 0xa00 ;  /* 0x00000a00ffcb7424 */ /* 0x000fe200078e00ff */
[----:B------:R-:W-:Y:S02]  /*134e0*/  R2UR UR6, R204 ;  /* 0x00000000cc0672ca */ /* 0x000fe400000e0000 */
[----:B------:R-:W-:Y:S01]  /*134f0*/  R2UR UR7, R205 ;  /* 0x00000000cd0772ca */ /* 0x000fe200000e0000 */
[----:B------:R-:W-:Y:S01]  /*13500*/  IMAD.MOV.U32 R205, RZ, RZ, 0x40000040 ;  /* 0x40000040ffcd7424 */ /* 0x000fe200078e00ff */
[----:B------:R-:W-:-:S04]  /*13510*/  SEL R203, R203, 0x980, P3 ;  /* 0x00000980cbcb7807 */ /* 0x000fc80001800000 */
[----:B------:R-:W-:-:S04]  /*13520*/  LOP3.LUT R203, R203, 0xa00, RZ, 0xc0, !PT ;  /* 0x00000a00cbcb7812 */ /* 0x000fc800078ec0ff */
[CC--:B------:R-:W-:Y:S02]  /*13530*/  IADD3 R204, R199.reuse, R203.reuse, R2 ;  /* 0x000000cbc7cc7210 */ /* 0x0c0fe40007ffe002 */
[----:B------:R-:W-:Y:S01]  /*13540*/  IADD3 R206, R199, R203, R202 ;  /* 0x000000cbc7ce7210 */ /* 0x000fe20007ffe0ca */
[----:B------:R-:W-:Y:S01]  /*13550*/  VIADD R199, R2, 0xa00 ;  /* 0x00000a0002c77836 */ /* 0x000fe20000000000 */
[----:B------:R-:W-:Y:S01]  /*13560*/  IADD3 R203, R202, 0xa00, RZ ;  /* 0x00000a00cacb7810 */ /* 0x000fe20007ffe0ff */
        /* <DEDUP_REMOVED lines=50> */
[----:B------:R-:W-:Y:S02]  /*13890*/  VIADD R199, R2, 0xc00 ;  /* 0x00000c0002c77836 */ /* 0x000fe40000000000 */
        /* <DEDUP_REMOVED lines=33> */
[----:B------:R-:W-:-:S04]  /*13ab0*/  MOV R205, 0x40000040 ;  /* 0x4000004000cd7802 */ /* 0x000fc80000000f00 */
        /* <DEDUP_REMOVED lines=18> */
[----:B------:R-:W-:Y:S01]  /*13be0*/  IMAD.MOV.U32 R199, RZ, RZ, 0x40000040 ;  /* 0x40000040ffc77424 */ /* 0x000fe200078e00ff */
        /* <DEDUP_REMOVED lines=21> */
[----:B------:R-:W-:Y:S01]  /*13d40*/  IMAD.MOV.U32 R205, RZ, RZ, 0x40000040 ;  /* 0x40000040ffcd7424 */ /* 0x000fe200078e00ff */
        /* <DEDUP_REMOVED lines=16> */
[----:B------:R-:W-:-:S04]  /*13e50*/  SEL R190, R190, 0xf80, P3 ;  /* 0x00000f80bebe7807 */ /* 0x000fc80001800000 */
[----:B------:R-:W-:-:S04]  /*13e60*/  LOP3.LUT R190, R190, 0x1e00, RZ, 0xc0, !PT ;  /* 0x00001e00bebe7812 */ /* 0x000fc800078ec0ff */
[----:B------:R-:W-:Y:S01]  /*13e70*/  IADD3 R202, R21, R190, R202 ;  /* 0x000000be15ca7210 */ /* 0x000fe20007ffe0ca */
[----:B------:R-:W-:Y:S02]  /*13e80*/  WARPGROUP.DEPBAR.LE gsb0, 0x0 ;  /* 0x00008000000079c5 */ /* 0x000fe40000010000 */
[----:B------:R-:W-:-:S06]  /*13e90*/  WARPGROUP.ARRIVE ;  /* 0x00000000000079c5 */ /* 0x000fcc0000000000 */
[----:B------:R-:W-:Y:S01]  /*13ea0*/  HGMMA.64x64x16.F32.BF16 R152, gdesc[UR4], R152, gsb0 ;  /* 0x00e00000049879f0 */ /* 0x000fe20008001898 */
[----:B------:R-:W-:Y:S02]  /*13eb0*/  R2UR UR4, R198 ;  /* 0x00000000c60472ca */ /* 0x000fe400000e0000 */
[----:B------:R-:W-:Y:S01]  /*13ec0*/  R2UR UR5, R199 ;  /* 0x00000000c70572ca */ /* 0x000fe200000e0000 */
[----:B------:R-:W-:Y:S01]  /*13ed0*/  IMAD.MOV.U32 R199, RZ, RZ, 0x40000040 ;  /* 0x40000040ffc77424 */ /* 0x000fe200078e00ff */
[----:B------:R-:W-:Y:S02]  /*13ee0*/  R2UR UR6, R204 ;  /* 0x00000000cc0672ca */ /* 0x000fe400000e0000 */
[----:B------:R-:W-:Y:S02]  /*13ef0*/  R2UR UR7, R205 ;  /* 0x00000000cd0772ca */ /* 0x000fe400000e0000 */
[----:B------:R-:W-:Y:S01]  /*13f00*/  IADD3 R198, R21, R190, R2 ;  /* 0x000000be15c67210 */ /* 0x000fe20007ffe002 */
[----:B------:R-:W-:-:S02]  /*13f10*/  WARPGROUP.DEPBAR.LE gsb0, 0x0 ;  /* 0x00008000000079c5 */ /* 0x000fc40000010000 */
[----:B------:R-:W-:-:S08]  /*13f20*/  WARPGROUP.ARRIVE ;  /* 0x00000000000079c5 */ /* 0x000fd00000000000 */
[----:B------:R-:W-:Y:S01]  /*13f30*/  HGMMA.64x64x16.F32.BF16 R152, gdesc[UR4], R152, gsb0 ;  /* 0x00e00000049879f0 */ /* 0x000fe20008001898 */
[----:B------:R-:W-:Y:S01]  /*13f40*/  R2UR UR4, R198 ;  /* 0x00000000c60472ca */ /* 0x000fe200000e0000 */
[----:B------:R-:W-:Y:S01]  /*13f50*/  IMAD R198, R19, 0x1000, R188 ;  /* 0x0000100013c67824 */ /* 0x000fe200078e02bc */
[----:B------:R-:W-:Y:S02]  /*13f60*/  R2UR UR5, R199 ;  /* 0x00000000c70572ca */ /* 0x000fe400000e0000 */
[----:B------:R-:W-:Y:S02]  /*13f70*/  R2UR UR6, R202 ;  /* 0x00000000ca0672ca */ /* 0x000fe400000e0000 */
[----:B------:R-:W-:Y:S02]  /*13f80*/  R2UR UR7, R203 ;  /* 0x00000000cb0772ca */ /* 0x000fe400000e0000 */
[----:B------:R-:W-:Y:S01]  /*13f90*/  MOV R199, 0x40000040 ;  /* 0x4000004000c77802 */ /* 0x000fe20000000f00 */
[----:B------:R-:W-:-:S02]  /*13fa0*/  WARPGROUP.DEPBAR.LE gsb0, 0x0 ;  /* 0x00008000000079c5 */ /* 0x000fc40000010000 */
[----:B------:R-:W-:-:S08]  /*13fb0*/  WARPGROUP.ARRIVE ;  /* 0x00000000000079c5 */ /* 0x000fd00000000000 */
[----:B------:R-:W-:Y:S01]  /*13fc0*/  HGMMA.64x64x16.F32.BF16 R152, gdesc[UR4], R152, gsb0 ;  /* 0x00e00000049879f0 */ /* 0x000fe20008001898 */
[----:B------:R-:W-:Y:S02]  /*13fd0*/  R2UR UR7, R199 ;  /* 0x00000000c70772ca */ /* 0x000fe400000e0000 */
[----:B------:R-:W-:Y:S01]  /*13fe0*/  R2UR UR6, R198 ;  /* 0x00000000c60672ca */ /* 0x000fe200000e0000 */
        /* <DEDUP_REMOVED lines=68> */
[----:B------:R-:W3:Y:S01]  /*14430*/  MUFU.TANH R156, R156 ;  /* 0x0000009c009c7308 */ /* 0x000ee20000002400 */
[----:B-1----:R-:W-:-:S07]  /*14440*/  FMNMX.FTZ R171, R153, R200, !PT ;  /* 0x000000c899ab7209 */ /* 0x002fce0007810000 */
[----:B------:R-:W1:Y:S01]  /*14450*/  MUFU.TANH R158, R158 ;  /* 0x0000009e009e7308 */ /* 0x000e620000002400 */
[----:B--2---:R-:W-:-:S07]  /*14460*/  FMNMX.FTZ R171, R154, R171, !PT ;  /* 0x000000ab9aab7209 */ /* 0x004fce0007810000 */
[----:B------:R-:W2:Y:S01]  /*14470*/  MUFU.TANH R162, R162 ;  /* 0x000000a200a27308 */ /* 0x000ea20000002400 */
[----:B---3--:R-:W-:Y:S02]  /*14480*/  FMNMX.FTZ R171, R156, R171, !PT ;  /* 0x000000ab9cab7209 */ /* 0x008fe40007810000 */
[----:B0-----:R-:W-:-:S05]  /*14490*/  FMNMX.FTZ R21, R168, R21, !PT ;  /* 0x00000015a8157209 */ /* 0x001fca0007810000 */
[----:B------:R-:W0:Y:S01]  /*144a0*/  MUFU.TANH R163, R163 ;  /* 0x000000a300a37308 */ /* 0x000e220000002400 */
[----:B-1----:R-:W-:Y:S01]  /*144b0*/  FMNMX.FTZ R171, R158, R171, !PT ;  /* 0x000000ab9eab7209 */ /* 0x002fe20007810000 */
[----:B------:R-:W1:Y:S06]  /*144c0*/  SHFL.BFLY PT, R168, R21, 0x1, 0x1f ;  /* 0x0c201f0015a87f89 */ /* 0x000e6c00000e0000 */
[----:B------:R-:W3:Y:S08]  /*144d0*/  MUFU.TANH R166, R166 ;  /* 0x000000a600a67308 */ /* 0x000ef00000002400 */
[----:B------:R-:W4:Y:S08]  /*144e0*/  MUFU.TANH R167, R167 ;  /* 0x000000a700a77308 */ /* 0x000f300000002400 */
[----:B------:R-:W5:Y:S01]  /*144f0*/  MUFU.TANH R181, R181 ;  /* 0x000000b500b57308 */ /* 0x000f620000002400 */
[----:B-1----:R-:W-:-:S02]  /*14500*/  FMNMX.FTZ R21, R21, R168, !PT ;  /* 0x000000a815157209 */ /* 0x002fc40007810000 */
[----:B--2---:R-:W-:-:S05]  /*14510*/  FMNMX.FTZ R168, R162, R171, !PT ;  /* 0x000000aba2a87209 */ /* 0x004fca0007810000 */
[----:B------:R-:W1:Y:S01]  /*14520*/  MUFU.TANH R202, R202 ;  /* 0x000000ca00ca7308 */ /* 0x000e620000002400 */
[----:B0-----:R-:W-:Y:S01]  /*14530*/  FMNMX.FTZ R171, R163, R168, !PT ;  /* 0x000000a8a3ab7209 */ /* 0x001fe20007810000 */
[----:B------:R-:W-:Y:S02]  /*14540*/  IMAD.U32 R168, RZ, RZ, UR39 ;  /* 0x00000027ffa87e24 */ /* 0x000fe4000f8e00ff */
[C---:B------:R-:W-:Y:S01]  /*14550*/  FADD.FTZ R175, -R21.reuse, R191 ;  /* 0x000000bf15af7221 */ /* 0x040fe20000010100 */
[----:B---3--:R-:W-:Y:S01]  /*14560*/  FMNMX.FTZ R170, R166, R171, !PT ;  /* 0x000000aba6aa7209 */ /* 0x008fe20007810000 */
[-C--:B------:R-:W-:Y:S02]  /*14570*/  FMUL.FTZ R191, R21, R168.reuse ;  /* 0x000000a815bf7220 */ /* 0x080fe40000410000 */
[----:B------:R-:W-:Y:S01]  /*14580*/  FMUL.FTZ R175, R175, R168 ;  /* 0x000000a8afaf7220 */ /* 0x000fe20000410000 */
[----:B------:R-:W0:Y:S01]  /*14590*/  MUFU.TANH R203, R203 ;  /* 0x000000cb00cb7308 */ /* 0x000e220000002400 */
[----:B----4-:R-:W-:Y:S01]  /*145a0*/  FMNMX.FTZ R170, R167, R170, !PT ;  /* 0x000000aaa7aa7209 */ /* 0x010fe20007810000 */
[-CC-:B------:R-:W-:Y:S01]  /*145b0*/  FFMA.FTZ R223, R190, R168.reuse, -R191.reuse ;  /* 0x000000a8bedf7223 */ /* 0x180fe200000108bf */
[-CC-:B------:R-:W-:Y:S01]  /*145c0*/  FFMA.FTZ R174, R161, R168.reuse, -R191.reuse ;  /* 0x000000a8a1ae7223 */ /* 0x180fe200000108bf */
[--C-:B------:R-:W-:Y:S01]  /*145d0*/  FFMA.FTZ R152, R152, R168, -R191.reuse ;  /* 0x000000a898987223 */ /* 0x100fe200000108bf */
[----:B-----5:R-:W-:Y:S01]  /*145e0*/  FMNMX.FTZ R171, R181, R170, !PT ;  /* 0x000000aab5ab7209 */ /* 0x020fe20007810000 */
[-CC-:B------:R-:W-:Y:S01]  /*145f0*/  FFMA.FTZ R155, R155, R168.reuse, -R191.reuse ;  /* 0x000000a89b9b7223 */ /* 0x180fe200000108bf */
[-CC-:B------:R-:W-:Y:S01]  /*14600*/  FFMA.FTZ R157, R157, R168.reuse, -R191.reuse ;  /* 0x000000a89d9d7223 */ /* 0x180fe200000108bf */
[----:B------:R-:W2:Y:S01]  /*14610*/  MUFU.TANH R204, R204 ;  /* 0x000000cc00cc7308 */ /* 0x000ea20000002400 */
[----:B-1----:R-:W-:Y:S01]  /*14620*/  FMNMX.FTZ R170, R202, R171, !PT ;  /* 0x000000abcaaa7209 */ /* 0x002fe20007810000 */
[-CC-:B------:R-:W-:Y:S01]  /*14630*/  FFMA.FTZ R178, R165, R168.reuse, -R191.reuse ;  /* 0x000000a8a5b27223 */ /* 0x180fe200000108bf */
[-CC-:B------:R-:W-:Y:S01]  /*14640*/  FFMA.FTZ R169, R169, R168.reuse, -R191.reuse ;  /* 0x000000a8a9a97223 */ /* 0x180fe200000108bf */
[-CC-:B------:R-:W-:Y:S01]  /*14650*/  FFMA.FTZ R172, R172, R168.reuse, -R191.reuse ;  /* 0x000000a8acac7223 */ /* 0x180fe200000108bf */
[-CC-:B------:R-:W-:Y:S01]  /*14660*/  FFMA.FTZ R173, R173, R168.reuse, -R191.reuse ;  /* 0x000000a8adad7223 */ /* 0x180fe200000108bf */
[-CC-:B------:R-:W-:Y:S01]  /*14670*/  FFMA.FTZ R176, R176, R168.reuse, -R191.reuse ;  /* 0x000000a8b0b07223 */ /* 0x180fe200000108bf */
[--C-:B------:R-:W-:Y:S01]  /*14680*/  FFMA.FTZ R177, R177, R168, -R191.reuse ;  /* 0x000000a8b1b17223 */ /* 0x100fe200000108bf */
[----:B------:R-:W1:Y:S01]  /*14690*/  MUFU.TANH R205, R205 ;  /* 0x000000cd00cd7308 */ /* 0x000e620000002400 */
[----:B0-----:R-:W-:Y:S01]  /*146a0*/  FMNMX.FTZ R171, R203, R170, !PT ;  /* 0x000000aacbab7209 */ /* 0x001fe20007810000 */
[----:B------:R-:W-:-:S06]  /*146b0*/  FFMA.FTZ R180, R180, R168, -R191 ;  /* 0x000000a8b4b47223 */ /* 0x000fcc00000108bf */
[----:B------:R-:W0:Y:S01]  /*146c0*/  MUFU.TANH R206, R206 ;  /* 0x000000ce00ce7308 */ /* 0x000e220000002400 */
[----:B--2---:R-:W-:-:S07]  /*146d0*/  FMNMX.FTZ R170, R204, R171, !PT ;  /* 0x000000abccaa7209 */ /* 0x004fce0007810000 */
[----:B------:R-:W2:Y:S01]  /*146e0*/  MUFU.TANH R207, R207 ;  /* 0x000000cf00cf7308 */ /* 0x000ea20000002400 */
[----:B-1----:R-:W-:-:S07]  /*146f0*/  FMNMX.FTZ R171, R205, R170, !PT ;  /* 0x000000aacdab7209 */ /* 0x002fce0007810000 */
[----:B------:R-:W1:Y:S01]  /*14700*/  MUFU.TANH R183, R183 ;  /* 0x000000b700b77308 */ /* 0x000e620000002400 */
[----:B0-----:R-:W-:Y:S01]  /*14710*/  FMNMX.FTZ R170, R206, R171, !PT ;  /* 0x000000abceaa7209 */ /* 0x001fe20007810000 */
[----:B------:R-:W-:-:S06]  /*14720*/  FFMA.FTZ R171, R160, R168, -R191 ;  /* 0x000000a8a0ab7223 */ /* 0x000fcc00000108bf */
[----:B------:R0:W3:Y:S01]  /*14730*/  MUFU.EX2 R182, R175 ;  /* 0x000000af00b67308 */ /* 0x0000e20000000800 */
[----:B--2---:R-:W-:-:S07]  /*14740*/  FMNMX.FTZ R170, R207, R170, !PT ;  /* 0x000000aacfaa7209 */ /* 0x004fce0007810000 */
[----:B------:R-:W2:Y:S01]  /*14750*/  MUFU.EX2 R152, R152 ;  /* 0x0000009800987308 */ /* 0x000ea20000000800 */
[----:B-1----:R-:W-:Y:S01]  /*14760*/  FMNMX.FTZ R179, R183, R170, !PT ;  /* 0x000000aab7b37209 */ /* 0x002fe20007810000 */
[-CC-:B------:R-:W-:Y:S01]  /*14770*/  FFMA.FTZ R170, R159, R168.reuse, -R191.reuse ;  /* 0x000000a89faa7223 */ /* 0x180fe200000108bf */
[----:B0-----:R-:W-:-:S03]  /*14780*/  FFMA.FTZ R175, R164, R168, -R191 ;  /* 0x000000a8a4af7223 */ /* 0x001fc600000108bf */
        /* <DEDUP_REMOVED lines=8> */
[----:B------:R-:W-:Y:S01]  /*14810*/  FMUL.FTZ R36, R36, R182 ;  /* 0x000000b624247220 */ /* 0x000fe20000410000 */
[----:B------:R-:W-:Y:S01]  /*14820*/  MUFU.EX2 R155, R155 ;  /* 0x0000009b009b7308 */ /* 0x000fe20000000800 */
[----:B--2---:R-:W-:Y:S01]  /*14830*/  FFMA.FTZ R6, R182, R6, R152 ;  /* 0x00000006b6067223 */ /* 0x004fe20000010098 */
        /* <DEDUP_REMOVED lines=13> */
[----:B------:R-:W-:Y:S01]  /*14910*/  FFMA.FTZ R179, R199, R168, -R191 ;  /* 0x000000a8c7b37223 */ /* 0x000fe200000108bf */
[----:B------:R-:W-:Y:S01]  /*14920*/  MUFU.EX2 R170, R170 ;  /* 0x000000aa00aa7308 */ /* 0x000fe20000000800 */
[-C--:B------:R-:W-:Y:S01]  /*14930*/  FMUL.FTZ R60, R60, R182.reuse ;  /* 0x000000b63c3c7220 */ /* 0x080fe20000410000 */
        /* <DEDUP_REMOVED lines=29> */
[----:B------:R-:W-:Y:S01]  /*14b10*/  FMUL.FTZ R109, R109, R182 ;  /* 0x000000b66d6d7220 */ /* 0x000fe20000410000 */
[C---:B------:R-:W-:Y:S01]  /*14b20*/  FMUL.FTZ R161, R190.reuse, R168 ;  /* 0x000000a8bea17220 */ /* 0x040fe20000410000 */
[----:B------:R-:W-:Y:S01]  /*14b30*/  FADD.FTZ R159, -R190, R200 ;  /* 0x000000c8be9f7221 */ /* 0x000fe20000010100 */
[----:B------:R-:W-:Y:S01]  /*14b40*/  MUFU.EX2 R178, R178 ;  /* 0x000000b200b27308 */ /* 0x000fe20000000800 */
[----:B------:R-:W-:Y:S01]  /*14b50*/  FMUL.FTZ R112, R112, R182 ;  /* 0x000000b670707220 */ /* 0x000fe20000410000 */
[----:B------:R-:W-:Y:S01]  /*14b60*/  FFMA.FTZ R160, R154, R168, -R161 ;  /* 0x000000a89aa07223 */ /* 0x000fe200000108a1 */
[----:B------:R-:W-:-:S02]  /*14b70*/  IMAD.MOV R154, RZ, RZ, -R195 ;  /* 0x000000ffff9a7224 */ /* 0x000fc400078e0ac3 */
[-C--:B------:R-:W-:Y:S01]  /*14b80*/  FMUL.FTZ R159, R159, R168.reuse ;  /* 0x000000a89f9f7220 */ /* 0x080fe20000410000 */
[-CC-:B------:R-:W-:Y:S01]  /*14b90*/  FFMA.FTZ R153, R153, R168.reuse, -R161.reuse ;  /* 0x000000a899997223 */ /* 0x180fe200000108a1 */
[-CC-:B------:R-:W-:Y:S01]  /*14ba0*/  FFMA.FTZ R222, R163, R168.reuse, -R161.reuse ;  /* 0x000000a8a3de7223 */ /* 0x180fe200000108a1 */
[--C-:B------:R-:W-:Y:S01]  /*14bb0*/  FFMA.FTZ R156, R156, R168, -R161.reuse ;  /* 0x000000a89c9c7223 */ /* 0x100fe200000108a1 */
[----:B------:R-:W-:Y:S01]  /*14bc0*/  ISETP.NE.AND P3, PT, R185, R154, PT ;  /* 0x0000009ab900720c */ /* 0x000fe20003f65270 */
[----:B------:R-:W-:Y:S01]  /*14bd0*/  @!P1 VIADD R154, R14, 0x38840 ;  /* 0x000388400e9a9836 */ /* 0x000fe20000000000 */
[----:B------:R-:W0:Y:S01]  /*14be0*/  MUFU.EX2 R159, R159 ;  /* 0x0000009f009f7308 */ /* 0x000e220000000800 */
[-CC-:B------:R-:W-:Y:S01]  /*14bf0*/  FFMA.FTZ R191, R158, R168.reuse, -R161.reuse ;  /* 0x000000a89ebf7223 */ /* 0x180fe200000108a1 */
[-CC-:B------:R-:W-:Y:S01]  /*14c00*/  FFMA.FTZ R200, R162, R168.reuse, -R161.reuse ;  /* 0x000000a8a2c87223 */ /* 0x180fe200000108a1 */
[-CC-:B------:R-:W-:Y:S01]  /*14c10*/  FFMA.FTZ R224, R166, R168.reuse, -R161.reuse ;  /* 0x000000a8a6e07223 */ /* 0x180fe200000108a1 */
[----:B------:R-:W-:Y:S01]  /*14c20*/  @!P1 PRMT R154, RZ, 0x654, R154 ;  /* 0x00000654ff9a9816 */ /* 0x000fe2000000009a */
[-CC-:B------:R-:W-:Y:S01]  /*14c30*/  FFMA.FTZ R225, R167, R168.reuse, -R161.reuse ;  /* 0x000000a8a7e17223 */ /* 0x180fe200000108a1 */
[-CC-:B------:R-:W-:Y:S01]  /*14c40*/  FFMA.FTZ R181, R181, R168.reuse, -R161.reuse ;  /* 0x000000a8b5b57223 */ /* 0x180fe200000108a1 */
[-CC-:B------:R-:W-:Y:S01]  /*14c50*/  FFMA.FTZ R202, R202, R168.reuse, -R161.reuse ;  /* 0x000000a8caca7223 */ /* 0x180fe200000108a1 */
[----:B------:R-:W1:Y:S01]  /*14c60*/  MUFU.EX2 R153, R153 ;  /* 0x0000009900997308 */ /* 0x000e620000000800 */
[----:B------:R2:W-:Y:S01]  /*14c70*/  @!P1 SYNCS.ARRIVE.TRANS64.RED.A1T0 RZ, [R154+URZ], RZ ;  /* 0x000000ff9aff99a7 */ /* 0x0005e2000810043f */
[----:B------:R-:W-:Y:S01]  /*14c80*/  FFMA.FTZ R158, R204, R168, -R161 ;  /* 0x000000a8cc9e7223 */ /* 0x000fe200000108a1 */
[----:B------:R-:W-:-:S02]  /*14c90*/  @!P3 IMAD R163, R201, 0x40, R193 ;  /* 0x00000040c9a3b824 */ /* 0x000fc400078e02c1 */
[--C-:B------:R-:W-:Y:S01]  /*14ca0*/  FFMA.FTZ R207, R207, R168, -R161.reuse ;  /* 0x000000a8cfcf7223 */ /* 0x100fe200000108a1 */
[-C--:B------:R-:W-:Y:S01]  /*14cb0*/  FMUL.FTZ R113, R113, R182.reuse ;  /* 0x000000b671717220 */ /* 0x080fe20000410000 */
[----:B------:R-:W-:Y:S01]  /*14cc0*/  FMUL.FTZ R116, R116, R182 ;  /* 0x000000b674747220 */ /* 0x000fe20000410000 */
[----:B------:R-:W-:Y:S01]  /*14cd0*/  @!P3 IMAD R163, R163, 0x4, R18 ;  /* 0x00000004a3a3b824 */ /* 0x000fe200078e0212 */
[----:B------:R-:W3:Y:S01]  /*14ce0*/  MUFU.EX2 R160, R160 ;  /* 0x000000a000a07308 */ /* 0x000ee20000000800 */
[-CC-:B--2---:R-:W-:Y:S01]  /*14cf0*/  FFMA.FTZ R154, R203, R168.reuse, -R161.reuse ;  /* 0x000000a8cb9a7223 */ /* 0x184fe200000108a1 */
[-CC-:B------:R-:W-:Y:S01]  /*14d00*/  FFMA.FTZ R203, R205, R168.reuse, -R161.reuse ;  /* 0x000000a8cdcb7223 */ /* 0x180fe200000108a1 */
[-CC-:B------:R-:W-:Y:S01]  /*14d10*/  FFMA.FTZ R205, R206, R168.reuse, -R161.reuse ;  /* 0x000000a8cecd7223 */ /* 0x180fe200000108a1 */
[----:B------:R-:W-:Y:S01]  /*14d20*/  FFMA.FTZ R206, R183, R168, -R161 ;  /* 0x000000a8b7ce7223 */ /* 0x000fe200000108a1 */
[----:B------:R-:W-:Y:S01]  /*14d30*/  @!P3 STS [R163+0x38400], R182 ;  /* 0x038400b6a300b388 */ /* 0x000fe20000000800 */
[-C--:B------:R-:W-:Y:S01]  /*14d40*/  FMUL.FTZ R117, R117, R182.reuse ;  /* 0x000000b675757220 */ /* 0x080fe20000410000 */
[-C--:B------:R-:W-:Y:S01]  /*14d50*/  FMUL.FTZ R120, R120, R182.reuse ;  /* 0x000000b678787220 */ /* 0x080fe20000410000 */
[----:B------:R-:W-:Y:S01]  /*14d60*/  MUFU.EX2 R156, R156 ;  /* 0x0000009c009c7308 */ /* 0x000fe20000000800 */
[----:B0-----:R0:W-:Y:S01]  /*14d70*/  @!P3 STS [R163+0x38420], R159 ;  /* 0x0384209fa300b388 */ /* 0x0011e20000000800 */
        /* <DEDUP_REMOVED lines=17> */
[----:B------:R-:W-:Y:S01]  /*14e90*/  FADD.FTZ R6, R223, R6 ;  /* 0x00000006df067221 */ /* 0x000fe20000010000 */
[----:B-1----:R-:W-:Y:S01]  /*14ea0*/  FFMA.FTZ R7, R159, R7, R153 ;  /* 0x000000079f077223 */ /* 0x002fe20000010099 */
[----:B------:R-:W-:Y:S01]  /*14eb0*/  F2FP.BF16.F32.PACK_AB R152, R223, R152 ;  /* 0x00000098df98723e */ /* 0x000fe200000010ff */
[----:B------:R-:W-:Y:S01]  /*14ec0*/  FMUL.FTZ R26, R26, R159 ;  /* 0x0000009f1a1a7220 */ /* 0x000fe20000410000 */
[----:B------:R-:W-:Y:S01]  /*14ed0*/  FADD.FTZ R6, R155, R6 ;  /* 0x000000069b067221 */ /* 0x000fe20000010000 */
[----:B------:R-:W1:Y:S01]  /*14ee0*/  MUFU.EX2 R222, R222 ;  /* 0x000000de00de7308 */ /* 0x000e620000000800 */
[C---:B---3--:R-:W-:Y:S01]  /*14ef0*/  FADD.FTZ R7, R160.reuse, R7 ;  /* 0x00000007a0077221 */ /* 0x048fe20000010000 */
[----:B------:R-:W-:Y:S01]  /*14f00*/  F2FP.BF16.F32.PACK_AB R153, R160, R153 ;  /* 0x00000099a099723e */ /* 0x000fe200000010ff */
[----:B------:R-:W-:Y:S01]  /*14f10*/  FADD.FTZ R204, R157, R6 ;  /* 0x000000069dcc7221 */ /* 0x000fe20000010000 */
        /* <DEDUP_REMOVED lines=68> */
[----:B------:R0:W4:Y:S01]  /*15360*/  MUFU.EX2 R183, R158 ;  /* 0x0000009e00b77308 */ /* 0x0001220000000800 */
[----:B-----5:R-:W-:Y:S01]  /*15370*/  F2FP.BF16.F32.PACK_AB R154, R157, R155 ;  /* 0x0000009b9d9a723e */ /* 0x020fe200000010ff */
[-C--:B------:R-:W-:Y:S01]  /*15380*/  FMUL.FTZ R147, R147, R159.reuse ;  /* 0x0000009f93937220 */ /* 0x080fe20000410000 */
[-C--:B------:R-:W-:Y:S01]  /*15390*/  FMUL.FTZ R150, R150, R159.reuse ;  /* 0x0000009f96967220 */ /* 0x080fe20000410000 */
[----:B------:R-:W-:Y:S01]  /*153a0*/  FMUL.FTZ R151, R151, R159 ;  /* 0x0000009f97977220 */ /* 0x000fe20000410000 */
[----:B--2---:R-:W-:Y:S01]  /*153b0*/  F2FP.BF16.F32.PACK_AB R155, R191, R156 ;  /* 0x0000009cbf9b723e */ /* 0x004fe200000010ff */
[----:B------:R-:W-:Y:S01]  /*153c0*/  BAR.SYNC.DEFER_BLOCKING 0xf, 0x100 ;  /* 0x03c4000000007b1d */ /* 0x000fe20000010000 */
[----:B-1----:R-:W-:Y:S01]  /*153d0*/  F2FP.BF16.F32.PACK_AB R157, R222, R200 ;  /* 0x000000c8de9d723e */ /* 0x002fe200000010ff */
[----:B------:R-:W-:Y:S01]  /*153e0*/  VIADD R6, R198, 0x80 ;  /* 0x00000080c6067836 */ /* 0x000fe20000000000 */
[----:B0-----:R-:W-:Y:S01]  /*153f0*/  F2FP.BF16.F32.PACK_AB R158, R175, R174 ;  /* 0x000000aeaf9e723e */ /* 0x001fe200000010ff */
[----:B------:R-:W-:Y:S01]  /*15400*/  IMAD.MOV.U32 R199, RZ, RZ, 0x40000040 ;  /* 0x40000040ffc77424 */ /* 0x000fe200078e00ff */
[----:B------:R-:W-:Y:S01]  /*15410*/  F2FP.BF16.F32.PACK_AB R159, R225, R224 ;  /* 0x000000e0e19f723e */ /* 0x000fe200000010ff */
[----:B------:R-:W-:Y:S01]  /*15420*/  MUFU.EX2 R176, R176 ;  /* 0x000000b000b07308 */ /* 0x000fe20000000800 */
[----:B---3--:R-:W-:Y:S01]  /*15430*/  F2FP.BF16.F32.PACK_AB R160, R169, R178 ;  /* 0x000000b2a9a0723e */ /* 0x008fe200000010ff */
[----:B------:R-:W-:Y:S01]  /*15440*/  FADD.FTZ R204, R170, R204 ;  /* 0x000000ccaacc7221 */ /* 0x000fe20000010000 */
[----:B----4-:R-:W-:Y:S01]  /*15450*/  F2FP.BF16.F32.PACK_AB R161, R202, R181 ;  /* 0x000000b5caa1723e */ /* 0x010fe200000010ff */
[----:B------:R-:W-:Y:S01]  /*15460*/  @!P1 VIADD R14, R14, 0x38860 ;  /* 0x000388600e0e9836 */ /* 0x000fe20000000000 */
[----:B------:R-:W-:-:S02]  /*15470*/  F2FP.BF16.F32.PACK_AB R162, R173, R172 ;  /* 0x000000acada2723e */ /* 0x000fc400000010ff */
[----:B------:R-:W-:Y:S01]  /*15480*/  F2FP.BF16.F32.PACK_AB R163, R183, R201 ;  /* 0x000000c9b7a3723e */ /* 0x000fe200000010ff */
[----:B------:R-:W0:Y:S01]  /*15490*/  MUFU.EX2 R179, R179 ;  /* 0x000000b300b37308 */ /* 0x000e220000000800 */
[----:B------:R-:W-:-:S07]  /*154a0*/  @!P1 PRMT R14, RZ, 0x654, R14 ;  /* 0x00000654ff0e9816 */ /* 0x000fce000000000e */
[----:B------:R-:W-:Y:S01]  /*154b0*/  MUFU.EX2 R177, R177 ;  /* 0x000000b100b17308 */ /* 0x000fe20000000800 */
[----:B------:R1:W-:Y:S07]  /*154c0*/  STSM.16.M88.4 [R196+0x36400], R152 ;  /* 0x03640098c4007844 */ /* 0x0003ee0000000200 */
[----:B------:R-:W2:Y:S01]  /*154d0*/  MUFU.EX2 R180, R180 ;  /* 0x000000b400b47308 */ /* 0x000ea20000000800 */
[----:B0-----:R-:W-:-:S07]  /*154e0*/  F2FP.BF16.F32.PACK_AB R164, R179, R176 ;  /* 0x000000b0b3a4723e */ /* 0x001fce00000010ff */
[----:B------:R-:W-:Y:S08]  /*154f0*/  MUFU.EX2 R203, R203 ;  /* 0x000000cb00cb7308 */ /* 0x000ff00000000800 */
[----:B------:R-:W0:Y:S01]  /*15500*/  MUFU.EX2 R205, R205 ;  /* 0x000000cd00cd7308 */ /* 0x000e220000000800 */
[----:B--2---:R-:W-:-:S07]  /*15510*/  F2FP.BF16.F32.PACK_AB R166, R180, R177 ;  /* 0x000000b1b4a6723e */ /* 0x004fce00000010ff */
[----:B------:R2:W-:Y:S08]  /*15520*/  MUFU.EX2 R182, R207 ;  /* 0x000000cf00b67308 */ /* 0x0005f00000000800 */
[----:B------:R-:W3:Y:S01]  /*15530*/  MUFU.EX2 R206, R206 ;  /* 0x000000ce00ce7308 */ /* 0x000ee20000000800 */
[----:B--2---:R-:W-:Y:S01]  /*15540*/  FADD.FTZ R207, R156, R7 ;  /* 0x000000079ccf7221 */ /* 0x004fe20000010000 */
[----:B------:R-:W-:Y:S01]  /*15550*/  F2FP.BF16.F32.PACK_AB R156, R171, R170 ;  /* 0x000000aaab9c723e */ /* 0x000fe200000010ff */
[----:B------:R-:W-:Y:S01]  /*15560*/  IMAD.MOV.U32 R7, RZ, RZ, 0x40000040 ;  /* 0x40000040ff077424 */ /* 0x000fe200078e00ff */
[----:B0-----:R-:W-:Y:S01]  /*15570*/  F2FP.BF16.F32.PACK_AB R165, R205, R203 ;  /* 0x000000cbcda5723e */ /* 0x001fe200000010ff */
[----:B------:R-:W-:Y:S01]  /*15580*/  FADD.FTZ R207, R191, R207 ;  /* 0x000000cfbfcf7221 */ /* 0x000fe20000010000 */
[----:B------:R-:W-:Y:S01]  /*15590*/  FADD.FTZ R171, R171, R204 ;  /* 0x000000ccabab7221 */ /* 0x000fe20000010000 */
[----:B------:R1:W-:Y:S01]  /*155a0*/  STSM.16.M88.4 [R197], R156 ;  /* 0x0000009cc5007844 */ /* 0x0003e20000000200 */
[----:B------:R-:W-:-:S02]  /*155b0*/  IMAD.MOV.U32 R191, RZ, RZ, R21 ;  /* 0x000000ffffbf7224 */ /* 0x000fc400078e0015 */
[----:B------:R-:W-:Y:S01]  /*155c0*/  FADD.FTZ R207, R200, R207 ;  /* 0x000000cfc8cf7221 */ /* 0x000fe20000010000 */
[----:B------:R-:W-:Y:S01]  /*155d0*/  FADD.FTZ R174, R174, R171 ;  /* 0x000000abaeae7221 */ /* 0x000fe20000010000 */
[----:B------:R1:W-:Y:S01]  /*155e0*/  STSM.16.M88.4 [R209], R160 ;  /* 0x000000a0d1007844 */ /* 0x0003e20000000200 */
[----:B------:R-:W-:Y:S02]  /*155f0*/  IMAD.MOV.U32 R200, RZ, RZ, R190 ;  /* 0x000000ffffc87224 */ /* 0x000fe400078e00be */
[----:B------:R-:W-:Y:S01]  /*15600*/  FADD.FTZ R207, R222, R207 ;  /* 0x000000cfdecf7221 */ /* 0x000fe20000010000 */
[----:B------:R-:W-:Y:S01]  /*15610*/  FADD.FTZ R175, R175, R174 ;  /* 0x000000aeafaf7221 */ /* 0x000fe20000010000 */
[----:B---3--:R-:W-:Y:S02]  /*15620*/  F2FP.BF16.F32.PACK_AB R167, R206, R182 ;  /* 0x000000b6cea7723e */ /* 0x008fe400000010ff */
[----:B------:R-:W-:Y:S01]  /*15630*/  FADD.FTZ R224, R224, R207 ;  /* 0x000000cfe0e07221 */ /* 0x000fe20000010000 */
[----:B------:R-:W-:-:S02]  /*15640*/  FADD.FTZ R178, R178, R175 ;  /* 0x000000afb2b27221 */ /* 0x000fc40000010000 */
[----:B------:R1:W-:Y:S01]  /*15650*/  STSM.16.M88.4 [R208], R164 ;  /* 0x000000a4d0007844 */ /* 0x0003e20000000200 */
[----:B------:R-:W-:Y:S01]  /*15660*/  WARPGROUP.ARRIVE ;  /* 0x00000000000079c5 */ /* 0x000fe20000000000 */
[----:B------:R-:W-:Y:S01]  /*15670*/  FADD.FTZ R224, R225, R224 ;  /* 0x000000e0e1e07221 */ /* 0x000fe20000010000 */
[----:B------:R-:W-:-:S03]  /*15680*/  FADD.FTZ R169, R169, R178 ;  /* 0x000000b2a9a97221 */ /* 0x000fc60000010000 */
[----:B------:R-:W-:Y:S01]  /*15690*/  FADD.FTZ R181, R181, R224 ;  /* 0x000000e0b5b57221 */ /* 0x000fe20000010000 */
[----:B------:R-:W-:Y:S01]  /*156a0*/  HGMMA.64x256x16.F32.BF16 R24, R152, gdesc[UR4].tnspB, R24, gsb0 ;  /* 0x43e0000498187df0 */ /* 0x000fe20008001818 */
[----:B------:R-:W-:Y:S01]  /*156b0*/  R2UR UR6, R6 ;  /* 0x00000000060672ca */ /* 0x000fe200000e0000 */
[----:B------:R-:W-:Y:S01]  /*156c0*/  VIADD R6, R198, 0x100 ;  /* 0x00000100c6067836 */ /* 0x000fe20000000000 */
[----:B------:R-:W-:Y:S01]  /*156d0*/  R2UR UR7, R7 ;  /* 0x00000000070772ca */ /* 0x000fe200000e0000 */
[----:B------:R-:W-:Y:S02]  /*156e0*/  IMAD.MOV.U32 R7, RZ, RZ, 0x40000040 ;  /* 0x40000040ff077424 */ /* 0x000fe400078e00ff */
[----:B------:R-:W-:Y:S01]  /*156f0*/  FADD.FTZ R202, R202, R181 ;  /* 0x000000b5caca7221 */ /* 0x000fe20000010000 */
[----:B------:R-:W-:Y:S02]  /*15700*/  VIADD R198, R198, 0x180 ;  /* 0x00000180c6c67836 */ /* 0x000fe40000000000 */
[----:B------:R-:W-:Y:S01]  /*15710*/  FADD.FTZ R172, R172, R169 ;  /* 0x000000a9acac7221 */ /* 0x000fe20000010000 */
[----:B------:R-:W-:Y:S01]  /*15720*/  FADD.FTZ R202, R201, R202 ;  /* 0x000000cac9ca7221 */ /* 0x000fe20000010000 */
[----:B------:R-:W-:-:S02]  /*15730*/  IMAD.MOV.U32 R201, RZ, RZ, R19 ;  /* 0x000000ffffc97224 */ /* 0x000fc400078e0013 */
        /* <DEDUP_REMOVED lines=8> */
[----:B------:R-:W-:Y:S02]  /*157c0*/  WARPGROUP.DEPBAR.LE gsb0, 0x0 ;  /* 0x00008000000079c5 */ /* 0x000fe40000010000 */
[----:B------:R-:W-:-:S06]  /*157d0*/  WARPGROUP.ARRIVE ;  /* 0x00000000000079c5 */ /* 0x000fcc0000000000 */
[----:B------:R-:W-:Y:S01]  /*157e0*/  HGMMA.64x256x16.F32.BF16 R24, R156, gdesc[UR4].tnspB, R24, gsb0 ;  /* 0x43e000049c187df0 */ /* 0x000fe20008001818 */
[----:B------:R-:W-:Y:S01]  /*157f0*/  R2UR UR6, R6 ;  /* 0x00000000060672ca */ /* 0x000fe200000e0000 */
[----:B------:R-:W-:Y:S01]  /*15800*/  FADD.FTZ R6, R180, R177 ;  /* 0x000000b1b4067221 */ /* 0x000fe20000010000 */
[----:B------:R-:W-:Y:S01]  /*15810*/  R2UR UR7, R7 ;  /* 0x00000000070772ca */ /* 0x000fe200000e0000 */
[----:B------:R-:W-:Y:S01]  /*15820*/  FADD.FTZ R7, R206, R205 ;  /* 0x000000cdce077221 */ /* 0x000fe20000010000 */
[----:B------:R-:W-:Y:S02]  /*15830*/  WARPGROUP.DEPBAR.LE gsb0, 0x0 ;  /* 0x00008000000079c5 */ /* 0x000fe40000010000 */
[----:B------:R-:W-:-:S15]  /*15840*/  WARPGROUP.ARRIVE ;  /* 0x00000000000079c5 */ /* 0x000fde0000000000 */
[----:B------:R-:W-:-:S06]  /*15850*/  NOP ;  /* 0x0000000000007918 */ /* 0x000fcc0000000000 */
        /* <DEDUP_REMOVED lines=19> */
.L_x_2832:
[----:B-1----:R-:W-:-:S07]  /*15990*/  IMAD.MOV.U32 R14, RZ, RZ, R189 ;  /* 0x000000ffff0e7224 */ /* 0x002fce00078e00bd */
.L_x_2831:
[----:B------:R-:W-:Y:S05]  /*159a0*/  BSYNC B1 ;  /* 0x0000000000017941 */ /* 0x000fea0003800000 */
.L_x_2830:
        /* <DEDUP_REMOVED lines=8> */
.L_x_2864:
[----:B------:R-:W-:-:S05]  /*15a30*/  VIADD R19, R200, 0x1 ;  /* 0x00000001c8137836 */ /* 0x000fca0000000000 */
[----:B------:R-:W-:-:S04]  /*15a40*/  ISETP.NE.AND P2, PT, R19, 0x2, PT ;  /* 0x000000021300780c */ /* 0x000fc80003f45270 */
[----:B------:R-:W-:Y:S02]  /*15a50*/  SEL R21, RZ, 0x1, P2 ;  /* 0x00000001ff157807 */ /* 0x000fe40001000000 */
[----:B------:R-:W-:Y:S02]  /*15a60*/  SEL R19, R19, RZ, P2 ;  /* 0x000000ff13137207 */ /* 0x000fe40001000000 */
[----:B------:R-:W-:Y:S01]  /*15a70*/  LOP3.LUT R22, R22, R21, RZ, 0x3c, !PT ;  /* 0x0000001516167212 */ /* 0x000fe200078e3cff */
[----:B----4-:R-:W-:Y:S06]  /*15a80*/  @!P0 BRA `(.L_x_2846) ;  /* 0x0000000000048947 */ /* 0x010fec0003800000 */
[----:B------:R-:W-:Y:S01]  /*15a90*/  BPT.TRAP 0x1 ;  /* 0x000000040000795c */ /* 0x000fe20000300000 */
.L_x_2846:
[----:B------:R-:W-:Y:S01]  /*15aa0*/  IMAD R191, R19, 0x8, R18 ;  /* 0x0000000813bf7824 */ /* 0x000fe200078e0212 */
[----:B------:R-:W-:-:S04]  /*15ab0*/  SHF.L.U32 R190, R22, 0x1f, RZ ;  /* 0x0000001f16be7819 */ /* 0x000fc800000006ff */
[----:B------:R0:W1:Y:S01]  /*15ac0*/  SYNCS.PHASECHK.TRANS64.TRYWAIT P2, [R191+URZ+0x38830], R190 ;  /* 0x038830bebf0075a7 */ /* 0x000062000804017f */
[----:B------:R-:W-:Y:S05]  /*15ad0*/  @!P0 BRA `(.L_x_2847) ;  /* 0x0000000000048947 */ /* 0x000fea0003800000 */
[----:B------:R-:W-:Y:S01]  /*15ae0*/  BPT.TRAP 0x1 ;  /* 0x000000040000795c */ /* 0x000fe20000300000 */
.L_x_2847:
[----:B------:R-:W-:Y:S01]  /*15af0*/  BSSY B1, `(.L_x_2848) ;  /* 0x0000006000017945 */ /* 0x000fe20003800000 */
[----:B------:R-:W-:Y:S02]  /*15b00*/  IMAD R202, R19, 0x200, R15 ;  /* 0x0000020013ca7824 */ /* 0x000fe400078e020f */
[----:B------:R-:W-:Y:S01]  /*15b10*/  IMAD.MOV.U32 R203, RZ, RZ, 0x40000040 ;  /* 0x40000040ffcb7424 */ /* 0x000fe200078e00ff */
[----:B-1----:R-:W-:Y:S06]  /*15b20*/  @P2 BRA `(.L_x_2849) ;  /* 0x0000000000082947 */ /* 0x002fec0003800000 */
[----:B------:R-:W1:Y:S02]  /*15b30*/  SYNCS.PHASECHK.TRANS64.TRYWAIT P2, [R191+URZ+0x38830], R190 ;  /* 0x038830bebf0075a7 */ /* 0x000e64000804017f */
[----:B-1----:R-:W-:Y:S05]  /*15b40*/  @!P2 BRA `(.L_x_2850) ;  /* 0x000000ec0050a947 */ /* 0x002fea0003800000 */
.L_x_2849:
[----:B------:R-:W-:Y:S05]  /*15b50*/  BSYNC B1 ;  /* 0x0000000000017941 */ /* 0x000fea0003800000 */
.L_x_2848:
        /* <DEDUP_REMOVED lines=36> */
.L_x_2851:
[----:B------:R2:W3:Y:S01]  /*15da0*/  SYNCS.PHASECHK.TRANS64.TRYWAIT P2, [R191+URZ+0x38850], R190 ;  /* 0x038850bebf0075a7 */ /* 0x0004e2000804017f */
[----:B------:R-:W-:Y:S05]  /*15db0*/  @!P0 BRA `(.L_x_2852) ;  /* 0x0000000000048947 */ /* 0x000fea0003800000 */
[----:B------:R-:W-:Y:S01]  /*15dc0*/  BPT.TRAP 0x1 ;  /* 0x000000040000795c */ /* 0x000fe20000300000 */
.L_x_2852:
[----:B------:R-:W-:Y:S04]  /*15dd0*/  BSSY B1, `(.L_x_2853) ;  /* 0x0000004000017945 */ /* 0x000fe80003800000 */
[----:B---3--:R-:W-:Y:S05]  /*15de0*/  @P2 BRA `(.L_x_2854) ;  /* 0x0000000000082947 */ /* 0x008fea0003800000 */
[----:B------:R-:W3:Y:S02]  /*15df0*/  SYNCS.PHASECHK.TRANS64.TRYWAIT P2, [R191+URZ+0x38850], R190 ;  /* 0x038850bebf0075a7 */ /* 0x000ee4000804017f */
[----:B---3--:R-:W-:Y:S05]  /*15e00*/  @!P2 BRA `(.L_x_2855) ;  /* 0x000000e800b4a947 */ /* 0x008fea0003800000 */
.L_x_2854:
[----:B------:R-:W-:Y:S05]  /*15e10*/  BSYNC B1 ;  /* 0x0000000000017941 */ /* 0x000fea0003800000 */
.L_x_2853:
        /* <DEDUP_REMOVED lines=11> */
[C---:B------:R-:W-:Y:S02]  /*15ed0*/  VIADD R206, R2.reuse, 0x800 ;  /* 0x0000080002ce7836 */ /* 0x040fe40000000000 */
[----:B0123--:R-:W-:Y:S02]  /*15ee0*/  IMAD.MOV.U32 R190, RZ, RZ, 0x4 ;  /* 0x00000004ffbe7424 */ /* 0x00ffe400078e00ff */
[----:B------:R-:W-:Y:S02]  /*15ef0*/  IMAD.MOV.U32 R207, RZ, RZ, 0x40000040 ;  /* 0x40000040ffcf7424 */ /* 0x000fe400078e00ff */
[----:B------:R-:W-:Y:S01]  /*15f00*/  VIADD R210, R2, 0xe00 ;  /* 0x00000e0002d27836 */ /* 0x000fe20000000000 */
        /* <DEDUP_REMOVED lines=9> */
[----:B----4-:R-:W-:-:S06]  /*15fa0*/  SHF.R.U32.HI R21, RZ, 0x7, R21 ;  /* 0x00000007ff157819 */ /* 0x010fcc0000011615 */
[----:B------:R-:W0:Y:S02]  /*15fb0*/  SHFL.IDX PT, R21, R21, RZ, 0x1f ;  /* 0x00001fff15157589 */ /* 0x000e2400000e0000 */
[----:B0-----:R-:W-:-:S04]  /*15fc0*/  ISETP.GT.AND P2, PT, R21, 0x7f, PT ;  /* 0x0000007f1500780c */ /* 0x001fc80003f44270 */
        /* <DEDUP_REMOVED lines=190> */
[----:B------:R-:W-:Y:S01]  /*16bb0*/  IMAD.MOV.U32 R205, RZ, RZ, 0x40000040 ;  /* 0x40000040ffcd7424 */ /* 0x000fe200078e00ff */
[----:B------:R-:W-:-:S02]  /*16bc0*/  SEL R203, R203, 0x26, P2 ;  /* 0x00000026cbcb7807 */ /* 0x000fc40001000000 */
        /* <DEDUP_REMOVED lines=118> */
[----:B------:R-:W-:Y:S01]  /*17330*/  IMAD.MOV.U32 R207, RZ, RZ, 0x40000040 ;  /* 0x40000040ffcf7424 */ /* 0x000fe200078e00ff */
        /* <DEDUP_REMOVED lines=14> */
[----:B------:R-:W-:-:S04]  /*17420*/  SEL R21, R21, 0x3e, P2 ;  /* 0x0000003e15157807 */ /* 0x000fc80001000000 */
[----:B------:R-:W-:Y:S01]  /*17430*/  LOP3.LUT R21, R21, 0x6, RZ, 0xc0, !PT ;  /* 0x0000000615157812 */ /* 0x000fe200078ec0ff */
[----:B------:R-:W-:Y:S02]  /*17440*/  WARPGROUP.DEPBAR.LE gsb0, 0x0 ;  /* 0x00008000000079c5 */ /* 0x000fe40000010000 */
[----:B------:R-:W-:-:S06]  /*17450*/  WARPGROUP.ARRIVE ;  /* 0x00000000000079c5 */ /* 0x000fcc0000000000 */
[----:B------:R-:W-:Y:S01]  /*17460*/  HGMMA.64x64x16.F32.BF16 R152, gdesc[UR4], R152, gsb0 ;  /* 0x00e00000049879f0 */ /* 0x000fe20008001898 */
[----:B------:R-:W-:Y:S01]  /*17470*/  R2UR UR4, R204 ;  /* 0x00000000cc0472ca */ /* 0x000fe200000e0000 */
[--C-:B------:R-:W-:Y:S01]  /*17480*/  IMAD.IADD R204, R201, 0x1, R206.reuse ;  /* 0x00000001c9cc7824 */ /* 0x100fe200078e02ce */
[----:B------:R-:W-:Y:S01]  /*17490*/  R2UR UR5, R205 ;  /* 0x00000000cd0572ca */ /* 0x000fe200000e0000 */
[----:B------:R-:W-:Y:S02]  /*174a0*/  IMAD.MOV.U32 R205, RZ, RZ, 0x40000040 ;  /* 0x40000040ffcd7424 */ /* 0x000fe400078e00ff */
[----:B------:R-:W-:Y:S01]  /*174b0*/  IMAD.IADD R206, R190, 0x1, R206 ;  /* 0x00000001bece7824 */ /* 0x000fe200078e02ce */
[----:B------:R-:W-:Y:S01]  /*174c0*/  R2UR UR6, R204 ;  /* 0x00000000cc0672ca */ /* 0x000fe200000e0000 */
[----:B------:R-:W-:Y:S01]  /*174d0*/  IMAD.IADD R204, R210, 0x1, R190 ;  /* 0x00000001d2cc7824 */ /* 0x000fe200078e02be */
[----:B------:R-:W-:Y:S01]  /*174e0*/  R2UR UR7, R205 ;  /* 0x00000000cd0772ca */ /* 0x000fe200000e0000 */
[----:B------:R-:W-:-:S02]  /*174f0*/  IMAD.MOV.U32 R205, RZ, RZ, 0x40000040 ;  /* 0x40000040ffcd7424 */ /* 0x000fc400078e00ff */
[----:B------:R-:W-:-:S05]  /*17500*/  IMAD.MOV.U32 R190, RZ, RZ, 0x1000 ;  /* 0x00001000ffbe7424 */ /* 0x000fca00078e00ff */
        /* <DEDUP_REMOVED lines=106> */
[----:B-1----:R-:W-:-:S04]  /*17bb0*/  @P2 IMAD.HI.U32 R206, R223, R154, RZ ;  /* 0x0000009adfce2227 */ /* 0x002fc800078e00ff */
[----:B------:R-:W-:Y:S01]  /*17bc0*/  IMAD.MOV.U32 R154, RZ, RZ, R223 ;  /* 0x000000ffff9a7224 */ /* 0x000fe200078e00df */
[----:B------:R-:W-:-:S04]  /*17bd0*/  @P2 SHF.R.U32.HI R154, RZ, R155, R206 ;  /* 0x0000009bff9a2219 */ /* 0x000fc800000116ce */
[----:B------:R-:W-:Y:S01]  /*17be0*/  LOP3.LUT R154, RZ, R154, RZ, 0x33, !PT ;  /* 0x0000009aff9a7212 */ /* 0x000fe200078e33ff */
[----:B------:R-:W-:Y:S06]  /*17bf0*/  BRA `(.L_x_2859) ;  /* 0x0000000000187947 */ /* 0x000fec0003800000 */
.L_x_2858:
[----:B------:R-:W-:-:S05]  /*17c00*/  IMAD.U32 R207, RZ, RZ, UR38 ;  /* 0x00000026ffcf7e24 */ /* 0x000fca000f8e00ff */
[----:B------:R-:W-:-:S13]  /*17c10*/  ISETP.NE.AND P2, PT, R207, 0x1, PT ;  /* 0x00000001cf00780c */ /* 0x000fda0003f45270 */
[----:B------:R-:W1:Y:S02]  /*17c20*/  @P2 LDC.64 R154, c[0x0][0xae0] ;  /* 0x0002b800ff9a2b82 */ /* 0x000e640000000a00 */
[----:B-1----:R-:W-:Y:S01]  /*17c30*/  @P2 IMAD.HI.U32 R206, R223, R154, RZ ;  /* 0x0000009adfce2227 */ /* 0x002fe200078e00ff */
[----:B------:R-:W-:-:S04]  /*17c40*/  MOV R154, R223 ;  /* 0x000000df009a7202 */ /* 0x000fc80000000f00 */
[----:B------:R-:W-:-:S07]  /*17c50*/  @P2 SHF.R.U32.HI R154, RZ, R155, R206 ;  /* 0x0000009bff9a2219 */ /* 0x000fce00000116ce */
.L_x_2859:
[----:B------:R-:W-:Y:S05]  /*17c60*/  BSYNC B1 ;  /* 0x0000000000017941 */ /* 0x000fea0003800000 */
.L_x_2857:
[----:B------:R-:W-:-:S04]  /*17c70*/  IMAD R154, R154, R207, -R178 ;  /* 0x000000cf9a9a7224 */ /* 0x000fc800078e0ab2 */
[----:B------:R-:W-:-:S05]  /*17c80*/  IMAD.IADD R154, R154, 0x1, -R185 ;  /* 0x000000019a9a7824 */ /* 0x000fca00078e0ab9 */
[----:B------:R-:W-:Y:S02]  /*17c90*/  VIADDMNMX R182, R154, R207, R182, PT ;  /* 0x000000cf9ab67246 */ /* 0x000fe400038001b6 */
[----:B------:R-:W-:-:S07]  /*17ca0*/  VIMNMX R181, R181, R154, !PT ;  /* 0x0000009ab5b57248 */ /* 0x000fce0007fe0100 */
.L_x_2856:
[----:B------:R-:W-:Y:S02]  /*17cb0*/  ISETP.GT.AND P2, PT, R14, -0x1, PT ;  /* 0xffffffff0e00780c */ /* 0x000fe40003f44270 */
[----:B------:R-:W-:Y:S02]  /*17cc0*/  IADD3 R205, R205, 0x8, R0 ;  /* 0x00000008cdcd7810 */ /* 0x000fe40007ffe000 */
        /* <DEDUP_REMOVED lines=53> */
[----:B------:R-:W-:Y:S02]  /*18020*/  IMAD.U32 R170, RZ, RZ, UR38 ;  /* 0x00000026ffaa7e24 */ /* 0x000fe4000f8e00ff */
[----:B------:R-:W-:-:S03]  /*18030*/  VIADD R171, R0, 0x8 ;  /* 0x0000000800ab7836 */ /* 0x000fc60000000000 */
[----:B------:R-:W-:Y:S02]  /*18040*/  ISETP.NE.AND P3, PT, R170, 0x1, PT ;  /* 0x00000001aa00780c */ /* 0x000fe40003f65270 */
[----:B------:R-:W-:-:S04]  /*18050*/  IADD3 R171, R171, R23, -R184 ;  /* 0x00000017abab7210 */ /* 0x000fc80007ffe8b8 */
[----:B------:R-:W-:-:S07]  /*18060*/  LOP3.LUT R171, RZ, R171, RZ, 0x33, !PT ;  /* 0x000000abffab7212 */ /* 0x000fce00078e33ff */
[----:B------:R-:W0:Y:S02]  /*18070*/  @P3 LDC.64 R154, c[0x0][0xae0] ;  /* 0x0002b800ff9a3b82 */ /* 0x000e240000000a00 */
[----:B0-----:R-:W-:-:S05]  /*18080*/  @P3 IMAD.HI.U32 R154, R171, R154, RZ ;  /* 0x0000009aab9a3227 */ /* 0x001fca00078e00ff */
[----:B------:R-:W-:-:S04]  /*18090*/  @P3 SHF.R.U32.HI R171, RZ, R155, R154 ;  /* 0x0000009bffab3219 */ /* 0x000fc8000001169a */
[----:B------:R-:W-:Y:S01]  /*180a0*/  LOP3.LUT R171, RZ, R171, RZ, 0x33, !PT ;  /* 0x000000abffab7212 */ /* 0x000fe200078e33ff */
[----:B------:R-:W-:Y:S06]  /*180b0*/  BRA `(.L_x_2863) ;  /* 0x0000000000187947 */ /* 0x000fec0003800000 */
.L_x_2862:
[----:B------:R-:W-:Y:S02]  /*180c0*/  IMAD.U32 R170, RZ, RZ, UR38 ;  /* 0x00000026ffaa7e24 */ /* 0x000fe4000f8e00ff */
[----:B------:R-:W-:-:S03]  /*180d0*/  IMAD.MOV.U32 R171, RZ, RZ, R189 ;  /* 0x000000ffffab7224 */ /* 0x000fc600078e00bd */
[----:B------:R-:W-:-:S13]  /*180e0*/  ISETP.NE.AND P3, PT, R170, 0x1, PT ;  /* 0x00000001aa00780c */ /* 0x000fda0003f65270 */
[----:B------:R-:W0:Y:S02]  /*180f0*/  @P3 LDC.64 R154, c[0x0][0xae0] ;  /* 0x0002b800ff9a3b82 */ /* 0x000e240000000a00 */
[----:B0-----:R-:W-:-:S05]  /*18100*/  @P3 IMAD.HI.U32 R154, R189, R154, RZ ;  /* 0x0000009abd9a3227 */ /* 0x001fca00078e00ff */
[----:B------:R-:W-:-:S07]  /*18110*/  @P3 SHF.R.U32.HI R171, RZ, R155, R154 ;  /* 0x0000009bffab3219 */ /* 0x000fce000001169a */
.L_x_2863:
[----:B------:R-:W-:Y:S05]  /*18120*/  BSYNC B1 ;  /* 0x0000000000017941 */ /* 0x000fea0003800000 */
.L_x_2861:
[----:B------:R-:W-:-:S04]  /*18130*/  IMAD R178, R171, R170, -R178 ;  /* 0x000000aaabb27224 */ /* 0x000fc800078e0ab2 */
[----:B------:R-:W-:-:S05]  /*18140*/  IMAD.IADD R178, R178, 0x1, -R185 ;  /* 0x00000001b2b27824 */ /* 0x000fca00078e0ab9 */
[----:B------:R-:W-:Y:S02]  /*18150*/  VIADDMNMX R205, R178, R170, R205, PT ;  /* 0x000000aab2cd7246 */ /* 0x000fe400038001cd */
[----:B------:R-:W-:-:S07]  /*18160*/  VIMNMX R183, R183, R178, !PT ;  /* 0x000000b2b7b77248 */ /* 0x000fce0007fe0100 */
.L_x_2860:
[----:B------:R-:W-:Y:S01]  /*18170*/  FMNMX.FTZ R155, R152, R199, !PT ;  /* 0x000000c7989b7209 */ /* 0x000fe20007810000 */
[----:B------:R-:W-:Y:S01]  /*18180*/  IMAD.MOV.U32 R171, RZ, RZ, 0x40000040 ;  /* 0x40000040ffab7424 */ /* 0x000fe200078e00ff */
[----:B------:R-:W-:Y:S01]  /*18190*/  ISETP.GT.AND P5, PT, R183, 0x9, P2 ;  /* 0x00000009b700780c */ /* 0x000fe200017a4270 */
[----:B------:R-:W-:Y:S01]  /*181a0*/  IMAD R170, R19, 0x1000, R188 ;  /* 0x0000100013aa7824 */ /* 0x000fe200078e02bc */
[----:B------:R-:W-:Y:S01]  /*181b0*/  FMNMX.FTZ R154, R190, R155, !PT ;  /* 0x0000009bbe9a7209 */ /* 0x000fe20007810000 */
[----:B------:R-:W-:Y:S01]  /*181c0*/  @!P1 VIADD R191, R191, 0x38860 ;  /* 0x00038860bfbf9836 */ /* 0x000fe20000000000 */
[----:B------:R-:W-:Y:S02]  /*181d0*/  ISETP.GT.AND P3, PT, R183, 0x1, P2 ;  /* 0x00000001b700780c */ /* 0x000fe40001764270 */
[----:B------:R-:W-:Y:S02]  /*181e0*/  FMNMX.FTZ R155, R201, R154, !PT ;  /* 0x0000009ac99b7209 */ /* 0x000fe40007810000 */
[----:B------:R-:W-:-:S02]  /*181f0*/  ISETP.LT.OR P5, PT, R205, 0xa, P5 ;  /* 0x0000000acd00780c */ /* 0x000fc40002fa1670 */
[----:B------:R-:W-:Y:S02]  /*18200*/  FMNMX.FTZ R154, R202, R155, !PT ;  /* 0x0000009bca9a7209 */ /* 0x000fe40007810000 */
[----:B------:R-:W-:Y:S02]  /*18210*/  ISETP.LT.OR P3, PT, R205, 0x2, P3 ;  /* 0x00000002cd00780c */ /* 0x000fe40001f61670 */
[----:B------:R-:W-:Y:S02]  /*18220*/  FMNMX.FTZ R155, R203, R154, !PT ;  /* 0x0000009acb9b7209 */ /* 0x000fe40007810000 */
[----:B------:R-:W-:Y:S02]  /*18230*/  R2UR UR7, R171 ;  /* 0x00000000ab0772ca */ /* 0x000fe400000e0000 */
[----:B------:R-:W-:Y:S02]  /*18240*/  FMNMX.FTZ R154, R204, R155, !PT ;  /* 0x0000009bcc9a7209 */ /* 0x000fe40007810000 */
[----:B------:R-:W-:-:S02]  /*18250*/  FSEL R157, R157, -INF , !P5 ;  /* 0xff8000009d9d7808 */ /* 0x000fc40006800000 */
        /* <DEDUP_REMOVED lines=8> */
[----:B------:R-:W-:Y:S02]  /*182e0*/  FMNMX.FTZ R154, R206, R155, !PT ;  /* 0x0000009bce9a7209 */ /* 0x000fe40007810000 */
[----:B------:R-:W-:Y:S02]  /*182f0*/  ISETP.LT.OR P3, PT, R205, 0x11, P3 ;  /* 0x00000011cd00780c */ /* 0x000fe40001f61670 */
        /* <DEDUP_REMOVED lines=13> */
[----:B------:R-:W-:Y:S02]  /*183d0*/  ISETP.GT.AND P5, PT, R183, RZ, P2 ;  /* 0x000000ffb700720c */ /* 0x000fe400017a4270 */
[----:B------:R-:W-:-:S02]  /*183e0*/  FSEL R161, R161, -INF , !P3 ;  /* 0xff800000a1a17808 */ /* 0x000fc40005800000 */
[----:B------:R-:W-:Y:S02]  /*183f0*/  ISETP.GT.AND P3, PT, R183, 0x28, P2 ;  /* 0x00000028b700780c */ /* 0x000fe40001764270 */
[C---:B------:R-:W-:Y:S02]  /*18400*/  ISETP.LT.OR P5, PT, R205.reuse, 0x1, P5 ;  /* 0x00000001cd00780c */ /* 0x040fe40002fa1670 */
[----:B------:R-:W-:Y:S02]  /*18410*/  ISETP.LT.OR P3, PT, R205, 0x29, P3 ;  /* 0x00000029cd00780c */ /* 0x000fe40001f61670 */
[C---:B------:R-:W-:Y:S02]  /*18420*/  ISETP.GT.AND P4, PT, R183.reuse, 0x8, P2 ;  /* 0x00000008b700780c */ /* 0x040fe40001784270 */
[----:B------:R-:W-:Y:S02]  /*18430*/  FSEL R166, R166, -INF , !P3 ;  /* 0xff800000a6a67808 */ /* 0x000fe40005800000 */
[----:B------:R-:W-:-:S02]  /*18440*/  ISETP.GT.AND P3, PT, R183, 0x30, P2 ;  /* 0x00000030b700780c */ /* 0x000fc40001764270 */
[C---:B------:R-:W-:Y:S02]  /*18450*/  ISETP.LT.OR P4, PT, R205.reuse, 0x9, P4 ;  /* 0x00000009cd00780c */ /* 0x040fe40002781670 */
[----:B------:R-:W-:Y:S02]  /*18460*/  ISETP.LT.OR P3, PT, R205, 0x31, P3 ;  /* 0x00000031cd00780c */ /* 0x000fe40001f61670 */
[----:B------:R-:W-:Y:S02]  /*18470*/  FSEL R156, R156, -INF , !P4 ;  /* 0xff8000009c9c7808 */ /* 0x000fe40006000000 */
[----:B0-----:R-:W-:Y:S02]  /*18480*/  FMNMX.FTZ R171, R155, R154, !PT ;  /* 0x0000009a9bab7209 */ /* 0x001fe40007810000 */
[----:B------:R-:W-:Y:S02]  /*18490*/  FSEL R155, R21, -INF , !P5 ;  /* 0xff800000159b7808 */ /* 0x000fe40006800000 */
[----:B------:R-:W-:Y:S01]  /*184a0*/  FSEL R182, R172, -INF , !P3 ;  /* 0xff800000acb67808 */ /* 0x000fe20005800000 */
[----:B------:R-:W0:Y:S01]  /*184b0*/  SHFL.BFLY PT, R178, R171, 0x1, 0x1f ;  /* 0x0c201f00abb27f89 */ /* 0x000e2200000e0000 */
[----:B------:R-:W-:-:S02]  /*184c0*/  ISETP.GT.AND P4, PT, R183, 0x11, P2 ;  /* 0x00000011b700780c */ /* 0x000fc40001784270 */
[----:B------:R-:W-:Y:S02]  /*184d0*/  ISETP.GT.AND P5, PT, R183, 0x38, P2 ;  /* 0x00000038b700780c */ /* 0x000fe400017a4270 */
[C---:B------:R-:W-:Y:S02]  /*184e0*/  ISETP.LT.OR P4, PT, R205.reuse, 0x12, P4 ;  /* 0x00000012cd00780c */ /* 0x040fe40002781670 */
[----:B------:R-:W-:Y:S02]  /*184f0*/  ISETP.LT.OR P5, PT, R205, 0x39, P5 ;  /* 0x00000039cd00780c */ /* 0x000fe40002fa1670 */
[----:B------:R-:W-:Y:S02]  /*18500*/  FSEL R159, R159, -INF , !P4 ;  /* 0xff8000009f9f7808 */ /* 0x000fe40006000000 */
[----:B------:R-:W-:Y:S02]  /*18510*/  ISETP.GT.AND P4, PT, R183, 0x20, P2 ;  /* 0x00000020b700780c */ /* 0x000fe40001784270 */
[----:B------:R-:W-:-:S02]  /*18520*/  R2UR UR6, R170 ;  /* 0x00000000aa0672ca */ /* 0x000fc400000e0000 */
[----:B------:R-:W-:Y:S02]  /*18530*/  ISETP.LT.OR P4, PT, R205, 0x21, P4 ;  /* 0x00000021cd00780c */ /* 0x000fe40002781670 */
[----:B------:R-:W-:Y:S02]  /*18540*/  @!P1 PRMT R191, RZ, 0x654, R191 ;  /* 0x00000654ffbf9816 */ /* 0x000fe400000000bf */
[----:B------:R-:W-:Y:S02]  /*18550*/  FSEL R162, R162, -INF , !P4 ;  /* 0xff800000a2a27808 */ /* 0x000fe40006000000 */
[----:B------:R-:W-:Y:S02]  /*18560*/  ISETP.GT.AND P4, PT, R183, 0x29, P2 ;  /* 0x00000029b700780c */ /* 0x000fe40001784270 */
[----:B0-----:R-:W-:Y:S02]  /*18570*/  FMNMX.FTZ R21, R171, R178, !PT ;  /* 0x000000b2ab157209 */ /* 0x001fe40007810000 */
[----:B------:R-:W-:-:S02]  /*18580*/  FMNMX.FTZ R178, R155, R198, !PT ;  /* 0x000000c69bb27209 */ /* 0x000fc40007810000 */
[----:B------:R-:W-:Y:S02]  /*18590*/  ISETP.LT.OR P4, PT, R205, 0x2a, P4 ;  /* 0x0000002acd00780c */ /* 0x000fe40002781670 */
[----:B------:R-:W-:Y:S02]  /*185a0*/  FMNMX.FTZ R171, R153, R178, !PT ;  /* 0x000000b299ab7209 */ /* 0x000fe40007810000 */
[----:B------:R-:W-:Y:S01]  /*185b0*/  FSEL R154, R168, -INF , !P4 ;  /* 0xff800000a89a7808 */ /* 0x000fe20006000000 */
[----:B------:R-:W-:Y:S01]  /*185c0*/  IMAD.U32 R168, RZ, RZ, UR37 ;  /* 0x00000025ffa87e24 */ /* 0x000fe2000f8e00ff */
[----:B------:R-:W-:Y:S02]  /*185d0*/  FMNMX.FTZ R172, R156, R171, !PT ;  /* 0x000000ab9cac7209 */ /* 0x000fe40007810000 */
[----:B------:R-:W-:Y:S02]  /*185e0*/  ISETP.GT.AND P4, PT, R183, 0x31, P2 ;  /* 0x00000031b700780c */ /* 0x000fe40001784270 */
[----:B------:R-:W-:-:S02]  /*185f0*/  FMNMX.FTZ R171, R157, R172, !PT ;  /* 0x000000ac9dab7209 */ /* 0x000fc40007810000 */
[----:B------:R-:W-:Y:S02]  /*18600*/  ISETP.GT.AND P2, PT, R183, 0x39, P2 ;  /* 0x00000039b700780c */ /* 0x000fe40001744270 */
[----:B------:R-:W-:Y:S02]  /*18610*/  FMNMX.FTZ R172, R158, R171, !PT ;  /* 0x000000ab9eac7209 */ /* 0x000fe40007810000 */
[----:B------:R-:W-:Y:S02]  /*18620*/  ISETP.LT.OR P4, PT, R205, 0x32, P4 ;  /* 0x00000032cd00780c */ /* 0x000fe40002781670 */
[----:B------:R-:W-:Y:S02]  /*18630*/  FMNMX.FTZ R171, R159, R172, !PT ;  /* 0x000000ac9fab7209 */ /* 0x000fe40007810000 */
[----:B------:R-:W-:Y:S01]  /*18640*/  ISETP.LT.OR P2, PT, R205, 0x3a, P2 ;  /* 0x0000003acd00780c */ /* 0x000fe20001741670 */
[----:B------:R-:W-:Y:S01]  /*18650*/  FMUL.FTZ R205, R21, R168 ;  /* 0x000000a815cd7220 */ /* 0x000fe20000410000 */
[----:B------:R-:W-:-:S02]  /*18660*/  FMNMX.FTZ R172, R160, R171, !PT ;  /* 0x000000aba0ac7209 */ /* 0x000fc40007810000 */
[----:B------:R-:W-:Y:S02]  /*18670*/  FSETP.NEU.FTZ.AND P3, PT, R21, -INF , PT ;  /* 0xff8000001500780b */ /* 0x000fe40003f7d000 */
[----:B------:R-:W-:Y:S02]  /*18680*/  FMNMX.FTZ R171, R161, R172, !PT ;  /* 0x000000aca1ab7209 */ /* 0x000fe40007810000 */
[----:B------:R-:W-:Y:S02]  /*18690*/  FSEL R205, R205, RZ, P3 ;  /* 0x000000ffcdcd7208 */ /* 0x000fe40001800000 */
[----:B------:R-:W-:Y:S02]  /*186a0*/  FMNMX.FTZ R171, R162, R171, !PT ;  /* 0x000000aba2ab7209 */ /* 0x000fe40007810000 */
        /* <DEDUP_REMOVED lines=13> */
[-CC-:B------:R-:W-:Y:S01]  /*18780*/  FFMA.FTZ R175, R167, R168.reuse, -R205.reuse ;  /* 0x000000a8a7af7223 */ /* 0x180fe200000108cd */
[----:B------:R-:W-:Y:S01]  /*18790*/  FMNMX.FTZ R173, R182, R171, !PT ;  /* 0x000000abb6ad7209 */ /* 0x000fe20007810000 */
[-CC-:B------:R-:W-:Y:S01]  /*187a0*/  FFMA.FTZ R169, R169, R168.reuse, -R205.reuse ;  /* 0x000000a8a9a97223 */ /* 0x180fe200000108cd */
[----:B------:R0:W-:Y:S01]  /*187b0*/  MUFU.EX2 R171, R178 ;  /* 0x000000b200ab7308 */ /* 0x0001e20000000800 */
[-CC-:B------:R-:W-:Y:S01]  /*187c0*/  FFMA.FTZ R207, R207, R168.reuse, -R205.reuse ;  /* 0x000000a8cfcf7223 */ /* 0x180fe200000108cd */
[----:B------:R-:W-:Y:S01]  /*187d0*/  FMNMX.FTZ R172, R210, R173, !PT ;  /* 0x000000add2ac7209 */ /* 0x000fe20007810000 */
[-CC-:B------:R-:W-:Y:S01]  /*187e0*/  FFMA.FTZ R173, R163, R168.reuse, -R205.reuse ;  /* 0x000000a8a3ad7223 */ /* 0x180fe200000108cd */
[-CC-:B------:R-:W-:Y:S01]  /*187f0*/  FFMA.FTZ R176, R176, R168.reuse, -R205.reuse ;  /* 0x000000a8b0b07223 */ /* 0x180fe200000108cd */
[--C-:B------:R-:W-:Y:S01]  /*18800*/  FFMA.FTZ R177, R177, R168, -R205.reuse ;  /* 0x000000a8b1b17223 */ /* 0x100fe200000108cd */
[----:B------:R-:W-:Y:S01]  /*18810*/  FMNMX.FTZ R181, R203, R172, !PT ;  /* 0x000000accbb57209 */ /* 0x000fe20007810000 */
[-CC-:B------:R-:W-:Y:S01]  /*18820*/  FFMA.FTZ R179, R179, R168.reuse, -R205.reuse ;  /* 0x000000a8b3b37223 */ /* 0x180fe200000108cd */
[----:B------:R1:W-:Y:S01]  /*18830*/  MUFU.EX2 R172, R204 ;  /* 0x000000cc00ac7308 */ /* 0x0003e20000000800 */
[-CC-:B0-----:R-:W-:Y:S01]  /*18840*/  FFMA.FTZ R178, R206, R168.reuse, -R205.reuse ;  /* 0x000000a8ceb27223 */ /* 0x181fe200000108cd */
[----:B------:R-:W-:Y:S01]  /*18850*/  FMNMX.FTZ R181, R222, R181, !PT ;  /* 0x000000b5deb57209 */ /* 0x000fe20007810000 */
[----:B------:R-:W-:Y:S01]  /*18860*/  FFMA.FTZ R205, R180, R168, -R205 ;  /* 0x000000a8b4cd7223 */ /* 0x000fe200000108cd */
[----:B------:R-:W-:-:S03]  /*18870*/  FSEL R180, R21, RZ, P3 ;  /* 0x000000ff15b47208 */ /* 0x000fc60001800000 */
[----:B------:R-:W0:Y:S01]  /*18880*/  SHFL.BFLY PT, R190, R181, 0x2, 0x1f ;  /* 0x0c401f00b5be7f89 */ /* 0x000e2200000e0000 */
[----:B------:R-:W-:Y:S01]  /*18890*/  MUFU.EX2 R152, R152 ;  /* 0x0000009800987308 */ /* 0x000fe20000000800 */
[----:B------:R-:W-:Y:S01]  /*188a0*/  FADD.FTZ R165, -R180, R199 ;  /* 0x000000c7b4a57221 */ /* 0x000fe20000010100 */
[----:B-1----:R-:W-:-:S05]  /*188b0*/  IMAD.MOV R204, RZ, RZ, -R195 ;  /* 0x000000ffffcc7224 */ /* 0x002fca00078e0ac3 */
[----:B------:R-:W-:Y:S01]  /*188c0*/  ISETP.NE.AND P3, PT, R185, R204, PT ;  /* 0x000000ccb900720c */ /* 0x000fe20003f65270 */
[----:B------:R-:W-:Y:S08]  /*188d0*/  MUFU.EX2 R183, R183 ;  /* 0x000000b700b77308 */ /* 0x000ff00000000800 */
[----:B------:R-:W-:Y:S04]  /*188e0*/  MUFU.EX2 R201, R201 ;  /* 0x000000c900c97308 */ /* 0x000fe80000000800 */
[----:B------:R-:W-:Y:S01]  /*188f0*/  @!P3 IMAD R199, R200, 0x40, R193 ;  /* 0x00000040c8c7b824 */ /* 0x000fe200078e02c1 */
[----:B0-----:R-:W-:-:S03]  /*18900*/  FMNMX.FTZ R163, R181, R190, !PT ;  /* 0x000000beb5a37209 */ /* 0x001fc60007810000 */
[----:B------:R-:W-:Y:S01]  /*18910*/  MUFU.EX2 R202, R202 ;  /* 0x000000ca00ca7308 */ /* 0x000fe20000000800 */
[----:B------:R-:W-:Y:S01]  /*18920*/  @!P3 IMAD R199, R199, 0x4, R18 ;  /* 0x00000004c7c7b824 */ /* 0x000fe200078e0212 */
[----:B------:R-:W0:Y:S06]  /*18930*/  SHFL.BFLY PT, R190, R163, 0x1, 0x1f ;  /* 0x0c201f00a3be7f89 */ /* 0x000e2c00000e0000 */
[----:B------:R-:W-:Y:S08]  /*18940*/  MUFU.EX2 R181, R207 ;  /* 0x000000cf00b57308 */ /* 0x000ff00000000800 */
[----:B------:R1:W-:Y:S08]  /*18950*/  MUFU.EX2 R180, R205 ;  /* 0x000000cd00b47308 */ /* 0x0003f00000000800 */
[----:B------:R-:W-:Y:S01]  /*18960*/  MUFU.EX2 R173, R173 ;  /* 0x000000ad00ad7308 */ /* 0x000fe20000000800 */
[----:B0-----:R-:W-:Y:S01]  /*18970*/  FMNMX.FTZ R190, R163, R190, !PT ;  /* 0x000000bea3be7209 */ /* 0x001fe20007810000 */
[----:B------:R-:W-:-:S03]  /*18980*/  FMUL.FTZ R163, R165, R168 ;  /* 0x000000a8a5a37220 */ /* 0x000fc60000410000 */
[C---:B------:R-:W-:Y:S01]  /*18990*/  FSETP.NEU.FTZ.AND P2, PT, R190.reuse, -INF , PT ;  /* 0xff800000be00780b */ /* 0x040fe20003f5d000 */
[C---:B------:R-:W-:Y:S02]  /*189a0*/  FMUL.FTZ R167, R190.reuse, R168 ;  /* 0x000000a8bea77220 */ /* 0x040fe40000410000 */
[----:B------:R-:W-:Y:S01]  /*189b0*/  MUFU.EX2 R174, R174 ;  /* 0x000000ae00ae7308 */ /* 0x000fe20000000800 */
[----:B------:R-:W-:Y:S02]  /*189c0*/  FSEL R165, R190, RZ, P2 ;  /* 0x000000ffbea57208 */ /* 0x000fe40001000000 */
[----:B------:R-:W-:Y:S02]  /*189d0*/  FSEL R167, R167, RZ, P2 ;  /* 0x000000ffa7a77208 */ /* 0x000fe40001000000 */
[----:B------:R-:W-:Y:S01]  /*189e0*/  ISETP.GT.AND P2, PT, R14, R212, PT ;  /* 0x000000d40e00720c */ /* 0x000fe20003f44270 */
[----:B------:R-:W-:Y:S02]  /*189f0*/  FADD.FTZ R165, -R165, R198 ;  /* 0x000000c6a5a57221 */ /* 0x000fe40000010100 */
[----:B------:R-:W0:Y:S01]  /*18a00*/  MUFU.EX2 R163, R163 ;  /* 0x000000a300a37308 */ /* 0x000e220000000800 */
[-CC-:B------:R-:W-:Y:S01]  /*18a10*/  FFMA.FTZ R155, R155, R168.reuse, -R167.reuse ;  /* 0x000000a89b9b7223 */ /* 0x180fe200000108a7 */
[-CC-:B------:R-:W-:Y:S01]  /*18a20*/  FFMA.FTZ R153, R153, R168.reuse, -R167.reuse ;  /* 0x000000a899997223 */ /* 0x180fe200000108a7 */
[-C--:B------:R-:W-:Y:S01]  /*18a30*/  FMUL.FTZ R165, R165, R168.reuse ;  /* 0x000000a8a5a57220 */ /* 0x080fe20000410000 */
        /* <DEDUP_REMOVED lines=9> */
[-CC-:B-1----:R-:W-:Y:S01]  /*18ad0*/  FFMA.FTZ R205, R166, R168.reuse, -R167.reuse ;  /* 0x000000a8a6cd7223 */ /* 0x182fe200000108a7 */
[-CC-:B------:R-:W-:Y:S01]  /*18ae0*/  FFMA.FTZ R206, R154, R168.reuse, -R167.reuse ;  /* 0x000000a89ace7223 */ /* 0x180fe200000108a7 */
[--C-:B------:R-:W-:Y:S01]  /*18af0*/  FFMA.FTZ R207, R182, R168, -R167.reuse ;  /* 0x000000a8b6cf7223 */ /* 0x100fe200000108a7 */
[----:B------:R-:W1:Y:S01]  /*18b00*/  MUFU.EX2 R165, R165 ;  /* 0x000000a500a57308 */ /* 0x000e620000000800 */
[----:B0-----:R-:W-:Y:S01]  /*18b10*/  FFMA.FTZ R6, R163, R6, R152 ;  /* 0x00000006a3067223 */ /* 0x001fe20000010098 */
[-CC-:B------:R-:W-:Y:S01]  /*18b20*/  FFMA.FTZ R210, R210, R168.reuse, -R167.reuse ;  /* 0x000000a8d2d27223 */ /* 0x180fe200000108a7 */
[-CC-:B------:R-:W-:Y:S01]  /*18b30*/  FFMA.FTZ R156, R203, R168.reuse, -R167.reuse ;  /* 0x000000a8cb9c7223 */ /* 0x180fe200000108a7 */
[----:B------:R-:W-:Y:S01]  /*18b40*/  FFMA.FTZ R224, R222, R168, -R167 ;  /* 0x000000a8dee07223 */ /* 0x000fe200000108a7 */
[C---:B------:R-:W-:Y:S01]  /*18b50*/  FADD.FTZ R6, R183.reuse, R6 ;  /* 0x00000006b7067221 */ /* 0x040fe20000010000 */
[----:B------:R-:W-:Y:S01]  /*18b60*/  @!P3 STS [R199+0x38400], R163 ;  /* 0x038400a3c700b388 */ /* 0x000fe20000000800 */
[----:B------:R-:W-:Y:S01]  /*18b70*/  F2FP.BF16.F32.PACK_AB R152, R183, R152 ;  /* 0x00000098b798723e */ /* 0x000fe200000010ff */
[----:B------:R-:W0:Y:S01]  /*18b80*/  MUFU.EX2 R153, R153 ;  /* 0x0000009900997308 */ /* 0x000e220000000800 */
[----:B------:R-:W-:Y:S01]  /*18b90*/  FADD.FTZ R167, R201, R6 ;  /* 0x00000006c9a77221 */ /* 0x000fe20000010000 */
[----:B------:R-:W-:Y:S01]  /*18ba0*/  F2FP.BF16.F32.PACK_AB R154, R202, R201 ;  /* 0x000000c9ca9a723e */ /* 0x000fe200000010ff */
[-C--:B------:R-:W-:Y:S01]  /*18bb0*/  FMUL.FTZ R24, R24, R163.reuse ;  /* 0x000000a318187220 */ /* 0x080fe20000410000 */
[-C--:B------:R-:W-:Y:S01]  /*18bc0*/  FMUL.FTZ R25, R25, R163.reuse ;  /* 0x000000a319197220 */ /* 0x080fe20000410000 */
[----:B------:R-:W-:Y:S01]  /*18bd0*/  FADD.FTZ R200, R202, R167 ;  /* 0x000000a7cac87221 */ /* 0x000fe20000010000 */
[-C--:B------:R-:W-:Y:S01]  /*18be0*/  FMUL.FTZ R28, R28, R163.reuse ;  /* 0x000000a31c1c7220 */ /* 0x080fe20000410000 */
[----:B------:R-:W-:Y:S01]  /*18bf0*/  FMUL.FTZ R29, R29, R163 ;  /* 0x000000a31d1d7220 */ /* 0x000fe20000410000 */
[----:B------:R-:W-:Y:S01]  /*18c00*/  MUFU.EX2 R198, R198 ;  /* 0x000000c600c67308 */ /* 0x000fe20000000800 */
[----:B-1----:R1:W-:Y:S01]  /*18c10*/  @!P3 STS [R199+0x38420], R165 ;  /* 0x038420a5c700b388 */ /* 0x0023e20000000800 */
[----:B------:R-:W-:Y:S01]  /*18c20*/  FFMA.FTZ R6, R165, R7, R155 ;  /* 0x00000007a5067223 */ /* 0x000fe2000001009b */
        /* <DEDUP_REMOVED lines=13> */
[----:B-1----:R0:W-:Y:S01]  /*18d00*/  MUFU.EX2 R199, R158 ;  /* 0x0000009e00c77308 */ /* 0x0021e20000000800 */
        /* <DEDUP_REMOVED lines=59> */
[----:B0-----:R-:W-:Y:S01]  /*190c0*/  F2FP.BF16.F32.PACK_AB R158, R174, R173 ;  /* 0x000000adae9e723e */ /* 0x001fe200000010ff */
[----:B------:R-:W-:Y:S01]  /*190d0*/  FMUL.FTZ R26, R26, R165 ;  /* 0x000000a51a1a7220 */ /* 0x000fe20000410000 */
[----:B-1----:R-:W-:Y:S01]  /*190e0*/  F2FP.BF16.F32.PACK_AB R157, R183, R199 ;  /* 0x000000c7b79d723e */ /* 0x002fe200000010ff */
        /* <DEDUP_REMOVED lines=74> */
[----:B---3--:R-:W-:Y:S01]  /*19590*/  F2FP.BF16.F32.PACK_AB R156, R172, R171 ;  /* 0x000000abac9c723e */ /* 0x008fe200000010ff */
[----:B------:R3:W-:Y:S01]  /*195a0*/  STSM.16.M88.4 [R196+0x36400], R152 ;  /* 0x03640098c4007844 */ /* 0x0007e20000000200 */
[----:B------:R-:W-:Y:S01]  /*195b0*/  F2FP.BF16.F32.PACK_AB R160, R169, R175 ;  /* 0x000000afa9a0723e */ /* 0x000fe200000010ff */
[----:B------:R-:W-:Y:S01]  /*195c0*/  VIADD R6, R170, 0x80 ;  /* 0x00000080aa067836 */ /* 0x000fe20000000000 */
[----:B----4-:R-:W-:Y:S01]  /*195d0*/  F2FP.BF16.F32.PACK_AB R162, R181, R178 ;  /* 0x000000b2b5a2723e */ /* 0x010fe200000010ff */
[----:B------:R4:W-:Y:S01]  /*195e0*/  STSM.16.M88.4 [R197], R156 ;  /* 0x0000009cc5007844 */ /* 0x0009e20000000200 */
[----:B0-----:R-:W-:Y:S01]  /*195f0*/  F2FP.BF16.F32.PACK_AB R161, R204, R203 ;  /* 0x000000cbcca1723e */ /* 0x001fe200000010ff */
[----:B------:R-:W-:Y:S01]  /*19600*/  IMAD.MOV.U32 R7, RZ, RZ, 0x40000040 ;  /* 0x40000040ff077424 */ /* 0x000fe200078e00ff */
[----:B-1----:R-:W-:Y:S01]  /*19610*/  F2FP.BF16.F32.PACK_AB R163, R206, R205 ;  /* 0x000000cdcea3723e */ /* 0x002fe200000010ff */
[----:B------:R-:W-:Y:S01]  /*19620*/  FADD.FTZ R223, R198, R223 ;  /* 0x000000dfc6df7221 */ /* 0x000fe20000010000 */
[----:B--2---:R-:W-:Y:S01]  /*19630*/  F2FP.BF16.F32.PACK_AB R164, R177, R176 ;  /* 0x000000b0b1a4723e */ /* 0x004fe200000010ff */
[----:B------:R-:W-:Y:S01]  /*19640*/  FADD.FTZ R171, R171, R200 ;  /* 0x000000c8abab7221 */ /* 0x000fe20000010000 */
[----:B-----5:R-:W-:Y:S01]  /*19650*/  F2FP.BF16.F32.PACK_AB R166, R180, R179 ;  /* 0x000000b3b4a6723e */ /* 0x020fe200000010ff */
[----:B------:R4:W-:Y:S01]  /*19660*/  STSM.16.M88.4 [R209], R160 ;  /* 0x000000a0d1007844 */ /* 0x0009e20000000200 */
[----:B------:R-:W-:Y:S01]  /*19670*/  F2FP.BF16.F32.PACK_AB R165, R210, R207 ;  /* 0x000000cfd2a5723e */ /* 0x000fe200000010ff */
[----:B------:R-:W-:Y:S01]  /*19680*/  FADD.FTZ R182, R182, R223 ;  /* 0x000000dfb6b67221 */ /* 0x000fe20000010000 */
[----:B------:R-:W-:Y:S01]  /*19690*/  F2FP.BF16.F32.PACK_AB R167, R224, R222 ;  /* 0x000000dee0a7723e */ /* 0x000fe200000010ff */
[----:B------:R-:W-:Y:S01]  /*196a0*/  FADD.FTZ R172, R172, R171 ;  /* 0x000000abacac7221 */ /* 0x000fe20000010000 */
[----:B------:R-:W-:-:S02]  /*196b0*/  IMAD.MOV.U32 R200, RZ, RZ, R19 ;  /* 0x000000ffffc87224 */ /* 0x000fc400078e0013 */
[----:B------:R-:W-:Y:S01]  /*196c0*/  FADD.FTZ R182, R199, R182 ;  /* 0x000000b6c7b67221 */ /* 0x000fe20000010000 */
[----:B------:R-:W-:Y:S01]  /*196d0*/  IMAD.MOV.U32 R199, RZ, RZ, R21 ;  /* 0x000000ffffc77224 */ /* 0x000fe200078e0015 */
        /* <DEDUP_REMOVED lines=28> */
[----:B------:R-:W-:Y:S01]  /*198a0*/  WARPGROUP.ARRIVE ;  /* 0x00000000000079c5 */ /* 0x000fe20000000000 */
[----:B---3--:R-:W-:-:S04]  /*198b0*/  VIADD R152, R14, 0xffffffff ;  /* 0xffffffff0e987836 */ /* 0x008fc80000000000 */
        /* <DEDUP_REMOVED lines=29> */
.L_x_2845:
[----:B------:R-:W-:Y:S05]  /*19a90*/  BSYNC B0 ;  /* 0x0000000000007941 */ /* 0x000fea0003800000 */
.L_x_2844:
[----:B------:R-:W0:Y:S01]  /*19aa0*/  SHFL.BFLY PT, R3, R6, 0x2, 0x1f ;  /* 0x0c401f0006037f89 */ /* 0x000e2200000e0000 */
[----:B------:R-:W-:Y:S02]  /*19ab0*/  IMAD.MOV.U32 R4, RZ, RZ, RZ ;  /* 0x000000ffff047224 */ /* 0x000fe400078e00ff */
[----:B------:R-:W-:Y:S01]  /*19ac0*/  VIADD R20, R19, 0x1 ;  /* 0x0000000113147836 */ /* 0x000fe20000000000 */
[----:B------:R-:W1:Y:S01]  /*19ad0*/  SHFL.BFLY PT, R0, R7, 0x2, 0x1f ;  /* 0x0c401f0007007f89 */ /* 0x000e6200000e0000 */
[----:B------:R-:W-:Y:S01]  /*19ae0*/  VIADD R218, R218, 0x1 ;  /* 0x00000001dada7836 */ /* 0x000fe20000000000 */
[----:B------:R-:W-:Y:S08]  /*19af0*/  BAR.ARV 0x8, 0xa0 ;  /* 0x0202800000007b1d */ /* 0x000ff00000002000 */
[----:B------:R-:W-:Y:S01]  /*19b00*/  BAR.SYNC.DEFER_BLOCKING 0xf, 0x100 ;  /* 0x03c4000000007b1d */ /* 0x000fe20000010000 */
[----:B------:R-:W-:Y:S01]  /*19b10*/  ISETP.NE.AND P1, PT, R20, 0x2, PT ;  /* 0x000000021400780c */ /* 0x000fe20003f25270 */
[----:B0-----:R-:W-:Y:S01]  /*19b20*/  FADD.FTZ R2, R3, R6 ;  /* 0x0000000603027221 */ /* 0x001fe20000010000 */
[----:B-1----:R-:W-:-:S04]  /*19b30*/  FADD.FTZ R5, R0, R7 ;  /* 0x0000000700057221 */ /* 0x002fc80000010000 */
[----:B------:R-:W0:Y:S04]  /*19b40*/  SHFL.BFLY PT, R3, R2, 0x1, 0x1f ;  /* 0x0c201f0002037f89 */ /* 0x000e2800000e0000 */
[----:B------:R-:W1:Y:S01]  /*19b50*/  SHFL.BFLY PT, R0, R5, 0x1, 0x1f ;  /* 0x0c201f0005007f89 */ /* 0x000e6200000e0000 */
[----:B0-----:R-:W-:Y:S01]  /*19b60*/  FADD.FTZ R9, R2, R3 ;  /* 0x0000000302097221 */ /* 0x001fe20000010000 */
[----:B------:R-:W-:Y:S02]  /*19b70*/  IMAD.MOV.U32 R2, RZ, RZ, -0x800000 ;  /* 0xff800000ff027424 */ /* 0x000fe400078e00ff */
[----:B-1----:R-:W-:Y:S02]  /*19b80*/  FADD.FTZ R3, R5, R0 ;  /* 0x0000000005037221 */ /* 0x002fe40000010000 */
[----:B------:R-:W-:-:S02]  /*19b90*/  FSETP.NE.FTZ.AND P2, PT, R9, RZ, PT ;  /* 0x000000ff0900720b */ /* 0x000fc40003f55000 */
[----:B------:R-:W-:Y:S02]  /*19ba0*/  IADD3 R0, -R195, RZ, RZ ;  /* 0x000000ffc3007210 */ /* 0x000fe40007ffe1ff */
[----:B------:R-:W-:Y:S02]  /*19bb0*/  FSETP.NE.FTZ.AND P3, PT, R3, RZ, PT ;  /* 0x000000ff0300720b */ /* 0x000fe40003f75000 */
[----:B------:R-:W-:Y:S01]  /*19bc0*/  ISETP.NE.AND P0, PT, R185, R0, PT ;  /* 0x00000000b900720c */ /* 0x000fe20003f05270 */
[----:B------:R-:W-:Y:S01]  /*19bd0*/  IMAD.MOV.U32 R0, RZ, RZ, RZ ;  /* 0x000000ffff007224 */ /* 0x000fe200078e00ff */
[----:B------:R-:W-:-:S04]  /*19be0*/  SEL R5, RZ, 0x1, P1 ;  /* 0x00000001ff057807 */ /* 0x000fc80000800000 */
[----:B------:R-:W-:Y:S01]  /*19bf0*/  LOP3.LUT R22, R22, R5, RZ, 0x3c, !PT ;  /* 0x0000000516167212 */ /* 0x000fe200078e3cff */
[----:B------:R-:W0:Y:S06]  /*19c00*/  @P2 MUFU.RCP R0, R9 ;  /* 0x0000000900002308 */ /* 0x000e2c0000001000 */
[----:B------:R-:W-:Y:S02]  /*19c10*/  @!P0 IMAD R19, R19, 0x40, R193 ;  /* 0x0000004013138824 */ /* 0x000fe400078e02c1 */
[----:B------:R-:W1:Y:S02]  /*19c20*/  @P3 MUFU.RCP R4, R3 ;  /* 0x0000000300043308 */ /* 0x000e640000001000 */
[----:B------:R-:W-:-:S06]  /*19c30*/  @!P0 IMAD R19, R19, 0x4, R18 ;  /* 0x0000000413138824 */ /* 0x000fcc00078e0212 */
[----:B------:R-:W2:Y:S01]  /*19c40*/  @P2 MUFU.LG2 R18, R9 ;  /* 0x0000000900122308 */ /* 0x000ea20000000c00 */
[----:B0-----:R-:W-:Y:S01]  /*19c50*/  @!P0 STS [R19+0x38400], R0 ;  /* 0x0384000013008388 */ /* 0x001fe20000000800 */
[-C--:B------:R-:W-:Y:S01]  /*19c60*/  FMUL.FTZ R175, R24, R0.reuse ;  /* 0x0000000018af7220 */ /* 0x080fe20000410000 */
        /* <DEDUP_REMOVED lines=8> */
[-C--:B----4-:R-:W-:Y:S01]  /*19cf0*/  FMUL.FTZ R166, R37, R0.reuse ;  /* 0x0000000025a67220 */ /* 0x090fe20000410000 */
[-C--:B------:R-:W-:Y:S01]  /*19d00*/  FMUL.FTZ R167, R40, R0.reuse ;  /* 0x0000000028a77220 */ /* 0x080fe20000410000 */
[-C--:B------:R-:W-:Y:S01]  /*19d10*/  FMUL.FTZ R8, R41, R0.reuse ;  /* 0x0000000029087220 */ /* 0x080fe20000410000 */
[-C--:B------:R-:W-:Y:S01]  /*19d20*/  FMUL.FTZ R165, R44, R0.reuse ;  /* 0x000000002ca57220 */ /* 0x080fe20000410000 */
[-C--:B------:R-:W-:Y:S01]  /*19d30*/  FMUL.FTZ R10, R45, R0.reuse ;  /* 0x000000002d0a7220 */ /* 0x080fe20000410000 */
[-C--:B------:R-:W-:Y:S01]  /*19d40*/  FMUL.FTZ R164, R48, R0.reuse ;  /* 0x0000000030a47220 */ /* 0x080fe20000410000 */
[----:B--2---:R-:W-:Y:S01]  /*19d50*/  @P2 FMUL.FTZ R18, R18, 0.69314718246459960938 ;  /* 0x3f31721812122820 */ /* 0x004fe20000410000 */
[-C--:B------:R-:W-:Y:S01]  /*19d60*/  FMUL.FTZ R12, R49, R0.reuse ;  /* 0x00000000310c7220 */ /* 0x080fe20000410000 */
[C---:B-1----:R-:W-:Y:S01]  /*19d70*/  @P2 FMUL.FTZ R19, R168.reuse, 0.69314718246459960938 ;  /* 0x3f317218a8132820 */ /* 0x042fe20000410000 */
[----:B------:R-:W-:Y:S01]  /*19d80*/  @P3 FMUL.FTZ R168, R168, 0.69314718246459960938 ;  /* 0x3f317218a8a83820 */ /* 0x000fe20000410000 */
        /* <DEDUP_REMOVED lines=121> */
.L_x_2726:
[----:B------:R-:W-:Y:S05]  /*1a520*/  BSYNC B7 ;  /* 0x0000000000077941 */ /* 0x000fea0003800000 */
.L_x_2716:
[----:B------:R-:W0:Y:S08]  /*1a530*/  S2UR UR5, SR_CgaCtaId ;  /* 0x00000000000579c3 */ /* 0x000e300000008800 */
[----:B------:R-:W-:Y:S06]  /*1a540*/  BAR.SYNC.DEFER_BLOCKING 0x5, 0x120 ;  /* 0x0144800000007b1d */ /* 0x000fec0000010000 */
[----:B------:R-:W-:Y:S01]  /*1a550*/  UMOV UR4, 0x400 ;  /* 0x0000040000047882 */ /* 0x000fe20000000000 */
[----:B------:R-:W-:Y:S01]  /*1a560*/  BSSY B0, `(.L_x_2865) ;  /* 0x000026d000007945 */ /* 0x000fe20003800000 */
[----:B0-----:R-:W-:-:S06]  /*1a570*/  ULEA UR4, UR5, UR4, 0x18 ;  /* 0x0000000405047291 */ /* 0x001fcc000f8ec03f */
[----:B------:R-:W-:-:S05]  /*1a580*/  IMAD.U32 R18, RZ, RZ, UR4 ;  /* 0x00000004ff127e24 */ /* 0x000fca000f8e00ff */
[----:B------:R0:W1:Y:S01]  /*1a590*/  LDS.128 R188, [R18+0x388d0] ;  /* 0x0388d00012bc7984 */ /* 0x0000620000000c00 */
        /* <DEDUP_REMOVED lines=31> */
[----:B------:R-:W-:Y:S01]  /*1a790*/  IADD3 R177, P0, R126, 0x40, RZ ;  /* 0x000000407eb17810 */ /* 0x000fe20007f1e0ff */
[--C-:B------:R-:W-:Y:S01]  /*1a7a0*/  IMAD.X R53, RZ, RZ, R127.reuse, P6 ;  /* 0x000000ffff357224 */ /* 0x100fe200030e067f */
[----:B------:R-:W-:Y:S02]  /*1a7b0*/  SHF.R.U64 R36, R36, 0x3, RZ ;  /* 0x0000000324247819 */ /* 0x000fe400000012ff */
[----:B------:R-:W-:Y:S01]  /*1a7c0*/  IADD3 R181, P3, R126, 0x2000, RZ ;  /* 0x000020007eb57810 */ /* 0x000fe20007f7e0ff */
[--C-:B------:R-:W-:Y:S01]  /*1a7d0*/  IMAD.X R41, RZ, RZ, R127.reuse, P0 ;  /* 0x000000ffff297224 */ /* 0x100fe200000e067f */
[----:B------:R-:W-:Y:S02]  /*1a7e0*/  LOP3.LUT R36, R36, R169, RZ, 0x3c, !PT ;  /* 0x000000a924247212 */ /* 0x000fe400078e3cff */
[----:B------:R-:W-:Y:S01]  /*1a7f0*/  LOP3.LUT R169, R52, 0x380, RZ, 0xc0, !PT ;  /* 0x0000038034a97812 */ /* 0x000fe200078ec0ff */
[----:B------:R-:W-:Y:S01]  /*1a800*/  IMAD.X R49, RZ, RZ, R127, P3 ;  /* 0x000000ffff317224 */ /* 0x000fe200018e067f */
[----:B------:R-:W-:-:S02]  /*1a810*/  IADD3 R4, P0, R126, 0x4020, RZ ;  /* 0x000040207e047810 */ /* 0x000fc40007f1e0ff */
[----:B------:R-:W-:Y:S02]  /*1a820*/  SHF.R.U64 R169, R169, 0x3, RZ ;  /* 0x00000003a9a97819 */ /* 0x000fe400000012ff */
[C---:B-----5:R-:W-:Y:S01]  /*1a830*/  LOP3.LUT R33, R126.reuse, 0x380, RZ, 0xc0, !PT ;  /* 0x000003807e217812 */ /* 0x060fe200078ec0ff */
[--C-:B------:R-:W-:Y:S01]  /*1a840*/  IMAD.X R103, RZ, RZ, R127.reuse, P0 ;  /* 0x000000ffff677224 */ /* 0x100fe200000e067f */
[C---:B------:R-:W-:Y:S02]  /*1a850*/  IADD3 R179, P4, R126.reuse, 0x60, RZ ;  /* 0x000000607eb37810 */ /* 0x040fe40007f9e0ff */
[C---:B------:R-:W-:Y:S02]  /*1a860*/  IADD3 R56, P5, R126.reuse, 0x2040, RZ ;  /* 0x000020407e387810 */ /* 0x040fe40007fbe0ff */
[C---:B------:R-:W-:Y:S01]  /*1a870*/  IADD3 R60, P2, R126.reuse, 0x2060, RZ ;  /* 0x000020607e3c7810 */ /* 0x040fe20007f5e0ff */
[--C-:B------:R-:W-:Y:S01]  /*1a880*/  IMAD.X R45, RZ, RZ, R127.reuse, P4 ;  /* 0x000000ffff2d7224 */ /* 0x100fe200020e067f */
[----:B------:R-:W-:Y:S01]  /*1a890*/  IADD3 R98, P1, R126, 0x4000, RZ ;  /* 0x000040007e627810 */ /* 0x000fe20007f3e0ff */
[--C-:B------:R-:W-:Y:S01]  /*1a8a0*/  IMAD.X R57, RZ, RZ, R127.reuse, P5 ;  /* 0x000000ffff397224 */ /* 0x100fe200028e067f */
[----:B------:R-:W-:Y:S01]  /*1a8b0*/  LOP3.LUT R48, R181, 0x380, RZ, 0xc0, !PT ;  /* 0x00000380b5307812 */ /* 0x000fe200078ec0ff */
[--C-:B------:R-:W-:Y:S01]  /*1a8c0*/  IMAD.X R61, RZ, RZ, R127.reuse, P2 ;  /* 0x000000ffff3d7224 */ /* 0x100fe200010e067f */
[----:B------:R-:W-:Y:S01]  /*1a8d0*/  LOP3.LUT R52, R169, R52, RZ, 0x3c, !PT ;  /* 0x00000034a9347212 */ /* 0x000fe200078e3cff */
[----:B------:R-:W-:Y:S01]  /*1a8e0*/  IMAD.X R99, RZ, RZ, R127, P1 ;  /* 0x000000ffff637224 */ /* 0x000fe200008e067f */
[----:B------:R-:W-:-:S02]  /*1a8f0*/  LOP3.LUT R169, R4, 0x380, RZ, 0xc0, !PT ;  /* 0x0000038004a97812 */ /* 0x000fc400078ec0ff */
[----:B------:R-:W-:Y:S02]  /*1a900*/  SHF.R.U64 R33, R33, 0x3, RZ ;  /* 0x0000000321217819 */ /* 0x000fe400000012ff */
[----:B------:R-:W-:Y:S02]  /*1a910*/  SHF.R.U64 R48, R48, 0x3, RZ ;  /* 0x0000000330307819 */ /* 0x000fe400000012ff */
        /* <DEDUP_REMOVED lines=11> */
[--C-:B------:R-:W-:Y:S01]  /*1a9d0*/  IMAD.X R123, RZ, RZ, R127.reuse, P2 ;  /* 0x000000ffff7b7224 */ /* 0x100fe200010e067f */
[----:B------:R-:W-:Y:S01]  /*1a9e0*/  LOP3.LUT R126, R33, R126, RZ, 0x3c, !PT ;  /* 0x0000007e217e7212 */ /* 0x000fe200078e3cff */
[----:B------:R-:W-:Y:S01]  /*1a9f0*/  IMAD.X R33, RZ, RZ, R127, P1 ;  /* 0x000000ffff217224 */ /* 0x000fe200008e067f */
[----:B------:R-:W-:-:S02]  /*1aa00*/  LOP3.LUT R48, R48, R181, RZ, 0x3c, !PT ;  /* 0x000000b530307212 */ /* 0x000fc400078e3cff */
[----:B------:R-:W-:Y:S02]  /*1aa10*/  LOP3.LUT R181, R98, 0x380, RZ, 0xc0, !PT ;  /* 0x0000038062b57812 */ /* 0x000fe400078ec0ff */
[----:B------:R-:W-:Y:S02]  /*1aa20*/  LOP3.LUT R102, R169, R4, RZ, 0x3c, !PT ;  /* 0x00000004a9667212 */ /* 0x000fe400078e3cff */
[----:B------:R-:W-:Y:S02]  /*1aa30*/  LOP3.LUT R40, R177, 0x380, RZ, 0xc0, !PT ;  /* 0x00000380b1287812 */ /* 0x000fe400078ec0ff */
[----:B------:R-:W-:Y:S02]  /*1aa40*/  MOV R127, R126 ;  /* 0x0000007e007f7202 */ /* 0x000fe40000000f00 */
[----:B------:R-:W-:Y:S01]  /*1aa50*/  F2FP.BF16.F32.PACK_AB R4, R173, R175 ;  /* 0x000000afad04723e */ /* 0x000fe200000010ff */
[----:B------:R-:W-:Y:S01]  /*1aa60*/  BAR.SYNC.DEFER_BLOCKING 0x1, 0x100 ;  /* 0x0044000000007b1d */ /* 0x000fe20000010000 */
[----:B------:R-:W-:-:S02]  /*1aa70*/  SHF.R.U64 R181, R181, 0x3, RZ ;  /* 0x00000003b5b57819 */ /* 0x000fc400000012ff */
[----:B------:R-:W-:Y:S02]  /*1aa80*/  LOP3.LUT R44, R179, 0x380, RZ, 0xc0, !PT ;  /* 0x00000380b32c7812 */ /* 0x000fe400078ec0ff */
[----:B------:R-:W-:Y:S02]  /*1aa90*/  SHF.R.U64 R40, R40, 0x3, RZ ;  /* 0x0000000328287819 */ /* 0x000fe400000012ff */
[----:B------:R-:W-:Y:S02]  /*1aaa0*/  LOP3.LUT R98, R181, R98, RZ, 0x3c, !PT ;  /* 0x00000062b5627212 */ /* 0x000fe400078e3cff */
[----:B------:R-:W-:Y:S02]  /*1aab0*/  SHF.R.U64 R44, R44, 0x3, RZ ;  /* 0x000000032c2c7819 */ /* 0x000fe400000012ff */
[----:B------:R-:W-:Y:S02]  /*1aac0*/  LOP3.LUT R181, R32, 0x380, RZ, 0xc0, !PT ;  /* 0x0000038020b57812 */ /* 0x000fe400078ec0ff */
[----:B------:R-:W-:-:S02]  /*1aad0*/  MOV R126, R36 ;  /* 0x00000024007e7202 */ /* 0x000fc40000000f00 */
[----:B------:R-:W-:Y:S02]  /*1aae0*/  LOP3.LUT R40, R40, R177, RZ, 0x3c, !PT ;  /* 0x000000b128287212 */ /* 0x000fe400078e3cff */
[----:B------:R-:W-:Y:S02]  /*1aaf0*/  LOP3.LUT R177, R56, 0x380, RZ, 0xc0, !PT ;  /* 0x0000038038b17812 */ /* 0x000fe400078ec0ff */
[----:B------:R-:W-:Y:S02]  /*1ab00*/  LOP3.LUT R44, R44, R179, RZ, 0x3c, !PT ;  /* 0x000000b32c2c7212 */ /* 0x000fe400078e3cff */
[----:B------:R-:W-:Y:S02]  /*1ab10*/  SHF.R.U64 R181, R181, 0x3, RZ ;  /* 0x00000003b5b57819 */ /* 0x000fe400000012ff */
[----:B------:R-:W-:Y:S01]  /*1ab20*/  LOP3.LUT R179, R60, 0x380, RZ, 0xc0, !PT ;  /* 0x000003803cb37812 */ /* 0x000fe200078ec0ff */
[----:B------:R2:W-:Y:S01]  /*1ab30*/  STSM.16.M88.4 [R127], R4 ;  /* 0x000000047f007844 */ /* 0x0005e20000000200 */
[----:B------:R-:W-:-:S02]  /*1ab40*/  SHF.R.U64 R177, R177, 0x3, RZ ;  /* 0x00000003b1b17819 */ /* 0x000fc400000012ff */
[----:B------:R-:W-:Y:S02]  /*1ab50*/  ISETP.NE.U32.AND P0, PT, RZ, UR4, PT ;  /* 0x00000004ff007c0c */ /* 0x000fe4000bf05070 */
[----:B------:R-:W-:Y:S02]  /*1ab60*/  LOP3.LUT R114, R181, R32, RZ, 0x3c, !PT ;  /* 0x00000020b5727212 */ /* 0x000fe400078e3cff */
[----:B------:R-:W-:Y:S02]  /*1ab70*/  SHF.R.U64 R179, R179, 0x3, RZ ;  /* 0x00000003b3b37819 */ /* 0x000fe400000012ff */
[----:B------:R-:W-:Y:S02]  /*1ab80*/  LOP3.LUT R32, R23, 0x380, RZ, 0xc0, !PT ;  /* 0x0000038017207812 */ /* 0x000fe400078ec0ff */
[----:B------:R-:W-:Y:S02]  /*1ab90*/  LOP3.LUT R27, R30, 0x380, RZ, 0xc0, !PT ;  /* 0x000003801e1b7812 */ /* 0x000fe400078ec0ff */
[----:B------:R-:W-:-:S02]  /*1aba0*/  LOP3.LUT R169, R26, 0x380, RZ, 0xc0, !PT ;  /* 0x000003801aa97812 */ /* 0x000fc400078ec0ff */
[----:B------:R-:W-:Y:S02]  /*1abb0*/  LOP3.LUT R56, R177, R56, RZ, 0x3c, !PT ;  /* 0x00000038b1387212 */ /* 0x000fe400078e3cff */
[----:B--2---:R-:W-:Y:S02]  /*1abc0*/  F2FP.BF16.F32.PACK_AB R4, R170, R172 ;  /* 0x000000acaa04723e */ /* 0x004fe400000010ff */
[----:B------:R-:W-:Y:S02]  /*1abd0*/  F2FP.BF16.F32.PACK_AB R5, R35, R34 ;  /* 0x000000222305723e */ /* 0x000fe400000010ff */
[----:B------:R-:W-:Y:S02]  /*1abe0*/  F2FP.BF16.F32.PACK_AB R6, R166, R171 ;  /* 0x000000aba606723e */ /* 0x000fe400000010ff */
[----:B------:R-:W-:Y:S02]  /*1abf0*/  F2FP.BF16.F32.PACK_AB R7, R39, R38 ;  /* 0x000000262707723e */ /* 0x000fe400000010ff */
[----:B------:R-:W-:Y:S01]  /*1ac00*/  ISETP.NE.AND.EX P0, PT, RZ, UR5, PT, P0 ;  /* 0x00000005ff007c0c */ /* 0x000fe2000bf05300 */
[----:B------:R-:W-:Y:S01]  /*1ac10*/  ULDC.64 UR4, c[0x0][0xce0] ;  /* 0x0003380000047ab9 */ /* 0x000fe20000000a00 */
[----:B------:R-:W-:Y:S01]  /*1ac20*/  LOP3.LUT R177, R106, 0x380, RZ, 0xc0, !PT ;  /* 0x000003806ab17812 */ /* 0x000fe200078ec0ff */
[----:B------:R2:W-:Y:S01]  /*1ac30*/  STSM.16.M88.4 [R126], R4 ;  /* 0x000000047e007844 */ /* 0x0005e20000000200 */
[----:B------:R-:W-:-:S02]  /*1ac40*/  LOP3.LUT R60, R179, R60, RZ, 0x3c, !PT ;  /* 0x0000003cb33c7212 */ /* 0x000fc400078e3cff */
[----:B------:R-:W-:Y:S02]  /*1ac50*/  SHF.R.U64 R32, R32, 0x3, RZ ;  /* 0x0000000320207819 */ /* 0x000fe400000012ff */
[----:B------:R-:W-:Y:S02]  /*1ac60*/  LOP3.LUT R179, R110, 0x380, RZ, 0xc0, !PT ;  /* 0x000003806eb37812 */ /* 0x000fe400078ec0ff */
[----:B------:R-:W-:Y:S02]  /*1ac70*/  SHF.R.U64 R27, R27, 0x3, RZ ;  /* 0x000000031b1b7819 */ /* 0x000fe400000012ff */
[----:B------:R-:W-:Y:S02]  /*1ac80*/  SHF.R.U64 R169, R169, 0x3, RZ ;  /* 0x00000003a9a97819 */ /* 0x000fe400000012ff */
[----:B------:R-:W-:Y:S02]  /*1ac90*/  ISETP.NE.U32.AND P6, PT, RZ, UR4, PT ;  /* 0x00000004ff007c0c */ /* 0x000fe4000bfc5070 */
[----:B------:R-:W-:-:S02]  /*1aca0*/  SHF.R.U64 R177, R177, 0x3, RZ ;  /* 0x00000003b1b17819 */ /* 0x000fc400000012ff */
[----:B------:R-:W-:Y:S01]  /*1acb0*/  LOP3.LUT R118, R32, R23, RZ, 0x3c, !PT ;  /* 0x0000001720767212 */ /* 0x000fe200078e3cff */
[----:B--2---:R-:W2:Y:S01]  /*1acc0*/  LDC.64 R4, c[0x0][0xcd8] ;  /* 0x00033600ff047b82 */ /* 0x004ea20000000a00 */
[----:B------:R-:W-:Y:S02]  /*1acd0*/  MOV R41, R40 ;  /* 0x0000002800297202 */ /* 0x000fe40000000f00 */
[----:B------:R-:W-:Y:S02]  /*1ace0*/  SHF.R.U64 R179, R179, 0x3, RZ ;  /* 0x00000003b3b37819 */ /* 0x000fe400000012ff */
[----:B------:R-:W-:Y:S01]  /*1acf0*/  LOP3.LUT R122, R27, R30, RZ, 0x3c, !PT ;  /* 0x0000001e1b7a7212 */ /* 0x000fe200078e3cff */
[----:B------:R3:W-:Y:S01]  /*1ad00*/  STSM.16.M88.4 [R41], R8 ;  /* 0x0000000829007844 */ /* 0x0007e20000000200 */
[----:B------:R-:W-:Y:S02]  /*1ad10*/  LOP3.LUT R32, R169, R26, RZ, 0x3c, !PT ;  /* 0x0000001aa9207212 */ /* 0x000fe400078e3cff */
[----:B------:R-:W-:-:S02]  /*1ad20*/  MOV R44, R44 ;  /* 0x0000002c002c7202 */ /* 0x000fc40000000f00 */
[----:B------:R-:W-:Y:S02]  /*1ad30*/  ISETP.NE.AND.EX P6, PT, RZ, UR5, PT, P6 ;  /* 0x00000005ff007c0c */ /* 0x000fe4000bfc5360 */
[----:B------:R-:W-:Y:S01]  /*1ad40*/  MOV R48, R48 ;  /* 0x0000003000307202 */ /* 0x000fe20000000f00 */
[----:B------:R4:W-:Y:S01]  /*1ad50*/  STSM.16.M88.4 [R44], R12 ;  /* 0x0000000c2c007844 */ /* 0x0009e20000000200 */
[----:B------:R-:W-:Y:S02]  /*1ad60*/  F2FP.BF16.F32.PACK_AB R26, R28, R157 ;  /* 0x0000009d1c1a723e */ /* 0x000fe400000010ff */
[----:B------:R-:W-:Y:S02]  /*1ad70*/  F2FP.BF16.F32.PACK_AB R27, R63, R62 ;  /* 0x0000003e3f1b723e */ /* 0x000fe400000010ff */
[----:B------:R-:W-:Y:S02]  /*1ad80*/  LOP3.LUT R106, R177, R106, RZ, 0x3c, !PT ;  /* 0x0000006ab16a7212 */ /* 0x000fe400078e3cff */
[----:B------:R-:W-:Y:S01]  /*1ad90*/  MOV R52, R52 ;  /* 0x0000003400347202 */ /* 0x000fe20000000f00 */
[----:B------:R0:W-:Y:S01]  /*1ada0*/  STSM.16.M88.4 [R48], R24 ;  /* 0x0000001830007844 */ /* 0x0001e20000000200 */
[----:B------:R-:W-:Y:S01]  /*1adb0*/  F2FP.BF16.F32.PACK_AB R28, R65, R154 ;  /* 0x0000009a411c723e */ /* 0x000fe200000010ff */
[----:B--2---:R-:W-:Y:S01]  /*1adc0*/  IMAD.WIDE R6, R217, 0x4, R4 ;  /* 0x00000004d9067825 */ /* 0x004fe200078e0204 */
[----:B------:R-:W-:Y:S01]  /*1add0*/  F2FP.BF16.F32.PACK_AB R30, R69, R68 ;  /* 0x00000044451e723e */ /* 0x000fe200000010ff */
[----:B------:R-:W2:Y:S01]  /*1ade0*/  @P6 LDC.64 R4, c[0x0][0xce0] ;  /* 0x00033800ff046b82 */ /* 0x000ea20000000a00 */
[----:B------:R-:W-:-:S02]  /*1adf0*/  MOV R56, R56 ;  /* 0x0000003800387202 */ /* 0x000fc40000000f00 */
[----:B------:R-:W-:Y:S01]  /*1ae00*/  F2FP.BF16.F32.PACK_AB R81, R83, R82 ;  /* 0x000000525351723e */ /* 0x000fe200000010ff */
[----:B------:R1:W-:Y:S01]  /*1ae10*/  STSM.16.M88.4 [R52], R28 ;  /* 0x0000001c34007844 */ /* 0x0003e20000000200 */
[----:B------:R-:W-:Y:S02]  /*1ae20*/  F2FP.BF16.F32.PACK_AB R88, R89, R88 ;  /* 0x000000585958723e */ /* 0x000fe400000010ff */
[----:B------:R-:W-:Y:S01]  /*1ae30*/  LOP3.LUT R110, R179, R110, RZ, 0x3c, !PT ;  /* 0x0000006eb36e7212 */ /* 0x000fe200078e3cff */
[----:B------:R-:W-:Y:S01]  /*1ae40*/  STSM.16.M88.4 [R56], R72 ;  /* 0x0000004838007844 */ /* 0x000fe20000000200 */
[----:B------:R-:W-:Y:S02]  /*1ae50*/  MOV R60, R60 ;  /* 0x0000003c003c7202 */ /* 0x000fe40000000f00 */
[----:B------:R-:W-:Y:S02]  /*1ae60*/  F2FP.BF16.F32.PACK_AB R82, R85, R84 ;  /* 0x000000545552723e */ /* 0x000fe400000010ff */
[----:B------:R-:W-:-:S02]  /*1ae70*/  F2FP.BF16.F32.PACK_AB R83, R87, R86 ;  /* 0x000000565753723e */ /* 0x000fc400000010ff */
[----:B------:R-:W-:Y:S02]  /*1ae80*/  F2FP.BF16.F32.PACK_AB R89, R91, R90 ;  /* 0x0000005a5b59723e */ /* 0x000fe400000010ff */
[----:B------:R-:W-:Y:S01]  /*1ae90*/  MOV R40, R98 ;  /* 0x0000006200287202 */ /* 0x000fe20000000f00 */
[----:B------:R-:W-:Y:S01]  /*1aea0*/  STSM.16.M88.4 [R60], R80 ;  /* 0x000000503c007844 */ /* 0x000fe20000000200 */
[----:B------:R-:W-:Y:S02]  /*1aeb0*/  F2FP.BF16.F32.PACK_AB R90, R93, R92 ;  /* 0x0000005c5d5a723e */ /* 0x000fe400000010ff */
[----:B------:R-:W-:Y:S02]  /*1aec0*/  F2FP.BF16.F32.PACK_AB R91, R95, R94 ;  /* 0x0000005e5f5b723e */ /* 0x000fe400000010ff */
[----:B------:R-:W-:Y:S02]  /*1aed0*/  F2FP.BF16.F32.PACK_AB R96, R97, R96 ;  /* 0x000000606160723e */ /* 0x000fe400000010ff */
[----:B------:R-:W-:Y:S01]  /*1aee0*/  MOV R102, R102 ;  /* 0x0000006600667202 */ /* 0x000fe20000000f00 */
[----:B------:R-:W-:Y:S01]  /*1aef0*/  STSM.16.M88.4 [R40], R88 ;  /* 0x0000005828007844 */ /* 0x000fe20000000200 */
        /* <DEDUP_REMOVED lines=13> */
[----:B------:R-:W-:Y:S02]  /*1afd0*/  MOV R23, R122 ;  /* 0x0000007a00177202 */ /* 0x000fe40000000f00 */
[----:B------:R-:W-:-:S02]  /*1afe0*/  F2FP.BF16.F32.PACK_AB R113, R153, R152 ;  /* 0x000000989971723e */ /* 0x000fc400000010ff */
[----:B------:R-:W-:Y:S02]  /*1aff0*/  F2FP.BF16.F32.PACK_AB R114, R117, R116 ;  /* 0x000000747572723e */ /* 0x000fe400000010ff */
[----:B------:R-:W-:Y:S02]  /*1b000*/  F2FP.BF16.F32.PACK_AB R115, R156, R155 ;  /* 0x0000009b9c73723e */ /* 0x000fe400000010ff */
[----:B------:R-:W-:Y:S02]  /*1b010*/  F2FP.BF16.F32.PACK_AB R120, R121, R120 ;  /* 0x000000787978723e */ /* 0x000fe400000010ff */
[----:B------:R-:W-:Y:S01]  /*1b020*/  F2FP.BF16.F32.PACK_AB R128, R129, R128 ;  /* 0x000000808180723e */ /* 0x000fe200000010ff */
[----:B------:R-:W-:Y:S01]  /*1b030*/  STSM.16.M88.4 [R110], R112 ;  /* 0x000000706e007844 */ /* 0x000fe20000000200 */
        /* <DEDUP_REMOVED lines=15> */
[----:B------:R-:W-:Y:S01]  /*1b130*/  MOV R32, R32 ;  /* 0x0000002000207202 */ /* 0x000fe20000000f00 */
[----:B------:R-:W-:Y:S01]  /*1b140*/  STSM.16.M88.4 [R23], R136 ;  /* 0x0000008817007844 */ /* 0x000fe20000000200 */
[----:B------:R-:W-:-:S02]  /*1b150*/  F2FP.BF16.F32.PACK_AB R146, R149, R148 ;  /* 0x000000949592723e */ /* 0x000fc400000010ff */
[----:B------:R-:W-:Y:S02]  /*1b160*/  F2FP.BF16.F32.PACK_AB R147, R151, R150 ;  /* 0x000000969793723e */ /* 0x000fe400000010ff */
[----:B------:R-:W-:-:S03]  /*1b170*/  MOV R76, RZ ;  /* 0x000000ff004c7202 */ /* 0x000fc60000000f00 */
[----:B------:R1:W-:Y:S01]  /*1b180*/  STSM.16.M88.4 [R32], R144 ;  /* 0x0000009020007844 */ /* 0x0003e20000000200 */
[----:B------:R-:W-:Y:S01]  /*1b190*/  BAR.SYNC.DEFER_BLOCKING 0x1, 0x100 ;  /* 0x0044000000007b1d */ /* 0x000fe20000010000 */
[----:B--2---:R-:W-:-:S05]  /*1b1a0*/  @P6 IMAD.WIDE R4, R217, 0x4, R4 ;  /* 0x00000004d9046825 */ /* 0x004fca00078e0204 */
[----:B------:R-:W-:Y:S02]  /*1b1b0*/  ULDC UR4, c[0x0][0xb88] ;  /* 0x0002e20000047ab9 */ /* 0x000fe40000000800 */
[----:B------:R-:W-:Y:S01]  /*1b1c0*/  IMAD.U32 R78, RZ, RZ, UR4 ;  /* 0x00000004ff4e7e24 */ /* 0x000fe2000f8e00ff */
[----:B------:R2:W5:Y:S01]  /*1b1d0*/  @P0 LDG.E R76, desc[UR54][R6.64] ;  /* 0x00000036064c0981 */ /* 0x000562000c1e1900 */
[----:B------:R-:W-:-:S04]  /*1b1e0*/  IMAD R3, R214, 0x40, R211 ;  /* 0x00000040d6037824 */ /* 0x000fc800078e02d3 */
[----:B------:R2:W5:Y:S01]  /*1b1f0*/  @P6 LDG.E R78, desc[UR54][R4.64] ;  /* 0x00000036044e6981 */ /* 0x000562000c1e1900 */
[----:B------:R-:W-:-:S03]  /*1b200*/  IMAD.WIDE R20, R3, 0x2, R20 ;  /* 0x0000000203147825 */ /* 0x000fc600078e0214 */
[C---:B---3--:R-:W-:Y:S02]  /*1b210*/  IADD3 R9, P1, R20.reuse, 0x1000, RZ ;  /* 0x0000100014097810 */ /* 0x048fe40007f3e0ff */
[C---:B----4-:R-:W-:Y:S02]  /*1b220*/  IADD3 R13, P2, R20.reuse, 0x2000, RZ ;  /* 0x00002000140d7810 */ /* 0x050fe40007f5e0ff */
[C---:B0-----:R-:W-:Y:S02]  /*1b230*/  IADD3 R25, P3, R20.reuse, 0x3000, RZ ;  /* 0x0000300014197810 */ /* 0x041fe40007f7e0ff */
[----:B-1----:R-:W-:Y:S02]  /*1b240*/  IADD3 R29, P4, R20, 0x4000, RZ ;  /* 0x00004000141d7810 */ /* 0x002fe40007f9e0ff */
        /* <DEDUP_REMOVED lines=16> */
[C---:B------:R-:W-:Y:S02]  /*1b350*/  IADD3 R33, P5, R20.reuse, 0x5000, RZ ;  /* 0x0000500014217810 */ /* 0x040fe40007fbe0ff */
[----:B------:R-:W-:-:S02]  /*1b360*/  IADD3 R37, P1, R20, 0x6000, RZ ;  /* 0x0000600014257810 */ /* 0x000fc40007f3e0ff */
[C---:B------:R-:W-:Y:S02]  /*1b370*/  IADD3 R41, P2, R20.reuse, 0x7000, RZ ;  /* 0x0000700014297810 */ /* 0x040fe40007f5e0ff */
[C---:B------:R-:W-:Y:S02]  /*1b380*/  IADD3 R45, P3, R20.reuse, 0x8000, RZ ;  /* 0x00008000142d7810 */ /* 0x040fe40007f7e0ff */
[----:B------:R-:W-:Y:S02]  /*1b390*/  IADD3 R49, P4, R20, 0x9000, RZ ;  /* 0x0000900014317810 */ /* 0x000fe40007f9e0ff */
[----:B------:R-:W-:Y:S02]  /*1b3a0*/  P2R R10, PR, RZ, 0x20 ;  /* 0x00000020ff0a7803 */ /* 0x000fe40000000000 */
[----:B------:R-:W-:Y:S02]  /*1b3b0*/  LOP3.LUT R32, R33, 0x380, RZ, 0xc0, !PT ;  /* 0x0000038021207812 */ /* 0x000fe400078ec0ff */
[----:B------:R-:W-:-:S02]  /*1b3c0*/  LOP3.LUT R36, R37, 0x380, RZ, 0xc0, !PT ;  /* 0x0000038025247812 */ /* 0x000fc400078ec0ff */
[----:B------:R-:W-:Y:S02]  /*1b3d0*/  LOP3.LUT R40, R41, 0x380, RZ, 0xc0, !PT ;  /* 0x0000038029287812 */ /* 0x000fe400078ec0ff */
[----:B------:R-:W-:Y:S02]  /*1b3e0*/  LOP3.LUT R44, R45, 0x380, RZ, 0xc0, !PT ;  /* 0x000003802d2c7812 */ /* 0x000fe400078ec0ff */
[----:B------:R-:W-:Y:S02]  /*1b3f0*/  LOP3.LUT R48, R49, 0x380, RZ, 0xc0, !PT ;  /* 0x0000038031307812 */ /* 0x000fe400078ec0ff */
[----:B------:R-:W-:Y:S02]  /*1b400*/  IADD3 R53, P5, R20, 0xa000, RZ ;  /* 0x0000a00014357810 */ /* 0x000fe40007fbe0ff */
[----:B------:R-:W-:Y:S02]  /*1b410*/  SHF.R.U64 R32, R32, 0x3, RZ ;  /* 0x0000000320207819 */ /* 0x000fe400000012ff */
[----:B------:R-:W-:-:S02]  /*1b420*/  SHF.R.U64 R36, R36, 0x3, RZ ;  /* 0x0000000324247819 */ /* 0x000fc400000012ff */
[----:B------:R-:W-:Y:S02]  /*1b430*/  LOP3.LUT R52, R53, 0x380, RZ, 0xc0, !PT ;  /* 0x0000038035347812 */ /* 0x000fe400078ec0ff */
[----:B------:R-:W-:Y:S02]  /*1b440*/  SHF.R.U64 R40, R40, 0x3, RZ ;  /* 0x0000000328287819 */ /* 0x000fe400000012ff */
[----:B------:R-:W-:Y:S02]  /*1b450*/  SHF.R.U64 R44, R44, 0x3, RZ ;  /* 0x000000032c2c7819 */ /* 0x000fe400000012ff */
[----:B------:R-:W-:Y:S02]  /*1b460*/  SHF.R.U64 R48, R48, 0x3, RZ ;  /* 0x0000000330307819 */ /* 0x000fe400000012ff */
[----:B------:R-:W-:Y:S02]  /*1b470*/  LOP3.LUT R32, R32, R33, RZ, 0x3c, !PT ;  /* 0x0000002120207212 */ /* 0x000fe400078e3cff */
[----:B------:R-:W-:-:S02]  /*1b480*/  LOP3.LUT R36, R36, R37, RZ, 0x3c, !PT ;  /* 0x0000002524247212 */ /* 0x000fc400078e3cff */
[----:B------:R-:W-:Y:S02]  /*1b490*/  LOP3.LUT R40, R40, R41, RZ, 0x3c, !PT ;  /* 0x0000002928287212 */ /* 0x000fe400078e3cff */
[----:B------:R-:W-:Y:S02]  /*1b4a0*/  LOP3.LUT R44, R44, R45, RZ, 0x3c, !PT ;  /* 0x0000002d2c2c7212 */ /* 0x000fe400078e3cff */
[----:B------:R-:W-:Y:S02]  /*1b4b0*/  LOP3.LUT R48, R48, R49, RZ, 0x3c, !PT ;  /* 0x0000003130307212 */ /* 0x000fe400078e3cff */
[----:B------:R-:W-:Y:S01]  /*1b4c0*/  SHF.R.U64 R52, R52, 0x3, RZ ;  /* 0x0000000334347819 */ /* 0x000fe200000012ff */
[----:B--2---:R-:W-:Y:S06]  /*1b4d0*/  @P6 BRA `(.L_x_2867) ;  /* 0x0000000000106947 */ /* 0x004fec0003800000 */
[----:B------:R-:W-:Y:S05]  /*1b4e0*/  @!P0 BRA `(.L_x_2867) ;  /* 0x00000000000c8947 */ /* 0x000fea0003800000 */
[----:B------:R-:W2:Y:S04]  /*1b4f0*/  LDG.E R3, desc[UR54][R6.64] ;  /* 0x0000003606037981 */ /* 0x000ea8000c1e1900 */
[----:B-----5:R-:W2:Y:S02]  /*1b500*/  LDG.E R78, desc[UR54][R6.64+0x4] ;  /* 0x00000436064e7981 */ /* 0x020ea4000c1e1900 */
[----:B--2---:R-:W-:-:S07]  /*1b510*/  IMAD.IADD R78, R78, 0x1, -R3 ;  /* 0x000000014e4e7824 */ /* 0x004fce00078e0a03 */
.L_x_2867:
[----:B------:R-:W0:Y:S01]  /*1b520*/  SHFL.IDX PT, R4, R221, RZ, 0x1f ;  /* 0x00001fffdd047589 */ /* 0x000e2200000e0000 */
[----:B------:R-:W-:Y:S01]  /*1b530*/  ISETP.NE.AND P6, PT, R10, RZ, PT ;  /* 0x000000ff0a00720c */ /* 0x000fe20003fc5270 */
[--C-:B------:R-:W-:Y:S01]  /*1b540*/  IMAD.X R49, RZ, RZ, R21.reuse, P4 ;  /* 0x000000ffff317224 */ /* 0x100fe200020e0615 */
[----:B------:R-:W-:Y:S01]  /*1b550*/  LOP3.LUT R52, R52, R53, RZ, 0x3c, !PT ;  /* 0x0000003534347212 */ /* 0x000fe200078e3cff */
[--C-:B------:R-:W-:Y:S01]  /*1b560*/  IMAD.X R37, RZ, RZ, R21.reuse, P1 ;  /* 0x000000ffff257224 */ /* 0x100fe200008e0615 */
        /* <DEDUP_REMOVED lines=8> */
[----:B------:R-:W-:-:S02]  /*1b5f0*/  LOP3.LUT R3, R20, 0x380, RZ, 0xc0, !PT ;  /* 0x0000038014037812 */ /* 0x000fc400078ec0ff */
[----:B------:R-:W-:Y:S02]  /*1b600*/  IADD3 R5, P5, R20, 0xf000, RZ ;  /* 0x0000f00014057810 */ /* 0x000fe40007fbe0ff */
[----:B------:R-:W-:Y:S02]  /*1b610*/  LOP3.LUT R56, R57, 0x380, RZ, 0xc0, !PT ;  /* 0x0000038039387812 */ /* 0x000fe400078ec0ff */
[----:B------:R-:W-:Y:S01]  /*1b620*/  LOP3.LUT R60, R61, 0x380, RZ, 0xc0, !PT ;  /* 0x000003803d3c7812 */ /* 0x000fe200078ec0ff */
[----:B------:R-:W-:Y:S01]  /*1b630*/  IMAD.X R73, RZ, RZ, R21, P5 ;  /* 0x000000ffff497224 */ /* 0x000fe200028e0615 */
[----:B------:R-:W-:Y:S02]  /*1b640*/  LOP3.LUT R64, R65, 0x380, RZ, 0xc0, !PT ;  /* 0x0000038041407812 */ /* 0x000fe400078ec0ff */
[----:B------:R-:W-:Y:S02]  /*1b650*/  LOP3.LUT R68, R69, 0x380, RZ, 0xc0, !PT ;  /* 0x0000038045447812 */ /* 0x000fe400078ec0ff */
[----:B0-----:R-:W-:-:S02]  /*1b660*/  ISETP.NE.AND P4, PT, R4, RZ, PT ;  /* 0x000000ff0400720c */ /* 0x001fc40003f85270 */
[----:B------:R-:W-:Y:S02]  /*1b670*/  SHF.R.U64 R3, R3, 0x3, RZ ;  /* 0x0000000303037819 */ /* 0x000fe400000012ff */
[----:B------:R-:W-:Y:S02]  /*1b680*/  LOP3.LUT R4, R5, 0x380, RZ, 0xc0, !PT ;  /* 0x0000038005047812 */ /* 0x000fe400078ec0ff */
[----:B------:R-:W-:Y:S02]  /*1b690*/  SHF.R.U64 R56, R56, 0x3, RZ ;  /* 0x0000000338387819 */ /* 0x000fe400000012ff */
[----:B------:R-:W-:Y:S02]  /*1b6a0*/  SHF.R.U64 R60, R60, 0x3, RZ ;  /* 0x000000033c3c7819 */ /* 0x000fe400000012ff */
[----:B------:R-:W-:Y:S02]  /*1b6b0*/  SHF.R.U64 R64, R64, 0x3, RZ ;  /* 0x0000000340407819 */ /* 0x000fe400000012ff */
[----:B------:R-:W-:-:S02]  /*1b6c0*/  SHF.R.U64 R68, R68, 0x3, RZ ;  /* 0x0000000344447819 */ /* 0x000fc400000012ff */
[----:B------:R-:W-:Y:S02]  /*1b6d0*/  LOP3.LUT R20, R3, R20, RZ, 0x3c, !PT ;  /* 0x0000001403147212 */ /* 0x000fe400078e3cff */
        /* <DEDUP_REMOVED lines=11> */
[----:B------:R-:W-:Y:S02]  /*1b790*/  SHF.R.S32.HI R23, RZ, 0x1f, R216 ;  /* 0x0000001fff177819 */ /* 0x000fe400000114d8 */
[----:B------:R-:W-:Y:S02]  /*1b7a0*/  SEL R85, R217, RZ, !P0 ;  /* 0x000000ffd9557207 */ /* 0x000fe40004000000 */
[----:B------:R-:W-:Y:S02]  /*1b7b0*/  SEL R79, R3, RZ, !P0 ;  /* 0x000000ff034f7207 */ /* 0x000fe40004000000 */
[----:B-----5:R-:W-:Y:S01]  /*1b7c0*/  SHF.R.S32.HI R77, RZ, 0x1f, R76 ;  /* 0x0000001fff4d7819 */ /* 0x020fe2000001144c */
[----:B------:R-:W-:Y:S06]  /*1b7d0*/  @P4 BRA `(.L_x_2868) ;  /* 0x00000000005c4947 */ /* 0x000fec0003800000 */
[----:B------:R-:W-:Y:S01]  /*1b7e0*/  ULDC.64 UR4, c[0x0][0xc70] ;  /* 0x00031c0000047ab9 */ /* 0x000fe20000000a00 */
[----:B------:R-:W-:Y:S02]  /*1b7f0*/  IMAD.MOV R6, RZ, RZ, -R195 ;  /* 0x000000ffff067224 */ /* 0x000fe400078e0ac3 */
[----:B------:R-:W-:Y:S02]  /*1b800*/  IMAD R3, R23, UR4, RZ ;  /* 0x0000000417037c24 */ /* 0x000fe4000f8e02ff */
[----:B------:R-:W-:Y:S01]  /*1b810*/  IMAD.WIDE.U32 R4, R216, UR4, R76 ;  /* 0x00000004d8047c25 */ /* 0x000fe2000f8e004c */
[----:B------:R-:W-:-:S03]  /*1b820*/  ISETP.NE.AND P0, PT, R185, R6, PT ;  /* 0x00000006b900720c */ /* 0x000fc60003f05270 */
[----:B------:R-:W-:Y:S01]  /*1b830*/  IMAD R3, R216, UR5, R3 ;  /* 0x00000005d8037c24 */ /* 0x000fe2000f8e0203 */
[----:B------:R-:W-:Y:S01]  /*1b840*/  ULDC.64 UR4, c[0x0][0xc78] ;  /* 0x00031e0000047ab9 */ /* 0x000fe20000000a00 */
[----:B------:R-:W-:Y:S02]  /*1b850*/  IMAD R11, R219, 0x40, R193 ;  /* 0x00000040db0b7824 */ /* 0x000fe400078e02c1 */
[----:B------:R-:W-:Y:S02]  /*1b860*/  IMAD.IADD R5, R5, 0x1, R3 ;  /* 0x0000000105057824 */ /* 0x000fe400078e0203 */
[----:B------:R-:W-:Y:S01]  /*1b870*/  IMAD R3, R79, UR4, RZ ;  /* 0x000000044f037c24 */ /* 0x000fe2000f8e02ff */
[----:B------:R-:W-:Y:S01]  /*1b880*/  SHF.R.S32.HI R7, RZ, 0x1f, R11 ;  /* 0x0000001fff077819 */ /* 0x000fe2000001140b */
[----:B------:R-:W-:Y:S01]  /*1b890*/  IMAD.WIDE.U32 R4, R85, UR4, R4 ;  /* 0x0000000455047c25 */ /* 0x000fe2000f8e0004 */
[----:B------:R-:W-:-:S03]  /*1b8a0*/  ISETP.GE.OR P1, PT, R11, R78, P0 ;  /* 0x0000004e0b00720c */ /* 0x000fc60000726670 */
[----:B------:R-:W-:Y:S01]  /*1b8b0*/  IMAD R10, R85, UR5, R3 ;  /* 0x00000005550a7c24 */ /* 0x000fe2000f8e0203 */
[C---:B------:R-:W-:Y:S01]  /*1b8c0*/  IADD3 R6, P2, R11.reuse, R4, RZ ;  /* 0x000000040b067210 */ /* 0x040fe20007f5e0ff */
[----:B------:R-:W-:Y:S01]  /*1b8d0*/  VIADD R3, R11, 0x8 ;  /* 0x000000080b037836 */ /* 0x000fe20000000000 */
[----:B------:R-:W-:Y:S02]  /*1b8e0*/  ULDC.64 UR4, c[0x0][0xc40] ;  /* 0x0003100000047ab9 */ /* 0x000fe40000000a00 */
[----:B------:R-:W-:Y:S02]  /*1b8f0*/  IADD3.X R7, R7, R5, R10, P2, !PT ;  /* 0x0000000507077210 */ /* 0x000fe400017fe40a */
[----:B------:R-:W-:Y:S02]  /*1b900*/  ISETP.GE.OR P0, PT, R3, R78, P0 ;  /* 0x0000004e0300720c */ /* 0x000fe40000706670 */
[----:B------:R-:W-:-:S04]  /*1b910*/  LEA R4, P2, R6, UR4, 0x2 ;  /* 0x0000000406047c11 */ /* 0x000fc8000f8410ff */
[----:B------:R-:W-:-:S05]  /*1b920*/  LEA.HI.X R5, R6, UR5, R7, 0x2, P2 ;  /* 0x0000000506057c11 */ /* 0x000fca00090f1407 */
[----:B------:R0:W-:Y:S04]  /*1b930*/  @!P1 STG.E desc[UR54][R4.64], R2 ;  /* 0x0000000204009986 */ /* 0x0001e8000c101936 */
[----:B------:R0:W-:Y:S02]  /*1b940*/  @!P0 STG.E desc[UR54][R4.64+0x20], R0 ;  /* 0x0000200004008986 */ /* 0x0001e4000c101936 */
.L_x_2868:
[----:B------:R-:W1:Y:S01]  /*1b950*/  LDC R86, c[0x0][0xb8c] ;  /* 0x0002e300ff567b82 */ /* 0x000e620000000800 */
[----:B------:R-:W-:Y:S01]  /*1b960*/  ULDC.64 UR4, c[0x0][0xba0] ;  /* 0x0002e80000047ab9 */ /* 0x000fe20000000a00 */
[----:B0-----:R0:W5:Y:S01]  /*1b970*/  LD.E.128 R4, desc[UR54][R20.64] ;  /* 0x0000003614047980 */ /* 0x001162000c101d00 */
[--C-:B------:R-:W-:Y:S01]  /*1b980*/  SHF.R.S32.HI R3, RZ, 0x1f, R211.reuse ;  /* 0x0000001fff037819 */ /* 0x100fe200000114d3 */
[----:B------:R-:W-:Y:S02]  /*1b990*/  IMAD.MOV.U32 R2, RZ, RZ, R211 ;  /* 0x000000ffff027224 */ /* 0x000fe400078e00d3 */
[----:B------:R-:W5:Y:S02]  /*1b9a0*/  LD.E.128 R8, desc[UR54][R8.64] ;  /* 0x0000003608087980 */ /* 0x000f64000c101d00 */
[----:B------:R-:W-:Y:S02]  /*1b9b0*/  IMAD.WIDE.U32 R2, R76, UR4, R2 ;  /* 0x000000044c027c25 */ /* 0x000fe4000f8e0002 */
[----:B------:R-:W5:Y:S02]  /*1b9c0*/  LD.E.128 R12, desc[UR54][R12.64] ;  /* 0x000000360c0c7980 */ /* 0x000f64000c101d00 */
[----:B0-----:R-:W-:-:S02]  /*1b9d0*/  IMAD R21, R77, UR4, RZ ;  /* 0x000000044d157c24 */ /* 0x001fc4000f8e02ff */
[----:B------:R-:W5:Y:S02]  /*1b9e0*/  LD.E.128 R24, desc[UR54][R24.64] ;  /* 0x0000003618187980 */ /* 0x000f64000c101d00 */
[----:B------:R-:W-:Y:S01]  /*1b9f0*/  IMAD R21, R76, UR5, R21 ;  /* 0x000000054c157c24 */ /* 0x000fe2000f8e0215 */
[----:B------:R-:W-:Y:S01]  /*1ba00*/  ULDC.64 UR4, c[0x0][0xbe0] ;  /* 0x0002f80000047ab9 */ /* 0x000fe20000000a00 */
[----:B------:R-:W5:Y:S02]  /*1ba10*/  LD.E.128 R28, desc[UR54][R28.64] ;  /* 0x000000361c1c7980 */ /* 0x000f64000c101d00 */
[----:B------:R-:W-:Y:S02]  /*1ba20*/  IMAD.IADD R3, R3, 0x1, R21 ;  /* 0x0000000103037824 */ /* 0x000fe400078e0215 */
[----:B------:R-:W-:Y:S01]  /*1ba30*/  IMAD R21, R23, UR4, RZ ;  /* 0x0000000417157c24 */ /* 0x000fe2000f8e02ff */
[----:B------:R-:W-:Y:S01]  /*1ba40*/  IADD3 R23, R211, 0x40, RZ ;  /* 0x00000040d3177810 */ /* 0x000fe20007ffe0ff */
[----:B------:R-:W5:Y:S03]  /*1ba50*/  LD.E.128 R32, desc[UR54][R32.64] ;  /* 0x0000003620207980 */ /* 0x000f66000c101d00 */
[----:B-1----:R-:W-:Y:S01]  /*1ba60*/  ISETP.GE.AND P3, PT, R23, R86, PT ;  /* 0x000000561700720c */ /* 0x002fe20003f66270 */
[----:B------:R-:W5:Y:S01]  /*1ba70*/  LD.E.128 R36, desc[UR54][R36.64] ;  /* 0x0000003624247980 */ /* 0x000f62000c101d00 */
[----:B------:R-:W-:-:S02]  /*1ba80*/  IMAD R77, R219, -0x40, R78 ;  /* 0xffffffc0db4d7824 */ /* 0x000fc400078e024e */
[----:B------:R-:W-:Y:S01]  /*1ba90*/  VIADD R0, R214, 0x20 ;  /* 0x00000020d6007836 */ /* 0x000fe20000000000 */
[----:B------:R-:W5:Y:S01]  /*1baa0*/  LD.E.128 R40, desc[UR54][R40.64] ;  /* 0x0000003628287980 */ /* 0x000f62000c101d00 */
[C---:B------:R-:W-:Y:S01]  /*1bab0*/  IMAD R21, R216.reuse, UR5, R21 ;  /* 0x00000005d8157c24 */ /* 0x040fe2000f8e0215 */
[----:B------:R-:W-:Y:S01]  /*1bac0*/  SEL R20, RZ, 0xffffffff, P3 ;  /* 0xffffffffff147807 */ /* 0x000fe20001800000 */
[----:B------:R-:W-:Y:S01]  /*1bad0*/  IMAD.WIDE.U32 R2, R216, UR4, R2 ;  /* 0x00000004d8027c25 */ /* 0x000fe2000f8e0002 */
[----:B------:R-:W5:Y:S01]  /*1bae0*/  LD.E.128 R44, desc[UR54][R44.64] ;  /* 0x000000362c2c7980 */ /* 0x000f62000c101d00 */
[C---:B------:R-:W-:Y:S01]  /*1baf0*/  ISETP.GE.AND P2, PT, R211.reuse, R86, PT ;  /* 0x00000056d300720c */ /* 0x040fe20003f46270 */
[----:B------:R-:W-:Y:S02]  /*1bb00*/  ULDC.64 UR4, c[0x0][0xbe8] ;  /* 0x0002fa0000047ab9 */ /* 0x000fe40000000a00 */
[----:B------:R-:W5:Y:S01]  /*1bb10*/  LD.E.128 R48, desc[UR54][R48.64] ;  /* 0x0000003630307980 */ /* 0x000f62000c101d00 */
[----:B------:R-:W-:-:S03]  /*1bb20*/  VIADD R80, R211, 0x80 ;  /* 0x00000080d3507836 */ /* 0x000fc60000000000 */
[----:B------:R-:W5:Y:S01]  /*1bb30*/  LD.E.128 R52, desc[UR54][R52.64] ;  /* 0x0000003634347980 */ /* 0x000f62000c101d00 */
[----:B------:R-:W-:-:S03]  /*1bb40*/  VIADD R81, R211, 0xc0 ;  /* 0x000000c0d3517836 */ /* 0x000fc60000000000 */
        /* <DEDUP_REMOVED lines=74> */
.L_x_2870:
[----:B------:R-:W-:Y:S05]  /*1bff0*/  BSYNC B1 ;  /* 0x0000000000017941 */ /* 0x000fea0003800000 */
.L_x_2869:
        /* <DEDUP_REMOVED lines=31> */
.L_x_2866:
[----:B------:R-:W-:Y:S01]  /*1c1f0*/  ULDC.64 UR4, c[0x0][0xcd8] ;  /* 0x0003360000047ab9 */ /* 0x000fe20000000a00 */
[----:B------:R-:W2:Y:S01]  /*1c200*/  LDC.64 R2, c[0x0][0xcd8] ;  /* 0x00033600ff027b82 */ /* 0x000ea20000000a00 */
[----:B------:R-:W-:Y:S01]  /*1c210*/  ISETP.NE.U32.AND P0, PT, RZ, UR4, PT ;  /* 0x00000004ff007c0c */ /* 0x000fe2000bf05070 */
[----:B------:R-:W-:-:S03]  /*1c220*/  IMAD.MOV.U32 R7, RZ, RZ, RZ ;  /* 0x000000ffff077224 */ /* 0x000fc600078e00ff */
[----:B------:R-:W-:Y:S01]  /*1c230*/  ISETP.NE.AND.EX P0, PT, RZ, UR5, PT, P0 ;  /* 0x00000005ff007c0c */ /* 0x000fe2000bf05300 */
[----:B------:R-:W-:Y:S02]  /*1c240*/  ULDC.64 UR4, c[0x0][0xce0] ;  /* 0x0003380000047ab9 */ /* 0x000fe40000000a00 */
[----:B------:R-:W-:Y:S01]  /*1c250*/  ISETP.NE.U32.AND P1, PT, RZ, UR4, PT ;  /* 0x00000004ff007c0c */ /* 0x000fe2000bf25070 */
[----:B------:R-:W3:Y:S03]  /*1c260*/  LDC R12, c[0x0][0xb8c] ;  /* 0x0002e300ff0c7b82 */ /* 0x000ee60000000800 */
[----:B------:R-:W-:Y:S01]  /*1c270*/  ISETP.NE.AND.EX P1, PT, RZ, UR5, PT, P1 ;  /* 0x00000005ff007c0c */ /* 0x000fe2000bf25310 */
[----:B--2---:R-:W-:-:S12]  /*1c280*/  IMAD.WIDE R2, R217, 0x4, R2 ;  /* 0x00000004d9027825 */ /* 0x004fd800078e0202 */
[----:B------:R-:W2:Y:S01]  /*1c290*/  @P1 LDC.64 R4, c[0x0][0xce0] ;  /* 0x00033800ff041b82 */ /* 0x000ea20000000a00 */
[----:B------:R-:W-:Y:S02]  /*1c2a0*/  ULDC UR4, c[0x0][0xb88] ;  /* 0x0002e20000047ab9 */ /* 0x000fe40000000800 */
[----:B------:R-:W-:Y:S01]  /*1c2b0*/  IMAD.U32 R0, RZ, RZ, UR4 ;  /* 0x00000004ff007e24 */ /* 0x000fe2000f8e00ff */
[----:B------:R4:W5:Y:S01]  /*1c2c0*/  @P0 LDG.E R7, desc[UR54][R2.64] ;  /* 0x0000003602070981 */ /* 0x000962000c1e1900 */
[----:B--2---:R-:W-:-:S05]  /*1c2d0*/  @P1 IMAD.WIDE R4, R217, 0x4, R4 ;  /* 0x00000004d9041825 */ /* 0x004fca00078e0204 */
[----:B------:R4:W5:Y:S01]  /*1c2e0*/  @P1 LDG.E R0, desc[UR54][R4.64] ;  /* 0x0000003604001981 */ /* 0x000962000c1e1900 */
[----:B------:R-:W-:Y:S01]  /*1c2f0*/  ISETP.GT.AND P2, PT, R233, 0x3f, PT ;  /* 0x0000003fe900780c */ /* 0x000fe20003f44270 */
[----:B---3--:R-:W-:-:S12]  /*1c300*/  @P1 BRA `(.L_x_2872) ;  /* 0x0000000000101947 */ /* 0x008fd80003800000 */
[----:B------:R-:W-:Y:S05]  /*1c310*/  @!P0 BRA `(.L_x_2872) ;  /* 0x00000000000c8947 */ /* 0x000fea0003800000 */
[----:B----4-:R-:W2:Y:S04]  /*1c320*/  LDG.E R5, desc[UR54][R2.64] ;  /* 0x0000003602057981 */ /* 0x010ea8000c1e1900 */
[----:B-----5:R-:W2:Y:S02]  /*1c330*/  LDG.E R0, desc[UR54][R2.64+0x4] ;  /* 0x0000043602007981 */ /* 0x020ea4000c1e1900 */
[----:B--2---:R-:W-:-:S07]  /*1c340*/  IMAD.IADD R0, R0, 0x1, -R5 ;  /* 0x0000000100007824 */ /* 0x004fce00078e0a05 */
.L_x_2872:
[----:B----4-:R-:W-:Y:S01]  /*1c350*/  SHF.R.S32.HI R2, RZ, 0x1f, R217 ;  /* 0x0000001fff027819 */ /* 0x010fe200000114d9 */
[----:B------:R-:W-:Y:S01]  /*1c360*/  BSSY B1, `(.L_x_2873) ;  /* 0x000001d000017945 */ /* 0x000fe20003800000 */
[----:B------:R-:W-:Y:S02]  /*1c370*/  SHF.R.S32.HI R8, RZ, 0x1f, R216 ;  /* 0x0000001fff087819 */ /* 0x000fe400000114d8 */
[----:B------:R-:W-:Y:S02]  /*1c380*/  SHF.R.S32.HI R10, RZ, 0x1f, R211 ;  /* 0x0000001fff0a7819 */ /* 0x000fe400000114d3 */
[----:B------:R-:W-:Y:S02]  /*1c390*/  SEL R11, R217, RZ, !P0 ;  /* 0x000000ffd90b7207 */ /* 0x000fe40004000000 */
[----:B------:R-:W-:Y:S02]  /*1c3a0*/  SEL R9, R2, RZ, !P0 ;  /* 0x000000ff02097207 */ /* 0x000fe40004000000 */
[----:B-----5:R-:W-:Y:S01]  /*1c3b0*/  SHF.R.S32.HI R6, RZ, 0x1f, R7 ;  /* 0x0000001fff067819 */ /* 0x020fe20000011407 */
[----:B------:R-:W-:Y:S06]  /*1c3c0*/  @P2 BRA `(.L_x_2874) ;  /* 0x0000000000582947 */ /* 0x000fec0003800000 */
[----:B------:R-:W2:Y:S02]  /*1c3d0*/  S2R R2, SR_TID.X ;  /* 0x0000000000027919 */ /* 0x000ea40000002100 */
[----:B--2---:R-:W-:-:S04]  /*1c3e0*/  IMAD R2, R219, 0x40, R2 ;  /* 0x00000040db027824 */ /* 0x004fc800078e0202 */
[----:B------:R-:W-:-:S05]  /*1c3f0*/  VIADD R3, R2, 0xffffff80 ;  /* 0xffffff8002037836 */ /* 0x000fca0000000000 */
[----:B------:R-:W-:-:S13]  /*1c400*/  ISETP.GE.AND P0, PT, R3, R0, PT ;  /* 0x000000000300720c */ /* 0x000fda0003f06270 */
[----:B------:R-:W-:Y:S05]  /*1c410*/  @P0 BRA `(.L_x_2874) ;  /* 0x0000000000440947 */ /* 0x000fea0003800000 */
[C---:B------:R-:W-:Y:S01]  /*1c420*/  IADD3 R2, P0, R3.reuse, R7, RZ ;  /* 0x0000000703027210 */ /* 0x040fe20007f1e0ff */
        /* <DEDUP_REMOVED lines=16> */
.L_x_2874:
[----:B------:R-:W-:Y:S05]  /*1c530*/  BSYNC B1 ;  /* 0x0000000000017941 */ /* 0x000fea0003800000 */
.L_x_2873:
[----:B------:R-:W-:Y:S01]  /*1c540*/  ULDC.64 UR4, c[0x0][0xba0] ;  /* 0x0002e80000047ab9 */ /* 0x000fe20000000a00 */
[----:B------:R-:W-:Y:S01]  /*1c550*/  IMAD.MOV.U32 R2, RZ, RZ, R211 ;  /* 0x000000ffff027224 */ /* 0x000fe200078e00d3 */
[----:B------:R-:W-:Y:S01]  /*1c560*/  ISETP.GE.AND P2, PT, R211, R12, PT ;  /* 0x0000000cd300720c */ /* 0x000fe20003f46270 */
[----:B--2---:R-:W-:Y:S01]  /*1c570*/  IMAD.MOV.U32 R3, RZ, RZ, R10 ;  /* 0x000000ffff037224 */ /* 0x004fe200078e000a */
[----:B------:R-:W-:Y:S01]  /*1c580*/  BSSY B1, `(.L_x_2875) ;  /* 0x000004d000017945 */ /* 0x000fe20003800000 */
[----:B------:R-:W-:Y:S02]  /*1c590*/  IMAD R4, R6, UR4, RZ ;  /* 0x0000000406047c24 */ /* 0x000fe4000f8e02ff */
[----:B------:R-:W-:-:S04]  /*1c5a0*/  IMAD.WIDE.U32 R2, R7, UR4, R2 ;  /* 0x0000000407027c25 */ /* 0x000fc8000f8e0002 */
[----:B------:R-:W-:Y:S02]  /*1c5b0*/  VIADD R13, R211, 0x40 ;  /* 0x00000040d30d7836 */ /* 0x000fe40000000000 */
[----:B------:R-:W-:Y:S01]  /*1c5c0*/  IMAD R7, R7, UR5, R4 ;  /* 0x0000000507077c24 */ /* 0x000fe2000f8e0204 */
[----:B------:R-:W-:Y:S01]  /*1c5d0*/  ULDC.64 UR4, c[0x0][0xbe0] ;  /* 0x0002f80000047ab9 */ /* 0x000fe20000000a00 */
[----:B------:R-:W-:Y:S01]  /*1c5e0*/  VIADD R15, R211, 0x80 ;  /* 0x00000080d30f7836 */ /* 0x000fe20000000000 */
[----:B------:R-:W-:Y:S01]  /*1c5f0*/  ISETP.GE.AND P0, PT, R13, R12, PT ;  /* 0x0000000c0d00720c */ /* 0x000fe20003f06270 */
[----:B------:R-:W-:Y:S02]  /*1c600*/  IMAD R5, R8, UR4, RZ ;  /* 0x0000000408057c24 */ /* 0x000fe4000f8e02ff */
[----:B------:R-:W-:Y:S01]  /*1c610*/  IMAD.IADD R3, R3, 0x1, R7 ;  /* 0x0000000103037824 */ /* 0x000fe200078e0207 */
[----:B------:R-:W-:Y:S01]  /*1c620*/  SEL R4, RZ, 0xffffffff, P0 ;  /* 0xffffffffff047807 */ /* 0x000fe20000000000 */
[----:B------:R-:W-:-:S02]  /*1c630*/  IMAD R7, R219, -0x40, R0 ;  /* 0xffffffc0db077824 */ /* 0x000fc400078e0200 */
[C---:B------:R-:W-:Y:S02]  /*1c640*/  IMAD R5, R216.reuse, UR5, R5 ;  /* 0x00000005d8057c24 */ /* 0x040fe4000f8e0205 */
[----:B------:R-:W-:Y:S01]  /*1c650*/  IMAD.WIDE.U32 R2, R216, UR4, R2 ;  /* 0x00000004d8027c25 */ /* 0x000fe2000f8e0002 */
[CC--:B------:R-:W-:Y:S01]  /*1c660*/  ISETP.GE.AND P1, PT, R214.reuse, R7.reuse, PT ;  /* 0x00000007d600720c */ /* 0x0c0fe20003f26270 */
[----:B------:R-:W-:Y:S02]  /*1c670*/  ULDC.64 UR4, c[0x0][0xbe8] ;  /* 0x0002fa0000047ab9 */ /* 0x000fe40000000a00 */
[----:B------:R-:W-:Y:S02]  /*1c680*/  VIADD R0, R214, 0x20 ;  /* 0x00000020d6007836 */ /* 0x000fe40000000000 */
[----:B------:R-:W-:Y:S02]  /*1c690*/  VIADD R21, R211, 0xc0 ;  /* 0x000000c0d3157836 */ /* 0x000fe40000000000 */
[----:B------:R-:W-:Y:S01]  /*1c6a0*/  IMAD.IADD R3, R3, 0x1, R5 ;  /* 0x0000000103037824 */ /* 0x000fe200078e0205 */
[----:B------:R-:W-:Y:S01]  /*1c6b0*/  ISETP.GE.AND P0, PT, R0, R7, PT ;  /* 0x000000070000720c */ /* 0x000fe20003f06270 */
[----:B------:R-:W-:Y:S01]  /*1c6c0*/  IMAD.SHL.U32 R5, R4, 0x2, RZ ;  /* 0x0000000204057824 */ /* 0x000fe200078e00ff */
[----:B------:R-:W-:Y:S01]  /*1c6d0*/  SEL R0, RZ, 0x1, P2 ;  /* 0x00000001ff007807 */ /* 0x000fe20001000000 */
[----:B------:R-:W-:Y:S01]  /*1c6e0*/  VIADD R23, R211, 0x100 ;  /* 0x00000100d3177836 */ /* 0x000fe20000000000 */
[-C--:B------:R-:W-:Y:S01]  /*1c6f0*/  ISETP.GE.AND P2, PT, R15, R12.reuse, PT ;  /* 0x0000000c0f00720c */ /* 0x080fe20003f46270 */
[----:B------:R-:W-:Y:S01]  /*1c700*/  VIADD R25, R211, 0x140 ;  /* 0x00000140d3197836 */ /* 0x000fe20000000000 */
[----:B------:R-:W-:Y:S01]  /*1c710*/  ISETP.GE.AND P3, PT, R21, R12, PT ;  /* 0x0000000c1500720c */ /* 0x000fe20003f66270 */
[----:B------:R-:W-:Y:S01]  /*1c720*/  VIADD R7, R211, 0x180 ;  /* 0x00000180d3077836 */ /* 0x000fe20000000000 */
[----:B------:R-:W-:-:S02]  /*1c730*/  LOP3.LUT R0, R5, 0x2, R0, 0xe2, !PT ;  /* 0x0000000205007812 */ /* 0x000fc400078ee200 */
[----:B------:R-:W-:Y:S02]  /*1c740*/  SEL R5, RZ, 0x4, P2 ;  /* 0x00000004ff057807 */ /* 0x000fe40001000000 */
[----:B------:R-:W-:Y:S02]  /*1c750*/  SEL R4, RZ, 0x8, P3 ;  /* 0x00000008ff047807 */ /* 0x000fe40001800000 */
[-C--:B------:R-:W-:Y:S02]  /*1c760*/  ISETP.GE.AND P2, PT, R23, R12.reuse, PT ;  /* 0x0000000c1700720c */ /* 0x080fe40003f46270 */
[----:B------:R-:W-:Y:S02]  /*1c770*/  ISETP.GE.AND P3, PT, R25, R12, PT ;  /* 0x0000000c1900720c */ /* 0x000fe40003f66270 */
[----:B------:R-:W-:Y:S01]  /*1c780*/  LOP3.LUT R4, R4, R0, R5, 0xfe, !PT ;  /* 0x0000000004047212 */ /* 0x000fe200078efe05 */
[----:B------:R-:W-:Y:S01]  /*1c790*/  IMAD R0, R9, UR4, RZ ;  /* 0x0000000409007c24 */ /* 0x000fe2000f8e02ff */
[----:B------:R-:W-:Y:S01]  /*1c7a0*/  ISETP.GE.AND P4, PT, R7, R12, PT ;  /* 0x0000000c0700720c */ /* 0x000fe20003f86270 */
[----:B------:R-:W-:Y:S01]  /*1c7b0*/  VIADD R7, R211, 0x1c0 ;  /* 0x000001c0d3077836 */ /* 0x000fe20000000000 */
[----:B------:R-:W-:Y:S01]  /*1c7c0*/  SEL R5, RZ, 0x10, P2 ;  /* 0x00000010ff057807 */ /* 0x000fe20001000000 */
[----:B------:R-:W-:Y:S01]  /*1c7d0*/  IMAD R9, R11, UR5, R0 ;  /* 0x000000050b097c24 */ /* 0x000fe2000f8e0200 */
[----:B------:R-:W-:-:S02]  /*1c7e0*/  SEL R6, RZ, 0x20, P3 ;  /* 0x00000020ff067807 */ /* 0x000fc40001800000 */
[----:B------:R-:W-:Y:S02]  /*1c7f0*/  ISETP.GE.AND P2, PT, R7, R12, PT ;  /* 0x0000000c0700720c */ /* 0x000fe40003f46270 */
[----:B------:R-:W-:Y:S01]  /*1c800*/  LOP3.LUT R27, R6, R4, R5, 0xfe, !PT ;  /* 0x00000004061b7212 */ /* 0x000fe200078efe05 */
[----:B------:R-:W-:Y:S01]  /*1c810*/  IMAD.WIDE.U32 R4, R11, UR4, R2 ;  /* 0x000000040b047c25 */ /* 0x000fe2000f8e0002 */
[----:B------:R-:W-:Y:S02]  /*1c820*/  SEL R6, RZ, 0x40, P4 ;  /* 0x00000040ff067807 */ /* 0x000fe40002000000 */
[--C-:B------:R-:W-:Y:S01]  /*1c830*/  SHF.R.S32.HI R7, RZ, 0x1f, R214.reuse ;  /* 0x0000001fff077819 */ /* 0x100fe200000114d6 */
[----:B------:R-:W-:Y:S01]  /*1c840*/  IMAD.IADD R11, R5, 0x1, R9 ;  /* 0x00000001050b7824 */ /* 0x000fe200078e0209 */
[----:B------:R-:W-:Y:S01]  /*1c850*/  LOP3.LUT R27, R27, R6, RZ, 0xfc, !PT ;  /* 0x000000061b1b7212 */ /* 0x000fe200078efcff */
[----:B------:R-:W-:Y:S01]  /*1c860*/  IMAD.MOV.U32 R6, RZ, RZ, R214 ;  /* 0x000000ffff067224 */ /* 0x000fe200078e00d6 */
[----:B------:R-:W-:-:S03]  /*1c870*/  SEL R0, RZ, 0x80, P2 ;  /* 0x00000080ff007807 */ /* 0x000fc60001000000 */
        /* <DEDUP_REMOVED lines=29> */
.L_x_2876:
[----:B------:R-:W-:Y:S05]  /*1ca50*/  BSYNC B1 ;  /* 0x0000000000017941 */ /* 0x000fea0003800000 */
.L_x_2875:
        /* <DEDUP_REMOVED lines=29> */
.L_x_2871:
[----:B------:R-:W-:Y:S05]  /*1cc30*/  BSYNC B0 ;  /* 0x0000000000007941 */ /* 0x000fea0003800000 */
.L_x_2865:
[----:B------:R-:W-:Y:S02]  /*1cc40*/  ULDC UR4, c[0x0][0xd14] ;  /* 0x0003450000047ab9 */ /* 0x000fe40000000800 */
[----:B-1----:R-:W-:-:S13]  /*1cc50*/  ISETP.GE.AND P0, PT, R191, UR4, PT ;  /* 0x00000004bf007c0c */ /* 0x002fda000bf06270 */
[----:B------:R-:W-:Y:S05]  /*1cc60*/  @!P0 BRA `(.L_x_2877) ;  /* 0xfffffe44004c8947 */ /* 0x000fea000383ffff */
[----:B------:R-:W-:Y:S05]  /*1cc70*/  BRA `(.L_x_2667) ;  /* 0x0000006c00787947 */ /* 0x000fea0003800000 */
.L_x_2665:
[----:B------:R-:W-:-:S08]  /*1cc80*/  NOP ;  /* 0x0000000000007918 */ /* 0x000fd00000000000 */
[----:B0-----:R-:W0:-:S00]  /*1cc90*/  USETMAXREG.DEALLOC.CTAPOOL 0x18 ;  /* 0x00000018000079c8 */ /* 0x001e0000080e0500 */
        /* <DEDUP_REMOVED lines=25> */
[----:B--2---:R-:W1:Y:S02]  /*1ce30*/  SHFL.UP PT, R4, R7, 0x1, RZ ;  /* 0x0420000007047989 */ /* 0x004e6400000e00ff */
[----:B-1----:R-:W-:-:S04]  /*1ce40*/  SEL R4, R4, RZ, P1 ;  /* 0x000000ff04047207 */ /* 0x002fc80000800000 */
[----:B------:R-:W-:-:S05]  /*1ce50*/  IADD3 R4, R7, R4, RZ ;  /* 0x0000000407047210 */ /* 0x000fca0007ffe0ff */
        /* <DEDUP_REMOVED lines=30> */
.L_x_2882:
        /* <DEDUP_REMOVED lines=16> */
.L_x_2881:
[----:B------:R-:W-:Y:S05]  /*1d140*/  BSYNC B0 ;  /* 0x0000000000007941 */ /* 0x000fea0003800000 */
.L_x_2880:
        /* <DEDUP_REMOVED lines=26> */
.L_x_2878:
        /* <DEDUP_REMOVED lines=18> */
[----:B0-----:R-:W-:-:S05]  /*1d410*/  IADD3 R13, R4, -0x1, RZ ;  /* 0xffffffff040d7810 */ /* 0x001fca0007ffe0ff */
[----:B------:R2:W3:Y:S02]  /*1d420*/  SHFL.IDX PT, R16, R6, R13, 0x1f ;  /* 0x00001f0d06107589 */ /* 0x0004e400000e0000 */
.L_x_2883:
[----:B-1----:R-:W-:Y:S02]  /*1d430*/  IMAD.MOV R2, RZ, RZ, -R3 ;  /* 0x000000ffff027224 */ /* 0x002fe400078e0a03 */
[----:B---3--:R-:W-:Y:S02]  /*1d440*/  IMAD R16, R16, UR4, R5 ;  /* 0x0000000410107c24 */ /* 0x008fe4000f8e0205 */
[----:B------:R-:W-:Y:S02]  /*1d450*/  IMAD R5, R2, R11, RZ ;  /* 0x0000000b02057224 */ /* 0x000fe400078e02ff */
[----:B------:R-:W-:-:S04]  /*1d460*/  IMAD.MOV.U32 R2, RZ, RZ, RZ ;  /* 0x000000ffff027224 */ /* 0x000fc800078e00ff */
[----:B------:R-:W-:Y:S01]  /*1d470*/  IMAD.HI.U32 R3, R3, R5, R2 ;  /* 0x0000000503037227 */ /* 0x000fe200078e0002 */
[----:B------:R-:W-:Y:S02]  /*1d480*/  IADD3 R2, -R16, UR6, RZ ;  /* 0x0000000610027c10 */ /* 0x000fe4000fffe1ff */
        /* <DEDUP_REMOVED lines=11> */
[----:B------:R-:W-:-:S03]  /*1d540*/  ISETP.GE.AND P0, PT, R4, RZ, PT ;  /* 0x000000ff0400720c */ /* 0x000fc60003f06270 */
[----:B------:R-:W-:-:S10]  /*1d550*/  IMAD.MOV.U32 R11, RZ, RZ, R3 ;  /* 0x000000ffff0b7224 */ /* 0x000fd400078e0003 */
        /* <DEDUP_REMOVED lines=8> */
[----:B------:R-:W-:-:S04]  /*1d5e0*/  IABS R5, R10 ;  /* 0x0000000a00057213 */ /* 0x000fc80000000000 */
[----:B--2---:R-:W1:Y:S08]  /*1d5f0*/  I2F.RP R6, R5 ;  /* 0x0000000500067306 */ /* 0x004e700000209400 */
[----:B-1----:R-:W1:Y:S02]  /*1d600*/  MUFU.RCP R6, R6 ;  /* 0x0000000600067308 */ /* 0x002e640000001000 */
[----:B-1----:R-:W-:Y:S01]  /*1d610*/  VIADD R3, R6, 0xffffffe ;  /* 0x0ffffffe06037836 */ /* 0x002fe20000000000 */
[----:B------:R-:W-:-:S05]  /*1d620*/  IABS R6, R10 ;  /* 0x0000000a00067213 */ /* 0x000fca0000000000 */
[----:B------:R-:W1:Y:S01]  /*1d630*/  F2I.FTZ.U32.TRUNC.NTZ R3, R3 ;  /* 0x0000000300037305 */ /* 0x000e62000021f000 */
[----:B------:R-:W-:Y:S02]  /*1d640*/  IMAD.MOV R6, RZ, RZ, -R6 ;  /* 0x000000ffff067224 */ /* 0x000fe400078e0a06 */
        /* <DEDUP_REMOVED lines=23> */
.L_x_2879:
[----:B------:R-:W-:Y:S02]  /*1d7c0*/  IMAD.MOV.U32 R17, RZ, RZ, RZ ;  /* 0x000000ffff117224 */ /* 0x000fe400078e00ff */
[----:B------:R-:W-:Y:S02]  /*1d7d0*/  IMAD.U32 R16, RZ, RZ, UR6 ;  /* 0x00000006ff107e24 */ /* 0x000fe4000f8e00ff */
[----:B------:R-:W-:-:S07]  /*1d7e0*/  IMAD.MOV.U32 R18, RZ, RZ, RZ ;  /* 0x000000ffff127224 */ /* 0x000fce00078e00ff */
.L_x_2884:
        /* <DEDUP_REMOVED lines=16> */
[----:B-1----:R-:W-:Y:S01]  /*1d8f0*/  IMAD.MOV.U32 R0, RZ, RZ, 0x1 ;  /* 0x00000001ff007424 */ /* 0x002fe200078e00ff */
[----:B------:R-:W-:Y:S01]  /*1d900*/  ULDC UR4, c[0x0][0xc] ;  /* 0x0000030000047ab9 */ /* 0x000fe20000000800 */
[----:B------:R-:W-:Y:S01]  /*1d910*/  STL [R1+0x4], RZ ;  /* 0x000004ff01007387 */ /* 0x000fe20000100800 */
[----:B------:R-:W-:-:S03]  /*1d920*/  IMAD.MOV.U32 R2, RZ, RZ, 0x1 ;  /* 0x00000001ff027424 */ /* 0x000fc600078e00ff */
[----:B------:R1:W-:Y:S04]  /*1d930*/  STL [R1+0xc], R0 ;  /* 0x00000c0001007387 */ /* 0x0003e80000100800 */
[----:B------:R-:W-:Y:S01]  /*1d940*/  STL [R1], RZ ;  /* 0x000000ff01007387 */ /* 0x000fe20000100800 */
[----:B-1----:R-:W-:Y:S01]  /*1d950*/  IMAD.U32 R0, RZ, RZ, UR4 ;  /* 0x00000004ff007e24 */ /* 0x002fe2000f8e00ff */
[----:B------:R-:W-:-:S04]  /*1d960*/  UMOV UR4, URZ ;  /* 0x0000003f00047c82 */ /* 0x000fc80008000000 */
[----:B------:R1:W-:Y:S04]  /*1d970*/  STL [R1+0x28], R0 ;  /* 0x0000280001007387 */ /* 0x0003e80000100800 */
[----:B------:R2:W-:Y:S01]  /*1d980*/  STL [R1+0x8], R2 ;  /* 0x0000080201007387 */ /* 0x0005e20000100800 */
[----:B-1----:R-:W-:-:S05]  /*1d990*/  IMAD.U32 R0, RZ, RZ, UR4 ;  /* 0x00000004ff007e24 */ /* 0x002fca000f8e00ff */
[----:B------:R2:W-:Y:S02]  /*1d9a0*/  STL [R1+0x24], R0 ;  /* 0x0000240001007387 */ /* 0x0005e40000100800 */
.L_x_2985:
[----:B------:R-:W-:Y:S05]  /*1d9b0*/  YIELD ;  /* 0x0000000000007946 */ /* 0x000fea0003800000 */
[----:B------:R-:W-:Y:S01]  /*1d9c0*/  ULDC.64 UR4, c[0x0][0xb20] ;  /* 0x0002c80000047ab9 */ /* 0x000fe20000000a00 */
[----:B------:R-:W-:Y:S01]  /*1d9d0*/  IMAD.MOV.U32 R6, RZ, RZ, RZ ;  /* 0x000000ffff067224 */ /* 0x000fe200078e00ff */
[----:B------:R-:W-:Y:S01]  /*1d9e0*/  ISETP.NE.U32.AND P0, PT, RZ, UR4, PT ;  /* 0x00000004ff007c0c */ /* 0x000fe2000bf05070 */
[----:B--2---:R-:W-:Y:S01]  /*1d9f0*/  IMAD.MOV.U32 R0, RZ, RZ, RZ ;  /* 0x000000ffff007224 */ /* 0x004fe200078e00ff */
[----:B------:R-:W-:Y:S01]  /*1da00*/  ULDC.64 UR8, c[0x0][0xb00] ;  /* 0x0002c00000087ab9 */ /* 0x000fe20000000a00 */
[----:B------:R-:W-:Y:S01]  /*1da10*/  ULDC.64 UR10, c[0x0][0xb08] ;  /* 0x0002c200000a7ab9 */ /* 0x000fe20000000a00 */
[----:B------:R-:W-:Y:S01]  /*1da20*/  ISETP.NE.AND.EX P0, PT, RZ, UR5, PT, P0 ;  /* 0x00000005ff007c0c */ /* 0x000fe2000bf05300 */
[----:B------:R-:W-:-:S12]  /*1da30*/  ULDC.64 UR4, c[0x0][0xaf8] ;  /* 0x0002be0000047ab9 */ /* 0x000fd80000000a00 */
[----:B-1-3--:R-:W1:Y:S01]  /*1da40*/  @P0 LDC.64 R2, c[0x0][0xb20] ;  /* 0x0002c800ff020b82 */ /* 0x00ae620000000a00 */
        /* <DEDUP_REMOVED lines=29> */
[----:B------:R-:W-:Y:S01]  /*1dc20*/  IMAD.U32 R7, RZ, RZ, UR4 ;  /* 0x00000004ff077e24 */ /* 0x000fe2000f8e00ff */
[----:B-1----:R-:W-:Y:S07]  /*1dc30*/  @P0 BRA `(.L_x_2886) ;  /* 0x0000000000100947 */ /* 0x002fee0003800000 */
[----:B------:R-:W-:Y:S05]  /*1dc40*/  @!P2 BRA `(.L_x_2886) ;  /* 0x00000000000ca947 */ /* 0x000fea0003800000 */
[----:B-----5:R-:W2:Y:S04]  /*1dc50*/  LDG.E R0, desc[UR54][R2.64] ;  /* 0x0000003602007981 */ /* 0x020ea8000c1e1900 */
[----:B------:R-:W2:Y:S02]  /*1dc60*/  LDG.E R5, desc[UR54][R2.64+0x4] ;  /* 0x0000043602057981 */ /* 0x000ea4000c1e1900 */
[----:B--2---:R-:W-:-:S07]  /*1dc70*/  IMAD.IADD R0, R5, 0x1, -R0 ;  /* 0x0000000105007824 */ /* 0x004fce00078e0a00 */
.L_x_2886:
        /* <DEDUP_REMOVED lines=18> */
.L_x_2887:
[----:B------:R-:W-:Y:S05]  /*1dda0*/  @!P3 BRA `(.L_x_2888) ;  /* 0x00000000000cb947 */ /* 0x000fea0003800000 */
[----:B------:R-:W2:Y:S04]  /*1ddb0*/  LDG.E R7, desc[UR54][R4.64] ;  /* 0x0000003604077981 */ /* 0x000ea8000c1e1900 */
[----:B------:R-:W2:Y:S02]  /*1ddc0*/  LDG.E R4, desc[UR54][R4.64+0x4] ;  /* 0x0000043604047981 */ /* 0x000ea4000c1e1900 */
[----:B--2---:R-:W-:-:S07]  /*1ddd0*/  IMAD.IADD R7, R4, 0x1, -R7 ;  /* 0x0000000104077824 */ /* 0x004fce00078e0a07 */
.L_x_2888:
[----:B--2---:R-:W2:Y:S04]  /*1dde0*/  @P1 LDG.E R4, desc[UR54][R2.64] ;  /* 0x0000003602041981 */ /* 0x004ea8000c1e1900 */
[----:B-1----:R-:W2:Y:S01]  /*1ddf0*/  @P1 LDG.E R2, desc[UR54][R2.64+0x4] ;  /* 0x0000043602021981 */ /* 0x002ea2000c1e1900 */
[----:B-----5:R-:W-:Y:S02]  /*1de00*/  IMAD.IADD R5, R7, 0x1, -R6 ;  /* 0x0000000107057824 */ /* 0x020fe400078e0a06 */
[----:B--2---:R-:W-:Y:S01]  /*1de10*/  @P1 IMAD.IADD R9, R2, 0x1, -R4 ;  /* 0x0000000102091824 */ /* 0x004fe200078e0a04 */
[----:B------:R-:W-:-:S03]  /*1de20*/  LEA R4, R17, 0x40, 0x6 ;  /* 0x0000004011047811 */ /* 0x000fc600078e30ff */
[----:B------:R-:W-:-:S04]  /*1de30*/  IMAD.IADD R8, R5, 0x1, R9 ;  /* 0x0000000105087824 */ /* 0x000fc800078e0209 */
[C---:B------:R-:W-:Y:S01]  /*1de40*/  VIADD R20, R8.reuse, 0x3f ;  /* 0x0000003f08147836 */ /* 0x040fe20000000000 */
[----:B------:R-:W-:-:S04]  /*1de50*/  IADD3 R4, R8, R4, -R0 ;  /* 0x0000000408047210 */ /* 0x000fc80007ffe800 */
[----:B------:R-:W-:-:S04]  /*1de60*/  SHF.R.S32.HI R2, RZ, 0x1f, R20 ;  /* 0x0000001fff027819 */ /* 0x000fc80000011414 */
[----:B------:R-:W-:Y:S02]  /*1de70*/  LEA.HI R20, R2, R20, RZ, 0x6 ;  /* 0x0000001402147211 */ /* 0x000fe400078f30ff */
[----:B------:R-:W1:Y:S02]  /*1de80*/  LDC.64 R2, c[0x0][0xad8] ;  /* 0x0002b600ff027b82 */ /* 0x000e640000000a00 */
[----:B------:R-:W-:Y:S02]  /*1de90*/  SHF.R.S32.HI R20, RZ, 0x6, R20 ;  /* 0x00000006ff147819 */ /* 0x000fe40000011414 */
[----:B-1----:R-:W-:Y:S01]  /*1dea0*/  ISETP.GE.AND P2, PT, R3, 0x1, PT ;  /* 0x000000010300780c */ /* 0x002fe20003f46270 */
        /* <DEDUP_REMOVED lines=13> */
.L_x_2891:
[----:B------:R-:W-:-:S13]  /*1df80*/  ISETP.NE.AND P0, PT, R3, 0x1, PT ;  /* 0x000000010300780c */ /* 0x000fda0003f05270 */
[----:B------:R-:W1:Y:S02]  /*1df90*/  @P0 LDC.64 R6, c[0x0][0xae0] ;  /* 0x0002b800ff060b82 */ /* 0x000e640000000a00 */
[----:B-1----:R-:W-:-:S05]  /*1dfa0*/  @P0 IMAD.HI.U32 R6, R11, R6, RZ ;  /* 0x000000060b060227 */ /* 0x002fca00078e00ff */
[----:B------:R-:W-:-:S07]  /*1dfb0*/  @P0 SHF.R.U32.HI R11, RZ, R7, R6 ;  /* 0x00000007ff0b0219 */ /* 0x000fce0000011606 */
.L_x_2892:
[----:B------:R-:W-:Y:S05]  /*1dfc0*/  BSYNC B0 ;  /* 0x0000000000007941 */ /* 0x000fea0003800000 */
.L_x_2890:
[----:B------:R-:W-:-:S05]  /*1dfd0*/  IMAD R11, R11, R3, R3 ;  /* 0x000000030b0b7224 */ /* 0x000fca00078e0203 */
[----:B------:R-:W-:-:S07]  /*1dfe0*/  VIMNMX R2, R2, R11, PT ;  /* 0x0000000b02027248 */ /* 0x000fce0003fe0100 */
.L_x_2889:
[----:B------:R-:W-:Y:S01]  /*1dff0*/  IMAD R0, R17, 0x40, -R0 ;  /* 0x0000004011007824 */ /* 0x000fe200078e0a00 */
[----:B------:R-:W-:-:S03]  /*1e000*/  ULDC UR4, c[0x0][0xad4] ;  /* 0x0002b50000047ab9 */ /* 0x000fc60000000800 */
[----:B------:R-:W-:-:S05]  /*1e010*/  IMAD.IADD R0, R8, 0x1, R0 ;  /* 0x0000000108007824 */ /* 0x000fca00078e0200 */
[----:B------:R-:W-:Y:S01]  /*1e020*/  IADD3 R8, R0, -UR4, RZ ;  /* 0x8000000400087c10 */ /* 0x000fe2000fffe0ff */
        /* <DEDUP_REMOVED lines=11> */
.L_x_2895:
[----:B------:R-:W-:Y:S01]  /*1e0e0*/  ISETP.NE.AND P0, PT, R3, 0x1, PT ;  /* 0x000000010300780c */ /* 0x000fe20003f05270 */
[----:B------:R-:W-:-:S12]  /*1e0f0*/  IMAD.MOV.U32 R11, RZ, RZ, R0 ;  /* 0x000000ffff0b7224 */ /* 0x000fd800078e0000 */
[----:B------:R-:W1:Y:S02]  /*1e100*/  @P0 LDC.64 R6, c[0x0][0xae0] ;  /* 0x0002b800ff060b82 */ /* 0x000e640000000a00 */
[----:B-1----:R-:W-:-:S05]  /*1e110*/  @P0 IMAD.HI.U32 R6, R0, R6, RZ ;  /* 0x0000000600060227 */ /* 0x002fca00078e00ff */
[----:B------:R-:W-:-:S07]  /*1e120*/  @P0 SHF.R.U32.HI R11, RZ, R7, R6 ;  /* 0x00000007ff0b0219 */ /* 0x000fce0000011606 */
.L_x_2896:
[----:B------:R-:W-:Y:S05]  /*1e130*/  BSYNC B0 ;  /* 0x0000000000007941 */ /* 0x000fea0003800000 */
.L_x_2894:
[----:B------:R-:W-:-:S05]  /*1e140*/  IMAD R3, R11, R3, RZ ;  /* 0x000000030b037224 */ /* 0x000fca00078e02ff */
[----:B------:R-:W-:-:S07]  /*1e150*/  VIMNMX R8, R8, R3, !PT ;  /* 0x0000000308087248 */ /* 0x000fce0007fe0100 */
.L_x_2893:
        /* <DEDUP_REMOVED lines=17> */
[----:B------:R-:W-:-:S05]  /*1e270*/  @P0 VIADD R3, R3, 0x3f ;  /* 0x0000003f03030836 */ /* 0x000fca0000000000 */
        /* <DEDUP_REMOVED lines=16> */
.L_x_3052:
[----:B------:R-:W-:-:S03]  /*1e380*/  UMOV UR4, 0xffffffff ;  /* 0xffffffff00047882 */ /* 0x000fc60000000000 */
[----:B------:R-:W-:Y:S05]  /*1e390*/  BRA.DIV UR4, `(.L_x_2900) ;  /* 0x0000006604987947 */ /* 0x000fea000b800000 */
[----:B------:R-:W-:-:S13]  /*1e3a0*/  ELECT P6, URZ, PT ;  /* 0x00000000003f782f */ /* 0x000fda00038c0000 */
.L_x_3055:
[----:B------:R-:W2:Y:S01]  /*1e3b0*/  LDL R7, [R1+0x24] ;  /* 0x0000240001077983 */ /* 0x000ea20000100800 */
[----:B------:R-:W-:Y:S02]  /*1e3c0*/  MOV R8, 0x400 ;  /* 0x0000040000087802 */ /* 0x000fe40000000f00 */
[----:B--2---:R-:W-:Y:S02]  /*1e3d0*/  R2UR UR4, R7 ;  /* 0x00000000070472ca */ /* 0x004fe400000e0000 */
[----:B------:R-:W1:Y:S11]  /*1e3e0*/  S2R R7, SR_CgaCtaId ;  /* 0x0000000000077919 */ /* 0x000e760000008800 */
[----:B------:R-:W-:-:S04]  /*1e3f0*/  UIADD3 UR4, UR4, 0x1, URZ ;  /* 0x0000000104047890 */ /* 0x000fc8000fffe03f */
        /* <DEDUP_REMOVED lines=8> */
.L_x_3056:
        /* <DEDUP_REMOVED lines=8> */
.L_x_3057:
        /* <DEDUP_REMOVED lines=11> */
.L_x_2905:
[----:B--2---:R-:W2:Y:S01]  /*1e5b0*/  LDL R11, [R1+0x4] ;  /* 0x00000400010b7983 */ /* 0x004ea20000100800 */
        /* <DEDUP_REMOVED lines=19> */
.L_x_3058:
        /* <DEDUP_REMOVED lines=8> */
.L_x_2907:
[----:B-12---:R-:W2:Y:S01]  /*1e770*/  LDL R9, [R1+0x4] ;  /* 0x0000040001097983 */ /* 0x006ea20000100800 */
        /* <DEDUP_REMOVED lines=51> */
.L_x_2903:
[----:B------:R-:W-:Y:S05]  /*1eab0*/  BSYNC B1 ;  /* 0x0000000000017941 */ /* 0x000fea0003800000 */
.L_x_2902:
        /* <DEDUP_REMOVED lines=16> */
.L_x_2914:
        /* <DEDUP_REMOVED lines=9> */
.L_x_3059:
        /* <DEDUP_REMOVED lines=11> */
.L_x_2911:
[----:B--2---:R-:W2:Y:S01]  /*1ed00*/  LDL R11, [R1+0x4] ;  /* 0x00000400010b7983 */ /* 0x004ea20000100800 */
        /* <DEDUP_REMOVED lines=11> */
[----:B--2---:R-:W-:-:S05]  /*1edc0*/  IMAD R11, R11, 0x2000, R7 ;  /* 0x000020000b0b7824 */ /* 0x004fca00078e0207 */
[----:B------:R-:W-:-:S13]  /*1edd0*/  R2UR UR8, R11 ;  /* 0x000000000b0872ca */ /* 0x000fda00000e0000 */
[----:B------:R-:W-:-:S09]  /*1ede0*/  UIADD3 UR8, UR8, 0x22400, URZ ;  /* 0x0002240008087890 */ /* 0x000fd2000fffe03f */
[----:B------:R2:W-:Y:S01]  /*1edf0*/  UTMALDG.4D [UR8], [UR4], desc[UR6] ;  /* 0x00000608040075b4 */ /* 0x0005e20008019000 */
[----:B------:R-:W3:Y:S02]  /*1ee00*/  SYNCS.PHASECHK.TRANS64.TRYWAIT P1, [R9+URZ+0x388c0], R10 ;  /* 0x0388c00a090075a7 */ /* 0x000ee4000802017f */
[----:B--23--:R-:W-:Y:S05]  /*1ee10*/  @!P1 BRA `(.L_x_2912) ;  /* 0x0000005c00689947 */ /* 0x00cfea0003800000 */
.L_x_3060:
        /* <DEDUP_REMOVED lines=8> */
.L_x_2913:
        /* <DEDUP_REMOVED lines=52> */
.L_x_2909:
[----:B------:R-:W-:Y:S05]  /*1f1e0*/  BSYNC B1 ;  /* 0x0000000000017941 */ /* 0x000fea0003800000 */
.L_x_2908:
        /* <DEDUP_REMOVED lines=13> */
.L_x_2898:
[----:B------:R-:W-:Y:S05]  /*1f2c0*/  BSYNC B0 ;  /* 0x0000000000007941 */ /* 0x000fea0003800000 */
.L_x_2897:
        /* <DEDUP_REMOVED lines=17> */
.L_x_2917:
[----:B------:R-:W-:-:S13]  /*1f3e0*/  ISETP.NE.AND P1, PT, R3, 0x1, PT ;  /* 0x000000010300780c */ /* 0x000fda0003f25270 */
[----:B------:R-:W2:Y:S02]  /*1f3f0*/  @P1 LDC.64 R4, c[0x0][0xae0] ;  /* 0x0002b800ff041b82 */ /* 0x000ea40000000a00 */
[----:B--2---:R-:W-:-:S05]  /*1f400*/  @P1 IMAD.HI.U32 R4, R6, R4, RZ ;  /* 0x0000000406041227 */ /* 0x004fca00078e00ff */
[----:B------:R-:W-:-:S07]  /*1f410*/  @P1 SHF.R.U32.HI R6, RZ, R5, R4 ;  /* 0x00000005ff061219 */ /* 0x000fce0000011604 */
.L_x_2918:
[----:B------:R-:W-:Y:S05]  /*1f420*/  BSYNC B0 ;  /* 0x0000000000007941 */ /* 0x000fea0003800000 */
.L_x_2916:
[----:B------:R-:W-:-:S05]  /*1f430*/  IMAD R6, R6, R3, R3 ;  /* 0x0000000306067224 */ /* 0x000fca00078e0203 */
[----:B------:R-:W-:-:S07]  /*1f440*/  VIMNMX R2, R2, R6, PT ;  /* 0x0000000602027248 */ /* 0x000fce0003fe0100 */
.L_x_2915:
        /* <DEDUP_REMOVED lines=19> */
.L_x_2921:
[----:B------:R-:W-:-:S13]  /*1f580*/  ISETP.NE.AND P0, PT, R3, 0x1, PT ;  /* 0x000000010300780c */ /* 0x000fda0003f05270 */
[----:B------:R-:W3:Y:S02]  /*1f590*/  @P0 LDC.64 R4, c[0x0][0xae0] ;  /* 0x0002b800ff040b82 */ /* 0x000ee40000000a00 */
[----:B---3--:R-:W-:-:S05]  /*1f5a0*/  @P0 IMAD.HI.U32 R4, R0, R4, RZ ;  /* 0x0000000400040227 */ /* 0x008fca00078e00ff */
[----:B------:R-:W-:-:S07]  /*1f5b0*/  @P0 SHF.R.U32.HI R0, RZ, R5, R4 ;  /* 0x00000005ff000219 */ /* 0x000fce0000011604 */
.L_x_2922:
[----:B------:R-:W-:Y:S05]  /*1f5c0*/  BSYNC B0 ;  /* 0x0000000000007941 */ /* 0x000fea0003800000 */
.L_x_2920:
[----:B------:R-:W-:-:S05]  /*1f5d0*/  IMAD R3, R0, R3, RZ ;  /* 0x0000000300037224 */ /* 0x000fca00078e02ff */
[----:B------:R-:W-:-:S07]  /*1f5e0*/  VIMNMX R2, R2, R3, !PT ;  /* 0x0000000302027248 */ /* 0x000fce0007fe0100 */
.L_x_2919:
        /* <DEDUP_REMOVED lines=12> */
[----:B------:R-:W3:Y:S01]  /*1f6b0*/  LDL R0, [R1+0x28] ;  /* 0x0000280001007983 */ /* 0x000ee20000100800 */
[----:B------:R-:W-:Y:S01]  /*1f6c0*/  VOTEU.ANY UR4, UPT, PT ;  /* 0x0000000000047886 */ /* 0x000fe200038e0100 */
[----:B------:R-:W4:Y:S01]  /*1f6d0*/  LDC.64 R2, c[0x0][0xd38] ;  /* 0x00034e00ff027b82 */ /* 0x000f220000000a00 */
[----:B------:R-:W-:Y:S01]  /*1f6e0*/  POPC R5, UR4 ;  /* 0x0000000400057d09 */ /* 0x000fe20008000000 */
[----:B------:R-:W5:Y:S01]  /*1f6f0*/  S2R R7, SR_LANEID ;  /* 0x0000000000077919 */ /* 0x000f620000000000 */
[----:B---3--:R-:W-:-:S06]  /*1f700*/  R2UR UR5, R0 ;  /* 0x00000000000572ca */ /* 0x008fcc00000e0000 */
[----:B------:R-:W5:Y:S02]  /*1f710*/  FLO.U32 R0, UR4 ;  /* 0x0000000400007d00 */ /* 0x000f6400080e0000 */
[----:B-----5:R-:W-:-:S13]  /*1f720*/  ISETP.EQ.U32.AND P0, PT, R0, R7, PT ;  /* 0x000000070000720c */ /* 0x020fda0003f02070 */
[----:B----4-:R-:W3:Y:S01]  /*1f730*/  @P0 ATOMG.E.ADD.STRONG.GPU PT, R3, desc[UR54][R2.64], R5 ;  /* 0x00000005020309a8 */ /* 0x010ee200081ee1f6 */
[----:B------:R-:W4:Y:S02]  /*1f740*/  S2R R4, SR_LTMASK ;  /* 0x0000000000047919 */ /* 0x000f240000003900 */
[----:B----4-:R-:W-:-:S04]  /*1f750*/  LOP3.LUT R4, R4, UR4, RZ, 0xc0, !PT ;  /* 0x0000000404047c12 */ /* 0x010fc8000f8ec0ff */
[----:B------:R-:W4:Y:S01]  /*1f760*/  POPC R7, R4 ;  /* 0x0000000400077309 */ /* 0x000f220000000000 */
[----:B---3--:R-:W4:Y:S02]  /*1f770*/  SHFL.IDX PT, R0, R3, R0, 0x1f ;  /* 0x00001f0003007589 */ /* 0x008f2400000e0000 */
[----:B----4-:R-:W-:Y:S01]  /*1f780*/  IADD3 R16, R0, UR5, R7 ;  /* 0x0000000500107c10 */ /* 0x010fe2000fffe007 */
[----:B------:R-:W-:Y:S06]  /*1f790*/  BRA `(.L_x_2925) ;  /* 0x0000003000b87947 */ /* 0x000fec0003800000 */
.L_x_2924:
[----:B------:R-:W3:Y:S01]  /*1f7a0*/  S2R R3, SR_CgaCtaId ;  /* 0x0000000000037919 */ /* 0x000ee20000008800 */
[----:B------:R-:W-:-:S04]  /*1f7b0*/  MOV R0, 0x400 ;  /* 0x0000040000007802 */ /* 0x000fc80000000f00 */
[----:B---3--:R-:W-:-:S05]  /*1f7c0*/  LEA R2, R3, R0, 0x18 ;  /* 0x0000000003027211 */ /* 0x008fca00078ec0ff */
[----:B------:R3:W-:Y:S01]  /*1f7d0*/  STL [R1+0x18], R2 ;  /* 0x0000180201007387 */ /* 0x0007e20000100800 */
[----:B------:R-:W-:-:S05]  /*1f7e0*/  VIADD R0, R2, 0x22400 ;  /* 0x0002240002007836 */ /* 0x000fca0000000000 */
        /* <DEDUP_REMOVED lines=18> */
.L_x_2926:
[----:B------:R-:W3:Y:S02]  /*1f910*/  LDL R2, [R1+0x18] ;  /* 0x0000180001027983 */ /* 0x000ee40000100800 */
[----:B---3--:R-:W-:-:S05]  /*1f920*/  VIADD R0, R2, 0x400 ;  /* 0x0000040002007836 */ /* 0x008fca0000000000 */
[----:B------:R-:W-:-:S13]  /*1f930*/  LOP3.LUT P0, RZ, R0, 0x3ff, RZ, 0xc0, !PT ;  /* 0x000003ff00ff7812 */ /* 0x000fda000780c0ff */
[----:B------:R-:W-:Y:S05]  /*1f940*/  @!P0 BRA `(.L_x_2927) ;  /* 0x0000000000808947 */ /* 0x000fea0003800000 */
[----:B------:R-:W-:Y:S01]  /*1f950*/  MOV R0, 0x0 ;  /* 0x0000000000007802 */ /* 0x000fe20000000f00 */
[----:B------:R-:W-:Y:S01]  /*1f960*/  ULDC.64 UR6, c[0x4][0x88] ;  /* 0x0100220000067ab9 */ /* 0x000fe20000000a00 */
[----:B------:R-:W-:Y:S01]  /*1f970*/  ULDC.64 UR8, c[0x4][0x90] ;  /* 0x0100240000087ab9 */ /* 0x000fe20000000a00 */
[----:B------:R-:W-:Y:S01]  /*1f980*/  ULDC.64 UR4, c[0x4][0x10] ;  /* 0x0100040000047ab9 */ /* 0x000fe20000000a00 */
[----:B------:R3:W4:Y:S01]  /*1f990*/  LDC.64 R2, c[0x4][R0] ;  /* 0x0100000000027b82 */ /* 0x0007220000000a00 */
[----:B------:R-:W-:Y:S01]  /*1f9a0*/  IMAD.U32 R4, RZ, RZ, UR6 ;  /* 0x00000006ff047e24 */ /* 0x000fe2000f8e00ff */
[----:B-1----:R-:W-:Y:S01]  /*1f9b0*/  MOV R11, UR5 ;  /* 0x00000005000b7c02 */ /* 0x002fe20008000f00 */
[----:B------:R-:W-:Y:S02]  /*1f9c0*/  IMAD.U32 R5, RZ, RZ, UR7 ;  /* 0x00000007ff057e24 */ /* 0x000fe4000f8e00ff */
[----:B--2---:R-:W-:Y:S02]  /*1f9d0*/  IMAD.U32 R6, RZ, RZ, UR8 ;  /* 0x00000008ff067e24 */ /* 0x004fe4000f8e00ff */
[----:B------:R-:W-:-:S02]  /*1f9e0*/  IMAD.U32 R7, RZ, RZ, UR9 ;  /* 0x00000009ff077e24 */ /* 0x000fc4000f8e00ff */
[----:B------:R-:W-:Y:S02]  /*1f9f0*/  IMAD.U32 R10, RZ, RZ, UR4 ;  /* 0x00000004ff0a7e24 */ /* 0x000fe4000f8e00ff */
[----:B------:R-:W-:Y:S02]  /*1fa00*/  IMAD.MOV.U32 R8, RZ, RZ, 0x70 ;  /* 0x00000070ff087424 */ /* 0x000fe400078e00ff */
[----:B------:R-:W-:Y:S02]  /*1fa10*/  IMAD.MOV.U32 R12, RZ, RZ, 0x1 ;  /* 0x00000001ff0c7424 */ /* 0x000fe400078e00ff */
[----:B0--3--:R-:W-:-:S07]  /*1fa20*/  IMAD.MOV.U32 R13, RZ, RZ, RZ ;  /* 0x000000ffff0d7224 */ /* 0x009fce00078e00ff */
[----:B------:R-:W-:-:S07]  /*1fa30*/  LEPC R20, `(.L_x_2928) ;  /* 0x000000001014794e */ /* 0x000fce0000000000 */
[----:B----4-:R-:W-:Y:S05]  /*1fa40*/  CALL.ABS.NOINC R2 ;  /* 0x0000000002007343 */ /* 0x010fea0003c00000 */
.L_x_2928:
[----:B------:R-:W-:Y:S01]  /*1fa50*/  MOV R2, 0x0 ;  /* 0x0000000000027802 */ /* 0x000fe20000000f00 */
[----:B------:R-:W-:Y:S01]  /*1fa60*/  ULDC.64 UR4, c[0x4][0x88] ;  /* 0x0100220000047ab9 */ /* 0x000fe20000000a00 */
[----:B------:R-:W-:Y:S01]  /*1fa70*/  ULDC.64 UR6, c[0x4][0x90] ;  /* 0x0100240000067ab9 */ /* 0x000fe20000000a00 */
[----:B------:R-:W-:Y:S01]  /*1fa80*/  ULDC.64 UR8, c[0x4][0x18] ;  /* 0x0100060000087ab9 */ /* 0x000fe20000000a00 */
[----:B------:R-:W-:Y:S02]  /*1fa90*/  IMAD.U32 R4, RZ, RZ, UR4 ;  /* 0x00000004ff047e24 */ /* 0x000fe4000f8e00ff */
[----:B------:R-:W0:Y:S01]  /*1faa0*/  LDC.64 R2, c[0x4][R2] ;  /* 0x0100000002027b82 */ /* 0x000e220000000a00 */
[----:B------:R-:W-:Y:S02]  /*1fab0*/  IMAD.U32 R5, RZ, RZ, UR5 ;  /* 0x00000005ff057e24 */ /* 0x000fe4000f8e00ff */
[----:B------:R-:W-:Y:S02]  /*1fac0*/  IMAD.U32 R6, RZ, RZ, UR6 ;  /* 0x00000006ff067e24 */ /* 0x000fe4000f8e00ff */
[----:B------:R-:W-:-:S02]  /*1fad0*/  IMAD.U32 R7, RZ, RZ, UR7 ;  /* 0x00000007ff077e24 */ /* 0x000fc4000f8e00ff */
[----:B------:R-:W-:Y:S02]  /*1fae0*/  IMAD.U32 R10, RZ, RZ, UR8 ;  /* 0x00000008ff0a7e24 */ /* 0x000fe4000f8e00ff */
[----:B------:R-:W-:Y:S02]  /*1faf0*/  IMAD.U32 R11, RZ, RZ, UR9 ;  /* 0x00000009ff0b7e24 */ /* 0x000fe4000f8e00ff */
[----:B------:R-:W-:Y:S02]  /*1fb00*/  IMAD.MOV.U32 R8, RZ, RZ, 0x70 ;  /* 0x00000070ff087424 */ /* 0x000fe400078e00ff */
[----:B------:R-:W-:Y:S02]  /*1fb10*/  IMAD.MOV.U32 R12, RZ, RZ, 0x1 ;  /* 0x00000001ff0c7424 */ /* 0x000fe400078e00ff */
[----:B------:R-:W-:-:S07]  /*1fb20*/  IMAD.MOV.U32 R13, RZ, RZ, RZ ;  /* 0x000000ffff0d7224 */ /* 0x000fce00078e00ff */
[----:B------:R-:W-:-:S07]  /*1fb30*/  LEPC R20, `(.L_x_2927) ;  /* 0x000000001014794e */ /* 0x000fce0000000000 */
[----:B0-----:R-:W-:Y:S05]  /*1fb40*/  CALL.ABS.NOINC R2 ;  /* 0x0000000002007343 */ /* 0x001fea0003c00000 */
.L_x_2927:
[----:B--2---:R-:W2:Y:S01]  /*1fb50*/  LDL.LU R6, [R1+0x20] ;  /* 0x0000200001067983 */ /* 0x004ea20000300800 */
[----:B------:R-:W3:Y:S01]  /*1fb60*/  LDC R0, c[0x0][0x428] ;  /* 0x00010a00ff007b82 */ /* 0x000ee20000000800 */
[----:B------:R-:W-:Y:S01]  /*1fb70*/  ULDC.64 UR4, c[0x0][0xaf0] ;  /* 0x0002bc0000047ab9 */ /* 0x000fe20000000a00 */
[----:B------:R-:W-:Y:S01]  /*1fb80*/  IMAD.MOV.U32 R4, RZ, RZ, R19 ;  /* 0x000000ffff047224 */ /* 0x000fe200078e0013 */
[----:B---3--:R-:W-:Y:S01]  /*1fb90*/  ISETP.NE.AND P0, PT, R0, 0x1, PT ;  /* 0x000000010000780c */ /* 0x008fe20003f05270 */
[----:B------:R-:W3:Y:S01]  /*1fba0*/  S2R R5, SR_TID.X ;  /* 0x0000000000057919 */ /* 0x000ee20000002100 */
[----:B------:R-:W-:-:S11]  /*1fbb0*/  IMAD.MOV.U32 R0, RZ, RZ, R18 ;  /* 0x000000ffff007224 */ /* 0x000fd600078e0012 */
[----:B------:R-:W4:Y:S08]  /*1fbc0*/  @P0 LDC R3, c[0x0][0x42c] ;  /* 0x00010b00ff030b82 */ /* 0x000f300000000800 */
[----:B------:R-:W0:Y:S01]  /*1fbd0*/  @P0 LDC R2, c[0x0][0x430] ;  /* 0x00010c00ff020b82 */ /* 0x000e220000000800 */
[----:B----4-:R-:W-:-:S05]  /*1fbe0*/  @P0 IMAD.HI.U32 R3, R18, R3, RZ ;  /* 0x0000000312030227 */ /* 0x010fca00078e00ff */
[----:B0-----:R-:W-:Y:S02]  /*1fbf0*/  @P0 SHF.R.U32.HI R0, RZ, R2, R3 ;  /* 0x00000002ff000219 */ /* 0x001fe40000011603 */
[----:B------:R-:W-:-:S04]  /*1fc00*/  ISETP.NE.U32.AND P0, PT, RZ, UR4, PT ;  /* 0x00000004ff007c0c */ /* 0x000fc8000bf05070 */
[----:B------:R-:W-:Y:S01]  /*1fc10*/  ISETP.NE.AND.EX P0, PT, RZ, UR5, PT, P0 ;  /* 0x00000005ff007c0c */ /* 0x000fe2000bf05300 */
[----:B------:R-:W-:-:S12]  /*1fc20*/  ULDC.64 UR4, c[0x0][0xaf8] ;  /* 0x0002be0000047ab9 */ /* 0x000fd80000000a00 */
[----:B------:R-:W0:Y:S01]  /*1fc30*/  @P0 LDC.64 R2, c[0x0][0xaf0] ;  /* 0x0002bc00ff020b82 */ /* 0x000e220000000a00 */
[----:B---3--:R-:W-:-:S04]  /*1fc40*/  LOP3.LUT R5, R5, 0x1f, RZ, 0xc0, !PT ;  /* 0x0000001f05057812 */ /* 0x008fc800078ec0ff */
[----:B------:R-:W-:Y:S01]  /*1fc50*/  ISETP.NE.AND P6, PT, R5, RZ, PT ;  /* 0x000000ff0500720c */ /* 0x000fe20003fc5270 */
[----:B------:R-:W-:-:S03]  /*1fc60*/  ULDC.64 UR6, c[0x0][0x198] ;  /* 0x0000660000067ab9 */ /* 0x000fc60000000a00 */
[----:B------:R-:W-:-:S09]  /*1fc70*/  PLOP3.LUT P1, PT, P6, PT, PT, 0x8, 0x0 ;  /* 0x000000000000781c */ /* 0x000fd2000372e170 */
[----:B------:R-:W-:Y:S01]  /*1fc80*/  VOTEU.ALL UP1, P6 ;  /* 0x00000000003f7886 */ /* 0x000fe20003020000 */
[----:B0-----:R-:W-:-:S05]  /*1fc90*/  @P0 IMAD.WIDE R2, R19, 0x4, R2 ;  /* 0x0000000413020825 */ /* 0x001fca00078e0202 */
[----:B------:R0:W5:Y:S01]  /*1fca0*/  @P0 LDG.E R4, desc[UR54][R2.64] ;  /* 0x0000003602040981 */ /* 0x000162000c1e1900 */
[----:B------:R-:W-:Y:S01]  /*1fcb0*/  ISETP.NE.U32.AND P0, PT, RZ, UR4, PT ;  /* 0x00000004ff007c0c */ /* 0x000fe2000bf05070 */
[----:B------:R-:W-:-:S03]  /*1fcc0*/  @!UP1 UIADD3 UR8, UP0, UR6, 0x270, URZ ;  /* 0x0000027006089890 */ /* 0x000fc6000ff1e03f */
[----:B------:R-:W-:Y:S01]  /*1fcd0*/  ISETP.NE.AND.EX P0, PT, RZ, UR5, PT, P0 ;  /* 0x00000005ff007c0c */ /* 0x000fe2000bf05300 */
[----:B------:R-:W-:-:S03]  /*1fce0*/  @!UP1 UIADD3.X UR9, URZ, UR7, URZ, UP0, !UPT ;  /* 0x000000073f099290 */ /* 0x000fc600087fe43f */
[----:B------:R-:W-:Y:S01]  /*1fcf0*/  VOTEU.ALL UP0, P6 ;  /* 0x00000000003f7886 */ /* 0x000fe20003000000 */
[----:B0-----:R-:W-:Y:S01]  /*1fd00*/  SEL R2, R19, RZ, !P0 ;  /* 0x000000ff13027207 */ /* 0x001fe20004000000 */
[----:B--2---:R-:W-:-:S07]  /*1fd10*/  IMAD R17, R17, 0x40, R6 ;  /* 0x0000004011117824 */ /* 0x004fce00078e0206 */
.L_x_2929:
        /* <DEDUP_REMOVED lines=10> */
[----:B------:R-:W2:Y:S01]  /*1fdc0*/  LDL R3, [R1+0x1c] ;  /* 0x00001c0001037983 */ /* 0x000ea20000100800 */
[----:B------:R-:W0:Y:S01]  /*1fdd0*/  LDC.64 R20, c[0x0][0x3f8] ;  /* 0x0000fe00ff147b82 */ /* 0x000e220000000a00 */
[----:B------:R-:W-:Y:S02]  /*1fde0*/  ULDC.64 UR4, c[0x0][0xb00] ;  /* 0x0002c00000047ab9 */ /* 0x000fe40000000a00 */
[----:B0-----:R-:W-:Y:S01]  /*1fdf0*/  LOP3.LUT P0, RZ, R20, UR4, RZ, 0xfc, !PT ;  /* 0x0000000414ff7c12 */ /* 0x001fe2000f80fcff */
[----:B------:R-:W-:-:S03]  /*1fe00*/  UMOV UR4, 0xffffffff ;  /* 0xffffffff00047882 */ /* 0x000fc60000000000 */
[----:B------:R-:W-:-:S04]  /*1fe10*/  LOP3.LUT P0, RZ, R21, UR5, RZ, 0xfc, P0 ;  /* 0x0000000515ff7c12 */ /* 0x000fc8000800fcff */
[----:B-----5:R-:W-:Y:S01]  /*1fe20*/  SEL R6, R4, RZ, !P0 ;  /* 0x000000ff04067207 */ /* 0x020fe20004000000 */
[----:B--2---:R-:W-:Y:S01]  /*1fe30*/  VIADD R3, R3, 0xffffffff ;  /* 0xffffffff03037836 */ /* 0x004fe20000000000 */
[----:B------:R-:W-:Y:S07]  /*1fe40*/  BRA.DIV UR4, `(.L_x_2930) ;  /* 0x0000004e04707947 */ /* 0x000fee000b800000 */
.L_x_3063:
[----:B------:R-:W-:Y:S01]  /*1fe50*/  UMOV UR4, 0xffffffff ;  /* 0xffffffff00047882 */ /* 0x000fe20000000000 */
[----:B------:R-:W-:Y:S02]  /*1fe60*/  SHF.R.S32.HI R8, RZ, 0x1f, R4 ;  /* 0x0000001fff087819 */ /* 0x000fe40000011404 */
[----:B------:R-:W-:Y:S05]  /*1fe70*/  BRA.DIV UR4, `(.L_x_2931) ;  /* 0x0000004e04987947 */ /* 0x000fea000b800000 */
[----:B------:R-:W-:-:S13]  /*1fe80*/  ELECT P6, URZ, PT ;  /* 0x00000000003f782f */ /* 0x000fda00038c0000 */
.L_x_3066:
        /* <DEDUP_REMOVED lines=22> */
.L_x_2933:
        /* <DEDUP_REMOVED lines=9> */
.L_x_3067:
        /* <DEDUP_REMOVED lines=11> */
.L_x_2935:
[----:B------:R-:W2:Y:S04]  /*20130*/  LDL R9, [R1] ;  /* 0x0000000001097983 */ /* 0x000ea80000100800 */
[----:B0-----:R-:W3:Y:S01]  /*20140*/  LDL R7, [R1+0x10] ;  /* 0x0000100001077983 */ /* 0x001ee20000100800 */
[----:B------:R-:W-:Y:S01]  /*20150*/  MOV R10, 0x400 ;  /* 0x00000400000a7802 */ /* 0x000fe20000000f00 */
[----:B------:R-:W-:Y:S01]  /*20160*/  ULDC.64 UR14, c[0x0][0x198] ;  /* 0x00006600000e7ab9 */ /* 0x000fe20000000a00 */
[----:B------:R-:W-:Y:S01]  /*20170*/  R2UR UR9, R5 ;  /* 0x00000000050972ca */ /* 0x000fe200000e0000 */
[----:B------:R-:W0:Y:S01]  /*20180*/  S2R R11, SR_CgaCtaId ;  /* 0x00000000000b7919 */ /* 0x000e220000008800 */
[----:B------:R-:W-:Y:S01]  /*20190*/  R2UR UR11, R3 ;  /* 0x00000000030b72ca */ /* 0x000fe200000e0000 */
[----:B------:R-:W-:Y:S01]  /*201a0*/  UIADD3 UR6, UP0, UR14, 0x370, URZ ;  /* 0x000003700e067890 */ /* 0x000fe2000ff1e03f */
[----:B------:R-:W-:Y:S01]  /*201b0*/  R2UR UR12, R0 ;  /* 0x00000000000c72ca */ /* 0x000fe200000e0000 */
[----:B------:R-:W-:Y:S01]  /*201c0*/  UMOV UR5, 0x14f00000 ;  /* 0x14f0000000057882 */ /* 0x000fe20000000000 */
[----:B-----5:R-:W-:Y:S01]  /*201d0*/  R2UR UR13, R6 ;  /* 0x00000000060d72ca */ /* 0x020fe200000e0000 */
[----:B------:R-:W-:Y:S01]  /*201e0*/  UIADD3.X UR7, URZ, UR15, URZ, UP0, !UPT ;  /* 0x0000000f3f077290 */ /* 0x000fe200087fe43f */
[----:B------:R-:W-:-:S05]  /*201f0*/  UMOV UR10, URZ ;  /* 0x0000003f000a7c82 */ /* 0x000fca0008000000 */
[----:B------:R-:W-:Y:S01]  /*20200*/  UIADD3 UR9, UR9, 0x38830, URZ ;  /* 0x0003883009097890 */ /* 0x000fe2000fffe03f */
[----:B0-----:R-:W-:-:S05]  /*20210*/  LEA R10, R11, R10, 0x18 ;  /* 0x0000000a0b0a7211 */ /* 0x001fca00078ec0ff */
        /* <DEDUP_REMOVED lines=8> */
.L_x_2932:
[----:B------:R-:W0:Y:S01]  /*202a0*/  S2R R10, SR_CgaCtaId ;  /* 0x00000000000a7919 */ /* 0x000e220000008800 */
[----:B------:R-:W-:Y:S05]  /*202b0*/  WARPSYNC.ALL ;  /* 0x0000000000007948 */ /* 0x000fea0003800000 */
[----:B------:R-:W-:Y:S01]  /*202c0*/  BAR.SYNC.DEFER_BLOCKING 0x8, 0xa0 ;  /* 0x0202800000007b1d */ /* 0x000fe20000010000 */
[----:B------:R-:W-:Y:S02]  /*202d0*/  ELECT P0, URZ, PT ;  /* 0x00000000003f782f */ /* 0x000fe40003800000 */
[----:B-1----:R-:W-:-:S03]  /*202e0*/  MOV R9, 0x400 ;  /* 0x0000040000097802 */ /* 0x002fc60000000f00 */
        /* <DEDUP_REMOVED lines=19> */
[----:B------:R-:W-:Y:S01]  /*20420*/  R2UR UR54, R5 ;  /* 0x00000000053672ca */ /* 0x000fe200000e0000 */
[----:B------:R-:W-:-:S02]  /*20430*/  UIADD3.X UR5, URZ, UR21, URZ, UP0, !UPT ;  /* 0x000000153f057290 */ /* 0x000fc400087fe43f */
[----:B------:R-:W-:Y:S01]  /*20440*/  UIADD3 UR48, UR16, 0x28400, URZ ;  /* 0x0002840010307890 */ /* 0x000fe2000fffe03f */
[----:B------:R-:W-:Y:S01]  /*20450*/  UMOV UR50, 0xc0 ;  /* 0x000000c000327882 */ /* 0x000fe20000000000 */
[----:B------:R-:W-:Y:S01]  /*20460*/  UMOV UR51, UR11 ;  /* 0x0000000b00337c82 */ /* 0x000fe20008000000 */
[----:B------:R-:W-:Y:S02]  /*20470*/  MOV R7, UR50 ;  /* 0x0000003200077c02 */ /* 0x000fe40008000f00 */
[----:B------:R1:W-:Y:S01]  /*20480*/  UTMALDG.4D [UR8], [UR14], desc[UR6] ;  /* 0x000006080e0075b4 */ /* 0x0003e20008019000 */
[----:B0-----:R-:W-:Y:S01]  /*20490*/  MOV R2, 0x10000 ;  /* 0x0001000000027802 */ /* 0x001fe20000000f00 */
[----:B------:R-:W-:Y:S01]  /*204a0*/  UMOV UR50, 0x40 ;  /* 0x0000004000327882 */ /* 0x000fe20000000000 */
[----:B------:R-:W-:Y:S01]  /*204b0*/  UMOV UR52, UR12 ;  /* 0x0000000c00347c82 */ /* 0x000fe20008000000 */
[----:B------:R-:W-:Y:S01]  /*204c0*/  UMOV UR53, UR13 ;  /* 0x0000000d00357c82 */ /* 0x000fe20008000000 */
[----:B------:R-:W-:Y:S01]  /*204d0*/  UIADD3 UR56, UR16, 0x2a400, URZ ;  /* 0x0002a40010387890 */ /* 0x000fe2000fffe03f */
[----:B------:R0:W-:Y:S01]  /*204e0*/  SYNCS.ARRIVE.TRANS64 RZ, [R9+URZ+0x38810], R2 ;  /* 0x0388100209ff79a7 */ /* 0x0001e2000800003f */
[----:B------:R-:W-:-:S02]  /*204f0*/  UIADD3 UR40, UR16, 0x2e400, URZ ;  /* 0x0002e40010287890 */ /* 0x000fc4000fffe03f */
        /* <DEDUP_REMOVED lines=15> */
[----:B-1----:R-:W-:Y:S01]  /*205f0*/  UIADD3 UR8, UR16, 0x26400, URZ ;  /* 0x0002640010087890 */ /* 0x002fe2000fffe03f */
[----:B0-----:R-:W-:Y:S01]  /*20600*/  MOV R2, UR55 ;  /* 0x0000003700027c02 */ /* 0x001fe20008000f00 */
[----:B------:R-:W-:Y:S01]  /*20610*/  UIADD3 UR9, UR16, 0x38810, URZ ;  /* 0x0003881010097890 */ /* 0x000fe2000fffe03f */
[----:B------:R-:W-:Y:S01]  /*20620*/  UMOV UR27, UR11 ;  /* 0x0000000b001b7c82 */ /* 0x000fe20008000000 */
[----:B------:R-:W-:Y:S01]  /*20630*/  UMOV UR28, UR12 ;  /* 0x0000000c001c7c82 */ /* 0x000fe20008000000 */
[----:B------:R-:W-:Y:S01]  /*20640*/  UMOV UR29, UR13 ;  /* 0x0000000d001d7c82 */ /* 0x000fe20008000000 */
[----:B------:R-:W-:Y:S01]  /*20650*/  UMOV UR18, 0x1c0 ;  /* 0x000001c000127882 */ /* 0x000fe20000000000 */
        /* <DEDUP_REMOVED lines=22> */
.L_x_2937:
[----:B------:R-:W-:Y:S05]  /*207c0*/  BSYNC B0 ;  /* 0x0000000000007941 */ /* 0x000fea0003800000 */
.L_x_2936:
        /* <DEDUP_REMOVED lines=8> */
[----:B0-----:R-:W-:-:S05]  /*20850*/  IMAD.U32 R2, RZ, RZ, UR4 ;  /* 0x00000004ff027e24 */ /* 0x001fca000f8e00ff */
[----:B------:R-:W-:-:S04]  /*20860*/  SHF.L.U32 R2, R2, 0x1f, RZ ;  /* 0x0000001f02027819 */ /* 0x000fc800000006ff */
[----:B------:R-:W0:Y:S02]  /*20870*/  SYNCS.PHASECHK.TRANS64.TRYWAIT P0, [R9+URZ+0x38820], R2 ;  /* 0x03882002090075a7 */ /* 0x000e24000800017f */
[----:B0-----:R-:W-:Y:S05]  /*20880*/  @!P0 BRA `(.L_x_2938) ;  /* 0x0000004400488947 */ /* 0x001fea0003800000 */
.L_x_3068:
        /* <DEDUP_REMOVED lines=13> */
.L_x_3069:
        /* <DEDUP_REMOVED lines=11> */
.L_x_2942:
        /* <DEDUP_REMOVED lines=9> */
[----:B------:R-:W-:Y:S01]  /*20aa0*/  UMOV UR10, URZ ;  /* 0x0000003f000a7c82 */ /* 0x000fe20008000000 */
        /* <DEDUP_REMOVED lines=9> */
[----:B0-----:R-:W-:-:S05]  /*20b40*/  LEA R9, R10, R9, 0x18 ;  /* 0x000000090a097211 */ /* 0x001fca00078ec0ff */
        /* <DEDUP_REMOVED lines=38> */
.L_x_2940:
[----:B------:R-:W-:Y:S05]  /*20db0*/  BSYNC B0 ;  /* 0x0000000000007941 */ /* 0x000fea0003800000 */
.L_x_2939:
        /* <DEDUP_REMOVED lines=45> */
.L_x_2949:
[----:B------:R-:W2:Y:S01]  /*21090*/  S2R R3, SR_CgaCtaId ;  /* 0x0000000000037919 */ /* 0x000ea20000008800 */
[----:B------:R-:W-:-:S04]  /*210a0*/  MOV R2, 0x400 ;  /* 0x0000040000027802 */ /* 0x000fc80000000f00 */
[----:B--2---:R-:W-:Y:S02]  /*210b0*/  LEA R2, R3, R2, 0x18 ;  /* 0x0000000203027211 */ /* 0x004fe400078ec0ff */
[----:B------:R-:W-:-:S03]  /*210c0*/  SHF.L.U32 R3, R12, 0x1f, RZ ;  /* 0x0000001f0c037819 */ /* 0x000fc600000006ff */
[----:B------:R-:W-:-:S04]  /*210d0*/  IMAD R2, R13, 0x8, R2 ;  /* 0x000000080d027824 */ /* 0x000fc800078e0202 */
[----:B------:R-:W2:Y:S02]  /*210e0*/  SYNCS.PHASECHK.TRANS64.TRYWAIT P0, [R2+URZ+0x38840], R3 ;  /* 0x03884003020075a7 */ /* 0x000ea4000800017f */
[----:B--2---:R-:W-:Y:S05]  /*210f0*/  @!P0 BRA `(.L_x_2950) ;  /* 0x0000003c00608947 */ /* 0x004fea0003800000 */
.L_x_3070:
        /* <DEDUP_REMOVED lines=11> */
.L_x_2951:
[----:B---3--:R-:W3:Y:S01]  /*211b0*/  LDL R7, [R1] ;  /* 0x0000000001077983 */ /* 0x008ee20000100800 */
[----:B------:R-:W-:-:S03]  /*211c0*/  MOV R11, 0x400 ;  /* 0x00000400000b7802 */ /* 0x000fc60000000f00 */
[----:B------:R-:W4:Y:S01]  /*211d0*/  LDL R10, [R1+0x10] ;  /* 0x00001000010a7983 */ /* 0x000f220000100800 */
[----:B0-----:R-:W0:Y:S01]  /*211e0*/  S2R R12, SR_CgaCtaId ;  /* 0x00000000000c7919 */ /* 0x001e220000008800 */
[----:B------:R-:W-:Y:S01]  /*211f0*/  R2UR UR9, R2 ;  /* 0x00000000020972ca */ /* 0x000fe200000e0000 */
[----:B------:R-:W-:Y:S01]  /*21200*/  ULDC.64 UR6, c[0x0][0x198] ;  /* 0x0000660000067ab9 */ /* 0x000fe20000000a00 */
[----:B------:R-:W-:Y:S01]  /*21210*/  R2UR UR12, R0 ;  /* 0x00000000000c72ca */ /* 0x000fe200000e0000 */
[----:B------:R-:W-:Y:S01]  /*21220*/  UIADD3 UR4, UP0, UR6, 0x370, URZ ;  /* 0x0000037006047890 */ /* 0x000fe2000ff1e03f */
[----:B-----5:R-:W-:-:S03]  /*21230*/  R2UR UR13, R6 ;  /* 0x00000000060d72ca */ /* 0x020fc600000e0000 */
[----:B------:R-:W-:Y:S01]  /*21240*/  UIADD3.X UR5, URZ, UR7, URZ, UP0, !UPT ;  /* 0x000000073f057290 */ /* 0x000fe200087fe43f */
[----:B0-----:R-:W-:-:S05]  /*21250*/  LEA R11, R12, R11, 0x18 ;  /* 0x0000000b0c0b7211 */ /* 0x001fca00078ec0ff */
        /* <DEDUP_REMOVED lines=12> */
.L_x_3071:
        /* <DEDUP_REMOVED lines=8> */
.L_x_2953:
[----:B0-2---:R-:W2:Y:S01]  /*213a0*/  LDL R3, [R1] ;  /* 0x0000000001037983 */ /* 0x005ea20000100800 */
        /* <DEDUP_REMOVED lines=18> */
[----:B0-----:R-:W-:-:S05]  /*214d0*/  LEA R7, R10, R7, 0x18 ;  /* 0x000000070a077211 */ /* 0x001fca00078ec0ff */
        /* <DEDUP_REMOVED lines=35> */
.L_x_2948:
[----:B------:R-:W-:Y:S05]  /*21710*/  BSYNC B2 ;  /* 0x0000000000027941 */ /* 0x000fea0003800000 */
.L_x_2947:
[----:B------:R-:W2:Y:S02]  /*21720*/  LDL R2, [R1+0x1c] ;  /* 0x00001c0001027983 */ /* 0x000ea40000100800 */
[----:B--2---:R-:W-:-:S07]  /*21730*/  VIADD R5, R2, 0xfffffffd ;  /* 0xfffffffd02057836 */ /* 0x004fce0000000000 */
.L_x_2946:
[----:B------:R-:W-:Y:S05]  /*21740*/  BSYNC B1 ;  /* 0x0000000000017941 */ /* 0x000fea0003800000 */
.L_x_2945:
[----:B------:R-:W2:Y:S01]  /*21750*/  LDL.LU R2, [R1+0x1c] ;  /* 0x00001c0001027983 */ /* 0x000ea20000300800 */
[----:B------:R-:W-:Y:S01]  /*21760*/  VIADD R9, R9, 0xfffffffe ;  /* 0xfffffffe09097836 */ /* 0x000fe20000000000 */
[----:B--2---:R-:W-:-:S04]  /*21770*/  LOP3.LUT R2, RZ, R2, RZ, 0x33, !PT ;  /* 0x00000002ff027212 */ /* 0x004fc800078e33ff */
[----:B------:R-:W-:-:S13]  /*21780*/  ISETP.NE.AND P0, PT, R9, R2, PT ;  /* 0x000000020900720c */ /* 0x000fda0003f05270 */
[----:B------:R-:W-:Y:S05]  /*21790*/  @!P0 BRA `(.L_x_2944) ;  /* 0x0000001000408947 */ /* 0x000fea0003800000 */
.L_x_2968:
        /* <DEDUP_REMOVED lines=10> */
[----:B------:R-:W-:Y:S01]  /*21840*/  ISETP.NE.U32.AND P0, PT, RZ, UR38, PT ;  /* 0x00000026ff007c0c */ /* 0x000fe2000bf05070 */
[----:B------:R-:W-:-:S03]  /*21850*/  IMAD.MOV.U32 R11, RZ, RZ, R5 ;  /* 0x000000ffff0b7224 */ /* 0x000fc600078e0005 */
[----:B------:R-:W-:-:S13]  /*21860*/  ISETP.NE.AND.EX P0, PT, RZ, UR39, PT, P0 ;  /* 0x00000027ff007c0c */ /* 0x000fda000bf05300 */
[----:B------:R-:W-:Y:S05]  /*21870*/  @!P0 BRA `(.L_x_2956) ;  /* 0x0000000000408947 */ /* 0x000fea0003800000 */
[----:B------:R-:W2:Y:S02]  /*21880*/  LDC R11, c[0x0][0x41c] ;  /* 0x00010700ff0b7b82 */ /* 0x000ea40000000800 */
        /* <DEDUP_REMOVED lines=13> */
[----:B------:R-:W-:-:S05]  /*21960*/  LEA.HI.X R7, R2, UR39, R3, 0x2, P0 ;  /* 0x0000002702077c11 */ /* 0x000fca00080f1403 */
[----:B------:R2:W5:Y:S04]  /*21970*/  LDG.E R6, desc[UR54][R6.64] ;  /* 0x0000003606067981 */ /* 0x000568000c1e1900 */
.L_x_2956:
[----:B------:R-:W3:Y:S01]  /*21980*/  S2R R3, SR_CgaCtaId ;  /* 0x0000000000037919 */ /* 0x000ee20000008800 */
[----:B------:R-:W-:-:S04]  /*21990*/  MOV R2, 0x400 ;  /* 0x0000040000027802 */ /* 0x000fc80000000f00 */
[----:B---3--:R-:W-:Y:S02]  /*219a0*/  LEA R2, R3, R2, 0x18 ;  /* 0x0000000203027211 */ /* 0x008fe400078ec0ff */
[----:B------:R-:W-:-:S03]  /*219b0*/  SHF.L.U32 R3, R10, 0x1f, RZ ;  /* 0x0000001f0a037819 */ /* 0x000fc600000006ff */
[----:B------:R-:W-:-:S04]  /*219c0*/  IMAD R2, R9, 0x8, R2 ;  /* 0x0000000809027824 */ /* 0x000fc800078e0202 */
[----:B------:R-:W3:Y:S02]  /*219d0*/  SYNCS.PHASECHK.TRANS64.TRYWAIT P0, [R2+URZ+0x38840], R3 ;  /* 0x03884003020075a7 */ /* 0x000ee4000800017f */
[----:B---3--:R-:W-:Y:S05]  /*219e0*/  @!P0 BRA `(.L_x_2957) ;  /* 0x00000034004c8947 */ /* 0x008fea0003800000 */
.L_x_3072:
        /* <DEDUP_REMOVED lines=11> */
.L_x_2958:
[----:B0-----:R-:W4:Y:S01]  /*21aa0*/  LDL R12, [R1+0x10] ;  /* 0x00001000010c7983 */ /* 0x001f220000100800 */
[----:B--2---:R-:W-:Y:S01]  /*21ab0*/  MOV R7, 0x400 ;  /* 0x0000040000077802 */ /* 0x004fe20000000f00 */
[----:B------:R-:W0:Y:S01]  /*21ac0*/  S2R R13, SR_CgaCtaId ;  /* 0x00000000000d7919 */ /* 0x000e220000008800 */
[----:B------:R-:W-:Y:S01]  /*21ad0*/  R2UR UR9, R2 ;  /* 0x00000000020972ca */ /* 0x000fe200000e0000 */
[----:B------:R-:W-:Y:S01]  /*21ae0*/  ULDC.64 UR6, c[0x0][0x198] ;  /* 0x0000660000067ab9 */ /* 0x000fe20000000a00 */
[----:B------:R-:W-:Y:S01]  /*21af0*/  R2UR UR12, R0 ;  /* 0x00000000000c72ca */ /* 0x000fe200000e0000 */
[----:B------:R-:W-:Y:S01]  /*21b00*/  UIADD3 UR4, UP0, UR6, 0x370, URZ ;  /* 0x0000037006047890 */ /* 0x000fe2000ff1e03f */
[----:B-----5:R-:W-:-:S03]  /*21b10*/  R2UR UR13, R6 ;  /* 0x00000000060d72ca */ /* 0x020fc600000e0000 */
        /* <DEDUP_REMOVED lines=14> */
.L_x_3073:
        /* <DEDUP_REMOVED lines=8> */
.L_x_2960:
[----:B------:R-:W2:Y:S01]  /*21c80*/  S2R R11, SR_CgaCtaId ;  /* 0x00000000000b7919 */ /* 0x000ea20000008800 */
[----:B0--3--:R-:W-:Y:S01]  /*21c90*/  MOV R3, 0x400 ;  /* 0x0000040000037802 */ /* 0x009fe20000000f00 */
        /* <DEDUP_REMOVED lines=52> */
.L_x_2955:
[----:B------:R-:W-:Y:S05]  /*21fe0*/  BSYNC B1 ;  /* 0x0000000000017941 */ /* 0x000fea0003800000 */
.L_x_2954:
[----:B------:R-:W-:Y:S01]  /*21ff0*/  VIADD R9, R9, 0x1 ;  /* 0x0000000109097836 */ /* 0x000fe20000000000 */
[----:B------:R-:W-:Y:S04]  /*22000*/  BSSY B1, `(.L_x_2961) ;  /* 0x0000085000017945 */ /* 0x000fe80003800000 */
[----:B------:R-:W-:-:S04]  /*22010*/  ISETP.NE.AND P0, PT, R9, 0x2, PT ;  /* 0x000000020900780c */ /* 0x000fc80003f05270 */
[----:B------:R-:W-:Y:S02]  /*22020*/  SEL R2, RZ, 0x1, P0 ;  /* 0x00000001ff027807 */ /* 0x000fe40000000000 */
[----:B0-----:R-:W-:Y:S01]  /*22030*/  SEL R12, R9, RZ, P0 ;  /* 0x000000ff090c7207 */ /* 0x001fe20000000000 */
        /* <DEDUP_REMOVED lines=25> */
.L_x_2963:
[----:B------:R-:W3:Y:S01]  /*221d0*/  S2R R3, SR_CgaCtaId ;  /* 0x0000000000037919 */ /* 0x000ee20000008800 */
[----:B------:R-:W-:-:S04]  /*221e0*/  MOV R2, 0x400 ;  /* 0x0000040000027802 */ /* 0x000fc80000000f00 */
[----:B---3--:R-:W-:Y:S02]  /*221f0*/  LEA R2, R3, R2, 0x18 ;  /* 0x0000000203027211 */ /* 0x008fe400078ec0ff */
[----:B------:R-:W-:-:S03]  /*22200*/  SHF.L.U32 R3, R11, 0x1f, RZ ;  /* 0x0000001f0b037819 */ /* 0x000fc600000006ff */
[----:B------:R-:W-:-:S04]  /*22210*/  IMAD R2, R12, 0x8, R2 ;  /* 0x000000080c027824 */ /* 0x000fc800078e0202 */
[----:B------:R-:W3:Y:S02]  /*22220*/  SYNCS.PHASECHK.TRANS64.TRYWAIT P0, [R2+URZ+0x38840], R3 ;  /* 0x03884003020075a7 */ /* 0x000ee4000800017f */
[----:B---3--:R-:W-:Y:S05]  /*22230*/  @!P0 BRA `(.L_x_2964) ;  /* 0x0000002c00608947 */ /* 0x008fea0003800000 */
.L_x_3074:
        /* <DEDUP_REMOVED lines=11> */
.L_x_2965:
[----:B--2---:R-:W2:Y:S01]  /*222f0*/  LDL R7, [R1] ;  /* 0x0000000001077983 */ /* 0x004ea20000100800 */
[----:B0-----:R-:W-:-:S03]  /*22300*/  MOV R12, 0x400 ;  /* 0x00000400000c7802 */ /* 0x001fc60000000f00 */
[----:B------:R-:W4:Y:S01]  /*22310*/  LDL R11, [R1+0x10] ;  /* 0x00001000010b7983 */ /* 0x000f220000100800 */
        /* <DEDUP_REMOVED lines=19> */
[----:B0-2---:R-:W-:Y:S05]  /*22450*/  @!P1 BRA `(.L_x_2966) ;  /* 0x0000002800ec9947 */ /* 0x005fea0003800000 */
.L_x_3075:
        /* <DEDUP_REMOVED lines=8> */
.L_x_2967:
[----:B0--3--:R-:W2:Y:S01]  /*224e0*/  LDL R3, [R1] ;  /* 0x0000000001037983 */ /* 0x009ea20000100800 */
        /* <DEDUP_REMOVED lines=54> */
.L_x_2962:
[----:B------:R-:W-:Y:S05]  /*22850*/  BSYNC B1 ;  /* 0x0000000000017941 */ /* 0x000fea0003800000 */
.L_x_2961:
[----:B------:R-:W2:Y:S01]  /*22860*/  LDL R2, [R1+0x14] ;  /* 0x0000140001027983 */ /* 0x000ea20000100800 */
[----:B------:R-:W-:Y:S01]  /*22870*/  VIADD R5, R5, 0xfffffffe ;  /* 0xfffffffe05057836 */ /* 0x000fe20000000000 */
[----:B--2---:R-:W-:-:S13]  /*22880*/  ISETP.GT.AND P0, PT, R9, R2, PT ;  /* 0x000000020900720c */ /* 0x004fda0003f04270 */
[----:B------:R-:W-:Y:S05]  /*22890*/  @P0 BRA `(.L_x_2968) ;  /* 0xffffffec00c00947 */ /* 0x000fea000383ffff */
.L_x_2944:
[----:B------:R-:W-:Y:S05]  /*228a0*/  BSYNC B0 ;  /* 0x0000000000007941 */ /* 0x000fea0003800000 */
.L_x_2943:
        /* <DEDUP_REMOVED lines=25> */
.L_x_2970:
[----:B------:R-:W-:Y:S05]  /*22a40*/  BSYNC B0 ;  /* 0x0000000000007941 */ /* 0x000fea0003800000 */
.L_x_2969:
[----:B--2---:R-:W2:Y:S02]  /*22a50*/  LDL.LU R2, [R1+0x8] ;  /* 0x0000080001027983 */ /* 0x004ea40000300800 */
[----:B--2---:R-:W-:-:S05]  /*22a60*/  LOP3.LUT R2, R2, R0, RZ, 0x3c, !PT ;  /* 0x0000000002027212 */ /* 0x004fca00078e3cff */
[----:B------:R3:W-:Y:S02]  /*22a70*/  STL [R1+0x8], R2 ;  /* 0x0000080201007387 */ /* 0x0007e40000100800 */
.L_x_2925:
[----:B------:R-:W-:Y:S05]  /*22a80*/  BSYNC B6 ;  /* 0x0000000000067941 */ /* 0x000fea0003800000 */
.L_x_2923:
[----:B------:R-:W-:-:S03]  /*22a90*/  UMOV UR4, 0xffffffff ;  /* 0xffffffff00047882 */ /* 0x000fc60000000000 */
[----:B------:R-:W-:Y:S05]  /*22aa0*/  BRA.DIV UR4, `(.L_x_2971) ;  /* 0x00000026046c7947 */ /* 0x000fea000b800000 */
[----:B------:R4:W0:Y:S04]  /*22ab0*/  SHFL.IDX PT, R4, R16, RZ, 0x1f ;  /* 0x00001fff10047589 */ /* 0x00082800000e0000 */
[----:B------:R-:W0:Y:S02]  /*22ac0*/  SHFL.IDX PT, R16, R16, 0x1, 0x1f ;  /* 0x00201f0010107f89 */ /* 0x000e2400000e0000 */
.L_x_3079:
        /* <DEDUP_REMOVED lines=10> */
[----:B---3--:R-:W3:Y:S02]  /*22b70*/  LDC.64 R2, c[0x0][0xd58] ;  /* 0x00035600ff027b82 */ /* 0x008ee40000000a00 */
[----:B---3--:R-:W-:-:S05]  /*22b80*/  IMAD.WIDE R2, R5, 0x4, R2 ;  /* 0x0000000405027825 */ /* 0x008fca00078e0202 */
[----:B------:R3:W5:Y:S02]  /*22b90*/  LDG.E R17, desc[UR54][R2.64] ;  /* 0x0000003602117981 */ /* 0x000764000c1e1900 */
.L_x_2973:
[----:B------:R-:W-:Y:S05]  /*22ba0*/  BSYNC B0 ;  /* 0x0000000000007941 */ /* 0x000fea0003800000 */
.L_x_2972:
        /* <DEDUP_REMOVED lines=11> */
[----:B---3--:R-:W-:-:S05]  /*22c60*/  IADD3 R3, R13, R14, RZ ;  /* 0x0000000e0d037210 */ /* 0x008fca0007ffe0ff */
[----:B------:R-:W0:Y:S02]  /*22c70*/  SHFL.UP PT, R14, R3, 0x4, RZ ;  /* 0x04800000030e7989 */ /* 0x000e2400000e00ff */
[----:B0-----:R-:W-:Y:S02]  /*22c80*/  SEL R14, R14, RZ, P0 ;  /* 0x000000ff0e0e7207 */ /* 0x001fe40000000000 */
[----:B------:R-:W-:-:S03]  /*22c90*/  ISETP.GE.U32.AND P0, PT, R7, 0x10, PT ;  /* 0x000000100700780c */ /* 0x000fc60003f06070 */
[----:B------:R-:W-:-:S05]  /*22ca0*/  IMAD.IADD R5, R3, 0x1, R14 ;  /* 0x0000000103057824 */ /* 0x000fca00078e020e */
[----:B------:R-:W2:Y:S02]  /*22cb0*/  SHFL.UP PT, R14, R5, 0x8, RZ ;  /* 0x05000000050e7989 */ /* 0x000ea400000e00ff */
[----:B--2---:R-:W-:-:S05]  /*22cc0*/  SEL R6, R14, RZ, P1 ;  /* 0x000000ff0e067207 */ /* 0x004fca0000800000 */
[----:B------:R-:W-:-:S05]  /*22cd0*/  IMAD.IADD R6, R5, 0x1, R6 ;  /* 0x0000000105067824 */ /* 0x000fca00078e0206 */
[----:B------:R-:W0:Y:S02]  /*22ce0*/  SHFL.UP PT, R14, R6, 0x10, RZ ;  /* 0x06000000060e7989 */ /* 0x000e2400000e00ff */
[----:B0-----:R-:W-:-:S05]  /*22cf0*/  SEL R7, R14, RZ, P0 ;  /* 0x000000ff0e077207 */ /* 0x001fca0000000000 */
[----:B------:R-:W-:-:S05]  /*22d00*/  IMAD.IADD R2, R6, 0x1, R7 ;  /* 0x0000000106027824 */ /* 0x000fca00078e0207 */
[----:B------:R0:W2:Y:S02]  /*22d10*/  SHFL.IDX PT, R14, R2, 0x1f, 0x1f ;  /* 0x03e01f00020e7f89 */ /* 0x0000a400000e0000 */
.L_x_3087:
[----:B------:R-:W-:Y:S02]  /*22d20*/  ULDC UR4, c[0x0][0xd10] ;  /* 0x0003440000047ab9 */ /* 0x000fe40000000800 */
[----:B------:R-:W-:-:S04]  /*22d30*/  IMAD.U32 R5, RZ, RZ, UR4 ;  /* 0x00000004ff057e24 */ /* 0x000fc8000f8e00ff */
[----:B--2---:R-:W-:-:S04]  /*22d40*/  IMAD R3, R14, R5, RZ ;  /* 0x000000050e037224 */ /* 0x004fc800078e02ff */
[----:B----4-:R-:W-:-:S05]  /*22d50*/  IMAD.IADD R16, R16, 0x1, R3 ;  /* 0x0000000110107824 */ /* 0x010fca00078e0203 */
[----:B------:R-:W-:-:S13]  /*22d60*/  ISETP.GT.AND P0, PT, R16, R4, PT ;  /* 0x000000041000720c */ /* 0x000fda0003f04270 */
[----:B------:R-:W-:Y:S05]  /*22d70*/  @P0 BRA `(.L_x_2975) ;  /* 0x0000000000b40947 */ /* 0x000fea0003800000 */
[----:B------:R-:W2:Y:S02]  /*22d80*/  LDC R0, c[0x0][0xd14] ;  /* 0x00034500ff007b82 */ /* 0x000ea40000000800 */
.L_x_2980:
        /* <DEDUP_REMOVED lines=14> */
.L_x_2978:
[----:B------:R-:W-:Y:S05]  /*22e70*/  BSYNC B0 ;  /* 0x0000000000007941 */ /* 0x000fea0003800000 */
.L_x_2977:
[----:B------:R-:W-:-:S03]  /*22e80*/  UMOV UR4, 0xffffffff ;  /* 0xffffffff00047882 */ /* 0x000fc60000000000 */
[----:B------:R-:W-:Y:S05]  /*22e90*/  BRA.DIV UR4, `(.L_x_2979) ;  /* 0x00000026048c7947 */ /* 0x000fea000b800000 */
[----:B-----5:R-:W0:Y:S01]  /*22ea0*/  SHFL.UP PT, R14, R17, 0x1, RZ ;  /* 0x04200000110e7989 */ /* 0x020e2200000e00ff */
[C---:B------:R-:W-:Y:S02]  /*22eb0*/  ISETP.NE.AND P0, PT, R6.reuse, RZ, PT ;  /* 0x000000ff0600720c */ /* 0x040fe40003f05270 */
[----:B------:R-:W-:Y:S02]  /*22ec0*/  ISETP.GE.U32.AND P1, PT, R6, 0x2, PT ;  /* 0x000000020600780c */ /* 0x000fe40003f26070 */
[----:B0-2---:R-:W-:Y:S02]  /*22ed0*/  SEL R2, R14, RZ, P0 ;  /* 0x000000ff0e027207 */ /* 0x005fe40000000000 */
        /* <DEDUP_REMOVED lines=17> */
.L_x_3095:
[----:B------:R-:W-:Y:S02]  /*22ff0*/  ULDC UR4, c[0x0][0xd10] ;  /* 0x0003440000047ab9 */ /* 0x000fe40000000800 */
[----:B------:R-:W-:-:S04]  /*23000*/  IMAD.U32 R5, RZ, RZ, UR4 ;  /* 0x00000004ff057e24 */ /* 0x000fc8000f8e00ff */
[----:B--2---:R-:W-:-:S04]  /*23010*/  IMAD R3, R14, R5, RZ ;  /* 0x000000050e037224 */ /* 0x004fc800078e02ff */
[----:B------:R-:W-:-:S05]  /*23020*/  IMAD.IADD R16, R3, 0x1, R16 ;  /* 0x0000000103107824 */ /* 0x000fca00078e0210 */
[----:B------:R-:W-:-:S13]  /*23030*/  ISETP.GT.AND P0, PT, R16, R4, PT ;  /* 0x000000041000720c */ /* 0x000fda0003f04270 */
[----:B------:R-:W-:Y:S05]  /*23040*/  @!P0 BRA `(.L_x_2980) ;  /* 0xfffffffc00508947 */ /* 0x000fea000383ffff */
.L_x_2975:
        /* <DEDUP_REMOVED lines=8> */
.L_x_3099:
[----:B------:R-:W-:Y:S01]  /*230d0*/  ISETP.NE.AND P0, PT, R3, RZ, PT ;  /* 0x000000ff0300720c */ /* 0x000fe20003f05270 */
[----:B------:R-:W-:-:S12]  /*230e0*/  IMAD.MOV.U32 R7, RZ, RZ, RZ ;  /* 0x000000ffff077224 */ /* 0x000fd800078e00ff */
[----:B------:R-:W-:Y:S05]  /*230f0*/  @!P0 BRA `(.L_x_2982) ;  /* 0x0000000000108947 */ /* 0x000fea0003800000 */
[----:B------:R-:W-:Y:S01]  /*23100*/  UMOV UR4, 0xffffffff ;  /* 0xffffffff00047882 */ /* 0x000fe20000000000 */
[----:B------:R-:W-:Y:S02]  /*23110*/  VIADD R12, R6, 0xffffffff ;  /* 0xffffffff060c7836 */ /* 0x000fe40000000000 */
[----:B------:R-:W-:Y:S05]  /*23120*/  BRA.DIV UR4, `(.L_x_2983) ;  /* 0x0000002a04047947 */ /* 0x000fea000b800000 */
[----:B------:R4:W0:Y:S02]  /*23130*/  SHFL.IDX PT, R7, R2, R12, 0x1f ;  /* 0x00001f0c02077589 */ /* 0x00082400000e0000 */
.L_x_2982:
[----:B0---4-:R-:W0:Y:S01]  /*23140*/  LDC.64 R2, c[0x0][0xd68] ;  /* 0x00035a00ff027b82 */ /* 0x011e220000000a00 */
[----:B------:R-:W-:-:S04]  /*23150*/  IMAD.IADD R19, R6, 0x1, R19 ;  /* 0x0000000106137824 */ /* 0x000fc800078e0213 */
[----:B0-----:R-:W-:-:S05]  /*23160*/  IMAD.WIDE R2, R19, 0x4, R2 ;  /* 0x0000000413027825 */ /* 0x001fca00078e0202 */
[----:B-1----:R-:W2:Y:S01]  /*23170*/  LDG.E R9, desc[UR54][R2.64] ;  /* 0x0000003602097981 */ /* 0x002ea2000c1e1900 */
[----:B------:R-:W-:Y:S02]  /*23180*/  IMAD R16, R7, R5, R16 ;  /* 0x0000000507107224 */ /* 0x000fe400078e0210 */
[----:B--23--:R-:W-:-:S05]  /*23190*/  IMAD R6, R17, R9, RZ ;  /* 0x0000000911067224 */ /* 0x00cfca00078e02ff */
[----:B------:R-:W-:-:S04]  /*231a0*/  IABS R8, R6 ;  /* 0x0000000600087213 */ /* 0x000fc80000000000 */
[----:B------:R-:W0:Y:S08]  /*231b0*/  I2F.RP R2, R8 ;  /* 0x0000000800027306 */ /* 0x000e300000209400 */
[----:B0-----:R-:W0:Y:S02]  /*231c0*/  MUFU.RCP R2, R2 ;  /* 0x0000000200027308 */ /* 0x001e240000001000 */
[----:B0-----:R-:W-:-:S06]  /*231d0*/  VIADD R2, R2, 0xffffffe ;  /* 0x0ffffffe02027836 */ /* 0x001fcc0000000000 */
[----:B------:R-:W0:Y:S02]  /*231e0*/  F2I.FTZ.U32.TRUNC.NTZ R3, R2 ;  /* 0x0000000200037305 */ /* 0x000e24000021f000 */
[----:B0-----:R-:W-:-:S04]  /*231f0*/  IMAD.MOV R2, RZ, RZ, -R3 ;  /* 0x000000ffff027224 */ /* 0x001fc800078e0a03 */
[----:B------:R-:W-:Y:S02]  /*23200*/  IMAD R10, R2, R8, RZ ;  /* 0x00000008020a7224 */ /* 0x000fe400078e02ff */
[----:B------:R-:W-:-:S04]  /*23210*/  IMAD.MOV.U32 R2, RZ, RZ, RZ ;  /* 0x000000ffff027224 */ /* 0x000fc800078e00ff */
[----:B------:R-:W-:-:S04]  /*23220*/  IMAD.HI.U32 R10, R3, R10, R2 ;  /* 0x0000000a030a7227 */ /* 0x000fc800078e0002 */
[----:B------:R-:W-:Y:S01]  /*23230*/  IMAD.IADD R2, R4, 0x1, -R16 ;  /* 0x0000000104027824 */ /* 0x000fe200078e0a10 */
[----:B------:R-:W-:-:S04]  /*23240*/  IABS R4, R6 ;  /* 0x0000000600047213 */ /* 0x000fc80000000000 */
[----:B------:R-:W-:Y:S01]  /*23250*/  IABS R3, R2 ;  /* 0x0000000200037213 */ /* 0x000fe20000000000 */
[----:B------:R-:W-:-:S04]  /*23260*/  IMAD.MOV R4, RZ, RZ, -R4 ;  /* 0x000000ffff047224 */ /* 0x000fc800078e0a04 */
[----:B------:R-:W-:-:S04]  /*23270*/  IMAD.HI.U32 R10, R10, R3, RZ ;  /* 0x000000030a0a7227 */ /* 0x000fc800078e00ff */
[----:B------:R-:W-:-:S05]  /*23280*/  IMAD R3, R10, R4, R3 ;  /* 0x000000040a037224 */ /* 0x000fca00078e0203 */
[----:B------:R-:W-:-:S13]  /*23290*/  ISETP.GT.U32.AND P0, PT, R8, R3, PT ;  /* 0x000000030800720c */ /* 0x000fda0003f04070 */
[----:B------:R-:W-:Y:S01]  /*232a0*/  @!P0 IADD3 R3, R3, -R8, RZ ;  /* 0x8000000803038210 */ /* 0x000fe20007ffe0ff */
        /* <DEDUP_REMOVED lines=44> */
.L_x_2976:
[----:B------:R-:W-:Y:S01]  /*23570*/  UMOV UR4, URZ ;  /* 0x0000003f00047c82 */ /* 0x000fe20008000000 */
[----:B------:R-:W-:Y:S01]  /*23580*/  UMOV UR5, URZ ;  /* 0x0000003f00057c82 */ /* 0x000fe20008000000 */
[----:B------:R-:W-:Y:S01]  /*23590*/  ULDC UR6, c[0x0][0xd14] ;  /* 0x0003450000067ab9 */ /* 0x000fe20000000800 */
[----:B------:R-:W-:Y:S02]  /*235a0*/  IMAD.MOV.U32 R16, RZ, RZ, R4 ;  /* 0x000000ffff107224 */ /* 0x000fe400078e0004 */
[----:B------:R-:W-:Y:S02]  /*235b0*/  IMAD.U32 R17, RZ, RZ, UR4 ;  /* 0x00000004ff117e24 */ /* 0x000fe4000f8e00ff */
[----:B------:R-:W-:Y:S02]  /*235c0*/  IMAD.U32 R18, RZ, RZ, UR5 ;  /* 0x00000005ff127e24 */ /* 0x000fe4000f8e00ff */
[----:B------:R-:W-:-:S07]  /*235d0*/  IMAD.U32 R19, RZ, RZ, UR6 ;  /* 0x00000006ff137e24 */ /* 0x000fce000f8e00ff */
.L_x_2984:
        /* <DEDUP_REMOVED lines=12> */
.L_x_2885:
[----:B-1----:R-:W2:Y:S01]  /*236a0*/  LDL R0, [R1+0x24] ;  /* 0x0000240001007983 */ /* 0x002ea20000100800 */
[----:B------:R-:W1:Y:S01]  /*236b0*/  S2R R3, SR_CgaCtaId ;  /* 0x0000000000037919 */ /* 0x000e620000008800 */
[----:B--2---:R-:W-:Y:S02]  /*236c0*/  R2UR UR4, R0 ;  /* 0x00000000000472ca */ /* 0x004fe400000e0000 */
[----:B------:R-:W-:-:S04]  /*236d0*/  MOV R0, 0x400 ;  /* 0x0000040000007802 */ /* 0x000fc80000000f00 */
[----:B-1----:R-:W-:-:S07]  /*236e0*/  LEA R0, R3, R0, 0x18 ;  /* 0x0000000003007211 */ /* 0x002fce00078ec0ff */
[----:B------:R-:W-:-:S04]  /*236f0*/  UIADD3 UR4, UR4, 0x1, URZ ;  /* 0x0000000104047890 */ /* 0x000fc8000fffe03f */
[----:B------:R-:W-:-:S04]  /*23700*/  ULEA.HI UR5, UR4, UR4, URZ, 0x1 ;  /* 0x0000000404057291 */ /* 0x000fc8000f8f083f */
[----:B------:R-:W-:-:S04]  /*23710*/  ULOP3.LUT UR5, UR5, 0xfffffffe, URZ, 0xc0, !UPT ;  /* 0xfffffffe05057892 */ /* 0x000fc8000f8ec03f */
[----:B------:R-:W-:-:S06]  /*23720*/  UIADD3 UR5, UR4, -UR5, URZ ;  /* 0x8000000504057290 */ /* 0x000fcc000fffe03f */
[----:B------:R-:W-:-:S05]  /*23730*/  IMAD.U32 R3, RZ, RZ, UR5 ;  /* 0x00000005ff037e24 */ /* 0x000fca000f8e00ff */
[----:B------:R-:W-:-:S04]  /*23740*/  SHF.L.U32 R3, R3, 0x1f, RZ ;  /* 0x0000001f03037819 */ /* 0x000fc800000006ff */
[----:B------:R-:W1:Y:S02]  /*23750*/  SYNCS.PHASECHK.TRANS64.TRYWAIT P0, [R0+URZ+0x38820], R3 ;  /* 0x03882003000075a7 */ /* 0x000e64000800017f */
[----:B-1----:R-:W-:Y:S05]  /*23760*/  @!P0 BRA `(.L_x_2986) ;  /* 0x00000020009c8947 */ /* 0x002fea0003800000 */
.L_x_3102:
[----:B------:R-:W-:-:S03]  /*23770*/  UMOV UR4, 0xffffffff ;  /* 0xffffffff00047882 */ /* 0x000fc60000000000 */
[----:B------:R-:W-:Y:S05]  /*23780*/  BRA.DIV UR4, `(.L_x_2987) ;  /* 0x0000002204a87947 */ /* 0x000fea000b800000 */
[----:B---3--:R-:W2:Y:S02]  /*23790*/  S2R R2, SR_TID.X ;  /* 0x0000000000027919 */ /* 0x008ea40000002100 */
[----:B--2---:R-:W-:-:S04]  /*237a0*/  SHF.R.U32.HI R2, RZ, 0x5, R2 ;  /* 0x00000005ff027819 */ /* 0x004fc80000011602 */
[----:B------:R-:W-:-:S05]  /*237b0*/  LOP3.LUT R2, R2, 0x3, RZ, 0xc0, !PT ;  /* 0x0000000302027812 */ /* 0x000fca00078ec0ff */
[----:B------:R2:W3:Y:S02]  /*237c0*/  SHFL.IDX PT, R14, R2, RZ, 0x1f ;  /* 0x00001fff020e7589 */ /* 0x0004e400000e0000 */
.L_x_3105:
[----:B---3--:R-:W-:-:S13]  /*237d0*/  ISETP.NE.AND P0, PT, R14, RZ, PT ;  /* 0x000000ff0e00720c */ /* 0x008fda0003f05270 */
[----:B------:R-:W-:Y:S05]  /*237e0*/  @P0 BRA `(.L_x_2667) ;  /* 0x00000000009c0947 */ /* 0x000fea0003800000 */
[----:B------:R-:W-:-:S03]  /*237f0*/  UMOV UR4, 0xffffffff ;  /* 0xffffffff00047882 */ /* 0x000fc60000000000 */
[----:B------:R-:W-:Y:S05]  /*23800*/  BRA.DIV UR4, `(.L_x_2988) ;  /* 0x0000002204bc7947 */ /* 0x000fea000b800000 */
[----:B------:R-:W-:-:S13]  /*23810*/  ELECT P6, URZ, PT ;  /* 0x00000000003f782f */ /* 0x000fda00038c0000 */
.L_x_3108:
[----:B------:R-:W-:Y:S05]  /*23820*/  @!P6 BRA `(.L_x_2667) ;  /* 0x00000000008ce947 */ /* 0x000fea0003800000 */
[----:B--2---:R-:W2:Y:S02]  /*23830*/  LDL R2, [R1+0x30] ;  /* 0x0000300001027983 */ /* 0x004ea40000100800 */
[----:B--2---:R-:W-:-:S13]  /*23840*/  R2UR UR4, R2 ;  /* 0x00000000020472ca */ /* 0x004fda00000e0000 */
[----:B------:R-:W-:-:S06]  /*23850*/  ULOP3.LUT UR4, UR4, 0x2, URZ, 0xfc, !UPT ;  /* 0x0000000204047892 */ /* 0x000fcc000f8efc3f */
[----:B------:R-:W-:-:S05]  /*23860*/  IMAD.U32 R2, RZ, RZ, UR4 ;  /* 0x00000004ff027e24 */ /* 0x000fca000f8e00ff */
[----:B------:R-:W-:-:S13]  /*23870*/  ISETP.NE.AND P2, PT, R2, 0x3, PT ;  /* 0x000000030200780c */ /* 0x000fda0003f45270 */
[----:B------:R-:W-:Y:S05]  /*23880*/  @!P2 BRA `(.L_x_2989) ;  /* 0x000000000004a947 */ /* 0x000fea0003800000 */
[----:B------:R-:W-:Y:S01]  /*23890*/  BPT.TRAP 0x1 ;  /* 0x000000040000795c */ /* 0x000fe20000300000 */
.L_x_2989:
[----:B-1----:R-:W2:Y:S04]  /*238a0*/  LDL R3, [R1] ;  /* 0x0000000001037983 */ /* 0x002ea80000100800 */
[----:B------:R-:W3:Y:S01]  /*238b0*/  LDL.LU R7, [R1+0x8] ;  /* 0x0000080001077983 */ /* 0x000ee20000300800 */
[----:B------:R-:W-:-:S05]  /*238c0*/  VIADD R2, R0, 0x38840 ;  /* 0x0003884000027836 */ /* 0x000fca0000000000 */
[C---:B--2---:R-:W-:Y:S01]  /*238d0*/  LEA R6, R3.reuse, R2, 0x3 ;  /* 0x0000000203067211 */ /* 0x044fe200078e18ff */
        /* <DEDUP_REMOVED lines=10> */
.L_x_3109:
[----:B------:R-:W2:Y:S02]  /*23980*/  SYNCS.PHASECHK.TRANS64.TRYWAIT P0, [R7+URZ], R2 ;  /* 0x00000002070075a7 */ /* 0x000ea4000800017f */
[----:B--2---:R-:W-:Y:S05]  /*23990*/  @!P0 BRA `(.L_x_2991) ;  /* 0x00000020008c8947 */ /* 0x004fea0003800000 */
.L_x_3110:
[----:B------:R-:W-:Y:S05]  /*239a0*/  @!P2 BRA `(.L_x_2992) ;  /* 0x000000000004a947 */ /* 0x000fea0003800000 */
[----:B------:R-:W-:Y:S01]  /*239b0*/  BPT.TRAP 0x1 ;  /* 0x000000040000795c */ /* 0x000fe20000300000 */
.L_x_2992:
[----:B------:R-:W3:Y:S01]  /*239c0*/  LDL.LU R4, [R1] ;  /* 0x0000000001047983 */ /* 0x000ee20000300800 */
[----:B------:R-:W-:-:S04]  /*239d0*/  VIADD R0, R0, 0x38860 ;  /* 0x0003886000007836 */ /* 0x000fc80000000000 */
[----:B---3--:R-:W-:-:S04]  /*239e0*/  IMAD R4, R4, 0x8, R0 ;  /* 0x0000000804047824 */ /* 0x008fc800078e0200 */
[----:B------:R-:W3:Y:S02]  /*239f0*/  SYNCS.PHASECHK.TRANS64.TRYWAIT P0, [R4+URZ], R5 ;  /* 0x00000005040075a7 */ /* 0x000ee4000800017f */
[----:B---3--:R-:W-:Y:S05]  /*23a00*/  @!P0 BRA `(.L_x_2993) ;  /* 0x0000002000848947 */ /* 0x008fea0003800000 */
.L_x_3111:
[----:B------:R-:W-:-:S07]  /*23a10*/  IMAD R3, R3, 0x8, R0 ;  /* 0x0000000803037824 */ /* 0x000fce00078e0200 */
.L_x_2994:
[----:B----4-:R4:W0:Y:S02]  /*23a20*/  SYNCS.PHASECHK.TRANS64.TRYWAIT P0, [R3+URZ], R2 ;  /* 0x00000002030075a7 */ /* 0x010824000800017f */
[----:B0-----:R-:W-:Y:S05]  /*23a30*/  @!P0 NANOSLEEP.SYNCS 0x989680 ;  /* 0x009896800000895d */ /* 0x001fea0003900000 */
[----:B------:R-:W0:Y:S02]  /*23a40*/  @!P0 SYNCS.PHASECHK.TRANS64 P0, [R3+URZ], R2 ;  /* 0x00000002030085a7 */ /* 0x000e24000800007f */
[----:B0-----:R-:W-:Y:S05]  /*23a50*/  @!P0 BRA `(.L_x_2994) ;  /* 0xfffffffc00f08947 */ /* 0x001fea000383ffff */
.L_x_2667:
[----:B------:R-:W-:Y:S05]  /*23a60*/  BSYNC B8 ;  /* 0x0000000000087941 */ /* 0x000fea0003800000 */
.L_x_2664:
[----:B------:R-:W-:Y:S05]  /*23a70*/  EXIT ;  /* 0x000000000000794d */ /* 0x000fea0003800000 */
.L_x_2691:
[----:B0-----:R0:W1:Y:S02]  /*23a80*/  SYNCS.PHASECHK.TRANS64.TRYWAIT P5, [R70+URZ+0x38890], R77 ;  /* 0x0388904d460075a7 */ /* 0x00106400080a017f */
[----:B-1----:R-:W-:Y:S05]  /*23a90*/  @!P5 NANOSLEEP.SYNCS 0x989680 ;  /* 0x009896800000d95d */ /* 0x002fea0003900000 */
[----:B------:R-:W1:Y:S02]  /*23aa0*/  @!P5 SYNCS.PHASECHK.TRANS64 P5, [R70+URZ+0x38890], R77 ;  /* 0x0388904d4600d5a7 */ /* 0x000e6400080a007f */
[----:B-1----:R-:W-:Y:S05]  /*23ab0*/  @!P5 BRA `(.L_x_2691) ;  /* 0xfffffffc00f0d947 */ /* 0x002fea000383ffff */
[----:B------:R-:W-:Y:S05]  /*23ac0*/  BRA `(.L_x_2995) ;  /* 0xfffffdec00cc7947 */ /* 0x000fea000383ffff */
.L_x_2701:
[----:B0-----:R0:W1:Y:S02]  /*23ad0*/  SYNCS.PHASECHK.TRANS64.TRYWAIT P5, [R70+URZ+0x38890], R77 ;  /* 0x0388904d460075a7 */ /* 0x00106400080a017f */
[----:B-1----:R-:W-:Y:S05]  /*23ae0*/  @!P5 NANOSLEEP.SYNCS 0x989680 ;  /* 0x009896800000d95d */ /* 0x002fea0003900000 */
[----:B------:R-:W1:Y:S02]  /*23af0*/  @!P5 SYNCS.PHASECHK.TRANS64 P5, [R70+URZ+0x38890], R77 ;  /* 0x0388904d4600d5a7 */ /* 0x000e6400080a007f */
[----:B-1----:R-:W-:Y:S05]  /*23b00*/  @!P5 BRA `(.L_x_2701) ;  /* 0xfffffffc00f0d947 */ /* 0x002fea000383ffff */
[----:B------:R-:W-:Y:S05]  /*23b10*/  BRA `(.L_x_2996) ;  /* 0xfffffdf800487947 */ /* 0x000fea000383ffff */
.L_x_2706:
[----:B0-----:R0:W1:Y:S02]  /*23b20*/  SYNCS.PHASECHK.TRANS64.TRYWAIT P5, [R70+URZ+0x38890], R77 ;  /* 0x0388904d460075a7 */ /* 0x00106400080a017f */
[----:B-1----:R-:W-:Y:S05]  /*23b30*/  @!P5 NANOSLEEP.SYNCS 0x989680 ;  /* 0x009896800000d95d */ /* 0x002fea0003900000 */
[----:B------:R-:W1:Y:S02]  /*23b40*/  @!P5 SYNCS.PHASECHK.TRANS64 P5, [R70+URZ+0x38890], R77 ;  /* 0x0388904d4600d5a7 */ /* 0x000e6400080a007f */
[----:B-1----:R-:W-:Y:S05]  /*23b50*/  @!P5 BRA `(.L_x_2706) ;  /* 0xfffffffc00f0d947 */ /* 0x002fea000383ffff */
[----:B------:R-:W-:Y:S05]  /*23b60*/  BRA `(.L_x_2997) ;  /* 0xfffffe00007c7947 */ /* 0x000fea000383ffff */
.L_x_2710:
[----:B--2---:R2:W4:Y:S02]  /*23b70*/  SYNCS.PHASECHK.TRANS64.TRYWAIT P5, [R70+URZ+0x388b0], R77 ;  /* 0x0388b04d460075a7 */ /* 0x00452400080a017f */
[----:B----4-:R-:W-:Y:S05]  /*23b80*/  @!P5 NANOSLEEP.SYNCS 0x989680 ;  /* 0x009896800000d95d */ /* 0x010fea0003900000 */
[----:B------:R-:W4:Y:S02]  /*23b90*/  @!P5 SYNCS.PHASECHK.TRANS64 P5, [R70+URZ+0x388b0], R77 ;  /* 0x0388b04d4600d5a7 */ /* 0x000f2400080a007f */
[----:B----4-:R-:W-:Y:S05]  /*23ba0*/  @!P5 BRA `(.L_x_2710) ;  /* 0xfffffffc00f0d947 */ /* 0x010fea000383ffff */
[----:B------:R-:W-:Y:S05]  /*23bb0*/  BRA `(.L_x_2998) ;  /* 0xfffffe0000f87947 */ /* 0x000fea000383ffff */
.L_x_2753:
        /* <DEDUP_REMOVED lines=8> */
.L_x_3000:
[----:B------:R-:W-:Y:S05]  /*23c40*/  BSYNC B1 ;  /* 0x0000000000017941 */ /* 0x000fea0003800000 */
.L_x_2999:
[----:B------:R-:W-:Y:S05]  /*23c50*/  BRA `(.L_x_3001) ;  /* 0xfffffe40000c7947 */ /* 0x000fea000383ffff */
.L_x_2754:
        /* <DEDUP_REMOVED lines=8> */
.L_x_3003:
[----:B------:R-:W-:Y:S05]  /*23ce0*/  BSYNC B1 ;  /* 0x0000000000017941 */ /* 0x000fea0003800000 */
.L_x_3002:
[----:B------:R-:W-:Y:S05]  /*23cf0*/  BRA `(.L_x_3004) ;  /* 0xfffffe3c00ec7947 */ /* 0x000fea000383ffff */
.L_x_2755:
        /* <DEDUP_REMOVED lines=8> */
.L_x_3006:
[----:B------:R-:W-:Y:S05]  /*23d80*/  BSYNC B1 ;  /* 0x0000000000017941 */ /* 0x000fea0003800000 */
.L_x_3005:
[----:B------:R-:W-:Y:S05]  /*23d90*/  BRA `(.L_x_3007) ;  /* 0xfffffe3c00cc7947 */ /* 0x000fea000383ffff */
.L_x_2756:
        /* <DEDUP_REMOVED lines=8> */
.L_x_3009:
[----:B------:R-:W-:Y:S05]  /*23e20*/  BSYNC B1 ;  /* 0x0000000000017941 */ /* 0x000fea0003800000 */
.L_x_3008:
[----:B------:R-:W-:Y:S05]  /*23e30*/  BRA `(.L_x_3010) ;  /* 0xfffffe3c00ac7947 */ /* 0x000fea000383ffff */
.L_x_2757:
        /* <DEDUP_REMOVED lines=8> */
.L_x_3012:
[----:B------:R-:W-:Y:S05]  /*23ec0*/  BSYNC B1 ;  /* 0x0000000000017941 */ /* 0x000fea0003800000 */
.L_x_3011:
[----:B------:R-:W-:Y:S05]  /*23ed0*/  BRA `(.L_x_3013) ;  /* 0xfffffe3c008c7947 */ /* 0x000fea000383ffff */
.L_x_2758:
        /* <DEDUP_REMOVED lines=8> */
.L_x_3015:
[----:B------:R-:W-:Y:S05]  /*23f60*/  BSYNC B1 ;  /* 0x0000000000017941 */ /* 0x000fea0003800000 */
.L_x_3014:
[----:B------:R-:W-:Y:S05]  /*23f70*/  BRA `(.L_x_3016) ;  /* 0xfffffe3c006c7947 */ /* 0x000fea000383ffff */
.L_x_2759:
        /* <DEDUP_REMOVED lines=8> */
.L_x_3018:
[----:B------:R-:W-:Y:S05]  /*24000*/  BSYNC B1 ;  /* 0x0000000000017941 */ /* 0x000fea0003800000 */
.L_x_3017:
[----:B------:R-:W-:Y:S05]  /*24010*/  BRA `(.L_x_3019) ;  /* 0xfffffe3c004c7947 */ /* 0x000fea000383ffff */
.L_x_2760:
        /* <DEDUP_REMOVED lines=8> */
.L_x_3021:
[----:B------:R-:W-:Y:S05]  /*240a0*/  BSYNC B1 ;  /* 0x0000000000017941 */ /* 0x000fea0003800000 */
.L_x_3020:
[----:B------:R-:W-:Y:S05]  /*240b0*/  BRA `(.L_x_3022) ;  /* 0xfffffe3c002c7947 */ /* 0x000fea000383ffff */
.L_x_2762:
[----:B0-----:R0:W1:Y:S02]  /*240c0*/  SYNCS.PHASECHK.TRANS64.TRYWAIT P2, [R18+URZ+0x38800], R5 ;  /* 0x03880005120075a7 */ /* 0x001064000804017f */
[----:B-1----:R-:W-:Y:S05]  /*240d0*/  @!P2 NANOSLEEP.SYNCS 0x989680 ;  /* 0x009896800000a95d */ /* 0x002fea0003900000 */
[----:B------:R-:W1:Y:S02]  /*240e0*/  @!P2 SYNCS.PHASECHK.TRANS64 P2, [R18+URZ+0x38800], R5 ;  /* 0x038800051200a5a7 */ /* 0x000e64000804007f */
[----:B-1----:R-:W-:Y:S05]  /*240f0*/  @!P2 BRA `(.L_x_2762) ;  /* 0xfffffffc00f0a947 */ /* 0x002fea000383ffff */
[----:B------:R-:W-:Y:S05]  /*24100*/  BRA `(.L_x_3023) ;  /* 0xfffffe3c00a07947 */ /* 0x000fea000383ffff */
.L_x_2770:
        /* <DEDUP_REMOVED lines=8> */
.L_x_3025:
[----:B------:R-:W-:Y:S05]  /*24190*/  BSYNC B1 ;  /* 0x0000000000017941 */ /* 0x000fea0003800000 */
.L_x_3024:
[----:B------:R-:W-:Y:S05]  /*241a0*/  BRA `(.L_x_3026) ;  /* 0xfffffe4c00bc7947 */ /* 0x000fea000383ffff */
.L_x_2771:
        /* <DEDUP_REMOVED lines=8> */
.L_x_3028:
[----:B------:R-:W-:Y:S05]  /*24230*/  BSYNC B1 ;  /* 0x0000000000017941 */ /* 0x000fea0003800000 */
.L_x_3027:
[----:B------:R-:W-:Y:S05]  /*24240*/  BRA `(.L_x_3029) ;  /* 0xfffffe4c009c7947 */ /* 0x000fea000383ffff */
.L_x_2772:
        /* <DEDUP_REMOVED lines=8> */
.L_x_3031:
[----:B------:R-:W-:Y:S05]  /*242d0*/  BSYNC B1 ;  /* 0x0000000000017941 */ /* 0x000fea0003800000 */
.L_x_3030:
[----:B------:R-:W-:Y:S05]  /*242e0*/  BRA `(.L_x_3032) ;  /* 0xfffffe4c007c7947 */ /* 0x000fea000383ffff */
.L_x_2773:
[----:B------:R-:W-:Y:S01]  /*242f0*/  BSSY B1, `(.L_x_3033) ;  /* 0x0000008000017945 */ /* 0x000fe20003800000 */
[----:B------:R-:W-:Y:S01]  /*24300*/  MOV R13, R0 ;  /* 0x00000000000d7202 */ /* 0x000fe20000000f00 */
[----:B------:R-:W-:Y:S02]  /*24310*/  IMAD.MOV.U32 R12, RZ, RZ, RZ ;  /* 0x000000ffff0c7224 */ /* 0x000fe400078e00ff */
[----:B------:R-:W-:Y:S02]  /*24320*/  IMAD.MOV.U32 R11, RZ, RZ, 0x1c1f ;  /* 0x00001c1fff0b7424 */ /* 0x000fe400078e00ff */
[----:B------:R-:W-:-:S07]  /*24330*/  IMAD.MOV.U32 R15, RZ, RZ, -0x1 ;  /* 0xffffffffff0f7424 */ /* 0x000fce00078e00ff */
[----:B-----5:R-:W-:Y:S05]  /*24340*/  WARPSYNC.COLLECTIVE R15, `(.L_x_3034) ;  /* 0x000000000f087348 */ /* 0x020fea0003c00000 */
[----:B------:R0:W1:Y:S02]  /*24350*/  SHFL.IDX P6, R14, R13, R12, R11 ;  /* 0x0000000c0d0e7389 */ /* 0x00006400000c000b */
[----:B01---5:R-:W-:Y:S01]  /*24360*/  ENDCOLLECTIVE ;  /* 0x000000000000791b */ /* 0x023fe20003800000 */
.L_x_3034:
[----:B------:R-:W-:Y:S05]  /*24370*/  BSYNC B1 ;  /* 0x0000000000017941 */ /* 0x000fea0003800000 */
.L_x_3033:
[----:B------:R-:W-:Y:S05]  /*24380*/  BRA `(.L_x_3035) ;  /* 0xfffffe4c005c7947 */ /* 0x000fea000383ffff */
.L_x_2774:
        /* <DEDUP_REMOVED lines=8> */
.L_x_3037:
[----:B------:R-:W-:Y:S05]  /*24410*/  BSYNC B1 ;  /* 0x0000000000017941 */ /* 0x000fea0003800000 */
.L_x_3036:
[----:B------:R-:W-:Y:S05]  /*24420*/  BRA `(.L_x_3038) ;  /* 0xfffffe4c003c7947 */ /* 0x000fea000383ffff */
.L_x_2775:
        /* <DEDUP_REMOVED lines=8> */
.L_x_3040:
[----:B------:R-:W-:Y:S05]  /*244b0*/  BSYNC B1 ;  /* 0x0000000000017941 */ /* 0x000fea0003800000 */
.L_x_3039:
[----:B------:R-:W-:Y:S05]  /*244c0*/  BRA `(.L_x_3041) ;  /* 0xfffffe4c00207947 */ /* 0x000fea000383ffff */
.L_x_2776:
        /* <DEDUP_REMOVED lines=8> */
.L_x_3043:
[----:B------:R-:W-:Y:S05]  /*24550*/  BSYNC B1 ;  /* 0x0000000000017941 */ /* 0x000fea0003800000 */
.L_x_3042:
[----:B------:R-:W-:Y:S05]  /*24560*/  BRA `(.L_x_3044) ;  /* 0xfffffe4c00047947 */ /* 0x000fea000383ffff */
.L_x_2777:
        /* <DEDUP_REMOVED lines=8> */
.L_x_3046:
[----:B------:R-:W-:Y:S05]  /*245f0*/  BSYNC B1 ;  /* 0x0000000000017941 */ /* 0x000fea0003800000 */
.L_x_3045:
[----:B------:R-:W-:Y:S05]  /*24600*/  BRA `(.L_x_3047) ;  /* 0xfffffe4800e87947 */ /* 0x000fea000383ffff */
.L_x_2779:
[----:B0-----:R0:W1:Y:S02]  /*24610*/  SYNCS.PHASECHK.TRANS64.TRYWAIT P1, [R18+URZ+0x38800], R3 ;  /* 0x03880003120075a7 */ /* 0x001064000802017f */
[----:B-1----:R-:W-:Y:S05]  /*24620*/  @!P1 NANOSLEEP.SYNCS 0x989680 ;  /* 0x009896800000995d */ /* 0x002fea0003900000 */
[----:B------:R-:W1:Y:S02]  /*24630*/  @!P1 SYNCS.PHASECHK.TRANS64 P1, [R18+URZ+0x38800], R3 ;  /* 0x03880003120095a7 */ /* 0x000e64000802007f */
[----:B-1----:R-:W-:Y:S05]  /*24640*/  @!P1 BRA `(.L_x_2779) ;  /* 0xfffffffc00f09947 */ /* 0x002fea000383ffff */
[----:B------:R-:W-:Y:S05]  /*24650*/  BRA `(.L_x_3048) ;  /* 0xfffffe4c00607947 */ /* 0x000fea000383ffff */
.L_x_2785:
[----:B--2---:R2:W3:Y:S02]  /*24660*/  SYNCS.PHASECHK.TRANS64.TRYWAIT P1, [R14+URZ+0x38830], R7 ;  /* 0x038830070e0075a7 */ /* 0x0044e4000802017f */
[----:B---3--:R-:W-:Y:S05]  /*24670*/  @!P1 NANOSLEEP.SYNCS 0x989680 ;  /* 0x009896800000995d */ /* 0x008fea0003900000 */
[----:B------:R-:W3:Y:S02]  /*24680*/  @!P1 SYNCS.PHASECHK.TRANS64 P1, [R14+URZ+0x38830], R7 ;  /* 0x038830070e0095a7 */ /* 0x000ee4000802007f */
[----:B---3--:R-:W-:Y:S05]  /*24690*/  @!P1 BRA `(.L_x_2785) ;  /* 0xfffffffc00f09947 */ /* 0x008fea000383ffff */
[----:B------:R-:W-:Y:S05]  /*246a0*/  BRA `(.L_x_2784) ;  /* 0xfffffe5800f87947 */ /* 0x000fea000383ffff */
.L_x_2787:
[----:B0-----:R0:W3:Y:S02]  /*246b0*/  SYNCS.PHASECHK.TRANS64.TRYWAIT P1, [R18+URZ+0x38810], R3 ;  /* 0x03881003120075a7 */ /* 0x0010e4000802017f */
[----:B---3--:R-:W-:Y:S05]  /*246c0*/  @!P1 NANOSLEEP.SYNCS 0x989680 ;  /* 0x009896800000995d */ /* 0x008fea0003900000 */
[----:B------:R-:W3:Y:S02]  /*246d0*/  @!P1 SYNCS.PHASECHK.TRANS64 P1, [R18+URZ+0x38810], R3 ;  /* 0x03881003120095a7 */ /* 0x000ee4000802007f */
[----:B---3--:R-:W-:Y:S05]  /*246e0*/  @!P1 BRA `(.L_x_2787) ;  /* 0xfffffffc00f09947 */ /* 0x008fea000383ffff */
[----:B------:R-:W-:Y:S05]  /*246f0*/  BRA `(.L_x_3049) ;  /* 0xfffffe5c00a87947 */ /* 0x000fea000383ffff */
.L_x_2791:
[----:B----4-:R4:W0:Y:S02]  /*24700*/  SYNCS.PHASECHK.TRANS64.TRYWAIT P2, [R14+URZ+0x38850], R7 ;  /* 0x038850070e0075a7 */ /* 0x010824000804017f */
[----:B0-----:R-:W-:Y:S05]  /*24710*/  @!P2 NANOSLEEP.SYNCS 0x989680 ;  /* 0x009896800000a95d */ /* 0x001fea0003900000 */
[----:B------:R-:W0:Y:S02]  /*24720*/  @!P2 SYNCS.PHASECHK.TRANS64 P2, [R14+URZ+0x38850], R7 ;  /* 0x038850070e00a5a7 */ /* 0x000e24000804007f */
[----:B0-----:R-:W-:Y:S05]  /*24730*/  @!P2 BRA `(.L_x_2791) ;  /* 0xfffffffc00f0a947 */ /* 0x001fea000383ffff */
[----:B------:R-:W-:Y:S05]  /*24740*/  BRA `(.L_x_2790) ;  /* 0xfffffe5c00cc7947 */ /* 0x000fea000383ffff */
.L_x_2811:
[----:B-1----:R1:W2:Y:S02]  /*24750*/  SYNCS.PHASECHK.TRANS64.TRYWAIT P2, [R199+URZ+0x38830], R204 ;  /* 0x038830ccc70075a7 */ /* 0x0022a4000804017f */
[----:B--2---:R-:W-:Y:S05]  /*24760*/  @!P2 NANOSLEEP.SYNCS 0x989680 ;  /* 0x009896800000a95d */ /* 0x004fea0003900000 */
[----:B------:R-:W2:Y:S02]  /*24770*/  @!P2 SYNCS.PHASECHK.TRANS64 P2, [R199+URZ+0x38830], R204 ;  /* 0x038830ccc700a5a7 */ /* 0x000ea4000804007f */
[----:B--2---:R-:W-:Y:S05]  /*24780*/  @!P2 BRA `(.L_x_2811) ;  /* 0xfffffffc00f0a947 */ /* 0x004fea000383ffff */
[----:B------:R-:W-:Y:S05]  /*24790*/  BRA `(.L_x_2810) ;  /* 0xfffffe9800607947 */ /* 0x000fea000383ffff */
.L_x_2816:
[----:B---3--:R3:W4:Y:S02]  /*247a0*/  SYNCS.PHASECHK.TRANS64.TRYWAIT P2, [R199+URZ+0x38850], R204 ;  /* 0x038850ccc70075a7 */ /* 0x008724000804017f */
[----:B----4-:R-:W-:Y:S05]  /*247b0*/  @!P2 NANOSLEEP.SYNCS 0x989680 ;  /* 0x009896800000a95d */ /* 0x010fea0003900000 */
[----:B------:R-:W4:Y:S02]  /*247c0*/  @!P2 SYNCS.PHASECHK.TRANS64 P2, [R199+URZ+0x38850], R204 ;  /* 0x038850ccc700a5a7 */ /* 0x000f24000804007f */
[----:B----4-:R-:W-:Y:S05]  /*247d0*/  @!P2 BRA `(.L_x_2816) ;  /* 0xfffffffc00f0a947 */ /* 0x010fea000383ffff */
[----:B------:R-:W-:Y:S05]  /*247e0*/  BRA `(.L_x_2815) ;  /* 0xfffffe9800fc7947 */ /* 0x000fea000383ffff */
.L_x_2837:
[----:B-1----:R1:W2:Y:S02]  /*247f0*/  SYNCS.PHASECHK.TRANS64.TRYWAIT P3, [R14+URZ+0x38830], R21 ;  /* 0x038830150e0075a7 */ /* 0x0022a4000806017f */
[----:B--2---:R-:W-:Y:S05]  /*24800*/  @!P3 NANOSLEEP.SYNCS 0x989680 ;  /* 0x009896800000b95d */ /* 0x004fea0003900000 */
[----:B------:R-:W2:Y:S02]  /*24810*/  @!P3 SYNCS.PHASECHK.TRANS64 P3, [R14+URZ+0x38830], R21 ;  /* 0x038830150e00b5a7 */ /* 0x000ea4000806007f */
[----:B--2---:R-:W-:Y:S05]  /*24820*/  @!P3 BRA `(.L_x_2837) ;  /* 0xfffffffc00f0b947 */ /* 0x004fea000383ffff */
[----:B------:R-:W-:Y:S05]  /*24830*/  BRA `(.L_x_2836) ;  /* 0xfffffedc00147947 */ /* 0x000fea000383ffff */
.L_x_2842:
[----:B---3--:R3:W4:Y:S02]  /*24840*/  SYNCS.PHASECHK.TRANS64.TRYWAIT P3, [R14+URZ+0x38850], R21 ;  /* 0x038850150e0075a7 */ /* 0x008724000806017f */
[----:B----4-:R-:W-:Y:S05]  /*24850*/  @!P3 NANOSLEEP.SYNCS 0x989680 ;  /* 0x009896800000b95d */ /* 0x010fea0003900000 */
[----:B------:R-:W4:Y:S02]  /*24860*/  @!P3 SYNCS.PHASECHK.TRANS64 P3, [R14+URZ+0x38850], R21 ;  /* 0x038850150e00b5a7 */ /* 0x000f24000806007f */
[----:B----4-:R-:W-:Y:S05]  /*24870*/  @!P3 BRA `(.L_x_2842) ;  /* 0xfffffffc00f0b947 */ /* 0x010fea000383ffff */
[----:B------:R-:W-:Y:S05]  /*24880*/  BRA `(.L_x_2841) ;  /* 0xfffffedc00b07947 */ /* 0x000fea000383ffff */
.L_x_2850:
[----:B-1----:R1:W2:Y:S02]  /*24890*/  SYNCS.PHASECHK.TRANS64.TRYWAIT P2, [R191+URZ+0x38830], R190 ;  /* 0x038830bebf0075a7 */ /* 0x0022a4000804017f */
[----:B--2---:R-:W-:Y:S05]  /*248a0*/  @!P2 NANOSLEEP.SYNCS 0x989680 ;  /* 0x009896800000a95d */ /* 0x004fea0003900000 */
[----:B------:R-:W2:Y:S02]  /*248b0*/  @!P2 SYNCS.PHASECHK.TRANS64 P2, [R191+URZ+0x38830], R190 ;  /* 0x038830bebf00a5a7 */ /* 0x000ea4000804007f */
[----:B--2---:R-:W-:Y:S05]  /*248c0*/  @!P2 BRA `(.L_x_2850) ;  /* 0xfffffffc00f0a947 */ /* 0x004fea000383ffff */
[----:B------:R-:W-:Y:S05]  /*248d0*/  BRA `(.L_x_2849) ;  /* 0xffffff10009c7947 */ /* 0x000fea000383ffff */
.L_x_2855:
[----:B---3--:R3:W4:Y:S02]  /*248e0*/  SYNCS.PHASECHK.TRANS64.TRYWAIT P2, [R191+URZ+0x38850], R190 ;  /* 0x038850bebf0075a7 */ /* 0x008724000804017f */
[----:B----4-:R-:W-:Y:S05]  /*248f0*/  @!P2 NANOSLEEP.SYNCS 0x989680 ;  /* 0x009896800000a95d */ /* 0x010fea0003900000 */
[----:B------:R-:W4:Y:S02]  /*24900*/  @!P2 SYNCS.PHASECHK.TRANS64 P2, [R191+URZ+0x38850], R190 ;  /* 0x038850bebf00a5a7 */ /* 0x000f24000804007f */
[----:B----4-:R-:W-:Y:S05]  /*24910*/  @!P2 BRA `(.L_x_2855) ;  /* 0xfffffffc00f0a947 */ /* 0x010fea000383ffff */
[----:B------:R-:W-:Y:S05]  /*24920*/  BRA `(.L_x_2854) ;  /* 0xffffff1400387947 */ /* 0x000fea000383ffff */
.L_x_2899:
        /* <DEDUP_REMOVED lines=11> */
.L_x_3051:
[----:B------:R-:W-:Y:S05]  /*249e0*/  BSYNC B1 ;  /* 0x0000000000017941 */ /* 0x000fea0003800000 */
.L_x_3050:
[----:B------:R-:W-:Y:S05]  /*249f0*/  BRA `(.L_x_3052) ;  /* 0xffffff9800607947 */ /* 0x000fea000383ffff */
.L_x_2900:
[----:B------:R-:W-:Y:S01]  /*24a00*/  BSSY B1, `(.L_x_3053) ;  /* 0x0000006000017945 */ /* 0x000fe20003800000 */
[----:B------:R-:W-:-:S07]  /*24a10*/  IMAD.MOV.U32 R15, RZ, RZ, -0x1 ;  /* 0xffffffffff0f7424 */ /* 0x000fce00078e00ff */
[----:B0-----:R-:W-:Y:S05]  /*24a20*/  WARPSYNC.COLLECTIVE R15, `(.L_x_3054) ;  /* 0x000000000f0c7348 */ /* 0x001fea0003c00000 */
[----:B------:R-:W-:Y:S02]  /*24a30*/  ELECT P6, UR62, PT ;  /* 0x00000000003e782f */ /* 0x000fe400038c0000 */
[----:B------:R-:W-:Y:S01]  /*24a40*/  MOV R14, UR62 ;  /* 0x0000003e000e7c02 */ /* 0x000fe20008000f00 */
[----:B0-----:R-:W-:Y:S10]  /*24a50*/  ENDCOLLECTIVE ;  /* 0x000000000000791b */ /* 0x001ff40003800000 */
.L_x_3054:
[----:B------:R-:W-:Y:S05]  /*24a60*/  BSYNC B1 ;  /* 0x0000000000017941 */ /* 0x000fea0003800000 */
.L_x_3053:
[----:B------:R-:W-:Y:S05]  /*24a70*/  BRA `(.L_x_3055) ;  /* 0xffffff98004c7947 */ /* 0x000fea000383ffff */
.L_x_2901:
[----:B-1----:R1:W2:Y:S02]  /*24a80*/  SYNCS.PHASECHK.TRANS64.TRYWAIT P0, [R7+URZ+0x38820], R8 ;  /* 0x03882008070075a7 */ /* 0x0022a4000800017f */
[----:B--2---:R-:W-:Y:S05]  /*24a90*/  @!P0 NANOSLEEP.SYNCS 0x989680 ;  /* 0x009896800000895d */ /* 0x004fea0003900000 */
[----:B------:R-:W2:Y:S02]  /*24aa0*/  @!P0 SYNCS.PHASECHK.TRANS64 P0, [R7+URZ+0x38820], R8 ;  /* 0x03882008070085a7 */ /* 0x000ea4000800007f */
[----:B--2---:R-:W-:Y:S05]  /*24ab0*/  @!P0 BRA `(.L_x_2901) ;  /* 0xfffffffc00f08947 */ /* 0x004fea000383ffff */
[----:B------:R-:W-:Y:S05]  /*24ac0*/  BRA `(.L_x_3056) ;  /* 0xffffff98006c7947 */ /* 0x000fea000383ffff */
.L_x_2904:
[----:B-1----:R1:W2:Y:S02]  /*24ad0*/  SYNCS.PHASECHK.TRANS64.TRYWAIT P0, [R8+URZ+0x388a0], R9 ;  /* 0x0388a009080075a7 */ /* 0x0022a4000800017f */
[----:B--2---:R-:W-:Y:S05]  /*24ae0*/  @!P0 NANOSLEEP.SYNCS 0x989680 ;  /* 0x009896800000895d */ /* 0x004fea0003900000 */
[----:B------:R-:W2:Y:S02]  /*24af0*/  @!P0 SYNCS.PHASECHK.TRANS64 P0, [R8+URZ+0x388a0], R9 ;  /* 0x0388a009080085a7 */ /* 0x000ea4000800007f */
[----:B--2---:R-:W-:Y:S05]  /*24b00*/  @!P0 BRA `(.L_x_2904) ;  /* 0xfffffffc00f08947 */ /* 0x004fea000383ffff */
[----:B------:R-:W-:Y:S05]  /*24b10*/  BRA `(.L_x_3057) ;  /* 0xffffff9800787947 */ /* 0x000fea000383ffff */
.L_x_2906:
[----:B--2---:R2:W3:Y:S02]  /*24b20*/  SYNCS.PHASECHK.TRANS64.TRYWAIT P0, [R8+URZ+0x388c0], R9 ;  /* 0x0388c009080075a7 */ /* 0x0044e4000800017f */
[----:B---3--:R-:W-:Y:S05]  /*24b30*/  @!P0 NANOSLEEP.SYNCS 0x989680 ;  /* 0x009896800000895d */ /* 0x008fea0003900000 */
[----:B------:R-:W3:Y:S02]  /*24b40*/  @!P0 SYNCS.PHASECHK.TRANS64 P0, [R8+URZ+0x388c0], R9 ;  /* 0x0388c009080085a7 */ /* 0x000ee4000800007f */
[----:B---3--:R-:W-:Y:S05]  /*24b50*/  @!P0 BRA `(.L_x_2906) ;  /* 0xfffffffc00f08947 */ /* 0x008fea000383ffff */
[----:B------:R-:W-:Y:S05]  /*24b60*/  BRA `(.L_x_3058) ;  /* 0xffffff9800e07947 */ /* 0x000fea000383ffff */
.L_x_2910:
[----:B-1----:R1:W2:Y:S02]  /*24b70*/  SYNCS.PHASECHK.TRANS64.TRYWAIT P0, [R9+URZ+0x388a0], R10 ;  /* 0x0388a00a090075a7 */ /* 0x0022a4000800017f */
[----:B--2---:R-:W-:Y:S05]  /*24b80*/  @!P0 NANOSLEEP.SYNCS 0x989680 ;  /* 0x009896800000895d */ /* 0x004fea0003900000 */
[----:B------:R-:W2:Y:S02]  /*24b90*/  @!P0 SYNCS.PHASECHK.TRANS64 P0, [R9+URZ+0x388a0], R10 ;  /* 0x0388a00a090085a7 */ /* 0x000ea4000800007f */
[----:B--2---:R-:W-:Y:S05]  /*24ba0*/  @!P0 BRA `(.L_x_2910) ;  /* 0xfffffffc00f08947 */ /* 0x004fea000383ffff */
[----:B------:R-:W-:Y:S05]  /*24bb0*/  BRA `(.L_x_3059) ;  /* 0xffffffa000247947 */ /* 0x000fea000383ffff */
.L_x_2912:
[----:B--2---:R2:W3:Y:S02]  /*24bc0*/  SYNCS.PHASECHK.TRANS64.TRYWAIT P1, [R9+URZ+0x388c0], R10 ;  /* 0x0388c00a090075a7 */ /* 0x0044e4000802017f */
[----:B---3--:R-:W-:Y:S05]  /*24bd0*/  @!P1 NANOSLEEP.SYNCS 0x989680 ;  /* 0x009896800000995d */ /* 0x008fea0003900000 */
[----:B------:R-:W3:Y:S02]  /*24be0*/  @!P1 SYNCS.PHASECHK.TRANS64 P1, [R9+URZ+0x388c0], R10 ;  /* 0x0388c00a090095a7 */ /* 0x000ee4000802007f */
[----:B---3--:R-:W-:Y:S05]  /*24bf0*/  @!P1 BRA `(.L_x_2912) ;  /* 0xfffffffc00f09947 */ /* 0x008fea000383ffff */
[----:B------:R-:W-:Y:S05]  /*24c00*/  BRA `(.L_x_3060) ;  /* 0xffffffa000847947 */ /* 0x000fea000383ffff */
.L_x_2930:
[----:B------:R-:W0:Y:S01]  /*24c10*/  S2R R5, SR_TID.X ;  /* 0x0000000000057919 */ /* 0x000e220000002100 */
[----:B------:R-:W-:Y:S01]  /*24c20*/  BSSY B0, `(.L_x_3061) ;  /* 0x000000a000007945 */ /* 0x000fe20003800000 */
[----:B------:R-:W-:Y:S02]  /*24c30*/  IMAD.MOV.U32 R12, RZ, RZ, RZ ;  /* 0x000000ffff0c7224 */ /* 0x000fe400078e00ff */
[----:B-1----:R-:W-:Y:S02]  /*24c40*/  IMAD.MOV.U32 R11, RZ, RZ, 0x1f ;  /* 0x0000001fff0b7424 */ /* 0x002fe400078e00ff */
[----:B------:R-:W-:Y:S01]  /*24c50*/  IMAD.MOV.U32 R15, RZ, RZ, -0x1 ;  /* 0xffffffffff0f7424 */ /* 0x000fe200078e00ff */
[----:B0-----:R-:W-:-:S04]  /*24c60*/  SHF.R.U32.HI R5, RZ, 0x5, R5 ;  /* 0x00000005ff057819 */ /* 0x001fc80000011605 */
[----:B------:R-:W-:-:S04]  /*24c70*/  LOP3.LUT R5, R5, 0x3, RZ, 0xc0, !PT ;  /* 0x0000000305057812 */ /* 0x000fc800078ec0ff */
[----:B------:R-:W-:-:S07]  /*24c80*/  MOV R13, R5 ;  /* 0x00000005000d7202 */ /* 0x000fce0000000f00 */
[----:B------:R-:W-:Y:S05]  /*24c90*/  WARPSYNC.COLLECTIVE R15, `(.L_x_3062) ;  /* 0x000000000f087348 */ /* 0x000fea0003c00000 */
[----:B------:R0:W1:Y:S02]  /*24ca0*/  SHFL.IDX P6, R14, R13, R12, R11 ;  /* 0x0000000c0d0e7389 */ /* 0x00006400000c000b */
[----:B01----:R-:W-:Y:S01]  /*24cb0*/  ENDCOLLECTIVE ;  /* 0x000000000000791b */ /* 0x003fe20003800000 */
.L_x_3062:
[----:B------:R-:W-:Y:S05]  /*24cc0*/  BSYNC B0 ;  /* 0x0000000000007941 */ /* 0x000fea0003800000 */
.L_x_3061:
[----:B------:R-:W-:Y:S05]  /*24cd0*/  BRA `(.L_x_3063) ;  /* 0xffffffb0005c7947 */ /* 0x000fea000383ffff */
.L_x_2931:
[----:B------:R-:W-:Y:S01]  /*24ce0*/  BSSY B0, `(.L_x_3064) ;  /* 0x0000006000007945 */ /* 0x000fe20003800000 */
[----:B------:R-:W-:-:S07]  /*24cf0*/  IMAD.MOV.U32 R15, RZ, RZ, -0x1 ;  /* 0xffffffffff0f7424 */ /* 0x000fce00078e00ff */
[----:B-1----:R-:W-:Y:S05]  /*24d00*/  WARPSYNC.COLLECTIVE R15, `(.L_x_3065) ;  /* 0x000000000f0c7348 */ /* 0x002fea0003c00000 */
[----:B------:R-:W-:Y:S02]  /*24d10*/  ELECT P6, UR62, PT ;  /* 0x00000000003e782f */ /* 0x000fe400038c0000 */
[----:B------:R-:W-:Y:S01]  /*24d20*/  MOV R14, UR62 ;  /* 0x0000003e000e7c02 */ /* 0x000fe20008000f00 */
[----:B-1----:R-:W-:Y:S10]  /*24d30*/  ENDCOLLECTIVE ;  /* 0x000000000000791b */ /* 0x002ff40003800000 */
.L_x_3065:
[----:B------:R-:W-:Y:S05]  /*24d40*/  BSYNC B0 ;  /* 0x0000000000007941 */ /* 0x000fea0003800000 */
.L_x_3064:
[----:B------:R-:W-:Y:S05]  /*24d50*/  BRA `(.L_x_3066) ;  /* 0xffffffb0004c7947 */ /* 0x000fea000383ffff */
.L_x_2934:
[----:B0-----:R0:W1:Y:S02]  /*24d60*/  SYNCS.PHASECHK.TRANS64.TRYWAIT P0, [R5+URZ+0x38840], R7 ;  /* 0x03884007050075a7 */ /* 0x001064000800017f */
[----:B-1----:R-:W-:Y:S05]  /*24d70*/  @!P0 NANOSLEEP.SYNCS 0x989680 ;  /* 0x009896800000895d */ /* 0x002fea0003900000 */
[----:B------:R-:W1:Y:S02]  /*24d80*/  @!P0 SYNCS.PHASECHK.TRANS64 P0, [R5+URZ+0x38840], R7 ;  /* 0x03884007050085a7 */ /* 0x000e64000800007f */
[----:B-1----:R-:W-:Y:S05]  /*24d90*/  @!P0 BRA `(.L_x_2934) ;  /* 0xfffffffc00f08947 */ /* 0x002fea000383ffff */
[----:B------:R-:W-:Y:S05]  /*24da0*/  BRA `(.L_x_3067) ;  /* 0xffffffb000b47947 */ /* 0x000fea000383ffff */
.L_x_2938:
        /* <DEDUP_REMOVED lines=8> */
.L_x_2941:
[----:B0-----:R0:W1:Y:S02]  /*24e30*/  SYNCS.PHASECHK.TRANS64.TRYWAIT P0, [R2+URZ+0x38860], R5 ;  /* 0x03886005020075a7 */ /* 0x001064000800017f */
[----:B-1----:R-:W-:Y:S05]  /*24e40*/  @!P0 NANOSLEEP.SYNCS 0x989680 ;  /* 0x009896800000895d */ /* 0x002fea0003900000 */
[----:B------:R-:W1:Y:S02]  /*24e50*/  @!P0 SYNCS.PHASECHK.TRANS64 P0, [R2+URZ+0x38860], R5 ;  /* 0x03886005020085a7 */ /* 0x000e64000800007f */
[----:B-1----:R-:W-:Y:S05]  /*24e60*/  @!P0 BRA `(.L_x_2941) ;  /* 0xfffffffc00f08947 */ /* 0x002fea000383ffff */
[----:B------:R-:W-:Y:S05]  /*24e70*/  BRA `(.L_x_3069) ;  /* 0xffffffb800b87947 */ /* 0x000fea000383ffff */
.L_x_2950:
[----:B--2---:R2:W3:Y:S02]  /*24e80*/  SYNCS.PHASECHK.TRANS64.TRYWAIT P0, [R2+URZ+0x38840], R3 ;  /* 0x03884003020075a7 */ /* 0x0044e4000800017f */
[----:B---3--:R-:W-:Y:S05]  /*24e90*/  @!P0 NANOSLEEP.SYNCS 0x989680 ;  /* 0x009896800000895d */ /* 0x008fea0003900000 */
[----:B------:R-:W3:Y:S02]  /*24ea0*/  @!P0 SYNCS.PHASECHK.TRANS64 P0, [R2+URZ+0x38840], R3 ;  /* 0x03884003020085a7 */ /* 0x000ee4000800007f */
[----:B---3--:R-:W-:Y:S05]  /*24eb0*/  @!P0 BRA `(.L_x_2950) ;  /* 0xfffffffc00f08947 */ /* 0x008fea000383ffff */
[----:B------:R-:W-:Y:S05]  /*24ec0*/  BRA `(.L_x_3070) ;  /* 0xffffffc0008c7947 */ /* 0x000fea000383ffff */
.L_x_2952:
[----:B0-----:R0:W3:Y:S02]  /*24ed0*/  SYNCS.PHASECHK.TRANS64.TRYWAIT P0, [R2+URZ+0x38860], R3 ;  /* 0x03886003020075a7 */ /* 0x0010e4000800017f */
[----:B---3--:R-:W-:Y:S05]  /*24ee0*/  @!P0 NANOSLEEP.SYNCS 0x989680 ;  /* 0x009896800000895d */ /* 0x008fea0003900000 */
[----:B------:R-:W3:Y:S02]  /*24ef0*/  @!P0 SYNCS.PHASECHK.TRANS64 P0, [R2+URZ+0x38860], R3 ;  /* 0x03886003020085a7 */ /* 0x000ee4000800007f */
[----:B---3--:R-:W-:Y:S05]  /*24f00*/  @!P0 BRA `(.L_x_2952) ;  /* 0xfffffffc00f08947 */ /* 0x008fea000383ffff */
[----:B------:R-:W-:Y:S05]  /*24f10*/  BRA `(.L_x_3071) ;  /* 0xffffffc400007947 */ /* 0x000fea000383ffff */
.L_x_2957:
[----:B---3--:R3:W4:Y:S02]  /*24f20*/  SYNCS.PHASECHK.TRANS64.TRYWAIT P0, [R2+URZ+0x38840], R3 ;  /* 0x03884003020075a7 */ /* 0x008724000800017f */
[----:B----4-:R-:W-:Y:S05]  /*24f30*/  @!P0 NANOSLEEP.SYNCS 0x989680 ;  /* 0x009896800000895d */ /* 0x010fea0003900000 */
[----:B------:R-:W4:Y:S02]  /*24f40*/  @!P0 SYNCS.PHASECHK.TRANS64 P0, [R2+URZ+0x38840], R3 ;  /* 0x03884003020085a7 */ /* 0x000f24000800007f */
[----:B----4-:R-:W-:Y:S05]  /*24f50*/  @!P0 BRA `(.L_x_2957) ;  /* 0xfffffffc00f08947 */ /* 0x010fea000383ffff */
[----:B------:R-:W-:Y:S05]  /*24f60*/  BRA `(.L_x_3072) ;  /* 0xffffffc800a07947 */ /* 0x000fea000383ffff */
.L_x_2959:
[----:B0-----:R0:W2:Y:S02]  /*24f70*/  SYNCS.PHASECHK.TRANS64.TRYWAIT P1, [R2+URZ+0x38860], R3 ;  /* 0x03886003020075a7 */ /* 0x0010a4000802017f */
[----:B--2---:R-:W-:Y:S05]  /*24f80*/  @!P1 NANOSLEEP.SYNCS 0x989680 ;  /* 0x009896800000995d */ /* 0x004fea0003900000 */
[----:B------:R-:W2:Y:S02]  /*24f90*/  @!P1 SYNCS.PHASECHK.TRANS64 P1, [R2+URZ+0x38860], R3 ;  /* 0x03886003020095a7 */ /* 0x000ea4000802007f */
[----:B--2---:R-:W-:Y:S05]  /*24fa0*/  @!P1 BRA `(.L_x_2959) ;  /* 0xfffffffc00f09947 */ /* 0x004fea000383ffff */
[----:B------:R-:W-:Y:S05]  /*24fb0*/  BRA `(.L_x_3073) ;  /* 0xffffffcc00107947 */ /* 0x000fea000383ffff */
.L_x_2964:
[----:B---3--:R3:W4:Y:S02]  /*24fc0*/  SYNCS.PHASECHK.TRANS64.TRYWAIT P0, [R2+URZ+0x38840], R3 ;  /* 0x03884003020075a7 */ /* 0x008724000800017f */
[----:B----4-:R-:W-:Y:S05]  /*24fd0*/  @!P0 NANOSLEEP.SYNCS 0x989680 ;  /* 0x009896800000895d */ /* 0x010fea0003900000 */
[----:B------:R-:W4:Y:S02]  /*24fe0*/  @!P0 SYNCS.PHASECHK.TRANS64 P0, [R2+URZ+0x38840], R3 ;  /* 0x03884003020085a7 */ /* 0x000f24000800007f */
[----:B----4-:R-:W-:Y:S05]  /*24ff0*/  @!P0 BRA `(.L_x_2964) ;  /* 0xfffffffc00f08947 */ /* 0x010fea000383ffff */
[----:B------:R-:W-:Y:S05]  /*25000*/  BRA `(.L_x_3074) ;  /* 0xffffffd0008c7947 */ /* 0x000fea000383ffff */
.L_x_2966:
[----:B0-----:R0:W2:Y:S02]  /*25010*/  SYNCS.PHASECHK.TRANS64.TRYWAIT P1, [R2+URZ+0x38860], R3 ;  /* 0x03886003020075a7 */ /* 0x0010a4000802017f */
[----:B--2---:R-:W-:Y:S05]  /*25020*/  @!P1 NANOSLEEP.SYNCS 0x989680 ;  /* 0x009896800000995d */ /* 0x004fea0003900000 */
[----:B------:R-:W2:Y:S02]  /*25030*/  @!P1 SYNCS.PHASECHK.TRANS64 P1, [R2+URZ+0x38860], R3 ;  /* 0x03886003020095a7 */ /* 0x000ea4000802007f */
[----:B--2---:R-:W-:Y:S05]  /*25040*/  @!P1 BRA `(.L_x_2966) ;  /* 0xfffffffc00f09947 */ /* 0x004fea000383ffff */
[----:B------:R-:W-:Y:S05]  /*25050*/  BRA `(.L_x_3075) ;  /* 0xffffffd400007947 */ /* 0x000fea000383ffff */
.L_x_2971:
[----:B------:R-:W-:Y:S01]  /*25060*/  BSSY B0, `(.L_x_3076) ;  /* 0x0000008000007945 */ /* 0x000fe20003800000 */
[----:B0-----:R-:W-:Y:S02]  /*25070*/  IMAD.MOV.U32 R13, RZ, RZ, R16 ;  /* 0x000000ffff0d7224 */ /* 0x001fe400078e0010 */
[----:B------:R-:W-:Y:S02]  /*25080*/  IMAD.MOV.U32 R12, RZ, RZ, RZ ;  /* 0x000000ffff0c7224 */ /* 0x000fe400078e00ff */
[----:B-1----:R-:W-:Y:S02]  /*25090*/  IMAD.MOV.U32 R11, RZ, RZ, 0x1f ;  /* 0x0000001fff0b7424 */ /* 0x002fe400078e00ff */
[----:B------:R-:W-:-:S07]  /*250a0*/  IMAD.MOV.U32 R15, RZ, RZ, -0x1 ;  /* 0xffffffffff0f7424 */ /* 0x000fce00078e00ff */
[----:B--23--:R-:W-:Y:S05]  /*250b0*/  WARPSYNC.COLLECTIVE R15, `(.L_x_3077) ;  /* 0x000000000f087348 */ /* 0x00cfea0003c00000 */
[----:B------:R0:W1:Y:S02]  /*250c0*/  SHFL.IDX P6, R14, R13, R12, R11 ;  /* 0x0000000c0d0e7389 */ /* 0x00006400000c000b */
[----:B0123--:R-:W-:Y:S01]  /*250d0*/  ENDCOLLECTIVE ;  /* 0x000000000000791b */ /* 0x00ffe20003800000 */
.L_x_3077:
[----:B------:R-:W-:Y:S05]  /*250e0*/  BSYNC B0 ;  /* 0x0000000000007941 */ /* 0x000fea0003800000 */
.L_x_3076:
        /* <DEDUP_REMOVED lines=8> */
.L_x_3078:
[----:B------:R-:W-:Y:S01]  /*25170*/  IMAD.MOV.U32 R16, RZ, RZ, R14 ;  /* 0x000000ffff107224 */ /* 0x000fe200078e000e */
[----:B------:R-:W-:Y:S06]  /*25180*/  BRA `(.L_x_3079) ;  /* 0xffffffd800507947 */ /* 0x000fec000383ffff */
.L_x_2974:
        /* <DEDUP_REMOVED lines=8> */
.L_x_3081:
[----:B------:R-:W-:Y:S05]  /*25210*/  BSYNC B0 ;  /* 0x0000000000007941 */ /* 0x000fea0003800000 */
.L_x_3080:
        /* <DEDUP_REMOVED lines=10> */
.L_x_3082:
        /* <DEDUP_REMOVED lines=8> */
.L_x_3083:
        /* <DEDUP_REMOVED lines=8> */
.L_x_3084:
        /* <DEDUP_REMOVED lines=8> */
.L_x_3085:
        /* <DEDUP_REMOVED lines=8> */
.L_x_3086:
[----:B------:R-:W-:Y:S05]  /*254c0*/  BRA `(.L_x_3087) ;  /* 0xffffffd800147947 */ /* 0x000fea000383ffff */
.L_x_2979:
        /* <DEDUP_REMOVED lines=8> */
.L_x_3089:
[----:B------:R-:W-:Y:S05]  /*25550*/  BSYNC B0 ;  /* 0x0000000000007941 */ /* 0x000fea0003800000 */
.L_x_3088:
[----:B------:R-:W-:Y:S01]  /*25560*/  ISETP.NE.AND P0, PT, R6, RZ, PT ;  /* 0x000000ff0600720c */ /* 0x000fe20003f05270 */
[----:B------:R-:W-:Y:S02]  /*25570*/  IMAD.MOV.U32 R12, RZ, RZ, 0x2 ;  /* 0x00000002ff0c7424 */ /* 0x000fe400078e00ff */
[----:B------:R-:W-:Y:S01]  /*25580*/  IMAD.MOV.U32 R11, RZ, RZ, RZ ;  /* 0x000000ffff0b7224 */ /* 0x000fe200078e00ff */
[----:B------:R-:W-:Y:S01]  /*25590*/  SEL R2, R14, RZ, P0 ;  /* 0x000000ff0e027207 */ /* 0x000fe20000000000 */
[----:B------:R-:W-:Y:S01]  /*255a0*/  IMAD.MOV.U32 R15, RZ, RZ, -0x1 ;  /* 0xffffffffff0f7424 */ /* 0x000fe200078e00ff */
[----:B------:R-:W-:-:S03]  /*255b0*/  ISETP.GE.U32.AND P0, PT, R6, 0x2, PT ;  /* 0x000000020600780c */ /* 0x000fc60003f06070 */
[----:B------:R-:W-:-:S04]  /*255c0*/  IMAD.IADD R2, R17, 0x1, R2 ;  /* 0x0000000111027824 */ /* 0x000fc800078e0202 */
[----:B------:R-:W-:-:S07]  /*255d0*/  IMAD.MOV.U32 R13, RZ, RZ, R2 ;  /* 0x000000ffff0d7224 */ /* 0x000fce00078e0002 */
[----:B------:R-:W-:Y:S05]  /*255e0*/  WARPSYNC.COLLECTIVE R15, `(.L_x_3090) ;  /* 0x000000000f087348 */ /* 0x000fea0003c00000 */
[----:B------:R0:W1:Y:S02]  /*255f0*/  SHFL.UP P6, R14, R13, R12, R11 ;  /* 0x0400000c0d0e7389 */ /* 0x00006400000c000b */
[----:B01----:R-:W-:Y:S01]  /*25600*/  ENDCOLLECTIVE ;  /* 0x000000000000791b */ /* 0x003fe20003800000 */
.L_x_3090:
        /* <DEDUP_REMOVED lines=8> */
.L_x_3091:
        /* <DEDUP_REMOVED lines=8> */
.L_x_3092:
        /* <DEDUP_REMOVED lines=8> */
.L_x_3093:
        /* <DEDUP_REMOVED lines=8> */
.L_x_3094:
[----:B------:R-:W-:Y:S05]  /*25810*/  BRA `(.L_x_3095) ;  /* 0xffffffd400f47947 */ /* 0x000fea000383ffff */
.L_x_2981:
[----:B------:R-:W-:Y:S01]  /*25820*/  BSSY B0, `(.L_x_3096) ;  /* 0x0000006000007945 */ /* 0x000fe20003800000 */
[----:B------:R-:W-:Y:S01]  /*25830*/  PLOP3.LUT P6, PT, P6, PT, PT, 0x8, 0x0 ;  /* 0x000000000000781c */ /* 0x000fe200037ce170 */
[----:B------:R-:W-:-:S12]  /*25840*/  IMAD.MOV.U32 R15, RZ, RZ, -0x1 ;  /* 0xffffffffff0f7424 */ /* 0x000fd800078e00ff */
[----:B01----:R-:W-:Y:S05]  /*25850*/  WARPSYNC.COLLECTIVE R15, `(.L_x_3097) ;  /* 0x000000000f087348 */ /* 0x003fea0003c00000 */
[----:B------:R-:W-:Y:S01]  /*25860*/  VOTE.ANY R14, PT, P6 ;  /* 0x00000000000e7806 */ /* 0x000fe200030e0100 */
[----:B01----:R-:W-:Y:S06]  /*25870*/  ENDCOLLECTIVE ;  /* 0x000000000000791b */ /* 0x003fec0003800000 */
.L_x_3097:
[----:B------:R-:W-:Y:S05]  /*25880*/  BSYNC B0 ;  /* 0x0000000000007941 */ /* 0x000fea0003800000 */
.L_x_3096:
        /* <DEDUP_REMOVED lines=9> */
.L_x_3098:
[----:B------:R-:W-:Y:S01]  /*25920*/  IMAD.MOV.U32 R17, RZ, RZ, R14 ;  /* 0x000000ffff117224 */ /* 0x000fe200078e000e */
[----:B------:R-:W-:Y:S06]  /*25930*/  BRA `(.L_x_3099) ;  /* 0xffffffd400e47947 */ /* 0x000fec000383ffff */
.L_x_2983:
[----:B------:R-:W-:Y:S01]  /*25940*/  BSSY B0, `(.L_x_3100) ;  /* 0x0000007000007945 */ /* 0x000fe20003800000 */
[----:B------:R-:W-:Y:S02]  /*25950*/  IMAD.MOV.U32 R13, RZ, RZ, R2 ;  /* 0x000000ffff0d7224 */ /* 0x000fe400078e0002 */
[----:B-1----:R-:W-:Y:S02]  /*25960*/  IMAD.MOV.U32 R11, RZ, RZ, 0x1f ;  /* 0x0000001fff0b7424 */ /* 0x002fe400078e00ff */
[----:B------:R-:W-:-:S07]  /*25970*/  IMAD.MOV.U32 R15, RZ, RZ, -0x1 ;  /* 0xffffffffff0f7424 */ /* 0x000fce00078e00ff */
[----:B0-23--:R-:W-:Y:S05]  /*25980*/  WARPSYNC.COLLECTIVE R15, `(.L_x_3101) ;  /* 0x000000000f087348 */ /* 0x00dfea0003c00000 */
[----:B------:R1:W4:Y:S02]  /*25990*/  SHFL.IDX P6, R14, R13, R12, R11 ;  /* 0x0000000c0d0e7389 */ /* 0x00032400000c000b */
[----:B01234-:R-:W-:Y:S01]  /*259a0*/  ENDCOLLECTIVE ;  /* 0x000000000000791b */ /* 0x01ffe20003800000 */
.L_x_3101:
[----:B------:R-:W-:Y:S05]  /*259b0*/  BSYNC B0 ;  /* 0x0000000000007941 */ /* 0x000fea0003800000 */
.L_x_3100:
[----:B------:R-:W-:Y:S01]  /*259c0*/  IMAD.MOV.U32 R7, RZ, RZ, R14 ;  /* 0x000000ffff077224 */ /* 0x000fe200078e000e */
[----:B------:R-:W-:Y:S06]  /*259d0*/  BRA `(.L_x_2982) ;  /* 0xffffffd400d87947 */ /* 0x000fec000383ffff */
.L_x_2986:
[----:B-1----:R1:W2:Y:S02]  /*259e0*/  SYNCS.PHASECHK.TRANS64.TRYWAIT P0, [R0+URZ+0x38820], R3 ;  /* 0x03882003000075a7 */ /* 0x0022a4000800017f */
[----:B--2---:R-:W-:Y:S05]  /*259f0*/  @!P0 NANOSLEEP.SYNCS 0x989680 ;  /* 0x009896800000895d */ /* 0x004fea0003900000 */
[----:B------:R-:W2:Y:S02]  /*25a00*/  @!P0 SYNCS.PHASECHK.TRANS64 P0, [R0+URZ+0x38820], R3 ;  /* 0x03882003000085a7 */ /* 0x000ea4000800007f */
[----:B--2---:R-:W-:Y:S05]  /*25a10*/  @!P0 BRA `(.L_x_2986) ;  /* 0xfffffffc00f08947 */ /* 0x004fea000383ffff */
[----:B------:R-:W-:Y:S05]  /*25a20*/  BRA `(.L_x_3102) ;  /* 0xffffffdc00507947 */ /* 0x000fea000383ffff */
.L_x_2987:
[----:B---3--:R-:W2:Y:S01]  /*25a30*/  S2R R2, SR_TID.X ;  /* 0x0000000000027919 */ /* 0x008ea20000002100 */
        /* <DEDUP_REMOVED lines=10> */
.L_x_3104:
[----:B------:R-:W-:Y:S05]  /*25ae0*/  BSYNC B0 ;  /* 0x0000000000007941 */ /* 0x000fea0003800000 */
.L_x_3103:
[----:B------:R-:W-:Y:S05]  /*25af0*/  BRA `(.L_x_3105) ;  /* 0xffffffdc00347947 */ /* 0x000fea000383ffff */
.L_x_2988:
[----:B------:R-:W-:Y:S01]  /*25b00*/  BSSY B0, `(.L_x_3106) ;  /* 0x0000006000007945 */ /* 0x000fe20003800000 */
[----:B------:R-:W-:-:S07]  /*25b10*/  IMAD.MOV.U32 R15, RZ, RZ, -0x1 ;  /* 0xffffffffff0f7424 */ /* 0x000fce00078e00ff */
[----:B012---:R-:W-:Y:S05]  /*25b20*/  WARPSYNC.COLLECTIVE R15, `(.L_x_3107) ;  /* 0x000000000f0c7348 */ /* 0x007fea0003c00000 */
[----:B------:R-:W-:Y:S02]  /*25b30*/  ELECT P6, UR62, PT ;  /* 0x00000000003e782f */ /* 0x000fe400038c0000 */
[----:B------:R-:W-:Y:S01]  /*25b40*/  MOV R14, UR62 ;  /* 0x0000003e000e7c02 */ /* 0x000fe20008000f00 */
[----:B012---:R-:W-:Y:S10]  /*25b50*/  ENDCOLLECTIVE ;  /* 0x000000000000791b */ /* 0x007ff40003800000 */
.L_x_3107:
[----:B------:R-:W-:Y:S05]  /*25b60*/  BSYNC B0 ;  /* 0x0000000000007941 */ /* 0x000fea0003800000 */
.L_x_3106:
[----:B------:R-:W-:Y:S05]  /*25b70*/  BRA `(.L_x_3108) ;  /* 0xffffffdc00287947 */ /* 0x000fea000383ffff */
.L_x_2990:
[----:B-1----:R1:W2:Y:S02]  /*25b80*/  SYNCS.PHASECHK.TRANS64.TRYWAIT P0, [R6+URZ], R5 ;  /* 0x00000005060075a7 */ /* 0x0022a4000800017f */
[----:B--2---:R-:W-:Y:S05]  /*25b90*/  @!P0 NANOSLEEP.SYNCS 0x989680 ;  /* 0x009896800000895d */ /* 0x004fea0003900000 */
[----:B------:R-:W2:Y:S02]  /*25ba0*/  @!P0 SYNCS.PHASECHK.TRANS64 P0, [R6+URZ], R5 ;  /* 0x00000005060085a7 */ /* 0x000ea4000800007f */
[----:B--2---:R-:W-:Y:S05]  /*25bb0*/  @!P0 BRA `(.L_x_2990) ;  /* 0xfffffffc00f08947 */ /* 0x004fea000383ffff */
[----:B------:R-:W-:Y:S05]  /*25bc0*/  BRA `(.L_x_3109) ;  /* 0xffffffdc006c7947 */ /* 0x000fea000383ffff */
.L_x_2991:
[----:B--2---:R2:W3:Y:S02]  /*25bd0*/  SYNCS.PHASECHK.TRANS64.TRYWAIT P0, [R7+URZ], R2 ;  /* 0x00000002070075a7 */ /* 0x0044e4000800017f */
[----:B---3--:R-:W-:Y:S05]  /*25be0*/  @!P0 NANOSLEEP.SYNCS 0x989680 ;  /* 0x009896800000895d */ /* 0x008fea0003900000 */
[----:B------:R-:W3:Y:S02]  /*25bf0*/  @!P0 SYNCS.PHASECHK.TRANS64 P0, [R7+URZ], R2 ;  /* 0x00000002070085a7 */ /* 0x000ee4000800007f */
[----:B---3--:R-:W-:Y:S05]  /*25c00*/  @!P0 BRA `(.L_x_2991) ;  /* 0xfffffffc00f08947 */ /* 0x008fea000383ffff */
[----:B------:R-:W-:Y:S05]  /*25c10*/  BRA `(.L_x_3110) ;  /* 0xffffffdc00607947 */ /* 0x000fea000383ffff */
.L_x_2993:
[----:B---3--:R3:W4:Y:S02]  /*25c20*/  SYNCS.PHASECHK.TRANS64.TRYWAIT P0, [R4+URZ], R5 ;  /* 0x00000005040075a7 */ /* 0x008724000800017f */
[----:B----4-:R-:W-:Y:S05]  /*25c30*/  @!P0 NANOSLEEP.SYNCS 0x989680 ;  /* 0x009896800000895d */ /* 0x010fea0003900000 */
[----:B------:R-:W4:Y:S02]  /*25c40*/  @!P0 SYNCS.PHASECHK.TRANS64 P0, [R4+URZ], R5 ;  /* 0x00000005040085a7 */ /* 0x000f24000800007f */
[----:B----4-:R-:W-:Y:S05]  /*25c50*/  @!P0 BRA `(.L_x_2993) ;  /* 0xfffffffc00f08947 */ /* 0x010fea000383ffff */
[----:B------:R-:W-:Y:S05]  /*25c60*/  BRA `(.L_x_3111) ;  /* 0xffffffdc00687947 */ /* 0x000fea000383ffff */
.L_x_3112:
        /* <DEDUP_REMOVED lines=9> */
.L_x_4560:


//--------------------- .text._ZN7cutlass13device_kernelIN5flash11enable_sm90INS1_16FlashAttnFwdSm90INS1_25CollectiveMainloopFwdSm90ILi2EN4cute5tupleIJNS5_1CILi1EEES8_S8_EEENS6_IJNS7_ILi64EEESA_SA_EEELi512ENS_10bfloat16_tEfNS_4arch4Sm90ELb1ELb0ELb1ELb0ELb0ELb0ELb0ELb0ELb0ELb0ELb0ELb0EEENS1_21CollectiveEpilogueFwdINS6_IJSA_NS7_ILi512EEESA_EEES9_SC_SE_Li256ELb0ELb0ELb0ELb0EEENS1_30DynamicPersistentTileSchedulerILi256ELi32ELb0ELb0ELb1EEEEEEEEEvNT_6ParamsE --------------------------
	.section	.text._ZN7cutlass13device_kernelIN5flash11enable_sm90INS1_16FlashAttnFwdSm90INS1_25CollectiveMainloopFwdSm90ILi2EN4cute5tupleIJNS5_1CILi1EEES8_S8_EEENS6_IJNS7_ILi64EEESA_SA_EEELi512ENS_10bfloat16_tEfNS_4arch4Sm90ELb1ELb0ELb1ELb0ELb0ELb0ELb0ELb0ELb0ELb0ELb0ELb0EEENS1_21CollectiveEpilogueFwdINS6_IJSA_NS7_ILi512EEESA_EEES9_SC_SE_Li256ELb0ELb0ELb0ELb0EEENS1_30DynamicPersistentTileSchedulerILi256ELi32ELb0ELb0ELb1EEEEEEEEEvNT_6ParamsE,"ax",@progbits
	.align	128
.text._ZN7cutlass13device_kernelIN5flash11enable_sm90INS1_16FlashAttnFwdSm90INS1_25CollectiveMainloopFwdSm90ILi2EN4cute5tupleIJNS5_1CILi1EEES8_S8_EEENS6_IJNS7_ILi64EEESA_SA_EEELi512ENS_10bfloat16_tEfNS_4arch4Sm90ELb1ELb0ELb1ELb0ELb0ELb0ELb0ELb0ELb0ELb0ELb0ELb0EEENS1_21CollectiveEpilogueFwdINS6_IJSA_NS7_ILi512EEESA_EEES9_SC_SE_Li256ELb0ELb0ELb0ELb0EEENS1_30DynamicPersistentTileSchedulerILi256ELi32ELb0ELb0ELb1EEEEEEEEEvNT_6ParamsE:
        .type           _ZN7cutlass13device_kernelIN5flash11enable_sm90INS1_16FlashAttnFwdSm90INS1_25CollectiveMainloopFwdSm90ILi2EN4cute5tupleIJNS5_1CILi1EEES8_S8_EEENS6_IJNS7_ILi64EEESA_SA_EEELi512ENS_10bfloat16_tEfNS_4arch4Sm90ELb1ELb0ELb1ELb0ELb0ELb0ELb0ELb0ELb0ELb0ELb0ELb0EEENS1_21CollectiveEpilogueFwdINS6_IJSA_NS7_ILi512EEESA_EEES9_SC_SE_Li256ELb0ELb0ELb0ELb0EEENS1_30DynamicPersistentTileSchedulerILi256ELi32ELb0ELb0ELb1EEEEEEEEEvNT_6ParamsE,@function
        .size           _ZN7cutlass13device_kernelIN5flash11enable_sm90INS1_16FlashAttnFwdSm90INS1_25CollectiveMainloopFwdSm90ILi2EN4cute5tupleIJNS5_1CILi1EEES8_S8_EEENS6_IJNS7_ILi64EEESA_SA_EEELi512ENS_10bfloat16_tEfNS_4arch4Sm90ELb1ELb0ELb1ELb0ELb0ELb0ELb0ELb0ELb0ELb0ELb0ELb0EEENS1_21CollectiveEpilogueFwdINS6_IJSA_NS7_ILi512EEESA_EEES9_SC_SE_Li256ELb0ELb0ELb0ELb0EEENS1_30DynamicPersistentTileSchedulerILi256ELi32ELb0ELb0ELb1EEEEEEEEEvNT_6ParamsE,(.L_x_4561 - _ZN7cutlass13device_kernelIN5flash11enable_sm90INS1_16FlashAttnFwdSm90INS1_25CollectiveMainloopFwdSm90ILi2EN4cute5tupleIJNS5_1CILi1EEES8_S8_EEENS6_IJNS7_ILi64EEESA_SA_EEELi512ENS_10bfloat16_tEfNS_4arch4Sm90ELb1ELb0ELb1ELb0ELb0ELb0ELb0ELb0ELb0ELb0ELb0ELb0EEENS1_21CollectiveEpilogueFwdINS6_IJSA_NS7_ILi512EEESA_EEES9_SC_SE_Li256ELb0ELb0ELb0ELb0EEENS1_30DynamicPersistentTileSchedulerILi256ELi32ELb0ELb0ELb1EEEEEEEEEvNT_6ParamsE)
        .other          _ZN7cutlass13device_kernelIN5flash11enable_sm90INS1_16FlashAttnFwdSm90INS1_25CollectiveMainloopFwdSm90ILi2EN4cute5tupleIJNS5_1CILi1EEES8_S8_EEENS6_IJNS7_ILi64EEESA_SA_EEELi512ENS_10bfloat16_tEfNS_4arch4Sm90ELb1ELb0ELb1ELb0ELb0ELb0ELb0ELb0ELb0ELb0ELb0ELb0EEENS1_21CollectiveEpilogueFwdINS6_IJSA_NS7_ILi512EEESA_EEES9_SC_SE_Li256ELb0ELb0ELb0ELb0EEENS1_30DynamicPersistentTileSchedulerILi256ELi32ELb0ELb0ELb1EEEEEEEEEvNT_6ParamsE,@"STO_CUDA_ENTRY STV_DEFAULT"
_ZN7cutlass13device_kernelIN5flash11enable_sm90INS1_16FlashAttnFwdSm90INS1_25CollectiveMainloopFwdSm90ILi2EN4cute5tupleIJNS5_1CILi1EEES8_S8_EEENS6_IJNS7_ILi64EEESA_SA_EEELi512ENS_10bfloat16_tEfNS_4arch4Sm90ELb1ELb0ELb1ELb0ELb0ELb0ELb0ELb0ELb0ELb0ELb0ELb0EEENS1_21CollectiveEpilogueFwdINS6_IJSA_NS7_ILi512EEESA_EEES9_SC_SE_Li256ELb0ELb0ELb0ELb0EEENS1_30DynamicPersistentTileSchedulerILi256ELi32ELb0ELb0ELb1EEEEEEEEEvNT_6ParamsE:
        /* <DEDUP_REMOVED lines=23> */
.L_x_3114:
[----:B------:R-:W-:Y:S05]  /*0170*/  BSYNC B0 ;  /* 0x0000000000007941 */ /* 0x000fea0003800000 */
.L_x_3113:
        /* <DEDUP_REMOVED lines=33> */
.L_x_3115:
        /* <DEDUP_REMOVED lines=22> */
.L_x_3116:
        /* <DEDUP_REMOVED lines=18> */
.L_x_3117:
        /* <DEDUP_REMOVED lines=22> */
.L_x_3118:
        /* <DEDUP_REMOVED lines=22> */
.L_x_3119:
[----:B------:R-:W-:Y:S01]  /*08d0*/  PLOP3.LUT P0, PT, PT, PT, UP0, 0x80, 0x0 ;  /* 0x000000000000781c */ /* 0x000fe20003f0f008 */
[----:B------:R-:W-:Y:S01]  /*08e0*/  UMOV UR36, 0x1 ;  /* 0x0000000100247882 */ /* 0x000fe20000000000 */
[----:B------:R-:W-:Y:S01]  /*08f0*/  NOP ;  /* 0x0000000000007918 */ /* 0x000fe20000000000 */
[----:B------:R-:W-:Y:S01]  /*0900*/  USEL UR36, UR36, 0x2, !UP0 ;  /* 0x0000000224247887 */ /* 0x000fe2000c000000 */
[----:B------:R-:W-:Y:S01]  /*0910*/  ULDC.64 UR50, c[0x0][0x208] ;  /* 0x0000820000327ab9 */ /* 0x000fe20000000a00 */
[----:B-123--:R-:W-:Y:S08]  /*0920*/  BAR.SYNC.DEFER_BLOCKING 0x0 ;  /* 0x0000000000007b1d */ /* 0x00eff00000010000 */
[----:B------:R-:W-:Y:S05]  /*0930*/  @!P0 BRA `(.L_x_3120) ;  /* 0x000000a400f88947 */ /* 0x000fea0003800000 */
.L_x_3121:
[----:B------:R-:W-:-:S08]  /*0940*/  NOP ;  /* 0x0000000000007918 */ /* 0x000fd00000000000 */
[----:B------:R-:W1:Y:S02]  /*0950*/  USETMAXREG.TRY_ALLOC.CTAPOOL UP0, 0xf0 ;  /* 0x000000f0000079c8 */ /* 0x000e640008000600 */
[----:B-1----:R-:W-:-:S13]  /*0960*/  PLOP3.LUT P0, PT, PT, PT, UP0, 0x80, 0x0 ;  /* 0x000000000000781c */ /* 0x002fda0003f0f008 */
[----:B------:R-:W-:Y:S05]  /*0970*/  @!P0 BRA `(.L_x_3121) ;  /* 0xfffffffc00f08947 */ /* 0x000fea000383ffff */
[----:B------:R-:W1:Y:S01]  /*0980*/  S2R R2, SR_TID.X ;  /* 0x0000000000027919 */ /* 0x000e620000002100 */
[----:B------:R-:W2:Y:S08]  /*0990*/  S2UR UR4, SR_CTAID.X ;  /* 0x00000000000479c3 */ /* 0x000eb00000002500 */
[----:B------:R-:W-:Y:S06]  /*09a0*/  BAR.ARV 0x4, 0x120 ;  /* 0x0104800000007b1d */ /* 0x000fec0000002000 */
[----:B-1----:R-:W-:-:S04]  /*09b0*/  LOP3.LUT R0, R2, 0xffffff80, RZ, 0xc0, !PT ;  /* 0xffffff8002007812 */ /* 0x002fc800078ec0ff */
[----:B------:R-:W-:Y:S02]  /*09c0*/  ISETP.NE.AND P0, PT, R0, 0x80, PT ;  /* 0x000000800000780c */ /* 0x000fe40003f05270 */
[----:B------:R-:W2:Y:S11]  /*09d0*/  LDC R0, c[0x0][0xda8] ;  /* 0x00036a00ff007b82 */ /* 0x000eb60000000800 */
[----:B------:R-:W-:Y:S06]  /*09e0*/  @!P0 BAR.ARV 0x8, 0xa0 ;  /* 0x0202800000008b1d */ /* 0x000fec0000002000 */
[----:B------:R-:W-:-:S13]  /*09f0*/  ISETP.GE.U32.AND P0, PT, R2, 0x100, PT ;  /* 0x000001000200780c */ /* 0x000fda0003f06070 */
[----:B------:R-:W-:Y:S06]  /*0a00*/  @P0 BAR.ARV 0xf, 0x100 ;  /* 0x03c4000000000b1d */ /* 0x000fec0000002000 */
[----:B--2---:R-:W-:-:S13]  /*0a10*/  ISETP.LE.AND P0, PT, R0, UR4, PT ;  /* 0x0000000400007c0c */ /* 0x004fda000bf03270 */
        /* <DEDUP_REMOVED lines=13> */
[----:B------:R-:W-:Y:S02]  /*0af0*/  LOP3.LUT R6, R4, 0xfffffff0, RZ, 0xc0, !PT ;  /* 0xfffffff004067812 */ /* 0x000fe400078ec0ff */
[----:B------:R-:W-:Y:S02]  /*0b00*/  LEA.HI R3, R0, R191, RZ, 0x7 ;  /* 0x000000bf00037211 */ /* 0x000fe400078f38ff */
[--C-:B------:R-:W-:Y:S02]  /*0b10*/  SHF.R.S32.HI R189, RZ, 0x5, R2.reuse ;  /* 0x00000005ffbd7819 */ /* 0x100fe40000011402 */
[----:B------:R-:W-:Y:S02]  /*0b20*/  SHF.R.S32.HI R8, RZ, 0x1f, R2 ;  /* 0x0000001fff087819 */ /* 0x000fe40000011402 */
[----:B------:R-:W-:Y:S02]  /*0b30*/  IADD3 R9, R191, -R6, RZ ;  /* 0x80000006bf097210 */ /* 0x000fe40007ffe0ff */
[----:B------:R-:W-:-:S02]  /*0b40*/  LOP3.LUT R2, R3, 0xffffff80, RZ, 0xc0, !PT ;  /* 0xffffff8003027812 */ /* 0x000fc400078ec0ff */
[----:B------:R-:W-:Y:S01]  /*0b50*/  LEA.HI R8, R8, R189, RZ, 0x2 ;  /* 0x000000bd08087211 */ /* 0x000fe200078f10ff */
[----:B-1----:R-:W-:Y:S01]  /*0b60*/  ULEA UR48, UR5, UR48, 0x18 ;  /* 0x0000003005307291 */ /* 0x002fe2000f8ec03f */
[----:B------:R-:W-:Y:S02]  /*0b70*/  SHF.R.S32.HI R6, RZ, 0x1f, R9 ;  /* 0x0000001fff067819 */ /* 0x000fe40000011409 */
[----:B------:R-:W-:Y:S02]  /*0b80*/  SHF.R.S32.HI R11, RZ, 0x4, R4 ;  /* 0x00000004ff0b7819 */ /* 0x000fe40000011404 */
[----:B------:R-:W-:Y:S02]  /*0b90*/  IADD3 R2, R191, -R2, RZ ;  /* 0x80000002bf027210 */ /* 0x000fe40007ffe0ff */
[----:B------:R-:W-:Y:S02]  /*0ba0*/  LOP3.LUT R10, R8, 0x3ffffc, RZ, 0xc0, !PT ;  /* 0x003ffffc080a7812 */ /* 0x000fe400078ec0ff */
[----:B------:R-:W-:-:S02]  /*0bb0*/  LEA.HI R8, R6, R9, RZ, 0x3 ;  /* 0x0000000906087211 */ /* 0x000fc400078f18ff */
[----:B------:R-:W-:Y:S02]  /*0bc0*/  LEA.HI R4, R4, R11, RZ, 0x1 ;  /* 0x0000000b04047211 */ /* 0x000fe400078f08ff */
[----:B------:R-:W-:Y:S02]  /*0bd0*/  SHF.R.S32.HI R5, RZ, 0x1f, R2 ;  /* 0x0000001fff057819 */ /* 0x000fe40000011402 */
[----:B------:R-:W-:Y:S02]  /*0be0*/  IADD3 R13, R189, -R10, RZ ;  /* 0x8000000abd0d7210 */ /* 0x000fe40007ffe0ff */
[----:B------:R-:W-:Y:S02]  /*0bf0*/  LOP3.LUT R10, R8, 0xfffffff8, RZ, 0xc0, !PT ;  /* 0xfffffff8080a7812 */ /* 0x000fe400078ec0ff */
[----:B------:R-:W-:Y:S02]  /*0c00*/  SHF.R.S32.HI R188, RZ, 0x7, R3 ;  /* 0x00000007ffbc7819 */ /* 0x000fe40000011403 */
[----:B------:R-:W-:Y:S01]  /*0c10*/  LOP3.LUT R12, R4, 0x1ffffffe, RZ, 0xc0, !PT ;  /* 0x1ffffffe040c7812 */ /* 0x000fe200078ec0ff */
[----:B------:R-:W-:Y:S01]  /*0c20*/  IMAD.IADD R10, R9, 0x1, -R10 ;  /* 0x00000001090a7824 */ /* 0x000fe200078e0a0a */
[----:B------:R-:W-:Y:S01]  /*0c30*/  LEA.HI R4, R5, R2, RZ, 0x2 ;  /* 0x0000000205047211 */ /* 0x000fe200078f10ff */
[----:B------:R-:W-:Y:S01]  /*0c40*/  IMAD R14, R188, 0x100, R9 ;  /* 0x00000100bc0e7824 */ /* 0x000fe200078e0209 */
[----:B------:R-:W-:-:S02]  /*0c50*/  IADD3 R12, R11, -R12, RZ ;  /* 0x8000000c0b0c7210 */ /* 0x000fc40007ffe0ff */
[----:B------:R-:W-:Y:S02]  /*0c60*/  LOP3.LUT R9, R4, 0x7ffffffc, RZ, 0xc0, !PT ;  /* 0x7ffffffc04097812 */ /* 0x000fe400078ec0ff */
[--C-:B------:R-:W-:Y:S02]  /*0c70*/  SHF.R.S32.HI R6, RZ, 0x2, R4.reuse ;  /* 0x00000002ff067819 */ /* 0x100fe40000011404 */
[----:B------:R-:W-:Y:S02]  /*0c80*/  SHF.R.S32.HI R7, RZ, 0x1f, R4 ;  /* 0x0000001fff077819 */ /* 0x000fe40000011404 */
[----:B------:R-:W-:Y:S02]  /*0c90*/  SHF.L.U32 R4, R10, 0x6, RZ ;  /* 0x000000060a047819 */ /* 0x000fe400000006ff */
[----:B------:R-:W-:Y:S01]  /*0ca0*/  IADD3 R16, R2, -R9, RZ ;  /* 0x8000000902107210 */ /* 0x000fe20007ffe0ff */
[----:B------:R-:W-:Y:S01]  /*0cb0*/  IMAD.SHL.U32 R9, R12, 0x8, RZ ;  /* 0x000000080c097824 */ /* 0x000fe200078e00ff */
[----:B------:R-:W-:-:S02]  /*0cc0*/  LEA R14, R13, R14, 0x4 ;  /* 0x0000000e0d0e7211 */ /* 0x000fc400078e20ff */
[----:B------:R-:W-:Y:S02]  /*0cd0*/  SHF.L.U32 R8, R8, 0x6, RZ ;  /* 0x0000000608087819 */ /* 0x000fe400000006ff */
[----:B------:R-:W-:Y:S02]  /*0ce0*/  LOP3.LUT R4, R4, 0x1c0, RZ, 0xc0, !PT ;  /* 0x000001c004047812 */ /* 0x000fe400078ec0ff */
[----:B------:R-:W-:Y:S02]  /*0cf0*/  LEA R190, R14, R9, 0x6 ;  /* 0x000000090ebe7211 */ /* 0x000fe400078e30ff */
[----:B------:R-:W-:Y:S02]  /*0d00*/  LOP3.LUT R8, R8, 0x7ffffe00, RZ, 0xc0, !PT ;  /* 0x7ffffe0008087812 */ /* 0x000fe400078ec0ff */
[----:B------:R-:W-:Y:S02]  /*0d10*/  LOP3.LUT R9, R4, 0x8, R9, 0xf8, !PT ;  /* 0x0000000804097812 */ /* 0x000fe400078ef809 */
[----:B------:R-:W-:Y:S01]  /*0d20*/  SHF.R.U32.HI R4, RZ, 0x3, R4 ;  /* 0x00000003ff047819 */ /* 0x000fe20000011604 */
[----:B------:R-:W-:Y:S01]  /*0d30*/  IMAD R8, R189, 0x400, R8 ;  /* 0x00000400bd087824 */ /* 0x000fe200078e0208 */
[----:B------:R-:W-:-:S02]  /*0d40*/  R2P PR, R10, 0x6 ;  /* 0x000000060a007804 */ /* 0x000fc40000000000 */
[----:B------:R-:W-:Y:S02]  /*0d50*/  LOP3.LUT R9, R9, R4, RZ, 0x3c, !PT ;  /* 0x0000000409097212 */ /* 0x000fe400078e3cff */
[----:B------:R-:W-:Y:S02]  /*0d60*/  LEA.HI R7, R7, R6, RZ, 0x3 ;  /* 0x0000000607077211 */ /* 0x000fe400078f18ff */
[----:B------:R-:W-:Y:S02]  /*0d70*/  IADD3 R8, R8, R9, RZ ;  /* 0x0000000908087210 */ /* 0x000fe40007ffe0ff */
[----:B------:R-:W-:Y:S02]  /*0d80*/  LEA.HI R0, R0, R191, RZ, 0x3 ;  /* 0x000000bf00007211 */ /* 0x000fe400078f18ff */
[----:B------:R-:W-:Y:S02]  /*0d90*/  LEA R18, R8, UR48, 0x1 ;  /* 0x0000003008127c11 */ /* 0x000fe4000f8e08ff */
[----:B------:R-:W-:-:S02]  /*0da0*/  LEA.HI R3, R3, R188, RZ, 0x1 ;  /* 0x000000bc03037211 */ /* 0x000fc400078f08ff */
[----:B------:R-:W-:Y:S01]  /*0db0*/  LOP3.LUT R7, R7, 0xfffffff8, RZ, 0xc0, !PT ;  /* 0xfffffff807077812 */ /* 0x000fe200078ec0ff */
[----:B------:R-:W-:Y:S01]  /*0dc0*/  VIADD R23, R18, 0x26800 ;  /* 0x0002680012177836 */ /* 0x000fe20000000000 */
[----:B------:R-:W-:Y:S02]  /*0dd0*/  LEA.HI R5, R5, R2, RZ, 0x5 ;  /* 0x0000000205057211 */ /* 0x000fe400078f28ff */
[----:B------:R-:W-:Y:S02]  /*0de0*/  LOP3.LUT R4, R0, 0x1ffffff8, RZ, 0xc0, !PT ;  /* 0x1ffffff800047812 */ /* 0x000fe400078ec0ff */
[----:B------:R-:W-:Y:S02]  /*0df0*/  LOP3.LUT R3, R3, 0xfffffe, RZ, 0xc0, !PT ;  /* 0x00fffffe03037812 */ /* 0x000fe400078ec0ff */
[----:B------:R-:W-:Y:S01]  /*0e00*/  IADD3 R19, R18, 0x26820, RZ ;  /* 0x0002682012137810 */ /* 0x000fe20007ffe0ff */
[----:B------:R-:W-:Y:S01]  /*0e10*/  @P1 VIADD R19, R23, 0xffffffe0 ;  /* 0xffffffe017131836 */ /* 0x000fe20000000000 */
[----:B------:R-:W-:-:S02]  /*0e20*/  SEL R22, R22, 0xffffffc0, !P2 ;  /* 0xffffffc016167807 */ /* 0x000fc40005000000 */
[----:B------:R-:W-:Y:S02]  /*0e30*/  IADD3 R7, R6, -R7, RZ ;  /* 0x8000000706077210 */ /* 0x000fe40007ffe0ff */
[----:B------:R-:W-:Y:S02]  /*0e40*/  SHF.R.S32.HI R2, RZ, 0x5, R5 ;  /* 0x00000005ff027819 */ /* 0x000fe40000011405 */
[----:B------:R-:W-:Y:S02]  /*0e50*/  IADD3 R4, R191, -R4, RZ ;  /* 0x80000004bf047210 */ /* 0x000fe40007ffe0ff */
[----:B------:R-:W-:Y:S02]  /*0e60*/  IADD3 R3, R188, -R3, RZ ;  /* 0x80000003bc037210 */ /* 0x000fe40007ffe0ff */
[----:B------:R-:W-:Y:S01]  /*0e70*/  IADD3 R23, R23, R22, RZ ;  /* 0x0000001617177210 */ /* 0x000fe20007ffe0ff */
[----:B------:R-:W-:Y:S01]  /*0e80*/  IMAD.IADD R22, R22, 0x1, R19 ;  /* 0x0000000116167824 */ /* 0x000fe200078e0213 */
[----:B------:R-:W-:-:S02]  /*0e90*/  LEA R2, R2, R7, 0x4 ;  /* 0x0000000702027211 */ /* 0x000fc400078e20ff */
[----:B------:R-:W-:Y:S02]  /*0ea0*/  SHF.R.S32.HI R186, RZ, 0x3, R0 ;  /* 0x00000003ffba7819 */ /* 0x000fe40000011400 */
[----:B------:R-:W-:Y:S02]  /*0eb0*/  SHF.L.U32 R184, R4, 0x3, RZ ;  /* 0x0000000304b87819 */ /* 0x000fe400000006ff */
[----:B------:R-:W-:Y:S02]  /*0ec0*/  SHF.L.U32 R17, R3, 0x8, RZ ;  /* 0x0000000803117819 */ /* 0x000fe400000006ff */
[----:B------:R-:W-:-:S07]  /*0ed0*/  SHF.L.U32 R16, R16, 0x1, RZ ;  /* 0x0000000110107819 */ /* 0x000fce00000006ff */
.L_x_3174:
        /* <DEDUP_REMOVED lines=20> */
.L_x_3122:
[----:B------:R-:W-:Y:S01]  /*1020*/  ULDC UR6, c[0x0][0xdc4] ;  /* 0x0003710000067ab9 */ /* 0x000fe20000000800 */
[----:B------:R-:W-:Y:S01]  /*1030*/  UMOV UR40, UR7 ;  /* 0x0000000700287c82 */ /* 0x000fe20008000000 */
[----:B------:R-:W-:-:S11]  /*1040*/  UISETP.NE.AND UP0, UPT, UR6, 0x1, UPT ;  /* 0x000000010600788c */ /* 0x000fd6000bf05270 */
[----:B------:R-:W-:Y:S02]  /*1050*/  @UP0 ULDC.64 UR10, c[0x0][0xdc8] ;  /* 0x00037200000a0ab9 */ /* 0x000fe40000000a00 */
[----:B------:R-:W-:-:S04]  /*1060*/  UIMAD.WIDE.U32 UR4, UR7, UR10, URZ ;  /* 0x0000000a070472a5 */ /* 0x000fc8000f8e003f */
[----:B------:R-:W-:-:S04]  /*1070*/  @UP0 USHF.R.U32.HI UR40, URZ, UR11, UR5 ;  /* 0x0000000b3f280299 */ /* 0x000fc80008011605 */
[----:B------:R-:W-:-:S12]  /*1080*/  UIMAD UR4, UR40, UR6, URZ ;  /* 0x00000006280472a4 */ /* 0x000fd8000f8e023f */
.L_x_3123:
[----:B------:R-:W-:Y:S01]  /*1090*/  ULOP3.LUT UR5, URZ, UR40, URZ, 0x33, !UPT ;  /* 0x000000283f057292 */ /* 0x000fe2000f8e333f */
[----:B------:R-:W-:Y:S01]  /*10a0*/  CS2R R154, SRZ ;  /* 0x00000000009a7805 */ /* 0x000fe2000001ff00 */
[----:B------:R-:W-:Y:S01]  /*10b0*/  ULDC.64 UR10, c[0x0][0x3f8] ;  /* 0x0000fe00000a7ab9 */ /* 0x000fe20000000a00 */
[----:B------:R-:W-:Y:S01]  /*10c0*/  ULDC UR6, c[0x0][0xdac] ;  /* 0x00036b0000067ab9 */ /* 0x000fe20000000800 */
[----:B------:R-:W-:Y:S01]  /*10d0*/  UISETP.NE.U32.AND UP0, UPT, UR10, URZ, UPT ;  /* 0x0000003f0a00728c */ /* 0x000fe2000bf05070 */
[----:B------:R-:W-:Y:S01]  /*10e0*/  CS2R R156, SRZ ;  /* 0x00000000009c7805 */ /* 0x000fe2000001ff00 */
[----:B------:R-:W-:Y:S01]  /*10f0*/  UIADD3 UR5, UR5, UR6, URZ ;  /* 0x0000000605057290 */ /* 0x000fe2000fffe03f */
[----:B------:R-:W-:Y:S01]  /*1100*/  CS2R R150, SRZ ;  /* 0x0000000000967805 */ /* 0x000fe2000001ff00 */
[----:B------:R-:W-:Y:S01]  /*1110*/  UISETP.NE.AND.EX UP0, UPT, UR11, URZ, UPT, UP0 ;  /* 0x0000003f0b00728c */ /* 0x000fe2000bf05300 */
[----:B------:R-:W-:Y:S01]  /*1120*/  CS2R R148, SRZ ;  /* 0x0000000000947805 */ /* 0x000fe2000001ff00 */
[----:B------:R-:W-:Y:S01]  /*1130*/  USHF.L.U32 UR42, UR5, 0x6, URZ ;  /* 0x00000006052a7899 */ /* 0x000fe2000800063f */
[----:B------:R-:W-:Y:S01]  /*1140*/  CS2R R146, SRZ ;  /* 0x0000000000927805 */ /* 0x000fe2000001ff00 */
[----:B------:R-:W-:Y:S01]  /*1150*/  UIADD3 UR4, UR7, -UR4, URZ ;  /* 0x8000000407047290 */ /* 0x000fe2000fffe03f */
[----:B------:R-:W-:Y:S01]  /*1160*/  CS2R R144, SRZ ;  /* 0x0000000000907805 */ /* 0x000fe2000001ff00 */
[----:B------:R-:W-:Y:S01]  /*1170*/  ULDC UR43, c[0x0][0xdb8] ;  /* 0x00036e00002b7ab9 */ /* 0x000fe20000000800 */
[----:B------:R-:W-:Y:S01]  /*1180*/  ULDC UR49, c[0x0][0x404] ;  /* 0x0001010000317ab9 */ /* 0x000fe20000000800 */
[----:B------:R-:W-:Y:S01]  /*1190*/  ULDC UR7, c[0x0][0x288] ;  /* 0x0000a20000077ab9 */ /* 0x000fe20000000800 */
[----:B------:R-:W-:Y:S01]  /*11a0*/  UISETP.NE.AND UP1, UPT, UR43, 0x1, UPT ;  /* 0x000000012b00788c */ /* 0x000fe2000bf25270 */
[----:B------:R-:W-:Y:S01]  /*11b0*/  CS2R R142, SRZ ;  /* 0x00000000008e7805 */ /* 0x000fe2000001ff00 */
[----:B------:R-:W-:Y:S01]  /*11c0*/  USEL UR49, UR49, 0x1, UP0 ;  /* 0x0000000131317887 */ /* 0x000fe20008000000 */
[----:B------:R-:W-:Y:S01]  /*11d0*/  CS2R R140, SRZ ;  /* 0x00000000008c7805 */ /* 0x000fe2000001ff00 */
[----:B------:R-:W-:Y:S01]  /*11e0*/  UIADD3 UR7, UR42, 0x7f, -UR7 ;  /* 0x0000007f2a077890 */ /* 0x000fe2000fffe807 */
[----:B------:R-:W-:Y:S01]  /*11f0*/  CS2R R138, SRZ ;  /* 0x00000000008a7805 */ /* 0x000fe2000001ff00 */
[----:B------:R-:W-:Y:S01]  /*1200*/  ULDC UR10, c[0x0][0xdc4] ;  /* 0x00037100000a7ab9 */ /* 0x000fe20000000800 */
[----:B------:R-:W-:Y:S01]  /*1210*/  ULDC UR9, c[0x0][0x2e0] ;  /* 0x0000b80000097ab9 */ /* 0x000fe20000000800 */
[----:B------:R-:W-:Y:S01]  /*1220*/  UIMAD UR10, UR8, UR10, UR4 ;  /* 0x0000000a080a72a4 */ /* 0x000fe2000f8e0204 */
[----:B------:R-:W-:Y:S01]  /*1230*/  CS2R R136, SRZ ;  /* 0x0000000000887805 */ /* 0x000fe2000001ff00 */
[----:B------:R-:W-:Y:S01]  /*1240*/  UIMAD UR6, UR49, UR9, 0x3f ;  /* 0x0000003f310674a4 */ /* 0x000fe2000f8e0209 */
[----:B------:R-:W-:Y:S01]  /*1250*/  CS2R R134, SRZ ;  /* 0x0000000000867805 */ /* 0x000fe2000001ff00 */
[----:B------:R-:W-:Y:S01]  /*1260*/  UIMAD UR8, UR49, UR9, UR7 ;  /* 0x00000009310872a4 */ /* 0x000fe2000f8e0207 */
[----:B------:R-:W-:Y:S01]  /*1270*/  CS2R R132, SRZ ;  /* 0x0000000000847805 */ /* 0x000fe2000001ff00 */
[----:B------:R-:W-:Y:S01]  /*1280*/  UISETP.NE.AND UP2, UPT, UR46, 0x1, UPT ;  /* 0x000000012e00788c */ /* 0x000fe2000bf45270 */
[----:B------:R-:W-:Y:S01]  /*1290*/  CS2R R130, SRZ ;  /* 0x0000000000827805 */ /* 0x000fe2000001ff00 */
[----:B------:R-:W-:Y:S01]  /*12a0*/  USHF.R.S32.HI UR7, URZ, 0x1f, UR6 ;  /* 0x0000001f3f077899 */ /* 0x000fe20008011406 */
[----:B------:R-:W-:Y:S01]  /*12b0*/  CS2R R128, SRZ ;  /* 0x0000000000807805 */ /* 0x000fe2000001ff00 */
[----:B------:R-:W-:Y:S01]  /*12c0*/  USHF.R.S32.HI UR9, URZ, 0x1f, UR8 ;  /* 0x0000001f3f097899 */ /* 0x000fe20008011408 */
[----:B------:R-:W-:Y:S01]  /*12d0*/  CS2R R126, SRZ ;  /* 0x00000000007e7805 */ /* 0x000fe2000001ff00 */
[----:B------:R-:W-:Y:S01]  /*12e0*/  @UP1 ULDC UR4, c[0x0][0xdbc] ;  /* 0x00036f0000041ab9 */ /* 0x000fe20000000800 */
[----:B------:R-:W-:Y:S01]  /*12f0*/  ULEA.HI UR7, UR7, UR6, URZ, 0x6 ;  /* 0x0000000607077291 */ /* 0x000fe2000f8f303f */
[----:B------:R-:W-:Y:S01]  /*1300*/  PLOP3.LUT P0, PT, PT, PT, UP2, 0x80, 0x0 ;  /* 0x000000000000781c */ /* 0x000fe20003f0f028 */
[----:B------:R-:W-:Y:S01]  /*1310*/  UIMAD.WIDE.U32 UR4, UR10, UR4, URZ ;  /* 0x000000040a0472a5 */ /* 0x000fe2000f8e003f */
[----:B------:R-:W-:Y:S01]  /*1320*/  CS2R R124, SRZ ;  /* 0x00000000007c7805 */ /* 0x000fe2000001ff00 */
[----:B------:R-:W-:Y:S01]  /*1330*/  ULEA.HI UR9, UR9, UR8, URZ, 0x6 ;  /* 0x0000000809097291 */ /* 0x000fe2000f8f303f */
[----:B------:R-:W-:Y:S01]  /*1340*/  CS2R R122, SRZ ;  /* 0x00000000007a7805 */ /* 0x000fe2000001ff00 */
[----:B------:R-:W-:Y:S01]  /*1350*/  @UP1 ULDC UR11, c[0x0][0xdc0] ;  /* 0x00037000000b1ab9 */ /* 0x000fe20000000800 */
[----:B------:R-:W-:Y:S01]  /*1360*/  UMOV UR44, UR10 ;  /* 0x0000000a002c7c82 */ /* 0x000fe20008000000 */
[----:B------:R-:W-:Y:S01]  /*1370*/  @UP1 USHF.R.U32.HI UR44, URZ, UR11, UR5 ;  /* 0x0000000b3f2c1299 */ /* 0x000fe20008011605 */
[----:B------:R-:W-:Y:S01]  /*1380*/  CS2R R120, SRZ ;  /* 0x0000000000787805 */ /* 0x000fe2000001ff00 */
[----:B------:R-:W-:Y:S01]  /*1390*/  USHF.R.S32.HI UR7, URZ, 0x6, UR7 ;  /* 0x000000063f077899 */ /* 0x000fe20008011407 */
[----:B------:R-:W-:Y:S01]  /*13a0*/  CS2R R118, SRZ ;  /* 0x0000000000767805 */ /* 0x000fe2000001ff00 */
[----:B------:R-:W-:Y:S01]  /*13b0*/  USHF.R.S32.HI UR9, URZ, 0x6, UR9 ;  /* 0x000000063f097899 */ /* 0x000fe20008011409 */
[----:B------:R-:W-:Y:S01]  /*13c0*/  CS2R R116, SRZ ;  /* 0x0000000000747805 */ /* 0x000fe2000001ff00 */
[----:B------:R-:W-:Y:S01]  /*13d0*/  UIADD3 UR4, -UR44, URZ, URZ ;  /* 0x0000003f2c047290 */ /* 0x000fe2000fffe13f */
[----:B------:R-:W-:Y:S01]  /*13e0*/  CS2R R170, SRZ ;  /* 0x0000000000aa7805 */ /* 0x000fe2000001ff00 */
[----:B------:R-:W-:Y:S01]  /*13f0*/  UISETP.LT.AND UP0, UPT, UR7, UR9, UPT ;  /* 0x000000090700728c */ /* 0x000fe2000bf01270 */
[----:B------:R-:W-:Y:S01]  /*1400*/  CS2R R112, SRZ ;  /* 0x0000000000707805 */ /* 0x000fe2000001ff00 */
[----:B------:R-:W-:Y:S01]  /*1410*/  UIMAD UR43, UR43, UR4, UR10 ;  /* 0x000000042b2b72a4 */ /* 0x000fe2000f8e020a */
[----:B------:R-:W-:Y:S01]  /*1420*/  CS2R R168, SRZ ;  /* 0x0000000000a87805 */ /* 0x000fe2000001ff00 */
[----:B------:R-:W-:Y:S01]  /*1430*/  USEL UR45, UR7, UR9, UP0 ;  /* 0x00000009072d7287 */ /* 0x000fe20008000000 */
        /* <DEDUP_REMOVED lines=42> */
[----:B------:R-:W-:Y:S06]  /*16e0*/  @!P0 BRA `(.L_x_3124) ;  /* 0x00000018005c8947 */ /* 0x000fec0003800000 */
[----:B------:R-:W-:Y:S01]  /*16f0*/  UISETP.GE.AND UP0, UPT, UR45, 0x1, UPT ;  /* 0x000000012d00788c */ /* 0x000fe2000bf06270 */
[----:B------:R-:W-:-:S05]  /*1700*/  PLOP3.LUT P0, PT, PT, PT, PT, 0x80, 0x0 ;  /* 0x000000000000781c */ /* 0x000fca0003f0f070 */
[----:B------:R-:W-:-:S13]  /*1710*/  PLOP3.LUT P1, PT, PT, PT, UP0, 0x80, 0x0 ;  /* 0x000000000000781c */ /* 0x000fda0003f2f008 */
[----:B------:R-:W-:Y:S05]  /*1720*/  @!P1 BRA `(.L_x_3125) ;  /* 0x0000007c00d89947 */ /* 0x000fea0003800000 */
        /* <DEDUP_REMOVED lines=14> */
.L_x_3126:
[----:B------:R-:W-:Y:S01]  /*1810*/  ULEA UR16, UR39, UR48, 0x3 ;  /* 0x0000003027107291 */ /* 0x000fe2000f8e183f */
[----:B------:R-:W-:-:S04]  /*1820*/  MOV R0, UR38 ;  /* 0x0000002600007c02 */ /* 0x000fc80008000f00 */
[----:B------:R-:W-:-:S04]  /*1830*/  SHF.L.U32 R0, R0, 0x1f, RZ ;  /* 0x0000001f00007819 */ /* 0x000fc800000006ff */
[----:B------:R-:W1:Y:S02]  /*1840*/  SYNCS.PHASECHK.TRANS64.TRYWAIT P0, [UR16+0x28c50], R0 ;  /* 0x028c5000ff0075a7 */ /* 0x000e640008000150 */
[----:B-1----:R-:W-:Y:S05]  /*1850*/  @!P0 BRA `(.L_x_3127) ;  /* 0x000000c8007c8947 */ /* 0x002fea0003800000 */
.L_x_3233:
        /* <DEDUP_REMOVED lines=48> */
[----:B------:R-:W-:-:S07]  /*1b60*/  IMAD.U32 R0, RZ, RZ, UR45 ;  /* 0x0000002dff007e24 */ /* 0x000fce000f8e00ff */
.L_x_3133:
[----:B------:R-:W-:Y:S01]  /*1b70*/  BAR.SYNC.DEFER_BLOCKING 0xe, 0x100 ;  /* 0x0384000000007b1d */ /* 0x000fe20000010000 */
[----:B-1----:R-:W-:Y:S01]  /*1b80*/  MOV R3, UR39 ;  /* 0x0000002700037c02 */ /* 0x002fe20008000f00 */
[----:B------:R-:W-:Y:S01]  /*1b90*/  UISETP.NE.AND UP1, UPT, UR47, 0x3, UPT ;  /* 0x000000032f00788c */ /* 0x000fe2000bf25270 */
[C---:B------:R-:W-:Y:S01]  /*1ba0*/  ISETP.GT.AND P1, PT, R0.reuse, RZ, PT ;  /* 0x000000ff0000720c */ /* 0x040fe20003f24270 */
[----:B------:R-:W-:Y:S01]  /*1bb0*/  UIADD3 UR39, UR39, 0x1, URZ ;  /* 0x0000000127277890 */ /* 0x000fe2000fffe03f */
[----:B------:R-:W-:Y:S02]  /*1bc0*/  LEA R3, R3, R2, 0x6 ;  /* 0x0000000203037211 */ /* 0x000fe400078e30ff */
[----:B------:R-:W-:Y:S01]  /*1bd0*/  IADD3 R0, R0, -0x1, RZ ;  /* 0xffffffff00007810 */ /* 0x000fe20007ffe0ff */
[----:B------:R-:W-:Y:S01]  /*1be0*/  UISETP.NE.AND UP0, UPT, UR39, 0x2, UPT ;  /* 0x000000022700788c */ /* 0x000fe2000bf05270 */
[----:B------:R-:W-:Y:S02]  /*1bf0*/  LEA R3, R3, UR48, 0x2 ;  /* 0x0000003003037c11 */ /* 0x000fe4000f8e10ff */
[----:B------:R-:W-:Y:S01]  /*1c00*/  PLOP3.LUT P2, PT, PT, PT, UP1, 0x80, 0x0 ;  /* 0x000000000000781c */ /* 0x000fe20003f4f018 */
        /* <DEDUP_REMOVED lines=135> */
.L_x_3129:
[----:B------:R-:W-:Y:S01]  /*2480*/  ULEA UR6, UR39, UR48, 0x3 ;  /* 0x0000003027067291 */ /* 0x000fe2000f8e183f */
[----:B------:R-:W-:-:S05]  /*2490*/  IMAD.U32 R3, RZ, RZ, UR38 ;  /* 0x00000026ff037e24 */ /* 0x000fca000f8e00ff */
[----:B------:R-:W-:-:S04]  /*24a0*/  SHF.L.U32 R3, R3, 0x1f, RZ ;  /* 0x0000001f03037819 */ /* 0x000fc800000006ff */
[----:B------:R1:W2:Y:S01]  /*24b0*/  SYNCS.PHASECHK.TRANS64.TRYWAIT P0, [UR6+0x28c50], R3 ;  /* 0x028c5003ff0075a7 */ /* 0x0002a20008000146 */
[----:B------:R-:W-:Y:S05]  /*24c0*/  @!P2 BRA `(.L_x_3130) ;  /* 0x000000000004a947 */ /* 0x000fea0003800000 */
[----:B------:R-:W-:Y:S01]  /*24d0*/  BPT.TRAP 0x1 ;  /* 0x000000040000795c */ /* 0x000fe20000300000 */
.L_x_3130:
[----:B--2---:R-:W-:Y:S05]  /*24e0*/  @P0 BRA `(.L_x_3131) ;  /* 0x0000000000080947 */ /* 0x004fea0003800000 */
[----:B------:R-:W2:Y:S02]  /*24f0*/  SYNCS.PHASECHK.TRANS64.TRYWAIT P0, [UR6+0x28c50], R3 ;  /* 0x028c5003ff0075a7 */ /* 0x000ea40008000146 */
[----:B--2---:R-:W-:Y:S05]  /*2500*/  @!P0 BRA `(.L_x_3132) ;  /* 0x000000bc00688947 */ /* 0x004fea0003800000 */
.L_x_3131:
        /* <DEDUP_REMOVED lines=19> */
[----:B------:R-:W-:-:S04]  /*2640*/  @!P0 LEA R3, R3, UR48, 0x3 ;  /* 0x0000003003038c11 */ /* 0x000fc8000f8e18ff */
        /* <DEDUP_REMOVED lines=17> */
.L_x_3128:
[----:B------:R-:W-:Y:S01]  /*2760*/  BAR.SYNC.DEFER_BLOCKING 0xe, 0x100 ;  /* 0x0384000000007b1d */ /* 0x000fe20000010000 */
[----:B-1----:R-:W-:Y:S01]  /*2770*/  MOV R3, UR39 ;  /* 0x0000002700037c02 */ /* 0x002fe20008000f00 */
[----:B------:R-:W-:Y:S01]  /*2780*/  UIADD3 UR39, UR39, 0x1, URZ ;  /* 0x0000000127277890 */ /* 0x000fe2000fffe03f */
[----:B------:R-:W-:Y:S02]  /*2790*/  PLOP3.LUT P0, PT, PT, PT, PT, 0x8, 0x0 ;  /* 0x000000000000781c */ /* 0x000fe40003f0e170 */
[----:B------:R-:W-:Y:S01]  /*27a0*/  MOV R156, RZ ;  /* 0x000000ff009c7202 */ /* 0x000fe20000000f00 */
[----:B------:R-:W-:Y:S01]  /*27b0*/  IMAD R0, R3, 0x40, R2 ;  /* 0x0000004003007824 */ /* 0x000fe200078e0202 */
[----:B------:R-:W-:Y:S01]  /*27c0*/  UISETP.NE.AND UP0, UPT, UR39, 0x2, UPT ;  /* 0x000000022700788c */ /* 0x000fe2000bf05270 */
[----:B------:R-:W-:-:S03]  /*27d0*/  MOV R155, RZ ;  /* 0x000000ff009b7202 */ /* 0x000fc60000000f00 */
        /* <DEDUP_REMOVED lines=136> */
.L_x_3124:
[----:B------:R-:W-:Y:S01]  /*3060*/  UISETP.GE.AND UP0, UPT, UR45, 0x1, UPT ;  /* 0x000000012d00788c */ /* 0x000fe2000bf06270 */
[----:B------:R-:W-:-:S05]  /*3070*/  PLOP3.LUT P0, PT, PT, PT, PT, 0x80, 0x0 ;  /* 0x000000000000781c */ /* 0x000fca0003f0f070 */
[----:B------:R-:W-:-:S13]  /*3080*/  PLOP3.LUT P1, PT, PT, PT, UP0, 0x80, 0x0 ;  /* 0x000000000000781c */ /* 0x000fda0003f2f008 */
[----:B------:R-:W-:Y:S05]  /*3090*/  @!P1 BRA `(.L_x_3125) ;  /* 0x00000064007c9947 */ /* 0x000fea0003800000 */
        /* <DEDUP_REMOVED lines=18> */
[----:B------:R1:W2:Y:S01]  /*31c0*/  LDC.64 R14, c[0x4][R0] ;  /* 0x01000000000e7b82 */ /* 0x0002a20000000a00 */
[----:B------:R-:W-:Y:S01]  /*31d0*/  IMAD.U32 R5, RZ, RZ, UR5 ;  /* 0x00000005ff057e24 */ /* 0x000fe2000f8e00ff */
        /* <DEDUP_REMOVED lines=10> */
.L_x_3134:
        /* <DEDUP_REMOVED lines=9> */
.L_x_3234:
[----:B------:R-:W-:Y:S05]  /*3310*/  @!P0 BRA `(.L_x_3136) ;  /* 0x0000000000048947 */ /* 0x000fea0003800000 */
[----:B------:R-:W-:Y:S01]  /*3320*/  BPT.TRAP 0x1 ;  /* 0x000000040000795c */ /* 0x000fe20000300000 */
.L_x_3136:
[----:B------:R-:W-:Y:S02]  /*3330*/  MOV R7, UR39 ;  /* 0x0000002700077c02 */ /* 0x000fe40008000f00 */
[----:B------:R-:W-:Y:S02]  /*3340*/  MOV R8, UR38 ;  /* 0x0000002600087c02 */ /* 0x000fe40008000f00 */
[----:B------:R-:W-:Y:S02]  /*3350*/  LEA R7, R7, UR48, 0x3 ;  /* 0x0000003007077c11 */ /* 0x000fe4000f8e18ff */
[----:B------:R-:W-:-:S04]  /*3360*/  SHF.L.U32 R8, R8, 0x1f, RZ ;  /* 0x0000001f08087819 */ /* 0x000fc800000006ff */
[----:B------:R2:W3:Y:S01]  /*3370*/  SYNCS.PHASECHK.TRANS64.TRYWAIT P1, [R7+URZ+0x28c30], R8 ;  /* 0x028c3008070075a7 */ /* 0x0004e2000802017f */
[----:B------:R-:W-:Y:S05]  /*3380*/  @!P0 BRA `(.L_x_3137) ;  /* 0x0000000000048947 */ /* 0x000fea0003800000 */
[----:B------:R-:W-:Y:S01]  /*3390*/  BPT.TRAP 0x1 ;  /* 0x000000040000795c */ /* 0x000fe20000300000 */
.L_x_3137:
[----:B---3--:R-:W-:Y:S05]  /*33a0*/  @P1 BRA `(.L_x_3138) ;  /* 0x0000000000081947 */ /* 0x008fea0003800000 */
[----:B------:R-:W3:Y:S02]  /*33b0*/  SYNCS.PHASECHK.TRANS64.TRYWAIT P1, [R7+URZ+0x28c30], R8 ;  /* 0x028c3008070075a7 */ /* 0x000ee4000802017f */
[----:B---3--:R-:W-:Y:S05]  /*33c0*/  @!P1 BRA `(.L_x_3139) ;  /* 0x000000ac00e89947 */ /* 0x008fea0003800000 */
.L_x_3138:
[----:B-1----:R-:W1:Y:S01]  /*33d0*/  S2R R0, SR_TID.X ;  /* 0x0000000000007919 */ /* 0x002e620000002100 */
[----:B------:R-:W-:-:S04]  /*33e0*/  UIADD3 UR4, UR48, 0x22400, URZ ;  /* 0x0002240030047890 */ /* 0x000fc8000fffe03f */
[----:B------:R-:W-:-:S04]  /*33f0*/  USHF.R.U32.HI UR4, URZ, 0x4, UR4 ;  /* 0x000000043f047899 */ /* 0x000fc80008011604 */
[----:B------:R-:W-:Y:S01]  /*3400*/  ULOP3.LUT UR4, UR4, 0x3fff, URZ, 0xc0, !UPT ;  /* 0x00003fff04047892 */ /* 0x000fe2000f8ec03f */
[----:B-1----:R-:W-:-:S05]  /*3410*/  LOP3.LUT R3, R0, 0x7f, RZ, 0xc0, !PT ;  /* 0x0000007f00037812 */ /* 0x002fca00078ec0ff */
        /* <DEDUP_REMOVED lines=10> */
[----:B------:R-:W-:Y:S01]  /*34c0*/  IADD3 R5, R2, UR42, RZ ;  /* 0x0000002a02057c10 */ /* 0x000fe2000fffe0ff */
[----:B------:R-:W-:Y:S01]  /*34d0*/  UMOV UR7, 0x40000040 ;  /* 0x4000004000077882 */ /* 0x000fe20000000000 */
[----:B------:R-:W-:Y:S01]  /*34e0*/  UMOV UR5, 0x40000040 ;  /* 0x4000004000057882 */ /* 0x000fe20000000000 */
        /* <DEDUP_REMOVED lines=16> */
[----:B------:R-:W-:Y:S01]  /*35f0*/  HGMMA.64x64x16.F32.BF16 R24, gdesc[UR4], R24, gsb0 ;  /* 0x00e00000041879f0 */ /* 0x000fe20008001818 */
[----:B------:R-:W-:Y:S02]  /*3600*/  UMOV UR6, 0xffffffc0 ;  /* 0xffffffc000067882 */ /* 0x000fe40000000000 */
[----:B------:R-:W-:-:S04]  /*3610*/  UIMAD UR6, UR45, UR6, 0x40 ;  /* 0x000000402d0674a4 */ /* 0x000fc8000f8e0206 */
[----:B------:R-:W-:Y:S01]  /*3620*/  UIADD3 UR7, UR6, 0x1, URZ ;  /* 0x0000000106077890 */ /* 0x000fe2000fffe03f */
[----:B------:R-:W-:Y:S02]  /*3630*/  WARPGROUP.DEPBAR.LE gsb0, 0x0 ;  /* 0x00008000000079c5 */ /* 0x000fe40000010000 */
[----:B------:R-:W-:-:S06]  /*3640*/  WARPGROUP.ARRIVE ;  /* 0x00000000000079c5 */ /* 0x000fcc0000000000 */
[----:B------:R-:W-:Y:S01]  /*3650*/  HGMMA.64x64x16.F32.BF16 R24, gdesc[UR8], R24, gsb0 ;  /* 0x00e00000081879f0 */ /* 0x000fe20008001818 */
[----:B------:R-:W-:Y:S02]  /*3660*/  ULDC UR10, c[0x0][0x9d8] ;  /* 0x00027600000a7ab9 */ /* 0x000fe40000000800 */
[----:B------:R-:W-:Y:S02]  /*3670*/  WARPGROUP.DEPBAR.LE gsb0, 0x0 ;  /* 0x00008000000079c5 */ /* 0x000fe40000010000 */
[----:B------:R-:W-:-:S06]  /*3680*/  WARPGROUP.ARRIVE ;  /* 0x00000000000079c5 */ /* 0x000fcc0000000000 */
[----:B------:R-:W-:Y:S01]  /*3690*/  HGMMA.64x64x16.F32.BF16 R24, gdesc[UR12], R24, gsb0 ;  /* 0x00e000000c1879f0 */ /* 0x000fe20008001818 */
[----:B------:R-:W-:Y:S01]  /*36a0*/  ULDC UR14, c[0x0][0x2e0] ;  /* 0x0000b800000e7ab9 */ /* 0x000fe20000000800 */
[----:B------:R-:W-:Y:S01]  /*36b0*/  ULDC UR15, c[0x0][0x288] ;  /* 0x0000a200000f7ab9 */ /* 0x000fe20000000800 */
[----:B------:R-:W-:Y:S01]  /*36c0*/  UIMAD UR7, UR49, UR14, UR7 ;  /* 0x0000000e310772a4 */ /* 0x000fe2000f8e0207 */
[----:B------:R-:W-:Y:S01]  /*36d0*/  MOV R3, UR15 ;  /* 0x0000000f00037c02 */ /* 0x000fe20008000f00 */
[----:B------:R-:W-:-:S04]  /*36e0*/  UIMAD UR6, UR49, UR14, UR6 ;  /* 0x0000000e310672a4 */ /* 0x000fc8000f8e0206 */
[----:B------:R-:W-:Y:S02]  /*36f0*/  IADD3 R4, -R3, UR7, -R16 ;  /* 0x0000000703047c10 */ /* 0x000fe4000fffe910 */
[----:B------:R-:W-:Y:S02]  /*3700*/  IADD3 R3, -R16, UR6, RZ ;  /* 0x0000000610037c10 */ /* 0x000fe4000fffe1ff */
[----:B------:R-:W-:Y:S02]  /*3710*/  IADD3 R6, R4, 0x8, R5 ;  /* 0x0000000804067810 */ /* 0x000fe40007ffe005 */
[----:B------:R-:W-:Y:S02]  /*3720*/  VIADDMNMX R4, R5, R4, R3, PT ;  /* 0x0000000405047246 */ /* 0x000fe40003800103 */
[----:B------:R-:W-:Y:S02]  /*3730*/  VIMNMX R6, R3, R6, PT ;  /* 0x0000000603067248 */ /* 0x000fe40003fe0100 */
[----:B------:R-:W-:-:S02]  /*3740*/  ISETP.GT.AND P5, PT, R4, 0x28, PT ;  /* 0x000000280400780c */ /* 0x000fc40003fa4270 */
[C---:B------:R-:W-:Y:S02]  /*3750*/  ISETP.GT.AND P2, PT, R6.reuse, RZ, PT ;  /* 0x000000ff0600720c */ /* 0x040fe40003f44270 */
[C---:B------:R-:W-:Y:S02]  /*3760*/  ISETP.GT.AND P3, PT, R6.reuse, 0x1, PT ;  /* 0x000000010600780c */ /* 0x040fe40003f64270 */
[----:B------:R-:W-:Y:S01]  /*3770*/  ISETP.GT.AND P4, PT, R6, 0x8, PT ;  /* 0x000000080600780c */ /* 0x000fe20003f84270 */
        /* <DEDUP_REMOVED lines=26> */
[----:B------:R-:W-:Y:S01]  /*3920*/  ISETP.GT.AND P2, PT, R6, 0x9, PT ;  /* 0x000000090600780c */ /* 0x000fe20003f44270 */
[----:B------:R-:W-:Y:S01]  /*3930*/  FMUL.FTZ R33, R33, UR10 ;  /* 0x0000000a21217c20 */ /* 0x000fe20008410000 */
[----:B------:R-:W-:Y:S01]  /*3940*/  FMUL.FTZ R36, R36, UR10 ;  /* 0x0000000a24247c20 */ /* 0x000fe20008410000 */
[----:B------:R-:W-:Y:S01]  /*3950*/  FMUL.FTZ R37, R37, UR10 ;  /* 0x0000000a25257c20 */ /* 0x000fe20008410000 */
[----:B------:R-:W-:Y:S01]  /*3960*/  FMUL.FTZ R40, R40, UR10 ;  /* 0x0000000a28287c20 */ /* 0x000fe20008410000 */
[----:B------:R-:W1:Y:S01]  /*3970*/  MUFU.TANH R31, R31 ;  /* 0x0000001f001f7308 */ /* 0x000e620000002400 */
[----:B----4-:R-:W-:Y:S01]  /*3980*/  FSEL R27, R27, -INF , P3 ;  /* 0xff8000001b1b7808 */ /* 0x010fe20001800000 */
[----:B------:R-:W-:Y:S01]  /*3990*/  FMUL.FTZ R41, R41, UR10 ;  /* 0x0000000a29297c20 */ /* 0x000fe20008410000 */
[----:B------:R-:W-:Y:S01]  /*39a0*/  ISETP.GT.AND P3, PT, R6, 0x10, PT ;  /* 0x000000100600780c */ /* 0x000fe20003f64270 */
[----:B------:R-:W-:Y:S01]  /*39b0*/  FMUL.FTZ R44, R44, UR10 ;  /* 0x0000000a2c2c7c20 */ /* 0x000fe20008410000 */
[----:B------:R-:W-:Y:S01]  /*39c0*/  FMNMX.FTZ R9, R26, R27, !PT ;  /* 0x0000001b1a097209 */ /* 0x000fe20007810000 */
[----:B------:R-:W-:Y:S01]  /*39d0*/  FMUL.FTZ R45, R45, UR10 ;  /* 0x0000000a2d2d7c20 */ /* 0x000fe20008410000 */
[----:B------:R-:W-:Y:S01]  /*39e0*/  FMUL.FTZ R48, R48, UR10 ;  /* 0x0000000a30307c20 */ /* 0x000fe20008410000 */
[----:B------:R-:W4:Y:S01]  /*39f0*/  MUFU.TANH R34, R34 ;  /* 0x0000002200227308 */ /* 0x000f220000002400 */
[----:B-----5:R-:W-:Y:S01]  /*3a00*/  FSEL R30, R30, -INF , P4 ;  /* 0xff8000001e1e7808 */ /* 0x020fe20002000000 */
[----:B------:R-:W-:Y:S01]  /*3a10*/  FMUL.FTZ R49, R49, UR10 ;  /* 0x0000000a31317c20 */ /* 0x000fe20008410000 */
[----:B------:R-:W-:Y:S01]  /*3a20*/  ISETP.GT.AND P4, PT, R4, 0x8, PT ;  /* 0x000000080400780c */ /* 0x000fe20003f84270 */
[----:B------:R-:W-:Y:S01]  /*3a30*/  FMUL.FTZ R52, R52, UR10 ;  /* 0x0000000a34347c20 */ /* 0x000fe20008410000 */
[----:B------:R-:W-:Y:S01]  /*3a40*/  FMNMX.FTZ R10, R30, R9, !PT ;  /* 0x000000091e0a7209 */ /* 0x000fe20007810000 */
[----:B------:R-:W-:Y:S01]  /*3a50*/  FMUL.FTZ R53, R53, UR10 ;  /* 0x0000000a35357c20 */ /* 0x000fe20008410000 */
[----:B------:R-:W-:Y:S01]  /*3a60*/  ULDC UR10, c[0x0][0x988] ;  /* 0x00026200000a7ab9 */ /* 0x000fe20000000800 */
[----:B------:R-:W5:Y:S01]  /*3a70*/  MUFU.TANH R35, R35 ;  /* 0x0000002300237308 */ /* 0x000f620000002400 */
[----:B-1----:R-:W-:-:S02]  /*3a80*/  FSEL R31, R31, -INF , P2 ;  /* 0xff8000001f1f7808 */ /* 0x002fc40001000000 */
[----:B------:R-:W-:Y:S02]  /*3a90*/  ISETP.GT.AND P2, PT, R6, 0x11, PT ;  /* 0x000000110600780c */ /* 0x000fe40003f44270 */
[----:B------:R-:W-:-:S03]  /*3aa0*/  FMNMX.FTZ R9, R31, R10, !PT ;  /* 0x0000000a1f097209 */ /* 0x000fc60007810000 */
[----:B------:R-:W1:Y:S01]  /*3ab0*/  MUFU.TANH R38, R38 ;  /* 0x0000002600267308 */ /* 0x000e620000002400 */
[----:B----4-:R-:W-:Y:S02]  /*3ac0*/  FSEL R34, R34, -INF , P3 ;  /* 0xff80000022227808 */ /* 0x010fe40001800000 */
[----:B------:R-:W-:Y:S02]  /*3ad0*/  ISETP.GT.AND P3, PT, R6, 0x18, PT ;  /* 0x000000180600780c */ /* 0x000fe40003f64270 */
[----:B------:R-:W-:-:S03]  /*3ae0*/  FMNMX.FTZ R10, R34, R9, !PT ;  /* 0x00000009220a7209 */ /* 0x000fc60007810000 */
[----:B------:R-:W4:Y:S01]  /*3af0*/  MUFU.TANH R39, R39 ;  /* 0x0000002700277308 */ /* 0x000f220000002400 */
[----:B-----5:R-:W-:Y:S02]  /*3b00*/  FSEL R35, R35, -INF , P2 ;  /* 0xff80000023237808 */ /* 0x020fe40001000000 */
[----:B------:R-:W-:Y:S02]  /*3b10*/  ISETP.GT.AND P2, PT, R6, 0x19, PT ;  /* 0x000000190600780c */ /* 0x000fe40003f44270 */
[----:B------:R-:W-:-:S03]  /*3b20*/  FMNMX.FTZ R9, R35, R10, !PT ;  /* 0x0000000a23097209 */ /* 0x000fc60007810000 */
[----:B------:R-:W5:Y:S01]  /*3b30*/  MUFU.TANH R42, R42 ;  /* 0x0000002a002a7308 */ /* 0x000f620000002400 */
[----:B-1----:R-:W-:Y:S02]  /*3b40*/  FSEL R38, R38, -INF , P3 ;  /* 0xff80000026267808 */ /* 0x002fe40001800000 */
        /* <DEDUP_REMOVED lines=36> */
[----:B------:R-:W-:Y:S02]  /*3d90*/  ISETP.GT.AND P2, PT, R4, RZ, PT ;  /* 0x000000ff0400720c */ /* 0x000fe40003f44270 */
[----:B------:R-:W-:-:S03]  /*3da0*/  FMNMX.FTZ R6, R55, R6, !PT ;  /* 0x0000000637067209 */ /* 0x000fc60007810000 */
[----:B------:R-:W1:Y:S01]  /*3db0*/  MUFU.TANH R28, R28 ;  /* 0x0000001c001c7308 */ /* 0x000e620000002400 */
[----:B----4-:R-:W-:Y:S01]  /*3dc0*/  FSEL R24, R24, -INF , P2 ;  /* 0xff80000018187808 */ /* 0x010fe20001000000 */
[----:B------:R-:W4:Y:S01]  /*3dd0*/  SHFL.BFLY PT, R9, R6, 0x2, 0x1f ;  /* 0x0c401f0006097f89 */ /* 0x000f2200000e0000 */
[----:B------:R-:W-:-:S05]  /*3de0*/  ISETP.GT.AND P2, PT, R4, 0x9, PT ;  /* 0x000000090400780c */ /* 0x000fca0003f44270 */
[----:B------:R-:W2:Y:S01]  /*3df0*/  MUFU.TANH R29, R29 ;  /* 0x0000001d001d7308 */ /* 0x000ea20000002400 */
[----:B-----5:R-:W-:Y:S02]  /*3e00*/  FSEL R25, R25, -INF , P3 ;  /* 0xff80000019197808 */ /* 0x020fe40001800000 */
[----:B------:R-:W-:Y:S02]  /*3e10*/  ISETP.GT.AND P3, PT, R4, 0x10, PT ;  /* 0x000000100400780c */ /* 0x000fe40003f64270 */
[----:B------:R-:W-:-:S03]  /*3e20*/  FMNMX.FTZ R5, R24, R25, !PT ;  /* 0x0000001918057209 */ /* 0x000fc60007810000 */
[----:B------:R-:W5:Y:S01]  /*3e30*/  MUFU.TANH R32, R32 ;  /* 0x0000002000207308 */ /* 0x000f620000002400 */
[----:B-1----:R-:W-:Y:S02]  /*3e40*/  FSEL R28, R28, -INF , P4 ;  /* 0xff8000001c1c7808 */ /* 0x002fe40002000000 */
[----:B------:R-:W-:-:S05]  /*3e50*/  ISETP.GT.AND P4, PT, R4, 0x19, PT ;  /* 0x000000190400780c */ /* 0x000fca0003f84270 */
[----:B------:R-:W1:Y:S01]  /*3e60*/  MUFU.TANH R33, R33 ;  /* 0x0000002100217308 */ /* 0x000e620000002400 */
[----:B--2---:R-:W-:Y:S02]  /*3e70*/  FSEL R29, R29, -INF , P2 ;  /* 0xff8000001d1d7808 */ /* 0x004fe40001000000 */
[----:B----4-:R-:W-:Y:S02]  /*3e80*/  FMNMX.FTZ R9, R6, R9, !PT ;  /* 0x0000000906097209 */ /* 0x010fe40007810000 */
[----:B------:R-:W-:-:S03]  /*3e90*/  ISETP.GT.AND P2, PT, R4, 0x11, PT ;  /* 0x000000110400780c */ /* 0x000fc60003f44270 */
[----:B------:R-:W2:Y:S01]  /*3ea0*/  SHFL.BFLY PT, R6, R9, 0x1, 0x1f ;  /* 0x0c201f0009067f89 */ /* 0x000ea200000e0000 */
[----:B------:R-:W4:Y:S01]  /*3eb0*/  MUFU.TANH R36, R36 ;  /* 0x0000002400247308 */ /* 0x000f220000002400 */
[----:B-----5:R-:W-:Y:S02]  /*3ec0*/  FSEL R32, R32, -INF , P3 ;  /* 0xff80000020207808 */ /* 0x020fe40001800000 */
[----:B------:R-:W-:-:S05]  /*3ed0*/  ISETP.GT.AND P3, PT, R4, 0x18, PT ;  /* 0x000000180400780c */ /* 0x000fca0003f64270 */
[----:B------:R-:W5:Y:S01]  /*3ee0*/  MUFU.TANH R37, R37 ;  /* 0x0000002500257308 */ /* 0x000f620000002400 */
[----:B-1----:R-:W-:Y:S02]  /*3ef0*/  FSEL R33, R33, -INF , P2 ;  /* 0xff80000021217808 */ /* 0x002fe40001000000 */
[----:B------:R-:W-:-:S05]  /*3f00*/  ISETP.GT.AND P2, PT, R4, 0x20, PT ;  /* 0x000000200400780c */ /* 0x000fca0003f44270 */
[----:B------:R-:W1:Y:S01]  /*3f10*/  MUFU.TANH R40, R40 ;  /* 0x0000002800287308 */ /* 0x000e620000002400 */
[----:B----4-:R-:W-:Y:S02]  /*3f20*/  FSEL R36, R36, -INF , P3 ;  /* 0xff80000024247808 */ /* 0x010fe40001800000 */
[----:B------:R-:W-:Y:S02]  /*3f30*/  ISETP.GT.AND P3, PT, R4, 0x21, PT ;  /* 0x000000210400780c */ /* 0x000fe40003f64270 */
[----:B--2---:R-:W-:-:S03]  /*3f40*/  FMNMX.FTZ R3, R9, R6, !PT ;  /* 0x0000000609037209 */ /* 0x004fc60007810000 */
[----:B------:R-:W2:Y:S01]  /*3f50*/  MUFU.TANH R41, R41 ;  /* 0x0000002900297308 */ /* 0x000ea20000002400 */
[----:B------:R-:W-:Y:S02]  /*3f60*/  FMNMX.FTZ R6, R28, R5, !PT ;  /* 0x000000051c067209 */ /* 0x000fe40007810000 */
[----:B-----5:R-:W-:Y:S01]  /*3f70*/  FSEL R37, R37, -INF , P4 ;  /* 0xff80000025257808 */ /* 0x020fe20002000000 */
[----:B------:R-:W-:Y:S01]  /*3f80*/  FMUL.FTZ R9, R3, UR10 ;  /* 0x0000000a03097c20 */ /* 0x000fe20008410000 */
[----:B------:R-:W-:Y:S02]  /*3f90*/  FMNMX.FTZ R5, R29, R6, !PT ;  /* 0x000000061d057209 */ /* 0x000fe40007810000 */
[----:B------:R-:W-:Y:S01]  /*3fa0*/  ISETP.GT.AND P4, PT, R4, 0x29, PT ;  /* 0x000000290400780c */ /* 0x000fe20003f84270 */
[----:B------:R-:W4:Y:S01]  /*3fb0*/  MUFU.TANH R44, R44 ;  /* 0x0000002c002c7308 */ /* 0x000f220000002400 */
[----:B------:R-:W-:Y:S02]  /*3fc0*/  FMNMX.FTZ R6, R32, R5, !PT ;  /* 0x0000000520067209 */ /* 0x000fe40007810000 */
[----:B-1----:R-:W-:-:S02]  /*3fd0*/  FSEL R40, R40, -INF , P2 ;  /* 0xff80000028287808 */ /* 0x002fc40001000000 */
[----:B------:R-:W-:Y:S02]  /*3fe0*/  FMNMX.FTZ R5, R33, R6, !PT ;  /* 0x0000000621057209 */ /* 0x000fe40007810000 */
[----:B------:R-:W-:Y:S01]  /*3ff0*/  ISETP.GT.AND P2, PT, R4, 0x30, PT ;  /* 0x000000300400780c */ /* 0x000fe20003f44270 */
[----:B------:R-:W1:Y:S01]  /*4000*/  MUFU.TANH R45, R45 ;  /* 0x0000002d002d7308 */ /* 0x000e620000002400 */
[----:B------:R-:W-:Y:S02]  /*4010*/  FMNMX.FTZ R6, R36, R5, !PT ;  /* 0x0000000524067209 */ /* 0x000fe40007810000 */
[----:B--2---:R-:W-:Y:S02]  /*4020*/  FSEL R41, R41, -INF , P3 ;  /* 0xff80000029297808 */ /* 0x004fe40001800000 */
[----:B------:R-:W-:Y:S02]  /*4030*/  FMNMX.FTZ R5, R37, R6, !PT ;  /* 0x0000000625057209 */ /* 0x000fe40007810000 */
[----:B------:R-:W-:Y:S01]  /*4040*/  FSETP.NEU.FTZ.AND P3, PT, R3, -INF , PT ;  /* 0xff8000000300780b */ /* 0x000fe20003f7d000 */
[----:B------:R-:W2:Y:S01]  /*4050*/  MUFU.TANH R48, R48 ;  /* 0x0000003000307308 */ /* 0x000ea20000002400 */
[----:B------:R-:W-:-:S02]  /*4060*/  FMNMX.FTZ R6, R40, R5, !PT ;  /* 0x0000000528067209 */ /* 0x000fc40007810000 */
[----:B----4-:R-:W-:Y:S02]  /*4070*/  FSEL R44, R44, -INF , P5 ;  /* 0xff8000002c2c7808 */ /* 0x010fe40002800000 */
[----:B------:R-:W-:Y:S02]  /*4080*/  FMNMX.FTZ R5, R41, R6, !PT ;  /* 0x0000000629057209 */ /* 0x000fe40007810000 */
[----:B------:R-:W-:Y:S01]  /*4090*/  FSEL R9, R9, RZ, P3 ;  /* 0x000000ff09097208 */ /* 0x000fe20001800000 */
[----:B------:R-:W4:Y:S01]  /*40a0*/  MUFU.TANH R49, R49 ;  /* 0x0000003100317308 */ /* 0x000f220000002400 */
[----:B-1----:R-:W-:Y:S02]  /*40b0*/  FSEL R45, R45, -INF , P4 ;  /* 0xff8000002d2d7808 */ /* 0x002fe40002000000 */
[----:B------:R-:W-:Y:S01]  /*40c0*/  FMNMX.FTZ R6, R44, R5, !PT ;  /* 0x000000052c067209 */ /* 0x000fe20007810000 */
[--C-:B------:R-:W-:Y:S01]  /*40d0*/  FFMA.FTZ R26, R26, UR10, -R9.reuse ;  /* 0x0000000a1a1a7c23 */ /* 0x100fe20008010809 */
[----:B------:R-:W-:Y:S01]  /*40e0*/  ISETP.GT.AND P3, PT, R4, 0x31, PT ;  /* 0x000000310400780c */ /* 0x000fe20003f64270 */
[--C-:B------:R-:W-:Y:S01]  /*40f0*/  FFMA.FTZ R27, R27, UR10, -R9.reuse ;  /* 0x0000000a1b1b7c23 */ /* 0x100fe20008010809 */
[----:B------:R-:W-:Y:S01]  /*4100*/  FMNMX.FTZ R5, R45, R6, !PT ;  /* 0x000000062d057209 */ /* 0x000fe20007810000 */
[----:B------:R-:W1:Y:S01]  /*4110*/  MUFU.TANH R52, R52 ;  /* 0x0000003400347308 */ /* 0x000e620000002400 */
[----:B--2---:R-:W-:Y:S01]  /*4120*/  FSEL R48, R48, -INF , P2 ;  /* 0xff80000030307808 */ /* 0x004fe20001000000 */
[--C-:B------:R-:W-:Y:S01]  /*4130*/  FFMA.FTZ R30, R30, UR10, -R9.reuse ;  /* 0x0000000a1e1e7c23 */ /* 0x100fe20008010809 */
[----:B------:R-:W-:Y:S01]  /*4140*/  ISETP.GT.AND P2, PT, R4, 0x38, PT ;  /* 0x000000380400780c */ /* 0x000fe20003f44270 */
[--C-:B------:R-:W-:Y:S01]  /*4150*/  FFMA.FTZ R31, R31, UR10, -R9.reuse ;  /* 0x0000000a1f1f7c23 */ /* 0x100fe20008010809 */
[----:B------:R-:W-:Y:S01]  /*4160*/  FMNMX.FTZ R6, R48, R5, !PT ;  /* 0x0000000530067209 */ /* 0x000fe20007810000 */
[--C-:B------:R-:W-:Y:S01]  /*4170*/  FFMA.FTZ R34, R34, UR10, -R9.reuse ;  /* 0x0000000a22227c23 */ /* 0x100fe20008010809 */
[--C-:B------:R-:W-:Y:S01]  /*4180*/  FFMA.FTZ R35, R35, UR10, -R9.reuse ;  /* 0x0000000a23237c23 */ /* 0x100fe20008010809 */
[----:B------:R-:W2:Y:S01]  /*4190*/  MUFU.TANH R53, R53 ;  /* 0x0000003500357308 */ /* 0x000ea20000002400 */
[----:B----4-:R-:W-:Y:S01]  /*41a0*/  FSEL R49, R49, -INF , P3 ;  /* 0xff80000031317808 */ /* 0x010fe20001800000 */
[--C-:B------:R-:W-:Y:S01]  /*41b0*/  FFMA.FTZ R38, R38, UR10, -R9.reuse ;  /* 0x0000000a26267c23 */ /* 0x100fe20008010809 */
[----:B------:R-:W-:Y:S01]  /*41c0*/  ISETP.GT.AND P3, PT, R4, 0x39, PT ;  /* 0x000000390400780c */ /* 0x000fe20003f64270 */
[--C-:B------:R-:W-:Y:S01]  /*41d0*/  FFMA.FTZ R39, R39, UR10, -R9.reuse ;  /* 0x0000000a27277c23 */ /* 0x100fe20008010809 */
[----:B------:R-:W-:Y:S01]  /*41e0*/  FMNMX.FTZ R5, R49, R6, !PT ;  /* 0x0000000631057209 */ /* 0x000fe20007810000 */
[--C-:B------:R-:W-:Y:S01]  /*41f0*/  FFMA.FTZ R42, R42, UR10, -R9.reuse ;  /* 0x0000000a2a2a7c23 */ /* 0x100fe20008010809 */
[--C-:B------:R-:W-:Y:S01]  /*4200*/  FFMA.FTZ R43, R43, UR10, -R9.reuse ;  /* 0x0000000a2b2b7c23 */ /* 0x100fe20008010809 */
[----:B------:R-:W-:Y:S01]  /*4210*/  MUFU.EX2 R26, R26 ;  /* 0x0000001a001a7308 */ /* 0x000fe20000000800 */
[----:B-1----:R-:W-:Y:S01]  /*4220*/  FSEL R52, R52, -INF , P2 ;  /* 0xff80000034347808 */ /* 0x002fe20001000000 */
[--C-:B------:R-:W-:Y:S01]  /*4230*/  FFMA.FTZ R46, R46, UR10, -R9.reuse ;  /* 0x0000000a2e2e7c23 */ /* 0x100fe20008010809 */
[--C-:B------:R-:W-:Y:S01]  /*4240*/  FFMA.FTZ R47, R47, UR10, -R9.reuse ;  /* 0x0000000a2f2f7c23 */ /* 0x100fe20008010809 */
[--C-:B------:R-:W-:Y:S01]  /*4250*/  FFMA.FTZ R50, R50, UR10, -R9.reuse ;  /* 0x0000000a32327c23 */ /* 0x100fe20008010809 */
[----:B------:R-:W-:Y:S01]  /*4260*/  FMNMX.FTZ R4, R52, R5, !PT ;  /* 0x0000000534047209 */ /* 0x000fe20007810000 */
[--C-:B------:R-:W-:Y:S01]  /*4270*/  FFMA.FTZ R51, R51, UR10, -R9.reuse ;  /* 0x0000000a33337c23 */ /* 0x100fe20008010809 */
[--C-:B------:R-:W-:Y:S01]  /*4280*/  FFMA.FTZ R54, R54, UR10, -R9.reuse ;  /* 0x0000000a36367c23 */ /* 0x100fe20008010809 */
[----:B------:R-:W1:Y:S01]  /*4290*/  MUFU.EX2 R27, R27 ;  /* 0x0000001b001b7308 */ /* 0x000e620000000800 */
[----:B--2---:R-:W-:Y:S01]  /*42a0*/  FSEL R53, R53, -INF , P3 ;  /* 0xff80000035357808 */ /* 0x004fe20001800000 */
[----:B------:R-:W-:-:S03]  /*42b0*/  FFMA.FTZ R9, R55, UR10, -R9 ;  /* 0x0000000a37097c23 */ /* 0x000fc60008010809 */
[----:B------:R-:W-:-:S03]  /*42c0*/  FMNMX.FTZ R4, R53, R4, !PT ;  /* 0x0000000435047209 */ /* 0x000fc60007810000 */
[----:B------:R-:W-:Y:S02]  /*42d0*/  MUFU.EX2 R30, R30 ;  /* 0x0000001e001e7308 */ /* 0x000fe40000000800 */
[----:B------:R-:W2:Y:S06]  /*42e0*/  SHFL.BFLY PT, R5, R4, 0x2, 0x1f ;  /* 0x0c401f0004057f89 */ /* 0x000eac00000e0000 */
[----:B------:R-:W4:Y:S01]  /*42f0*/  MUFU.EX2 R31, R31 ;  /* 0x0000001f001f7308 */ /* 0x000f220000000800 */
[----:B-1----:R-:W-:-:S07]  /*4300*/  F2FP.BF16.F32.PACK_AB R153, R27, R26 ;  /* 0x0000001a1b99723e */ /* 0x002fce00000010ff */
[----:B------:R-:W-:Y:S08]  /*4310*/  MUFU.EX2 R34, R34 ;  /* 0x0000002200227308 */ /* 0x000ff00000000800 */
[----:B------:R-:W1:Y:S01]  /*4320*/  MUFU.EX2 R35, R35 ;  /* 0x0000002300237308 */ /* 0x000e620000000800 */
[----:B----4-:R-:W-:Y:S02]  /*4330*/  F2FP.BF16.F32.PACK_AB R155, R31, R30 ;  /* 0x0000001e1f9b723e */ /* 0x010fe400000010ff */
[----:B--2---:R-:W-:-:S05]  /*4340*/  FMNMX.FTZ R5, R4, R5, !PT ;  /* 0x0000000504057209 */ /* 0x004fca0007810000 */
[----:B------:R-:W2:Y:S01]  /*4350*/  SHFL.BFLY PT, R4, R5, 0x1, 0x1f ;  /* 0x0c201f0005047f89 */ /* 0x000ea200000e0000 */
[----:B------:R-:W-:Y:S08]  /*4360*/  MUFU.EX2 R38, R38 ;  /* 0x0000002600267308 */ /* 0x000ff00000000800 */
[----:B------:R-:W4:Y:S01]  /*4370*/  MUFU.EX2 R39, R39 ;  /* 0x0000002700277308 */ /* 0x000f220000000800 */
[----:B-1----:R-:W-:-:S07]  /*4380*/  F2FP.BF16.F32.PACK_AB R157, R35, R34 ;  /* 0x00000022239d723e */ /* 0x002fce00000010ff */
[----:B------:R-:W-:Y:S01]  /*4390*/  MUFU.EX2 R42, R42 ;  /* 0x0000002a002a7308 */ /* 0x000fe20000000800 */
[----:B--2---:R-:W-:-:S07]  /*43a0*/  FMNMX.FTZ R4, R5, R4, !PT ;  /* 0x0000000405047209 */ /* 0x004fce0007810000 */
[----:B------:R-:W1:Y:S01]  /*43b0*/  MUFU.EX2 R43, R43 ;  /* 0x0000002b002b7308 */ /* 0x000e620000000800 */
[----:B----4-:R-:W-:Y:S02]  /*43c0*/  F2FP.BF16.F32.PACK_AB R159, R39, R38 ;  /* 0x00000026279f723e */ /* 0x010fe400000010ff */
[C---:B------:R-:W-:Y:S01]  /*43d0*/  FSETP.NEU.FTZ.AND P2, PT, R4.reuse, -INF , PT ;  /* 0xff8000000400780b */ /* 0x040fe20003f5d000 */
[----:B------:R-:W-:-:S04]  /*43e0*/  FMUL.FTZ R5, R4, UR10 ;  /* 0x0000000a04057c20 */ /* 0x000fc80008410000 */
[----:B------:R-:W-:Y:S01]  /*43f0*/  MUFU.EX2 R46, R46 ;  /* 0x0000002e002e7308 */ /* 0x000fe20000000800 */
[----:B------:R-:W-:Y:S01]  /*4400*/  FSEL R6, R5, RZ, P2 ;  /* 0x000000ff05067208 */ /* 0x000fe20001000000 */
[----:B------:R-:W-:-:S04]  /*4410*/  FADD.FTZ R5, R26, R27 ;  /* 0x0000001b1a057221 */ /* 0x000fc80000010000 */
        /* <DEDUP_REMOVED lines=8> */
[----:B------:R-:W-:Y:S01]  /*44a0*/  FADD.FTZ R10, R30, R5 ;  /* 0x000000051e0a7221 */ /* 0x000fe20000010000 */
[----:B------:R-:W-:Y:S01]  /*44b0*/  @!P1 IADD3 R5, R7, 0x28c40, RZ ;  /* 0x00028c4007059810 */ /* 0x000fe20007ffe0ff */
[--C-:B------:R-:W-:Y:S01]  /*44c0*/  FFMA.FTZ R37, R37, UR10, -R6.reuse ;  /* 0x0000000a25257c23 */ /* 0x100fe20008010806 */
[----:B------:R-:W-:Y:S01]  /*44d0*/  FFMA.FTZ R40, R40, UR10, -R6 ;  /* 0x0000000a28287c23 */ /* 0x000fe20008010806 */
[----:B------:R-:W-:Y:S01]  /*44e0*/  FADD.FTZ R13, R31, R10 ;  /* 0x0000000a1f0d7221 */ /* 0x000fe20000010000 */
[----:B------:R-:W-:Y:S01]  /*44f0*/  @!P1 PRMT R5, RZ, 0x654, R5 ;  /* 0x00000654ff059816 */ /* 0x000fe20000000005 */
[----:B------:R-:W2:Y:S01]  /*4500*/  MUFU.EX2 R25, R25 ;  /* 0x0000001900197308 */ /* 0x000ea20000000800 */
[--C-:B------:R-:W-:Y:S01]  /*4510*/  FFMA.FTZ R41, R41, UR10, -R6.reuse ;  /* 0x0000000a29297c23 */ /* 0x100fe20008010806 */
[----:B------:R-:W-:Y:S01]  /*4520*/  FADD.FTZ R12, R34, R13 ;  /* 0x0000000d220c7221 */ /* 0x000fe20000010000 */
[----:B------:R4:W-:Y:S01]  /*4530*/  @!P1 SYNCS.ARRIVE.TRANS64.RED.A1T0 RZ, [R5+URZ], RZ ;  /* 0x000000ff05ff99a7 */ /* 0x0009e2000810043f */
[--C-:B------:R-:W-:Y:S01]  /*4540*/  FFMA.FTZ R44, R44, UR10, -R6.reuse ;  /* 0x0000000a2c2c7c23 */ /* 0x100fe20008010806 */
[--C-:B------:R-:W-:Y:S01]  /*4550*/  FFMA.FTZ R45, R45, UR10, -R6.reuse ;  /* 0x0000000a2d2d7c23 */ /* 0x100fe20008010806 */
[--C-:B------:R-:W-:Y:S01]  /*4560*/  FFMA.FTZ R48, R48, UR10, -R6.reuse ;  /* 0x0000000a30307c23 */ /* 0x100fe20008010806 */
[--C-:B------:R-:W-:Y:S01]  /*4570*/  FFMA.FTZ R49, R49, UR10, -R6.reuse ;  /* 0x0000000a31317c23 */ /* 0x100fe20008010806 */
[----:B------:R-:W5:Y:S01]  /*4580*/  MUFU.EX2 R28, R28 ;  /* 0x0000001c001c7308 */ /* 0x000f620000000800 */
[--C-:B------:R-:W-:Y:S01]  /*4590*/  FFMA.FTZ R52, R52, UR10, -R6.reuse ;  /* 0x0000000a34347c23 */ /* 0x100fe20008010806 */
[----:B------:R-:W-:Y:S01]  /*45a0*/  FFMA.FTZ R6, R53, UR10, -R6 ;  /* 0x0000000a35067c23 */ /* 0x000fe20008010806 */
[----:B-1----:R-:W-:-:S05]  /*45b0*/  F2FP.BF16.F32.PACK_AB R161, R43, R42 ;  /* 0x0000002a2ba1723e */ /* 0x002fca00000010ff */
        /* <DEDUP_REMOVED lines=15> */
[----:B------:R-:W-:Y:S01]  /*46b0*/  FADD.FTZ R13, R43, R12 ;  /* 0x0000000c2b0d7221 */ /* 0x000fe20000010000 */
[----:B--2---:R-:W-:-:S06]  /*46c0*/  FADD.FTZ R5, R33, R10 ;  /* 0x0000000a21057221 */ /* 0x004fcc0000010000 */
        /* <DEDUP_REMOVED lines=9> */
[----:B------:R-:W-:Y:S01]  /*4760*/  MUFU.EX2 R44, R44 ;  /* 0x0000002c002c7308 */ /* 0x000fe20000000800 */
[----:B----4-:R-:W-:-:S07]  /*4770*/  FADD.FTZ R10, R40, R11 ;  /* 0x0000000b280a7221 */ /* 0x010fce0000010000 */
[----:B------:R-:W2:Y:S01]  /*4780*/  MUFU.EX2 R47, R47 ;  /* 0x0000002f002f7308 */ /* 0x000ea20000000800 */
[C---:B-----5:R-:W-:Y:S01]  /*4790*/  FADD.FTZ R11, R41.reuse, R10 ;  /* 0x0000000a290b7221 */ /* 0x060fe20000010000 */
[----:B------:R-:W-:Y:S01]  /*47a0*/  FADD.FTZ R10, R46, R13 ;  /* 0x0000000d2e0a7221 */ /* 0x000fe20000010000 */
[----:B------:R-:W-:-:S05]  /*47b0*/  F2FP.BF16.F32.PACK_AB R160, R41, R40 ;  /* 0x0000002829a0723e */ /* 0x000fca00000010ff */
        /* <DEDUP_REMOVED lines=12> */
[----:B------:R-:W-:Y:S08]  /*4880*/  MUFU.EX2 R54, R54 ;  /* 0x0000003600367308 */ /* 0x000ff00000000800 */
[----:B------:R-:W2:Y:S01]  /*4890*/  MUFU.EX2 R9, R9 ;  /* 0x0000000900097308 */ /* 0x000ea20000000800 */
[----:B----4-:R-:W-:-:S07]  /*48a0*/  F2FP.BF16.F32.PACK_AB R164, R49, R48 ;  /* 0x0000003031a4723e */ /* 0x010fce00000010ff */
[----:B------:R-:W-:Y:S08]  /*48b0*/  MUFU.EX2 R52, R52 ;  /* 0x0000003400347308 */ /* 0x000ff00000000800 */
[----:B------:R4:W5:Y:S01]  /*48c0*/  MUFU.EX2 R5, R6 ;  /* 0x0000000600057308 */ /* 0x0009620000000800 */
[----:B--2---:R-:W-:Y:S01]  /*48d0*/  F2FP.BF16.F32.PACK_AB R167, R9, R54 ;  /* 0x0000003609a7723e */ /* 0x004fe200000010ff */
[----:B----4-:R-:W-:-:S04]  /*48e0*/  FADD.FTZ R6, R44, R11 ;  /* 0x0000000b2c067221 */ /* 0x010fc80000010000 */
[----:B------:R-:W-:Y:S01]  /*48f0*/  FADD.FTZ R45, R45, R6 ;  /* 0x000000062d2d7221 */ /* 0x000fe20000010000 */
[----:B------:R-:W-:-:S03]  /*4900*/  FADD.FTZ R6, R54, R51 ;  /* 0x0000003336067221 */ /* 0x000fc60000010000 */
[----:B------:R-:W-:Y:S01]  /*4910*/  FADD.FTZ R48, R48, R45 ;  /* 0x0000002d30307221 */ /* 0x000fe20000010000 */
[----:B-----5:R-:W-:Y:S01]  /*4920*/  F2FP.BF16.F32.PACK_AB R166, R5, R52 ;  /* 0x0000003405a6723e */ /* 0x020fe200000010ff */
[----:B------:R-:W-:Y:S02]  /*4930*/  FADD.FTZ R6, R9, R6 ;  /* 0x0000000609067221 */ /* 0x000fe40000010000 */
[----:B------:R-:W-:Y:S02]  /*4940*/  FADD.FTZ R49, R49, R48 ;  /* 0x0000003031317221 */ /* 0x000fe40000010000 */
[----:B------:R1:W-:Y:S02]  /*4950*/  STSM.16.M88.4 [R22], R164 ;  /* 0x000000a416007844 */ /* 0x0003e40000000200 */
[----:B------:R-:W-:-:S04]  /*4960*/  FADD.FTZ R52, R52, R49 ;  /* 0x0000003134347221 */ /* 0x000fc80000010000 */
[----:B------:R-:W-:Y:S01]  /*4970*/  FADD.FTZ R5, R5, R52 ;  /* 0x0000003405057221 */ /* 0x000fe20000010000 */
[----:B------:R-:W-:Y:S06]  /*4980*/  @!P0 BRA `(.L_x_3140) ;  /* 0x0000000000048947 */ /* 0x000fec0003800000 */
[----:B------:R-:W-:Y:S01]  /*4990*/  BPT.TRAP 0x1 ;  /* 0x000000040000795c */ /* 0x000fe20000300000 */
.L_x_3140:
[----:B------:R2:W4:Y:S01]  /*49a0*/  SYNCS.PHASECHK.TRANS64.TRYWAIT P2, [R7+URZ+0x28c50], R8 ;  /* 0x028c5008070075a7 */ /* 0x000522000804017f */
[----:B------:R-:W-:Y:S05]  /*49b0*/  @!P0 BRA `(.L_x_3141) ;  /* 0x0000000000048947 */ /* 0x000fea0003800000 */
[----:B------:R-:W-:Y:S01]  /*49c0*/  BPT.TRAP 0x1 ;  /* 0x000000040000795c */ /* 0x000fe20000300000 */
.L_x_3141:
[----:B----4-:R-:W-:Y:S05]  /*49d0*/  @P2 BRA `(.L_x_3142) ;  /* 0x0000000000082947 */ /* 0x010fea0003800000 */
[----:B------:R-:W4:Y:S02]  /*49e0*/  SYNCS.PHASECHK.TRANS64.TRYWAIT P2, [R7+URZ+0x28c50], R8 ;  /* 0x028c5008070075a7 */ /* 0x000f24000804017f */
[----:B----4-:R-:W-:Y:S05]  /*49f0*/  @!P2 BRA `(.L_x_3143) ;  /* 0x000000980070a947 */ /* 0x010fea0003800000 */
.L_x_3142:
[----:B------:R-:W-:Y:S01]  /*4a00*/  ULEA UR11, UR39, UR41, 0xc ;  /* 0x00000029270b7291 */ /* 0x000fe2000f8e603f */
[----:B------:R-:W-:Y:S01]  /*4a10*/  WARPGROUP.ARRIVE ;  /* 0x00000000000079c5 */ /* 0x000fe20000000000 */
[----:B------:R-:W-:Y:S01]  /*4a20*/  UMOV UR7, 0x40000040 ;  /* 0x4000004000077882 */ /* 0x000fe20000000000 */
[----:B------:R-:W-:Y:S01]  /*4a30*/  UIMAD UR49, UR49, UR14, -UR15 ;  /* 0x0000000e313172a4 */ /* 0x000fe2000f8e0a0f */
[----:B--234-:R-:W-:Y:S01]  /*4a40*/  @!P1 IADD3 R7, R7, 0x28c60, RZ ;  /* 0x00028c6007079810 */ /* 0x01cfe20007ffe0ff */
[----:B------:R-:W-:Y:S02]  /*4a50*/  UIADD3 UR22, UR45, -0x2, URZ ;  /* 0xfffffffe2d167890 */ /* 0x000fe4000fffe03f */
[----:B------:R-:W-:Y:S01]  /*4a60*/  UMOV UR6, UR11 ;  /* 0x0000000b00067c82 */ /* 0x000fe20008000000 */
[----:B------:R-:W-:Y:S01]  /*4a70*/  UIADD3 UR49, UR42, UR49, URZ ;  /* 0x000000312a317290 */ /* 0x000fe2000fffe03f */
[----:B------:R-:W-:Y:S01]  /*4a80*/  HGMMA.64x256x16.F32.BF16 R24, R152, gdesc[UR4].tnspB, RZ, !UPT, gsb0 ;  /* 0x43e0000498187df0 */ /* 0x000fe2000c0018ff */
[----:B------:R-:W-:Y:S01]  /*4a90*/  UIADD3 UR6, UR11, 0x80, URZ ;  /* 0x000000800b067890 */ /* 0x000fe2000fffe03f */
[----:B------:R-:W-:Y:S01]  /*4aa0*/  @!P1 PRMT R7, RZ, 0x654, R7 ;  /* 0x00000654ff079816 */ /* 0x000fe20000000007 */
        /* <DEDUP_REMOVED lines=17> */
[----:B------:R-:W-:-:S04]  /*4bc0*/  USHF.R.S32.HI UR6, URZ, 0x1f, UR49 ;  /* 0x0000001f3f067899 */ /* 0x000fc80008011431 */
[----:B------:R-:W-:-:S04]  /*4bd0*/  ULEA.HI UR6, UR6, UR49, URZ, 0x6 ;  /* 0x0000003106067291 */ /* 0x000fc8000f8f303f */
[----:B------:R-:W-:-:S04]  /*4be0*/  USHF.R.S32.HI UR6, URZ, 0x6, UR6 ;  /* 0x000000063f067899 */ /* 0x000fc80008011406 */
[----:B------:R-:W-:-:S04]  /*4bf0*/  UISETP.LT.AND UP0, UPT, URZ, UR6, UPT ;  /* 0x000000063f00728c */ /* 0x000fc8000bf01270 */
[----:B------:R-:W-:-:S04]  /*4c00*/  USEL UR23, URZ, UR6, !UP0 ;  /* 0x000000063f177287 */ /* 0x000fc8000c000000 */
[----:B------:R-:W-:-:S06]  /*4c10*/  UISETP.GE.AND UP0, UPT, UR22, UR23, UPT ;  /* 0x000000171600728c */ /* 0x000fcc000bf06270 */
[----:B------:R-:W-:Y:S01]  /*4c20*/  PLOP3.LUT P2, PT, PT, PT, UP0, 0x80, 0x0 ;  /* 0x000000000000781c */ /* 0x000fe20003f4f008 */
        /* <DEDUP_REMOVED lines=11> */
[----:B------:R-:W-:Y:S01]  /*4ce0*/  IMAD.MOV.U32 R8, RZ, RZ, R3 ;  /* 0x000000ffff087224 */ /* 0x000fe200078e0003 */
[----:B------:R-:W-:Y:S01]  /*4cf0*/  MOV R9, R4 ;  /* 0x0000000400097202 */ /* 0x000fe20000000f00 */
[----:B------:R-:W-:Y:S01]  /*4d00*/  UMOV UR29, UR39 ;  /* 0x00000027001d7c82 */ /* 0x000fe20008000000 */
[----:B------:R-:W-:Y:S01]  /*4d10*/  ULDC UR25, c[0x0][0x2e0] ;  /* 0x0000b80000197ab9 */ /* 0x000fe20000000800 */
[----:B------:R-:W-:Y:S01]  /*4d20*/  ULDC UR26, c[0x0][0x288] ;  /* 0x0000a200001a7ab9 */ /* 0x000fe20000000800 */
[----:B------:R-:W-:Y:S01]  /*4d30*/  ULDC UR27, c[0x0][0x404] ;  /* 0x00010100001b7ab9 */ /* 0x000fe20000000800 */
[----:B------:R-:W-:Y:S01]  /*4d40*/  ULDC UR28, c[0x0][0x9d8] ;  /* 0x00027600001c7ab9 */ /* 0x000fe20000000800 */
[----:B------:R-:W-:Y:S01]  /*4d50*/  ULDC UR24, c[0x0][0x988] ;  /* 0x0002620000187ab9 */ /* 0x000fe20000000800 */
[----:B------:R-:W-:-:S05]  /*4d60*/  ULDC.64 UR20, c[0x0][0x3f8] ;  /* 0x0000fe0000147ab9 */ /* 0x000fca0000000a00 */
.L_x_3153:
[----:B------:R-:W-:-:S04]  /*4d70*/  UIADD3 UR39, UR29, 0x1, URZ ;  /* 0x000000011d277890 */ /* 0x000fc8000fffe03f */
[----:B------:R-:W-:-:S04]  /*4d80*/  UISETP.NE.AND UP0, UPT, UR39, 0x2, UPT ;  /* 0x000000022700788c */ /* 0x000fc8000bf05270 */
[----:B------:R-:W-:Y:S02]  /*4d90*/  USEL UR6, URZ, 0x1, UP0 ;  /* 0x000000013f067887 */ /* 0x000fe40008000000 */
[----:B------:R-:W-:Y:S02]  /*4da0*/  USEL UR39, UR39, URZ, UP0 ;  /* 0x0000003f27277287 */ /* 0x000fe40008000000 */
[----:B------:R-:W-:Y:S01]  /*4db0*/  ULOP3.LUT UR38, UR38, UR6, URZ, 0x3c, !UPT ;  /* 0x0000000626267292 */ /* 0x000fe2000f8e3c3f */
[----:B---3--:R-:W-:Y:S11]  /*4dc0*/  @!P0 BRA `(.L_x_3145) ;  /* 0x0000000000048947 */ /* 0x008ff60003800000 */
[----:B------:R-:W-:Y:S01]  /*4dd0*/  BPT.TRAP 0x1 ;  /* 0x000000040000795c */ /* 0x000fe20000300000 */
.L_x_3145:
[----:B------:R-:W-:Y:S01]  /*4de0*/  ULEA UR30, UR39, UR48, 0x3 ;  /* 0x00000030271e7291 */ /* 0x000fe2000f8e183f */
[----:B--2---:R-:W-:-:S04]  /*4df0*/  MOV R7, UR38 ;  /* 0x0000002600077c02 */ /* 0x004fc80008000f00 */
[----:B------:R-:W-:-:S04]  /*4e00*/  SHF.L.U32 R7, R7, 0x1f, RZ ;  /* 0x0000001f07077819 */ /* 0x000fc800000006ff */
[----:B------:R2:W3:Y:S01]  /*4e10*/  SYNCS.PHASECHK.TRANS64.TRYWAIT P2, [UR30+0x28c30], R7 ;  /* 0x028c3007ff0075a7 */ /* 0x0004e2000804015e */
[----:B------:R-:W-:Y:S05]  /*4e20*/  @!P0 BRA `(.L_x_3146) ;  /* 0x0000000000048947 */ /* 0x000fea0003800000 */
[----:B------:R-:W-:Y:S01]  /*4e30*/  BPT.TRAP 0x1 ;  /* 0x000000040000795c */ /* 0x000fe20000300000 */
.L_x_3146:
[----:B---3--:R-:W-:Y:S05]  /*4e40*/  @P2 BRA `(.L_x_3147) ;  /* 0x0000000000082947 */ /* 0x008fea0003800000 */
[----:B------:R-:W3:Y:S02]  /*4e50*/  SYNCS.PHASECHK.TRANS64.TRYWAIT P2, [UR30+0x28c30], R7 ;  /* 0x028c3007ff0075a7 */ /* 0x000ee4000804015e */
[----:B---3--:R-:W-:Y:S05]  /*4e60*/  @!P2 BRA `(.L_x_3148) ;  /* 0x000000940068a947 */ /* 0x008fea0003800000 */
.L_x_3147:
[----:B------:R-:W-:Y:S01]  /*4e70*/  R2UR UR18, R0 ;  /* 0x00000000001272ca */ /* 0x000fe200000e0000 */
[----:B-1----:R-:W-:Y:S01]  /*4e80*/  WARPGROUP.ARRIVE ;  /* 0x00000000000079c5 */ /* 0x002fe20000000000 */
[----:B------:R-:W-:Y:S01]  /*4e90*/  UMOV UR19, 0x40000040 ;  /* 0x4000004000137882 */ /* 0x000fe20000000000 */
[----:B------:R-:W-:Y:S01]  /*4ea0*/  UMOV UR7, 0x40000040 ;  /* 0x4000004000077882 */ /* 0x000fe20000000000 */
[----:B------:R-:W-:Y:S01]  /*4eb0*/  UMOV UR11, 0x40000040 ;  /* 0x40000040000b7882 */ /* 0x000fe20000000000 */
[----:B------:R-:W-:Y:S01]  /*4ec0*/  UMOV UR15, 0x40000040 ;  /* 0x40000040000f7882 */ /* 0x000fe20000000000 */
[----:B------:R-:W-:-:S04]  /*4ed0*/  UISETP.NE.U32.AND UP0, UPT, UR20, URZ, UPT ;  /* 0x0000003f1400728c */ /* 0x000fc8000bf05070 */
[----:B------:R-:W-:-:S03]  /*4ee0*/  UISETP.NE.AND.EX UP0, UPT, UR21, URZ, UPT, UP0 ;  /* 0x0000003f1500728c */ /* 0x000fc6000bf05300 */
[----:B------:R-:W-:-:S04]  /*4ef0*/  ULEA UR18, UR39, UR18, 0x9 ;  /* 0x0000001227127291 */ /* 0x000fc8000f8e483f */
[----:B------:R-:W-:Y:S02]  /*4f00*/  UIADD3 UR6, UR18, 0x2, URZ ;  /* 0x0000000212067890 */ /* 0x000fe4000fffe03f */
[----:B------:R-:W-:Y:S02]  /*4f10*/  UIADD3 UR10, UR18, 0x4, URZ ;  /* 0x00000004120a7890 */ /* 0x000fe4000fffe03f */
[----:B------:R-:W-:Y:S02]  /*4f20*/  UIADD3 UR14, UR18, 0x6, URZ ;  /* 0x00000006120e7890 */ /* 0x000fe4000fffe03f */
[----:B------:R-:W-:Y:S03]  /*4f30*/  HGMMA.64x64x16.F32.BF16 R152, gdesc[UR16], RZ, !UPT, gsb0 ;  /* 0x00e00000109879f0 */ /* 0x000fe6000c0018ff */
[----:B------:R-:W-:Y:S02]  /*4f40*/  WARPGROUP.DEPBAR.LE gsb0, 0x0 ;  /* 0x00008000000079c5 */ /* 0x000fe40000010000 */
[----:B------:R-:W-:-:S06]  /*4f50*/  WARPGROUP.ARRIVE ;  /* 0x00000000000079c5 */ /* 0x000fcc0000000000 */
[----:B------:R-:W-:Y:S01]  /*4f60*/  HGMMA.64x64x16.F32.BF16 R152, gdesc[UR4], R152, gsb0 ;  /* 0x00e00000049879f0 */ /* 0x000fe20008001898 */
[----:B------:R-:W-:Y:S01]  /*4f70*/  UMOV UR6, 0xffffffc0 ;  /* 0xffffffc000067882 */ /* 0x000fe20000000000 */
[----:B------:R-:W-:Y:S02]  /*4f80*/  USEL UR7, UR27, 0x1, UP0 ;  /* 0x000000011b077887 */ /* 0x000fe40008000000 */
[----:B------:R-:W-:-:S04]  /*4f90*/  UIMAD UR6, UR22, UR6, 0x1 ;  /* 0x00000001160674a4 */ /* 0x000fc8000f8e0206 */
[----:B------:R-:W-:-:S04]  /*4fa0*/  UIADD3 UR6, UR42, UR6, URZ ;  /* 0x000000062a067290 */ /* 0x000fc8000fffe03f */
[----:B------:R-:W-:Y:S01]  /*4fb0*/  UIMAD UR6, UR7, UR25, UR6 ;  /* 0x00000019070672a4 */ /* 0x000fe2000f8e0206 */
        /* <DEDUP_REMOVED lines=20> */
[----:B------:R4:W5:Y:S01]  /*5100*/  MUFU.TANH R10, R153 ;  /* 0x00000099000a7308 */ /* 0x0009620000002400 */
        /* <DEDUP_REMOVED lines=8> */
[----:B----4-:R-:W-:Y:S01]  /*5190*/  MOV R153, UR26 ;  /* 0x0000001a00997c02 */ /* 0x010fe20008000f00 */
[----:B------:R-:W-:Y:S01]  /*51a0*/  FMUL.FTZ R162, R162, UR28 ;  /* 0x0000001ca2a27c20 */ /* 0x000fe20008410000 */
[----:B------:R-:W-:Y:S01]  /*51b0*/  FMUL.FTZ R163, R163, UR28 ;  /* 0x0000001ca3a37c20 */ /* 0x000fe20008410000 */
[----:B------:R-:W-:Y:S01]  /*51c0*/  FMUL.FTZ R166, R166, UR28 ;  /* 0x0000001ca6a67c20 */ /* 0x000fe20008410000 */
[----:B------:R-:W-:Y:S01]  /*51d0*/  IADD3 R153, -R153, UR6, -R16 ;  /* 0x0000000699997c10 */ /* 0x000fe2000fffe910 */
[----:B------:R-:W-:Y:S01]  /*51e0*/  FMUL.FTZ R167, R167, UR28 ;  /* 0x0000001ca7a77c20 */ /* 0x000fe20008410000 */
[----:B------:R-:W-:Y:S01]  /*51f0*/  FMUL.FTZ R170, R170, UR28 ;  /* 0x0000001caaaa7c20 */ /* 0x000fe20008410000 */
[----:B------:R4:W2:Y:S01]  /*5200*/  MUFU.TANH R11, R157 ;  /* 0x0000009d000b7308 */ /* 0x0008a20000002400 */
[----:B---3--:R-:W-:Y:S01]  /*5210*/  IADD3 R4, R2, R153, RZ ;  /* 0x0000009902047210 */ /* 0x008fe20007ffe0ff */
[----:B------:R-:W-:Y:S01]  /*5220*/  FMUL.FTZ R171, R171, UR28 ;  /* 0x0000001cabab7c20 */ /* 0x000fe20008410000 */
[----:B------:R-:W-:Y:S01]  /*5230*/  FMUL.FTZ R174, R174, UR28 ;  /* 0x0000001caeae7c20 */ /* 0x000fe20008410000 */
[----:B------:R-:W-:Y:S01]  /*5240*/  FMUL.FTZ R175, R175, UR28 ;  /* 0x0000001cafaf7c20 */ /* 0x000fe20008410000 */
[----:B------:R-:W-:Y:S01]  /*5250*/  ISETP.GT.AND P2, PT, R4, RZ, PT ;  /* 0x000000ff0400720c */ /* 0x000fe20003f44270 */
[----:B------:R-:W-:Y:S01]  /*5260*/  FMUL.FTZ R178, R178, UR28 ;  /* 0x0000001cb2b27c20 */ /* 0x000fe20008410000 */
[----:B------:R-:W-:Y:S01]  /*5270*/  ISETP.GT.AND P3, PT, R4, 0x1, PT ;  /* 0x000000010400780c */ /* 0x000fe20003f64270 */
[----:B------:R3:W3:Y:S01]  /*5280*/  MUFU.TANH R13, R160 ;  /* 0x000000a0000d7308 */ /* 0x0006e20000002400 */
[----:B-1----:R-:W-:Y:S01]  /*5290*/  FSEL R12, R12, -INF , P2 ;  /* 0xff8000000c0c7808 */ /* 0x002fe20001000000 */
[----:B------:R-:W-:Y:S01]  /*52a0*/  FMUL.FTZ R179, R179, UR28 ;  /* 0x0000001cb3b37c20 */ /* 0x000fe20008410000 */
[----:B------:R-:W-:Y:S01]  /*52b0*/  ISETP.GT.AND P2, PT, R4, 0x8, PT ;  /* 0x000000080400780c */ /* 0x000fe20003f44270 */
[----:B------:R-:W-:Y:S01]  /*52c0*/  FMUL.FTZ R182, R182, UR28 ;  /* 0x0000001cb6b67c20 */ /* 0x000fe20008410000 */
[----:B-----5:R-:W-:Y:S01]  /*52d0*/  FSEL R10, R10, -INF , P3 ;  /* 0xff8000000a0a7808 */ /* 0x020fe20001800000 */
[----:B------:R-:W-:Y:S01]  /*52e0*/  FMUL.FTZ R183, R183, UR28 ;  /* 0x0000001cb7b77c20 */ /* 0x000fe20008410000 */
[----:B----4-:R-:W-:Y:S01]  /*52f0*/  FMNMX.FTZ R157, R12, R9, !PT ;  /* 0x000000090c9d7209 */ /* 0x010fe20007810000 */
[----:B------:R1:W4:Y:S01]  /*5300*/  MUFU.TANH R14, R161 ;  /* 0x000000a1000e7308 */ /* 0x0003220000002400 */
[----:B------:R-:W-:-:S02]  /*5310*/  ISETP.GT.AND P3, PT, R4, 0x9, PT ;  /* 0x000000090400780c */ /* 0x000fc40003f64270 */
[----:B--2---:R-:W-:Y:S02]  /*5320*/  FSEL R3, R3, -INF , P2 ;  /* 0xff80000003037808 */ /* 0x004fe40001000000 */
[----:B---3--:R-:W-:Y:S02]  /*5330*/  FMNMX.FTZ R160, R10, R157, !PT ;  /* 0x0000009d0aa07209 */ /* 0x008fe40007810000 */
[----:B------:R-:W-:Y:S01]  /*5340*/  ISETP.GT.AND P2, PT, R4, 0x10, PT ;  /* 0x000000100400780c */ /* 0x000fe20003f44270 */
[----:B------:R-:W2:Y:S01]  /*5350*/  MUFU.TANH R15, R164 ;  /* 0x000000a4000f7308 */ /* 0x000ea20000002400 */
[----:B------:R-:W-:Y:S01]  /*5360*/  FSEL R11, R11, -INF , P3 ;  /* 0xff8000000b0b7808 */ /* 0x000fe20001800000 */
[----:B-1----:R-:W-:Y:S01]  /*5370*/  FMUL.FTZ R161, R154, UR28 ;  /* 0x0000001c9aa17c20 */ /* 0x002fe20008410000 */
[----:B------:R-:W-:Y:S02]  /*5380*/  FMNMX.FTZ R160, R3, R160, !PT ;  /* 0x000000a003a07209 */ /* 0x000fe40007810000 */
[----:B------:R-:W-:-:S02]  /*5390*/  ISETP.GT.AND P3, PT, R4, 0x11, PT ;  /* 0x000000110400780c */ /* 0x000fc40003f64270 */
[----:B------:R-:W-:Y:S01]  /*53a0*/  FSEL R13, R13, -INF , P2 ;  /* 0xff8000000d0d7808 */ /* 0x000fe20001000000 */
[----:B------:R-:W1:Y:S01]  /*53b0*/  MUFU.TANH R20, R165 ;  /* 0x000000a500147308 */ /* 0x000e620000002400 */
[----:B------:R-:W-:Y:S02]  /*53c0*/  FMNMX.FTZ R160, R11, R160, !PT ;  /* 0x000000a00ba07209 */ /* 0x000fe40007810000 */
[----:B------:R-:W-:Y:S02]  /*53d0*/  ISETP.GT.AND P2, PT, R4, 0x18, PT ;  /* 0x000000180400780c */ /* 0x000fe40003f44270 */
[----:B----4-:R-:W-:Y:S02]  /*53e0*/  FSEL R14, R14, -INF , P3 ;  /* 0xff8000000e0e7808 */ /* 0x010fe40001800000 */
[----:B------:R-:W-:Y:S01]  /*53f0*/  FMNMX.FTZ R157, R13, R160, !PT ;  /* 0x000000a00d9d7209 */ /* 0x000fe20007810000 */
[----:B------:R-:W3:Y:S01]  /*5400*/  MUFU.TANH R21, R168 ;  /* 0x000000a800157308 */ /* 0x000ee20000002400 */
[----:B------:R-:W-:-:S02]  /*5410*/  ISETP.GT.AND P3, PT, R4, 0x19, PT ;  /* 0x000000190400780c */ /* 0x000fc40003f64270 */
[----:B--2---:R-:W-:Y:S02]  /*5420*/  FSEL R15, R15, -INF , P2 ;  /* 0xff8000000f0f7808 */ /* 0x004fe40001000000 */
[----:B------:R-:W-:Y:S02]  /*5430*/  FMNMX.FTZ R164, R14, R157, !PT ;  /* 0x0000009d0ea47209 */ /* 0x000fe40007810000 */
[----:B------:R-:W-:Y:S01]  /*5440*/  ISETP.GT.AND P2, PT, R4, 0x20, PT ;  /* 0x000000200400780c */ /* 0x000fe20003f44270 */
[----:B------:R-:W2:Y:S01]  /*5450*/  MUFU.TANH R152, R169 ;  /* 0x000000a900987308 */ /* 0x000ea20000002400 */
[----:B-1----:R-:W-:Y:S02]  /*5460*/  FSEL R20, R20, -INF , P3 ;  /* 0xff80000014147808 */ /* 0x002fe40001800000 */
[----:B------:R-:W-:Y:S02]  /*5470*/  FMNMX.FTZ R157, R15, R164, !PT ;  /* 0x000000a40f9d7209 */ /* 0x000fe40007810000 */
[----:B------:R-:W-:-:S02]  /*5480*/  ISETP.GT.AND P3, PT, R4, 0x21, PT ;  /* 0x000000210400780c */ /* 0x000fc40003f64270 */
[----:B------:R-:W-:Y:S01]  /*5490*/  FMNMX.FTZ R164, R20, R157, !PT ;  /* 0x0000009d14a47209 */ /* 0x000fe20007810000 */
[----:B------:R-:W1:Y:S01]  /*54a0*/  MUFU.TANH R153, R172 ;  /* 0x000000ac00997308 */ /* 0x000e620000002400 */
[----:B---3--:R-:W-:Y:S02]  /*54b0*/  FSEL R21, R21, -INF , P2 ;  /* 0xff80000015157808 */ /* 0x008fe40001000000 */
[----:B------:R-:W-:Y:S02]  /*54c0*/  ISETP.GT.AND P2, PT, R4, 0x28, PT ;  /* 0x000000280400780c */ /* 0x000fe40003f44270 */
[----:B------:R-:W-:-:S03]  /*54d0*/  FMNMX.FTZ R157, R21, R164, !PT ;  /* 0x000000a4159d7209 */ /* 0x000fc60007810000 */
[----:B------:R-:W3:Y:S01]  /*54e0*/  MUFU.TANH R156, R173 ;  /* 0x000000ad009c7308 */ /* 0x000ee20000002400 */
[----:B--2---:R-:W-:Y:S02]  /*54f0*/  FSEL R152, R152, -INF , P3 ;  /* 0xff80000098987808 */ /* 0x004fe40001800000 */
[----:B------:R-:W-:Y:S02]  /*5500*/  ISETP.GT.AND P3, PT, R4, 0x29, PT ;  /* 0x000000290400780c */ /* 0x000fe40003f64270 */
[----:B------:R-:W-:-:S03]  /*5510*/  FMNMX.FTZ R164, R152, R157, !PT ;  /* 0x0000009d98a47209 */ /* 0x000fc60007810000 */
[----:B------:R-:W2:Y:S01]  /*5520*/  MUFU.TANH R176, R176 ;  /* 0x000000b000b07308 */ /* 0x000ea20000002400 */
[----:B-1----:R-:W-:Y:S02]  /*5530*/  FSEL R153, R153, -INF , P2 ;  /* 0xff80000099997808 */ /* 0x002fe40001000000 */
[----:B------:R-:W-:Y:S02]  /*5540*/  ISETP.GT.AND P2, PT, R4, 0x30, PT ;  /* 0x000000300400780c */ /* 0x000fe40003f44270 */
[----:B------:R-:W-:Y:S01]  /*5550*/  FMNMX.FTZ R165, R153, R164, !PT ;  /* 0x000000a499a57209 */ /* 0x000fe20007810000 */
[----:B------:R-:W-:Y:S02]  /*5560*/  FMUL.FTZ R164, R155, UR28 ;  /* 0x0000001c9ba47c20 */ /* 0x000fe40008410000 */
[----:B------:R-:W1:Y:S01]  /*5570*/  MUFU.TANH R160, R177 ;  /* 0x000000b100a07308 */ /* 0x000e620000002400 */
[----:B---3--:R-:W-:Y:S02]  /*5580*/  FSEL R156, R156, -INF , P3 ;  /* 0xff8000009c9c7808 */ /* 0x008fe40001800000 */
[----:B------:R-:W-:-:S02]  /*5590*/  ISETP.GT.AND P3, PT, R4, 0x31, PT ;  /* 0x000000310400780c */ /* 0x000fc40003f64270 */
[----:B------:R-:W-:-:S03]  /*55a0*/  FMNMX.FTZ R165, R156, R165, !PT ;  /* 0x000000a59ca57209 */ /* 0x000fc60007810000 */
[----:B------:R-:W3:Y:S01]  /*55b0*/  MUFU.TANH R180, R180 ;  /* 0x000000b400b47308 */ /* 0x000ee20000002400 */
[----:B--2---:R-:W-:Y:S01]  /*55c0*/  FSEL R154, R176, -INF , P2 ;  /* 0xff800000b09a7808 */ /* 0x004fe20001000000 */
[C---:B------:R-:W-:Y:S01]  /*55d0*/  VIADD R176, R4.reuse, 0x8 ;  /* 0x0000000804b07836 */ /* 0x040fe20000000000 */
[----:B------:R-:W-:Y:S02]  /*55e0*/  ISETP.GT.AND P2, PT, R4, 0x38, PT ;  /* 0x000000380400780c */ /* 0x000fe40003f44270 */
[----:B------:R-:W-:Y:S02]  /*55f0*/  FMNMX.FTZ R165, R154, R165, !PT ;  /* 0x000000a59aa57209 */ /* 0x000fe40007810000 */
[----:B------:R-:W-:Y:S01]  /*5600*/  ISETP.GT.AND P4, PT, R176, 0x20, PT ;  /* 0x00000020b000780c */ /* 0x000fe20003f84270 */
[----:B------:R-:W2:Y:S01]  /*5610*/  MUFU.TANH R157, R181 ;  /* 0x000000b5009d7308 */ /* 0x000ea20000002400 */
[----:B-1----:R-:W-:Y:S02]  /*5620*/  FSEL R160, R160, -INF , P3 ;  /* 0xff800000a0a07808 */ /* 0x002fe40001800000 */
[----:B------:R-:W-:-:S02]  /*5630*/  ISETP.GT.AND P3, PT, R4, 0x39, PT ;  /* 0x000000390400780c */ /* 0x000fc40003f64270 */
[----:B------:R-:W-:Y:S02]  /*5640*/  FMNMX.FTZ R168, R160, R165, !PT ;  /* 0x000000a5a0a87209 */ /* 0x000fe40007810000 */
[----:B------:R-:W-:Y:S01]  /*5650*/  ISETP.GT.AND P5, PT, R176, 0x21, PT ;  /* 0x00000021b000780c */ /* 0x000fe20003fa4270 */
[----:B------:R-:W1:Y:S01]  /*5660*/  MUFU.TANH R161, R161 ;  /* 0x000000a100a17308 */ /* 0x000e620000002400 */
[----:B---3--:R-:W-:Y:S02]  /*5670*/  FSEL R155, R180, -INF , P2 ;  /* 0xff800000b49b7808 */ /* 0x008fe40001000000 */
[----:B------:R-:W-:Y:S02]  /*5680*/  ISETP.GT.AND P2, PT, R176, RZ, PT ;  /* 0x000000ffb000720c */ /* 0x000fe40003f44270 */
[----:B------:R-:W-:-:S03]  /*5690*/  FMNMX.FTZ R168, R155, R168, !PT ;  /* 0x000000a89ba87209 */ /* 0x000fc60007810000 */
[----:B------:R-:W3:Y:S01]  /*56a0*/  MUFU.TANH R164, R164 ;  /* 0x000000a400a47308 */ /* 0x000ee20000002400 */
[----:B--2---:R-:W-:Y:S02]  /*56b0*/  FSEL R157, R157, -INF , P3 ;  /* 0xff8000009d9d7808 */ /* 0x004fe40001800000 */
[----:B------:R-:W-:Y:S02]  /*56c0*/  ISETP.GT.AND P3, PT, R176, 0x1, PT ;  /* 0x00000001b000780c */ /* 0x000fe40003f64270 */
[----:B------:R-:W-:-:S03]  /*56d0*/  FMNMX.FTZ R172, R157, R168, !PT ;  /* 0x000000a89dac7209 */ /* 0x000fc60007810000 */
[----:B------:R-:W2:Y:S02]  /*56e0*/  MUFU.TANH R158, R158 ;  /* 0x0000009e009e7308 */ /* 0x000ea40000002400 */
[----:B------:R-:W4:Y:S06]  /*56f0*/  SHFL.BFLY PT, R173, R172, 0x2, 0x1f ;  /* 0x0c401f00acad7f89 */ /* 0x000f2c00000e0000 */
[----:B------:R1:W5:Y:S08]  /*5700*/  MUFU.TANH R165, R159 ;  /* 0x0000009f00a57308 */ /* 0x0003700000002400 */
[----:B------:R2:W5:Y:S01]  /*5710*/  MUFU.TANH R168, R162 ;  /* 0x000000a200a87308 */ /* 0x0005620000002400 */
[----:B-1----:R-:W-:-:S02]  /*5720*/  FSEL R159, R161, -INF , P2 ;  /* 0xff800000a19f7808 */ /* 0x002fc40001000000 */
[----:B------:R-:W-:Y:S02]  /*5730*/  ISETP.GT.AND P2, PT, R176, 0x8, PT ;  /* 0x00000008b000780c */ /* 0x000fe40003f44270 */
[----:B---3--:R-:W-:Y:S02]  /*5740*/  FSEL R161, R164, -INF , P3 ;  /* 0xff800000a4a17808 */ /* 0x008fe40001800000 */
[----:B------:R-:W-:Y:S01]  /*5750*/  ISETP.GT.AND P3, PT, R176, 0x9, PT ;  /* 0x00000009b000780c */ /* 0x000fe20003f64270 */
[----:B------:R1:W3:Y:S01]  /*5760*/  MUFU.TANH R169, R163 ;  /* 0x000000a300a97308 */ /* 0x0002e20000002400 */
[----:B--2---:R-:W-:Y:S02]  /*5770*/  FMNMX.FTZ R162, R159, R8, !PT ;  /* 0x000000089fa27209 */ /* 0x004fe40007810000 */
[----:B----4-:R-:W-:Y:S02]  /*5780*/  FMNMX.FTZ R177, R172, R173, !PT ;  /* 0x000000adacb17209 */ /* 0x010fe40007810000 */
[----:B------:R-:W-:-:S02]  /*5790*/  FSEL R158, R158, -INF , P2 ;  /* 0xff8000009e9e7808 */ /* 0x000fc40001000000 */
[----:B------:R-:W-:Y:S01]  /*57a0*/  ISETP.GT.AND P2, PT, R176, 0x10, PT ;  /* 0x00000010b000780c */ /* 0x000fe20003f44270 */
[----:B------:R-:W2:Y:S01]  /*57b0*/  MUFU.TANH R166, R166 ;  /* 0x000000a600a67308 */ /* 0x000ea20000002400 */
[----:B-1----:R-:W-:Y:S01]  /*57c0*/  FMNMX.FTZ R163, R161, R162, !PT ;  /* 0x000000a2a1a37209 */ /* 0x002fe20007810000 */
[----:B------:R-:W1:Y:S01]  /*57d0*/  SHFL.BFLY PT, R180, R177, 0x1, 0x1f ;  /* 0x0c201f00b1b47f89 */ /* 0x000e6200000e0000 */
[----:B-----5:R-:W-:Y:S02]  /*57e0*/  FSEL R162, R165, -INF , P3 ;  /* 0xff800000a5a27808 */ /* 0x020fe40001800000 */
[----:B------:R-:W-:Y:S02]  /*57f0*/  FMNMX.FTZ R165, R158, R163, !PT ;  /* 0x000000a39ea57209 */ /* 0x000fe40007810000 */
[----:B------:R-:W-:Y:S01]  /*5800*/  ISETP.GT.AND P3, PT, R176, 0x11, PT ;  /* 0x00000011b000780c */ /* 0x000fe20003f64270 */
[----:B------:R-:W4:Y:S01]  /*5810*/  MUFU.TANH R167, R167 ;  /* 0x000000a700a77308 */ /* 0x000f220000002400 */
[----:B------:R-:W-:-:S02]  /*5820*/  FSEL R163, R168, -INF , P2 ;  /* 0xff800000a8a37808 */ /* 0x000fc40001000000 */
[----:B------:R-:W-:Y:S02]  /*5830*/  FMNMX.FTZ R164, R162, R165, !PT ;  /* 0x000000a5a2a47209 */ /* 0x000fe40007810000 */
[----:B------:R-:W-:Y:S02]  /*5840*/  ISETP.GT.AND P2, PT, R176, 0x18, PT ;  /* 0x00000018b000780c */ /* 0x000fe40003f44270 */
[----:B------:R-:W-:Y:S01]  /*5850*/  FMNMX.FTZ R165, R163, R164, !PT ;  /* 0x000000a4a3a57209 */ /* 0x000fe20007810000 */
[----:B------:R3:W5:Y:S08]  /*5860*/  MUFU.TANH R172, R170 ;  /* 0x000000aa00ac7308 */ /* 0x0007700000002400 */
[----:B------:R4:W1:Y:S01]  /*5870*/  MUFU.TANH R173, R171 ;  /* 0x000000ab00ad7308 */ /* 0x0008620000002400 */
[----:B---3--:R-:W-:-:S02]  /*5880*/  FSEL R170, R169, -INF , P3 ;  /* 0xff800000a9aa7808 */ /* 0x008fc40001800000 */
[----:B------:R-:W-:Y:S02]  /*5890*/  ISETP.GT.AND P3, PT, R176, 0x19, PT ;  /* 0x00000019b000780c */ /* 0x000fe40003f64270 */
[----:B--2---:R-:W-:Y:S02]  /*58a0*/  FSEL R169, R166, -INF , P2 ;  /* 0xff800000a6a97808 */ /* 0x004fe40001000000 */
[----:B------:R-:W-:Y:S01]  /*58b0*/  FMNMX.FTZ R164, R170, R165, !PT ;  /* 0x000000a5aaa47209 */ /* 0x000fe20007810000 */
[----:B------:R-:W2:Y:S01]  /*58c0*/  MUFU.TANH R174, R174 ;  /* 0x000000ae00ae7308 */ /* 0x000ea20000002400 */
[----:B----4-:R-:W-:Y:S02]  /*58d0*/  FSEL R171, R167, -INF , P3 ;  /* 0xff800000a7ab7808 */ /* 0x010fe40001800000 */
[----:B------:R-:W-:Y:S02]  /*58e0*/  FMNMX.FTZ R166, R169, R164, !PT ;  /* 0x000000a4a9a67209 */ /* 0x000fe40007810000 */
[----:B-----5:R-:W-:-:S02]  /*58f0*/  FSEL R164, R172, -INF , P4 ;  /* 0xff800000aca47808 */ /* 0x020fc40002000000 */
[----:B------:R-:W-:Y:S01]  /*5900*/  FMNMX.FTZ R165, R171, R166, !PT ;  /* 0x000000a6aba57209 */ /* 0x000fe20007810000 */
[----:B------:R-:W3:Y:S01]  /*5910*/  MUFU.TANH R175, R175 ;  /* 0x000000af00af7308 */ /* 0x000ee20000002400 */
[----:B-1----:R-:W-:Y:S02]  /*5920*/  FMNMX.FTZ R4, R177, R180, !PT ;  /* 0x000000b4b1047209 */ /* 0x002fe40007810000 */
[----:B------:R-:W-:Y:S02]  /*5930*/  ISETP.GT.AND P3, PT, R176, 0x28, PT ;  /* 0x00000028b000780c */ /* 0x000fe40003f64270 */
[----:B------:R-:W-:Y:S01]  /*5940*/  FSEL R166, R173, -INF , P5 ;  /* 0xff800000ada67808 */ /* 0x000fe20002800000 */
[----:B------:R-:W-:Y:S01]  /*5950*/  FMUL.FTZ R173, R4, UR10 ;  /* 0x0000000a04ad7c20 */ /* 0x000fe20008410000 */
[----:B------:R-:W-:Y:S01]  /*5960*/  FMNMX.FTZ R167, R164, R165, !PT ;  /* 0x000000a5a4a77209 */ /* 0x000fe20007810000 */
[----:B------:R-:W1:Y:S01]  /*5970*/  MUFU.TANH R168, R178 ;  /* 0x000000b200a87308 */ /* 0x000e620000002400 */
[----:B------:R-:W-:-:S02]  /*5980*/  ISETP.GT.AND P2, PT, R176, 0x29, PT ;  /* 0x00000029b000780c */ /* 0x000fc40003f44270 */
[----:B--2---:R-:W-:Y:S02]  /*5990*/  FSEL R165, R174, -INF , P3 ;  /* 0xff800000aea57808 */ /* 0x004fe40001800000 */
[----:B------:R-:W-:Y:S02]  /*59a0*/  FMNMX.FTZ R172, R166, R167, !PT ;  /* 0x000000a7a6ac7209 */ /* 0x000fe40007810000 */
[----:B------:R-:W-:Y:S01]  /*59b0*/  FSETP.NEU.FTZ.AND P5, PT, R4, -INF , PT ;  /* 0xff8000000400780b */ /* 0x000fe20003fbd000 */
[----:B------:R-:W2:Y:S01]  /*59c0*/  MUFU.TANH R179, R179 ;  /* 0x000000b300b37308 */ /* 0x000ea20000002400 */
[----:B------:R-:W-:Y:S02]  /*59d0*/  ISETP.GT.AND P4, PT, R176, 0x30, PT ;  /* 0x00000030b000780c */ /* 0x000fe40003f84270 */
[----:B---3--:R-:W-:Y:S02]  /*59e0*/  FSEL R167, R175, -INF , P2 ;  /* 0xff800000afa77808 */ /* 0x008fe40001000000 */
[----:B------:R-:W-:-:S02]  /*59f0*/  FMNMX.FTZ R172, R165, R172, !PT ;  /* 0x000000aca5ac7209 */ /* 0x000fc40007810000 */
[----:B------:R-:W-:Y:S01]  /*5a00*/  FSEL R192, R173, RZ, P5 ;  /* 0x000000ffadc07208 */ /* 0x000fe20002800000 */
[----:B------:R-:W3:Y:S01]  /*5a10*/  MUFU.TANH R182, R182 ;  /* 0x000000b600b67308 */ /* 0x000ee20000002400 */
[----:B------:R-:W-:Y:S02]  /*5a20*/  ISETP.GT.AND P2, PT, R176, 0x31, PT ;  /* 0x00000031b000780c */ /* 0x000fe40003f44270 */
[----:B-1----:R-:W-:Y:S01]  /*5a30*/  FSEL R168, R168, -INF , P4 ;  /* 0xff800000a8a87808 */ /* 0x002fe20002000000 */
[--C-:B------:R-:W-:Y:S01]  /*5a40*/  FFMA.FTZ R178, R12, UR10, -R192.reuse ;  /* 0x0000000a0cb27c23 */ /* 0x100fe200080108c0 */
[----:B------:R-:W-:Y:S01]  /*5a50*/  FMNMX.FTZ R173, R167, R172, !PT ;  /* 0x000000aca7ad7209 */ /* 0x000fe20007810000 */
[--C-:B------:R-:W-:Y:S01]  /*5a60*/  FFMA.FTZ R160, R160, UR10, -R192.reuse ;  /* 0x0000000aa0a07c23 */ /* 0x100fe200080108c0 */
[----:B------:R-:W-:Y:S01]  /*5a70*/  ISETP.GT.AND P3, PT, R176, 0x38, PT ;  /* 0x00000038b000780c */ /* 0x000fe20003f64270 */
[----:B------:R-:W1:Y:S01]  /*5a80*/  MUFU.TANH R183, R183 ;  /* 0x000000b700b77308 */ /* 0x000e620000002400 */
[----:B--2---:R-:W-:Y:S01]  /*5a90*/  FSEL R12, R179, -INF , P2 ;  /* 0xff800000b30c7808 */ /* 0x004fe20001000000 */
[--C-:B------:R-:W-:Y:S01]  /*5aa0*/  FFMA.FTZ R179, R10, UR10, -R192.reuse ;  /* 0x0000000a0ab37c23 */ /* 0x100fe200080108c0 */
[----:B------:R-:W-:Y:S01]  /*5ab0*/  FMNMX.FTZ R175, R168, R173, !PT ;  /* 0x000000ada8af7209 */ /* 0x000fe20007810000 */
[--C-:B------:R-:W-:Y:S01]  /*5ac0*/  FFMA.FTZ R181, R155, UR10, -R192.reuse ;  /* 0x0000000a9bb57c23 */ /* 0x100fe200080108c0 */
[----:B------:R-:W-:Y:S01]  /*5ad0*/  ISETP.GT.AND P2, PT, R176, 0x39, PT ;  /* 0x00000039b000780c */ /* 0x000fe20003f44270 */
[--C-:B------:R-:W-:Y:S01]  /*5ae0*/  FFMA.FTZ R14, R14, UR10, -R192.reuse ;  /* 0x0000000a0e0e7c23 */ /* 0x100fe200080108c0 */
[----:B------:R-:W-:Y:S01]  /*5af0*/  FMNMX.FTZ R174, R12, R175, !PT ;  /* 0x000000af0cae7209 */ /* 0x000fe20007810000 */
[----:B------:R2:W-:Y:S01]  /*5b00*/  MUFU.EX2 R172, R178 ;  /* 0x000000b200ac7308 */ /* 0x0005e20000000800 */
[----:B---3--:R-:W-:Y:S01]  /*5b10*/  FSEL R173, R182, -INF , P3 ;  /* 0xff800000b6ad7808 */ /* 0x008fe20001800000 */
[--C-:B------:R-:W-:Y:S01]  /*5b20*/  FFMA.FTZ R182, R157, UR10, -R192.reuse ;  /* 0x0000000a9db67c23 */ /* 0x100fe200080108c0 */
[----:B------:R-:W-:-:S02]  /*5b30*/  FFMA.FTZ R20, R20, UR10, -R192 ;  /* 0x0000000a14147c23 */ /* 0x000fc400080108c0 */
[----:B------:R-:W-:Y:S01]  /*5b40*/  FMNMX.FTZ R177, R173, R174, !PT ;  /* 0x000000aeadb17209 */ /* 0x000fe20007810000 */
[--C-:B------:R-:W-:Y:S02]  /*5b50*/  FFMA.FTZ R174, R3, UR10, -R192.reuse ;  /* 0x0000000a03ae7c23 */ /* 0x100fe400080108c0 */
[----:B------:R3:W-:Y:S01]  /*5b60*/  MUFU.EX2 R175, R179 ;  /* 0x000000b300af7308 */ /* 0x0007e20000000800 */
[----:B-1----:R-:W-:Y:S01]  /*5b70*/  FSEL R10, R183, -INF , P2 ;  /* 0xff800000b70a7808 */ /* 0x002fe20001000000 */
[----:B--2---:R-:W-:-:S03]  /*5b80*/  FFMA.FTZ R178, R156, UR10, -R192 ;  /* 0x0000000a9cb27c23 */ /* 0x004fc600080108c0 */
[----:B------:R-:W-:Y:S01]  /*5b90*/  FMNMX.FTZ R3, R10, R177, !PT ;  /* 0x000000b10a037209 */ /* 0x000fe20007810000 */
[--C-:B------:R-:W-:Y:S01]  /*5ba0*/  FFMA.FTZ R177, R11, UR10, -R192.reuse ;  /* 0x0000000a0bb17c23 */ /* 0x100fe200080108c0 */
[--C-:B------:R-:W-:Y:S01]  /*5bb0*/  FFMA.FTZ R11, R13, UR10, -R192.reuse ;  /* 0x0000000a0d0b7c23 */ /* 0x100fe200080108c0 */
[--C-:B------:R-:W-:Y:S01]  /*5bc0*/  FFMA.FTZ R13, R15, UR10, -R192.reuse ;  /* 0x0000000a0f0d7c23 */ /* 0x100fe200080108c0 */
[--C-:B---3--:R-:W-:Y:S01]  /*5bd0*/  FFMA.FTZ R179, R154, UR10, -R192.reuse ;  /* 0x0000000a9ab37c23 */ /* 0x108fe200080108c0 */
[----:B------:R-:W1:Y:S01]  /*5be0*/  SHFL.BFLY PT, R176, R3, 0x2, 0x1f ;  /* 0x0c401f0003b07f89 */ /* 0x000e6200000e0000 */
[----:B------:R-:W-:Y:S01]  /*5bf0*/  FSEL R154, R4, RZ, P5 ;  /* 0x000000ff049a7208 */ /* 0x000fe20002800000 */
[--C-:B------:R-:W-:Y:S01]  /*5c00*/  FFMA.FTZ R15, R21, UR10, -R192.reuse ;  /* 0x0000000a150f7c23 */ /* 0x100fe200080108c0 */
[----:B------:R-:W-:Y:S01]  /*5c10*/  FFMA.FTZ R21, R153, UR10, -R192 ;  /* 0x0000000a99157c23 */ /* 0x000fe200080108c0 */
[----:B------:R-:W-:Y:S02]  /*5c20*/  MUFU.EX2 R174, R174 ;  /* 0x000000ae00ae7308 */ /* 0x000fe40000000800 */
[----:B------:R-:W-:-:S04]  /*5c30*/  FADD.FTZ R154, -R154, R9 ;  /* 0x000000099a9a7221 */ /* 0x000fc80000010100 */
[----:B------:R-:W-:Y:S02]  /*5c40*/  FMUL.FTZ R9, R154, UR10 ;  /* 0x0000000a9a097c20 */ /* 0x000fe40008410000 */
[----:B------:R-:W-:Y:S08]  /*5c50*/  MUFU.EX2 R177, R177 ;  /* 0x000000b100b17308 */ /* 0x000ff00000000800 */
[----:B------:R-:W2:Y:S01]  /*5c60*/  MUFU.EX2 R9, R9 ;  /* 0x0000000900097308 */ /* 0x000ea20000000800 */
[----:B-1----:R-:W-:Y:S01]  /*5c70*/  FMNMX.FTZ R180, R3, R176, !PT ;  /* 0x000000b003b47209 */ /* 0x002fe20007810000 */
[----:B------:R-:W-:-:S06]  /*5c80*/  FFMA.FTZ R176, R152, UR10, -R192 ;  /* 0x0000000a98b07c23 */ /* 0x000fcc00080108c0 */
[----:B------:R-:W-:Y:S01]  /*5c90*/  MUFU.EX2 R11, R11 ;  /* 0x0000000b000b7308 */ /* 0x000fe20000000800 */
[----:B------:R-:W1:Y:S07]  /*5ca0*/  SHFL.BFLY PT, R3, R180, 0x1, 0x1f ;  /* 0x0c201f00b4037f89 */ /* 0x000e6e00000e0000 */
[----:B------:R-:W-:Y:S01]  /*5cb0*/  MUFU.EX2 R14, R14 ;  /* 0x0000000e000e7308 */ /* 0x000fe20000000800 */
[-C--:B--2---:R-:W-:Y:S01]  /*5cc0*/  FMUL.FTZ R24, R24, R9.reuse ;  /* 0x0000000918187220 */ /* 0x084fe20000410000 */
        /* <DEDUP_REMOVED lines=15> */
[----:B-1----:R-:W-:Y:S01]  /*5dc0*/  FMNMX.FTZ R3, R180, R3, !PT ;  /* 0x00000003b4037209 */ /* 0x002fe20007810000 */
[-C--:B------:R-:W-:Y:S01]  /*5dd0*/  FMUL.FTZ R52, R52, R9.reuse ;  /* 0x0000000934347220 */ /* 0x080fe20000410000 */
[-C--:B------:R-:W-:Y:S01]  /*5de0*/  FMUL.FTZ R53, R53, R9.reuse ;  /* 0x0000000935357220 */ /* 0x080fe20000410000 */
[-C--:B------:R-:W-:Y:S01]  /*5df0*/  FMUL.FTZ R56, R56, R9.reuse ;  /* 0x0000000938387220 */ /* 0x080fe20000410000 */
[C---:B------:R-:W-:Y:S01]  /*5e00*/  FSETP.NEU.FTZ.AND P2, PT, R3.reuse, -INF , PT ;  /* 0xff8000000300780b */ /* 0x040fe20003f5d000 */
[----:B------:R-:W-:Y:S01]  /*5e10*/  FMUL.FTZ R152, R3, UR10 ;  /* 0x0000000a03987c20 */ /* 0x000fe20008410000 */
[-C--:B------:R-:W-:Y:S01]  /*5e20*/  FMUL.FTZ R57, R57, R9.reuse ;  /* 0x0000000939397220 */ /* 0x080fe20000410000 */
[----:B------:R1:W-:Y:S01]  /*5e30*/  MUFU.EX2 R180, R160 ;  /* 0x000000a000b47308 */ /* 0x0003e20000000800 */
[-C--:B------:R-:W-:Y:S01]  /*5e40*/  FMUL.FTZ R60, R60, R9.reuse ;  /* 0x000000093c3c7220 */ /* 0x080fe20000410000 */
[-C--:B------:R-:W-:Y:S01]  /*5e50*/  FMUL.FTZ R61, R61, R9.reuse ;  /* 0x000000093d3d7220 */ /* 0x080fe20000410000 */
[----:B------:R-:W-:Y:S01]  /*5e60*/  FSEL R152, R152, RZ, P2 ;  /* 0x000000ff98987208 */ /* 0x000fe20001000000 */
[-C--:B------:R-:W-:Y:S01]  /*5e70*/  FMUL.FTZ R64, R64, R9.reuse ;  /* 0x0000000940407220 */ /* 0x080fe20000410000 */
[-C--:B------:R-:W-:Y:S01]  /*5e80*/  FMUL.FTZ R65, R65, R9.reuse ;  /* 0x0000000941417220 */ /* 0x080fe20000410000 */
[-C--:B------:R-:W-:Y:S01]  /*5e90*/  FMUL.FTZ R68, R68, R9.reuse ;  /* 0x0000000944447220 */ /* 0x080fe20000410000 */
[----:B------:R-:W-:Y:S01]  /*5ea0*/  FMUL.FTZ R69, R69, R9 ;  /* 0x0000000945457220 */ /* 0x000fe20000410000 */
[--C-:B------:R-:W-:Y:S01]  /*5eb0*/  FFMA.FTZ R156, R161, UR10, -R152.reuse ;  /* 0x0000000aa19c7c23 */ /* 0x100fe20008010898 */
[----:B------:R-:W-:Y:S01]  /*5ec0*/  FSEL R161, R3, RZ, P2 ;  /* 0x000000ff03a17208 */ /* 0x000fe20001000000 */
[--C-:B------:R-:W-:Y:S01]  /*5ed0*/  FFMA.FTZ R153, R159, UR10, -R152.reuse ;  /* 0x0000000a9f997c23 */ /* 0x100fe20008010898 */
[--C-:B------:R-:W-:Y:S01]  /*5ee0*/  FFMA.FTZ R155, R158, UR10, -R152.reuse ;  /* 0x0000000a9e9b7c23 */ /* 0x100fe20008010898 */
[----:B-1----:R-:W-:Y:S01]  /*5ef0*/  FFMA.FTZ R160, R170, UR10, -R152 ;  /* 0x0000000aaaa07c23 */ /* 0x002fe20008010898 */
[----:B------:R-:W-:Y:S01]  /*5f00*/  MOV R170, UR30 ;  /* 0x0000001e00aa7c02 */ /* 0x000fe20008000f00 */
[----:B------:R-:W-:Y:S01]  /*5f10*/  FADD.FTZ R161, -R161, R8 ;  /* 0x00000008a1a17221 */ /* 0x000fe20000010100 */
[----:B------:R-:W-:Y:S01]  /*5f20*/  MUFU.EX2 R156, R156 ;  /* 0x0000009c009c7308 */ /* 0x000fe20000000800 */
[--C-:B------:R-:W-:Y:S01]  /*5f30*/  FFMA.FTZ R158, R162, UR10, -R152.reuse ;  /* 0x0000000aa29e7c23 */ /* 0x100fe20008010898 */
[----:B------:R-:W-:Y:S01]  /*5f40*/  @!P1 IADD3 R154, R170, 0x28c40, RZ ;  /* 0x00028c40aa9a9810 */ /* 0x000fe20007ffe0ff */
[----:B------:R-:W-:Y:S01]  /*5f50*/  FMUL.FTZ R8, R161, UR10 ;  /* 0x0000000aa1087c20 */ /* 0x000fe20008410000 */
[--C-:B------:R-:W-:Y:S01]  /*5f60*/  FFMA.FTZ R157, R163, UR10, -R152.reuse ;  /* 0x0000000aa39d7c23 */ /* 0x100fe20008010898 */
[----:B------:R-:W-:Y:S01]  /*5f70*/  IADD3 R163, -R17, RZ, RZ ;  /* 0x000000ff11a37210 */ /* 0x000fe20007ffe1ff */
[----:B------:R-:W-:Y:S01]  /*5f80*/  FFMA.FTZ R159, R169, UR10, -R152 ;  /* 0x0000000aa99f7c23 */ /* 0x000fe20008010898 */
[----:B------:R-:W-:Y:S01]  /*5f90*/  @!P1 PRMT R154, RZ, 0x654, R154 ;  /* 0x00000654ff9a9816 */ /* 0x000fe2000000009a */
[----:B------:R-:W-:Y:S01]  /*5fa0*/  MUFU.EX2 R153, R153 ;  /* 0x0000009900997308 */ /* 0x000fe20000000800 */
[----:B------:R-:W-:Y:S01]  /*5fb0*/  ISETP.NE.AND P2, PT, R16, R163, PT ;  /* 0x000000a31000720c */ /* 0x000fe20003f45270 */
[--C-:B------:R-:W-:Y:S01]  /*5fc0*/  FFMA.FTZ R162, R171, UR10, -R152.reuse ;  /* 0x0000000aaba27c23 */ /* 0x100fe20008010898 */
[----:B------:R1:W-:Y:S01]  /*5fd0*/  @!P1 SYNCS.ARRIVE.TRANS64.RED.A1T0 RZ, [R154+URZ], RZ ;  /* 0x000000ff9aff99a7 */ /* 0x0003e2000810043f */
[--C-:B------:R-:W-:Y:S01]  /*5fe0*/  FFMA.FTZ R161, R164, UR10, -R152.reuse ;  /* 0x0000000aa4a17c23 */ /* 0x100fe20008010898 */
[----:B------:R-:W-:Y:S01]  /*5ff0*/  MOV R163, UR29 ;  /* 0x0000001d00a37c02 */ /* 0x000fe20008000f00 */
[--C-:B------:R-:W-:Y:S01]  /*6000*/  FFMA.FTZ R164, R166, UR10, -R152.reuse ;  /* 0x0000000aa6a47c23 */ /* 0x100fe20008010898 */
[--C-:B------:R-:W-:Y:S01]  /*6010*/  FFMA.FTZ R165, R165, UR10, -R152.reuse ;  /* 0x0000000aa5a57c23 */ /* 0x100fe20008010898 */
[----:B------:R-:W2:Y:S01]  /*6020*/  MUFU.EX2 R8, R8 ;  /* 0x0000000800087308 */ /* 0x000ea20000000800 */
[--C-:B------:R-:W-:Y:S01]  /*6030*/  FFMA.FTZ R167, R167, UR10, -R152.reuse ;  /* 0x0000000aa7a77c23 */ /* 0x100fe20008010898 */
[----:B------:R-:W-:Y:S01]  /*6040*/  FFMA.FTZ R168, R168, UR10, -R152 ;  /* 0x0000000aa8a87c23 */ /* 0x000fe20008010898 */
[----:B-1----:R-:W-:Y:S01]  /*6050*/  FFMA.FTZ R154, R9, R5, R172 ;  /* 0x00000005099a7223 */ /* 0x002fe200000100ac */
[--C-:B------:R-:W-:Y:S01]  /*6060*/  FFMA.FTZ R12, R12, UR10, -R152.reuse ;  /* 0x0000000a0c0c7c23 */ /* 0x100fe20008010898 */
[----:B------:R-:W-:Y:S01]  /*6070*/  FFMA.FTZ R173, R173, UR10, -R152 ;  /* 0x0000000aadad7c23 */ /* 0x000fe20008010898 */
[----:B------:R-:W-:-:S02]  /*6080*/  @!P2 IMAD R5, R163, 0x40, R2 ;  /* 0x00000040a305a824 */ /* 0x000fc400078e0202 */
[----:B------:R-:W-:Y:S01]  /*6090*/  FADD.FTZ R171, R175, R154 ;  /* 0x0000009aafab7221 */ /* 0x000fe20000010000 */
[----:B------:R-:W1:Y:S01]  /*60a0*/  MUFU.EX2 R155, R155 ;  /* 0x0000009b009b7308 */ /* 0x000e620000000800 */
[----:B------:R-:W-:Y:S01]  /*60b0*/  FFMA.FTZ R10, R10, UR10, -R152 ;  /* 0x0000000a0a0a7c23 */ /* 0x000fe20008010898 */
[-C--:B------:R-:W-:Y:S01]  /*60c0*/  FMUL.FTZ R72, R72, R9.reuse ;  /* 0x0000000948487220 */ /* 0x080fe20000410000 */
[----:B------:R-:W-:Y:S01]  /*60d0*/  FADD.FTZ R154, R174, R171 ;  /* 0x000000abae9a7221 */ /* 0x000fe20000010000 */
[----:B------:R-:W-:Y:S01]  /*60e0*/  @!P2 LEA R5, R5, UR48, 0x2 ;  /* 0x000000300505ac11 */ /* 0x000fe2000f8e10ff */
[-C--:B------:R-:W-:Y:S01]  /*60f0*/  FMUL.FTZ R73, R73, R9.reuse ;  /* 0x0000000949497220 */ /* 0x080fe20000410000 */
[----:B------:R-:W-:Y:S01]  /*6100*/  FMUL.FTZ R76, R76, R9 ;  /* 0x000000094c4c7220 */ /* 0x000fe20000410000 */
[----:B------:R-:W-:Y:S01]  /*6110*/  FADD.FTZ R154, R177, R154 ;  /* 0x0000009ab19a7221 */ /* 0x000fe20000010000 */
[----:B------:R-:W3:Y:S01]  /*6120*/  MUFU.EX2 R158, R158 ;  /* 0x0000009e009e7308 */ /* 0x000ee20000000800 */
[----:B--2---:R-:W-:Y:S01]  /*6130*/  FFMA.FTZ R169, R8, R6, R153 ;  /* 0x0000000608a97223 */ /* 0x004fe20000010099 */
[----:B------:R-:W-:Y:S01]  /*6140*/  @!P2 STS [R5+0x28800], R9 ;  /* 0x028800090500a388 */ /* 0x000fe20000000800 */
[C---:B------:R-:W-:Y:S01]  /*6150*/  F2FP.BF16.F32.PACK_AB R153, R156.reuse, R153 ;  /* 0x000000999c99723e */ /* 0x040fe200000010ff */
[----:B------:R-:W-:Y:S01]  /*6160*/  FMUL.FTZ R77, R77, R9 ;  /* 0x000000094d4d7220 */ /* 0x000fe20000410000 */
[----:B------:R-:W-:Y:S01]  /*6170*/  FADD.FTZ R6, R156, R169 ;  /* 0x000000a99c067221 */ /* 0x000fe20000010000 */
[----:B------:R2:W-:Y:S01]  /*6180*/  @!P2 STS [R5+0x28820], R8 ;  /* 0x028820080500a388 */ /* 0x0005e20000000800 */
[----:B------:R-:W-:Y:S01]  /*6190*/  F2FP.BF16.F32.PACK_AB R156, R14, R11 ;  /* 0x0000000b0e9c723e */ /* 0x000fe200000010ff */
        /* <DEDUP_REMOVED lines=57> */
[----:B-1----:R-:W-:Y:S01]  /*6530*/  FADD.FTZ R165, R11, R154 ;  /* 0x0000009a0ba57221 */ /* 0x002fe20000010000 */
[----:B------:R-:W-:Y:S01]  /*6540*/  FADD.FTZ R154, R160, R169 ;  /* 0x000000a9a09a7221 */ /* 0x000fe20000010000 */
[-C--:B------:R-:W-:Y:S01]  /*6550*/  FMUL.FTZ R42, R42, R8.reuse ;  /* 0x000000082a2a7220 */ /* 0x080fe20000410000 */
[----:B------:R-:W-:Y:S01]  /*6560*/  FMUL.FTZ R43, R43, R8 ;  /* 0x000000082b2b7220 */ /* 0x000fe20000410000 */
[----:B------:R-:W-:Y:S01]  /*6570*/  FADD.FTZ R152, R14, R165 ;  /* 0x000000a50e987221 */ /* 0x000fe20000010000 */
[----:B---3--:R-:W-:Y:S01]  /*6580*/  FADD.FTZ R169, R159, R154 ;  /* 0x0000009a9fa97221 */ /* 0x008fe20000010000 */
[----:B------:R-:W-:Y:S01]  /*6590*/  F2FP.BF16.F32.PACK_AB R154, R177, R174 ;  /* 0x000000aeb19a723e */ /* 0x000fe200000010ff */
[----:B------:R-:W1:Y:S01]  /*65a0*/  MUFU.EX2 R176, R176 ;  /* 0x000000b000b07308 */ /* 0x000e620000000800 */
[----:B----4-:R-:W-:Y:S01]  /*65b0*/  F2FP.BF16.F32.PACK_AB R159, R162, R159 ;  /* 0x0000009fa29f723e */ /* 0x010fe200000010ff */
        /* <DEDUP_REMOVED lines=17> */
[----:B------:R-:W-:Y:S01]  /*66d0*/  FADD.FTZ R172, R162, R169 ;  /* 0x000000a9a2ac7221 */ /* 0x000fe20000010000 */
[----:B------:R-:W-:Y:S01]  /*66e0*/  BAR.SYNC.DEFER_BLOCKING 0xf, 0x100 ;  /* 0x03c4000000007b1d */ /* 0x000fe20000010000 */
[----:B------:R-:W-:Y:S01]  /*66f0*/  FADD.FTZ R166, R20, R167 ;  /* 0x000000a714a67221 */ /* 0x000fe20000010000 */
[----:B-1----:R-:W-:Y:S01]  /*6700*/  F2FP.BF16.F32.PACK_AB R160, R176, R15 ;  /* 0x0000000fb0a0723e */ /* 0x002fe200000010ff */
[----:B------:R-:W-:Y:S01]  /*6710*/  FADD.FTZ R169, R161, R172 ;  /* 0x000000aca1a97221 */ /* 0x000fe20000010000 */
[C---:B------:R-:W-:Y:S01]  /*6720*/  F2FP.BF16.F32.PACK_AB R161, R164.reuse, R161 ;  /* 0x000000a1a4a1723e */ /* 0x040fe200000010ff */
[----:B------:R-:W-:Y:S01]  /*6730*/  FADD.FTZ R167, R15, R166 ;  /* 0x000000a60fa77221 */ /* 0x000fe20000010000 */
[----:B------:R-:W1:Y:S01]  /*6740*/  MUFU.EX2 R165, R168 ;  /* 0x000000a800a57308 */ /* 0x000e620000000800 */
[----:B------:R-:W-:Y:S01]  /*6750*/  FADD.FTZ R166, R164, R169 ;  /* 0x000000a9a4a67221 */ /* 0x000fe20000010000 */
[-C--:B------:R-:W-:Y:S01]  /*6760*/  FMUL.FTZ R71, R71, R8.reuse ;  /* 0x0000000847477220 */ /* 0x080fe20000410000 */
[----:B------:R-:W-:Y:S01]  /*6770*/  FADD.FTZ R158, R176, R167 ;  /* 0x000000a7b09e7221 */ /* 0x000fe20000010000 */
[-C--:B------:R-:W-:Y:S01]  /*6780*/  FMUL.FTZ R74, R74, R8.reuse ;  /* 0x000000084a4a7220 */ /* 0x080fe20000410000 */
[----:B------:R-:W-:Y:S01]  /*6790*/  FADD.FTZ R11, R163, R166 ;  /* 0x000000a6a30b7221 */ /* 0x000fe20000010000 */
[----:B----4-:R-:W-:Y:S01]  /*67a0*/  F2FP.BF16.F32.PACK_AB R163, R6, R163 ;  /* 0x000000a306a3723e */ /* 0x010fe200000010ff */
[----:B--2---:R-:W-:Y:S01]  /*67b0*/  FADD.FTZ R5, R21, R158 ;  /* 0x0000009e15057221 */ /* 0x004fe20000010000 */
[----:B------:R-:W2:Y:S01]  /*67c0*/  MUFU.EX2 R178, R178 ;  /* 0x000000b200b27308 */ /* 0x000ea20000000800 */
[----:B------:R-:W-:Y:S01]  /*67d0*/  F2FP.BF16.F32.PACK_AB R158, R20, R13 ;  /* 0x0000000d149e723e */ /* 0x000fe200000010ff */
[----:B------:R-:W-:Y:S01]  /*67e0*/  FADD.FTZ R20, R6, R11 ;  /* 0x0000000b06147221 */ /* 0x000fe20000010000 */
[-C--:B------:R-:W-:Y:S01]  /*67f0*/  FMUL.FTZ R75, R75, R8.reuse ;  /* 0x000000084b4b7220 */ /* 0x080fe20000410000 */
[-C--:B------:R-:W-:Y:S01]  /*6800*/  FMUL.FTZ R78, R78, R8.reuse ;  /* 0x000000084e4e7220 */ /* 0x080fe20000410000 */
        /* <DEDUP_REMOVED lines=9> */
[----:B------:R1:W-:Y:S01]  /*68a0*/  STSM.16.M88.4 [R19], R156 ;  /* 0x0000009c13007844 */ /* 0x0003e20000000200 */
[-C--:B------:R-:W-:Y:S01]  /*68b0*/  FMUL.FTZ R91, R91, R8.reuse ;  /* 0x000000085b5b7220 */ /* 0x080fe20000410000 */
[----:B------:R-:W4:Y:S01]  /*68c0*/  MUFU.EX2 R179, R179 ;  /* 0x000000b300b37308 */ /* 0x000f220000000800 */
        /* <DEDUP_REMOVED lines=17> */
[----:B------:R-:W-:Y:S01]  /*69e0*/  F2FP.BF16.F32.PACK_AB R164, R180, R179 ;  /* 0x000000b3b4a4723e */ /* 0x000fe200000010ff */
[-C--:B------:R-:W-:Y:S01]  /*69f0*/  FMUL.FTZ R111, R111, R8.reuse ;  /* 0x000000086f6f7220 */ /* 0x080fe20000410000 */
[-C--:B------:R-:W-:Y:S01]  /*6a00*/  FMUL.FTZ R114, R114, R8.reuse ;  /* 0x0000000872727220 */ /* 0x080fe20000410000 */
[----:B------:R-:W-:Y:S01]  /*6a10*/  FADD.FTZ R14, R180, R5 ;  /* 0x00000005b40e7221 */ /* 0x000fe20000010000 */
        /* <DEDUP_REMOVED lines=18> */
[-C--:B------:R-:W-:Y:S01]  /*6b40*/  FMUL.FTZ R143, R143, R8.reuse ;  /* 0x000000088f8f7220 */ /* 0x080fe20000410000 */
[C---:B----4-:R-:W-:Y:S01]  /*6b50*/  F2FP.BF16.F32.PACK_AB R166, R182.reuse, R181 ;  /* 0x000000b5b6a6723e */ /* 0x050fe200000010ff */
[----:B------:R-:W-:Y:S01]  /*6b60*/  FADD.FTZ R5, R182, R5 ;  /* 0x00000005b6057221 */ /* 0x000fe20000010000 */
[-C--:B------:R-:W-:Y:S01]  /*6b70*/  FMUL.FTZ R146, R146, R8.reuse ;  /* 0x0000000892927220 */ /* 0x080fe20000410000 */
[-C--:B------:R-:W-:Y:S01]  /*6b80*/  FMUL.FTZ R147, R147, R8.reuse ;  /* 0x0000000893937220 */ /* 0x080fe20000410000 */
[-C--:B------:R-:W-:Y:S01]  /*6b90*/  FMUL.FTZ R150, R150, R8.reuse ;  /* 0x0000000896967220 */ /* 0x080fe20000410000 */
[----:B------:R-:W-:Y:S01]  /*6ba0*/  FMUL.FTZ R151, R151, R8 ;  /* 0x0000000897977220 */ /* 0x000fe20000410000 */
[C---:B--2---:R-:W-:Y:S01]  /*6bb0*/  F2FP.BF16.F32.PACK_AB R167, R10.reuse, R167 ;  /* 0x000000a70aa7723e */ /* 0x044fe200000010ff */
[----:B------:R-:W-:-:S04]  /*6bc0*/  FADD.FTZ R6, R10, R11 ;  /* 0x0000000b0a067221 */ /* 0x000fc80000010000 */
[----:B------:R1:W-:Y:S01]  /*6bd0*/  STSM.16.M88.4 [R22], R164 ;  /* 0x000000a416007844 */ /* 0x0003e20000000200 */
[----:B------:R-:W-:Y:S05]  /*6be0*/  @!P0 BRA `(.L_x_3149) ;  /* 0x0000000000048947 */ /* 0x000fea0003800000 */
[----:B------:R-:W-:Y:S01]  /*6bf0*/  BPT.TRAP 0x1 ;  /* 0x000000040000795c */ /* 0x000fe20000300000 */
.L_x_3149:
[----:B------:R2:W3:Y:S01]  /*6c00*/  SYNCS.PHASECHK.TRANS64.TRYWAIT P2, [UR30+0x28c50], R7 ;  /* 0x028c5007ff0075a7 */ /* 0x0004e2000804015e */
[----:B------:R-:W-:Y:S05]  /*6c10*/  @!P0 BRA `(.L_x_3150) ;  /* 0x0000000000048947 */ /* 0x000fea0003800000 */
[----:B------:R-:W-:Y:S01]  /*6c20*/  BPT.TRAP 0x1 ;  /* 0x000000040000795c */ /* 0x000fe20000300000 */
.L_x_3150:
[----:B---3--:R-:W-:Y:S05]  /*6c30*/  @P2 BRA `(.L_x_3151) ;  /* 0x0000000000082947 */ /* 0x008fea0003800000 */
[----:B------:R-:W3:Y:S02]  /*6c40*/  SYNCS.PHASECHK.TRANS64.TRYWAIT P2, [UR30+0x28c50], R7 ;  /* 0x028c5007ff0075a7 */ /* 0x000ee4000804015e */
[----:B---3--:R-:W-:Y:S05]  /*6c50*/  @!P2 BRA `(.L_x_3152) ;  /* 0x000000780004a947 */ /* 0x008fea0003800000 */
.L_x_3151:
[----:B------:R-:W-:Y:S01]  /*6c60*/  ULEA UR11, UR39, UR41, 0xc ;  /* 0x00000029270b7291 */ /* 0x000fe2000f8e603f */
[----:B------:R-:W-:Y:S01]  /*6c70*/  WARPGROUP.ARRIVE ;  /* 0x00000000000079c5 */ /* 0x000fe20000000000 */
[----:B------:R-:W-:Y:S01]  /*6c80*/  UMOV UR7, 0x40000040 ;  /* 0x4000004000077882 */ /* 0x000fe20000000000 */
[----:B------:R-:W-:Y:S01]  /*6c90*/  UISETP.GT.AND UP0, UPT, UR22, UR23, UPT ;  /* 0x000000171600728c */ /* 0x000fe2000bf04270 */
[----:B---3--:R-:W-:Y:S01]  /*6ca0*/  @!P1 IADD3 R170, R170, 0x28c60, RZ ;  /* 0x00028c60aaaa9810 */ /* 0x008fe20007ffe0ff */
[----:B------:R-:W-:Y:S01]  /*6cb0*/  UIADD3 UR22, UR22, -0x1, URZ ;  /* 0xffffffff16167890 */ /* 0x000fe2000fffe03f */
[----:B------:R-:W-:Y:S01]  /*6cc0*/  MOV R8, R3 ;  /* 0x0000000300087202 */ /* 0x000fe20000000f00 */
[----:B------:R-:W-:Y:S01]  /*6cd0*/  UMOV UR6, UR11 ;  /* 0x0000000b00067c82 */ /* 0x000fe20008000000 */
[----:B------:R-:W-:Y:S01]  /*6ce0*/  @!P1 PRMT R170, RZ, 0x654, R170 ;  /* 0x00000654ffaa9816 */ /* 0x000fe200000000aa */
[----:B------:R-:W-:Y:S01]  /*6cf0*/  HGMMA.64x256x16.F32.BF16 R24, R152, gdesc[UR4].tnspB, R24, gsb0 ;  /* 0x43e0000498187df0 */ /* 0x000fe20008001818 */
[----:B------:R-:W-:Y:S01]  /*6d00*/  UIADD3 UR6, UR11, 0x80, URZ ;  /* 0x000000800b067890 */ /* 0x000fe2000fffe03f */
[----:B------:R-:W-:Y:S01]  /*6d10*/  PLOP3.LUT P2, PT, PT, PT, UP0, 0x80, 0x0 ;  /* 0x000000000000781c */ /* 0x000fe20003f4f008 */
[----:B------:R-:W-:Y:S01]  /*6d20*/  UMOV UR7, 0x40000040 ;  /* 0x4000004000077882 */ /* 0x000fe20000000000 */
[----:B------:R-:W-:Y:S01]  /*6d30*/  UMOV UR29, UR39 ;  /* 0x00000027001d7c82 */ /* 0x000fe20008000000 */
[----:B------:R-:W-:Y:S01]  /*6d40*/  MOV R9, R4 ;  /* 0x0000000400097202 */ /* 0x000fe20000000f00 */
[----:B------:R-:W-:-:S02]  /*6d50*/  WARPGROUP.DEPBAR.LE gsb0, 0x0 ;  /* 0x00008000000079c5 */ /* 0x000fc40000010000 */
[----:B------:R-:W-:-:S15]  /*6d60*/  WARPGROUP.ARRIVE ;  /* 0x00000000000079c5 */ /* 0x000fde0000000000 */
[----:B------:R-:W-:-:S05]  /*6d70*/  NOP ;  /* 0x0000000000007918 */ /* 0x000fca0000000000 */
        /* <DEDUP_REMOVED lines=24> */
.L_x_3144:
[----:B------:R-:W-:-:S13]  /*6f00*/  ISETP.LE.AND P2, PT, RZ, UR22, PT ;  /* 0x00000016ff007c0c */ /* 0x000fda000bf43270 */
[----:B------:R-:W-:Y:S05]  /*6f10*/  @!P2 BRA `(.L_x_3154) ;  /* 0x0000001c0030a947 */ /* 0x000fea0003800000 */
[----:B------:R-:W-:Y:S01]  /*6f20*/  MOV R8, R3 ;  /* 0x0000000300087202 */ /* 0x000fe20000000f00 */
[----:B------:R-:W-:Y:S01]  /*6f30*/  IMAD.MOV.U32 R13, RZ, RZ, R4 ;  /* 0x000000ffff0d7224 */ /* 0x000fe200078e0004 */
[----:B------:R-:W-:Y:S01]  /*6f40*/  UMOV UR21, UR39 ;  /* 0x0000002700157c82 */ /* 0x000fe20008000000 */
[----:B------:R-:W-:Y:S01]  /*6f50*/  ULDC UR23, c[0x0][0x9d8] ;  /* 0x0002760000177ab9 */ /* 0x000fe20000000800 */
[----:B------:R-:W-:-:S05]  /*6f60*/  ULDC UR20, c[0x0][0x988] ;  /* 0x0002620000147ab9 */ /* 0x000fca0000000800 */
.L_x_3163:
[----:B------:R-:W-:-:S04]  /*6f70*/  UIADD3 UR39, UR21, 0x1, URZ ;  /* 0x0000000115277890 */ /* 0x000fc8000fffe03f */
[----:B------:R-:W-:-:S04]  /*6f80*/  UISETP.NE.AND UP0, UPT, UR39, 0x2, UPT ;  /* 0x000000022700788c */ /* 0x000fc8000bf05270 */
[----:B------:R-:W-:Y:S02]  /*6f90*/  USEL UR6, URZ, 0x1, UP0 ;  /* 0x000000013f067887 */ /* 0x000fe40008000000 */
[----:B------:R-:W-:Y:S02]  /*6fa0*/  USEL UR39, UR39, URZ, UP0 ;  /* 0x0000003f27277287 */ /* 0x000fe40008000000 */
[----:B------:R-:W-:Y:S01]  /*6fb0*/  ULOP3.LUT UR38, UR38, UR6, URZ, 0x3c, !UPT ;  /* 0x0000000626267292 */ /* 0x000fe2000f8e3c3f */
[----:B-1-34-:R-:W-:Y:S11]  /*6fc0*/  @!P0 BRA `(.L_x_3155) ;  /* 0x0000000000048947 */ /* 0x01aff60003800000 */
[----:B------:R-:W-:Y:S01]  /*6fd0*/  BPT.TRAP 0x1 ;  /* 0x000000040000795c */ /* 0x000fe20000300000 */
.L_x_3155:
[----:B------:R-:W-:Y:S01]  /*6fe0*/  ULEA UR24, UR39, UR48, 0x3 ;  /* 0x0000003027187291 */ /* 0x000fe2000f8e183f */
[----:B--2---:R-:W-:-:S04]  /*6ff0*/  MOV R7, UR38 ;  /* 0x0000002600077c02 */ /* 0x004fc80008000f00 */
[----:B------:R-:W-:-:S04]  /*7000*/  SHF.L.U32 R7, R7, 0x1f, RZ ;  /* 0x0000001f07077819 */ /* 0x000fc800000006ff */
[----:B------:R2:W4:Y:S01]  /*7010*/  SYNCS.PHASECHK.TRANS64.TRYWAIT P2, [UR24+0x28c30], R7 ;  /* 0x028c3007ff0075a7 */ /* 0x0005220008040158 */
[----:B------:R-:W-:Y:S05]  /*7020*/  @!P0 BRA `(.L_x_3156) ;  /* 0x0000000000048947 */ /* 0x000fea0003800000 */
[----:B------:R-:W-:Y:S01]  /*7030*/  BPT.TRAP 0x1 ;  /* 0x000000040000795c */ /* 0x000fe20000300000 */
.L_x_3156:
[----:B----4-:R-:W-:Y:S05]  /*7040*/  @P2 BRA `(.L_x_3157) ;  /* 0x0000000000082947 */ /* 0x010fea0003800000 */
[----:B------:R-:W4:Y:S02]  /*7050*/  SYNCS.PHASECHK.TRANS64.TRYWAIT P2, [UR24+0x28c30], R7 ;  /* 0x028c3007ff0075a7 */ /* 0x000f240008040158 */
[----:B----4-:R-:W-:Y:S05]  /*7060*/  @!P2 BRA `(.L_x_3158) ;  /* 0x000000740014a947 */ /* 0x010fea0003800000 */
.L_x_3157:
[----:B------:R-:W-:Y:S01]  /*7070*/  R2UR UR18, R0 ;  /* 0x00000000001272ca */ /* 0x000fe200000e0000 */
[----:B-1-3--:R-:W-:Y:S01]  /*7080*/  WARPGROUP.ARRIVE ;  /* 0x00000000000079c5 */ /* 0x00afe20000000000 */
        /* <DEDUP_REMOVED lines=46> */
[----:B------:R-:W-:-:S04]  /*7370*/  FMUL.FTZ R171, R179, UR23 ;  /* 0x00000017b3ab7c20 */ /* 0x000fc80008410000 */
        /* <DEDUP_REMOVED lines=19> */
[----:B------:R-:W-:Y:S01]  /*74b0*/  FMUL.FTZ R162, R163, UR23 ;  /* 0x00000017a3a27c20 */ /* 0x000fe20008410000 */
[----:B------:R-:W-:Y:S01]  /*74c0*/  FMUL.FTZ R163, R166, UR23 ;  /* 0x00000017a6a37c20 */ /* 0x000fe20008410000 */
[----:B------:R-:W-:Y:S01]  /*74d0*/  FMUL.FTZ R166, R167, UR23 ;  /* 0x00000017a7a67c20 */ /* 0x000fe20008410000 */
[----:B------:R-:W-:Y:S01]  /*74e0*/  FMUL.FTZ R167, R170, UR23 ;  /* 0x00000017aaa77c20 */ /* 0x000fe20008410000 */
[----:B------:R-:W-:Y:S01]  /*74f0*/  FMUL.FTZ R170, R178, UR23 ;  /* 0x00000017b2aa7c20 */ /* 0x000fe20008410000 */
        /* <DEDUP_REMOVED lines=10> */
[----:B------:R-:W-:Y:S01]  /*75a0*/  FMUL.FTZ R169, R174, UR23 ;  /* 0x00000017aea97c20 */ /* 0x000fe20008410000 */
[----:B------:R-:W-:-:S05]  /*75b0*/  FMUL.FTZ R174, R183, UR23 ;  /* 0x00000017b7ae7c20 */ /* 0x000fca0008410000 */
[----:B------:R-:W3:Y:S01]  /*75c0*/  MUFU.TANH R10, R10 ;  /* 0x0000000a000a7308 */ /* 0x000ee20000002400 */
[----:B----4-:R-:W-:-:S05]  /*75d0*/  FMNMX.FTZ R4, R165, R4, !PT ;  /* 0x00000004a5047209 */ /* 0x010fca0007810000 */
[----:B------:R-:W4:Y:S02]  /*75e0*/  SHFL.BFLY PT, R173, R4, 0x2, 0x1f ;  /* 0x0c401f0004ad7f89 */ /* 0x000f2400000e0000 */
[----:B------:R-:W5:Y:S08]  /*75f0*/  MUFU.TANH R11, R11 ;  /* 0x0000000b000b7308 */ /* 0x000f700000002400 */
[----:B------:R-:W2:Y:S08]  /*7600*/  MUFU.TANH R12, R12 ;  /* 0x0000000c000c7308 */ /* 0x000eb00000002400 */
[----:B------:R-:W2:Y:S01]  /*7610*/  MUFU.TANH R161, R161 ;  /* 0x000000a100a17308 */ /* 0x000ea20000002400 */
[----:B----4-:R-:W-:-:S02]  /*7620*/  FMNMX.FTZ R176, R4, R173, !PT ;  /* 0x000000ad04b07209 */ /* 0x010fc40007810000 */
[----:B-1----:R-:W-:-:S05]  /*7630*/  FMNMX.FTZ R173, R9, R8, !PT ;  /* 0x0000000809ad7209 */ /* 0x002fca0007810000 */
[----:B------:R-:W1:Y:S01]  /*7640*/  MUFU.TANH R162, R162 ;  /* 0x000000a200a27308 */ /* 0x000e620000002400 */
[----:B------:R-:W4:Y:S01]  /*7650*/  SHFL.BFLY PT, R177, R176, 0x1, 0x1f ;  /* 0x0c201f00b0b17f89 */ /* 0x000f2200000e0000 */
[----:B---3--:R-:W-:Y:S01]  /*7660*/  FMNMX.FTZ R4, R10, R173, !PT ;  /* 0x000000ad0a047209 */ /* 0x008fe20007810000 */
[----:B------:R-:W-:-:S03]  /*7670*/  FMUL.FTZ R173, R182, UR23 ;  /* 0x00000017b6ad7c20 */ /* 0x000fc60008410000 */
[----:B-----5:R-:W-:Y:S02]  /*7680*/  FMNMX.FTZ R175, R11, R4, !PT ;  /* 0x000000040baf7209 */ /* 0x020fe40007810000 */
[----:B------:R-:W3:Y:S02]  /*7690*/  MUFU.TANH R163, R163 ;  /* 0x000000a300a37308 */ /* 0x000ee40000002400 */
[----:B--2---:R-:W-:-:S04]  /*76a0*/  FMNMX.FTZ R4, R12, R175, !PT ;  /* 0x000000af0c047209 */ /* 0x004fc80007810000 */
[----:B------:R-:W-:Y:S02]  /*76b0*/  FMNMX.FTZ R175, R161, R4, !PT ;  /* 0x00000004a1af7209 */ /* 0x000fe40007810000 */
[----:B------:R-:W2:Y:S08]  /*76c0*/  MUFU.TANH R166, R166 ;  /* 0x000000a600a67308 */ /* 0x000eb00000002400 */
[----:B------:R-:W5:Y:S01]  /*76d0*/  MUFU.TANH R167, R167 ;  /* 0x000000a700a77308 */ /* 0x000f620000002400 */
[----:B----4-:R-:W-:-:S02]  /*76e0*/  FMNMX.FTZ R4, R176, R177, !PT ;  /* 0x000000b1b0047209 */ /* 0x010fc40007810000 */
[----:B-1----:R-:W-:-:S03]  /*76f0*/  FMNMX.FTZ R176, R162, R175, !PT ;  /* 0x000000afa2b07209 */ /* 0x002fc60007810000 */
[C---:B------:R-:W-:Y:S02]  /*7700*/  FADD.FTZ R175, -R4.reuse, R13 ;  /* 0x0000000d04af7221 */ /* 0x040fe40000010100 */
[----:B------:R-:W1:Y:S01]  /*7710*/  MUFU.TANH R168, R168 ;  /* 0x000000a800a87308 */ /* 0x000e620000002400 */
[----:B---3--:R-:W-:Y:S01]  /*7720*/  FMNMX.FTZ R13, R163, R176, !PT ;  /* 0x000000b0a30d7209 */ /* 0x008fe20007810000 */
[----:B------:R-:W-:Y:S01]  /*7730*/  FMUL.FTZ R179, R4, UR10 ;  /* 0x0000000a04b37c20 */ /* 0x000fe20008410000 */
[----:B------:R-:W-:Y:S02]  /*7740*/  FMUL.FTZ R176, R175, UR10 ;  /* 0x0000000aafb07c20 */ /* 0x000fe40008410000 */
[----:B--2---:R-:W-:Y:S01]  /*7750*/  FMNMX.FTZ R178, R166, R13, !PT ;  /* 0x0000000da6b27209 */ /* 0x004fe20007810000 */
[--C-:B------:R-:W-:Y:S01]  /*7760*/  FFMA.FTZ R177, R14, UR10, -R179.reuse ;  /* 0x0000000a0eb17c23 */ /* 0x100fe200080108b3 */
[--C-:B------:R-:W-:Y:S01]  /*7770*/  FFMA.FTZ R15, R15, UR10, -R179.reuse ;  /* 0x0000000a0f0f7c23 */ /* 0x100fe200080108b3 */
[----:B------:R-:W2:Y:S01]  /*7780*/  MUFU.TANH R169, R169 ;  /* 0x000000a900a97308 */ /* 0x000ea20000002400 */
[----:B-----5:R-:W-:Y:S01]  /*7790*/  FMNMX.FTZ R13, R167, R178, !PT ;  /* 0x000000b2a70d7209 */ /* 0x020fe20007810000 */
        /* <DEDUP_REMOVED lines=16> */
[----:B---3--:R-:W-:-:S07]  /*78a0*/  FMNMX.FTZ R175, R172, R175, !PT ;  /* 0x000000afacaf7209 */ /* 0x008fce0007810000 */
[----:B------:R-:W3:Y:S01]  /*78b0*/  MUFU.TANH R173, R173 ;  /* 0x000000ad00ad7308 */ /* 0x000ee20000002400 */
[----:B-1----:R-:W-:-:S07]  /*78c0*/  FMNMX.FTZ R178, R170, R175, !PT ;  /* 0x000000afaab27209 */ /* 0x002fce0007810000 */
[----:B------:R-:W1:Y:S01]  /*78d0*/  MUFU.TANH R174, R174 ;  /* 0x000000ae00ae7308 */ /* 0x000e620000002400 */
[----:B--2---:R-:W-:-:S07]  /*78e0*/  FMNMX.FTZ R178, R171, R178, !PT ;  /* 0x000000b2abb27209 */ /* 0x004fce0007810000 */
[----:B------:R-:W2:Y:S01]  /*78f0*/  MUFU.EX2 R176, R176 ;  /* 0x000000b000b07308 */ /* 0x000ea20000000800 */
[----:B---3--:R-:W-:Y:S01]  /*7900*/  FMNMX.FTZ R3, R173, R178, !PT ;  /* 0x000000b2ad037209 */ /* 0x008fe20007810000 */
[----:B------:R-:W-:-:S06]  /*7910*/  FFMA.FTZ R178, R152, UR10, -R179 ;  /* 0x0000000a98b27c23 */ /* 0x000fcc00080108b3 */
[----:B------:R3:W4:Y:S01]  /*7920*/  MUFU.EX2 R13, R177 ;  /* 0x000000b1000d7308 */ /* 0x0007220000000800 */
[----:B-1----:R-:W-:-:S05]  /*7930*/  FMNMX.FTZ R3, R174, R3, !PT ;  /* 0x00000003ae037209 */ /* 0x002fca0007810000 */
[----:B------:R-:W1:Y:S02]  /*7940*/  SHFL.BFLY PT, R182, R3, 0x2, 0x1f ;  /* 0x0c401f0003b67f89 */ /* 0x000e6400000e0000 */
[----:B------:R-:W-:Y:S01]  /*7950*/  MUFU.EX2 R14, R14 ;  /* 0x0000000e000e7308 */ /* 0x000fe20000000800 */
[----:B---3--:R-:W-:Y:S01]  /*7960*/  FFMA.FTZ R177, R164, UR10, -R179 ;  /* 0x0000000aa4b17c23 */ /* 0x008fe200080108b3 */
[-C--:B--2---:R-:W-:Y:S01]  /*7970*/  FMUL.FTZ R24, R24, R176.reuse ;  /* 0x000000b018187220 */ /* 0x084fe20000410000 */
[-C--:B------:R-:W-:Y:S01]  /*7980*/  FMUL.FTZ R25, R25, R176.reuse ;  /* 0x000000b019197220 */ /* 0x080fe20000410000 */
[-C--:B------:R-:W-:Y:S01]  /*7990*/  FMUL.FTZ R28, R28, R176.reuse ;  /* 0x000000b01c1c7220 */ /* 0x080fe20000410000 */
[-C--:B------:R-:W-:Y:S01]  /*79a0*/  FMUL.FTZ R29, R29, R176.reuse ;  /* 0x000000b01d1d7220 */ /* 0x080fe20000410000 */
[-C--:B------:R-:W-:Y:S01]  /*79b0*/  FMUL.FTZ R32, R32, R176.reuse ;  /* 0x000000b020207220 */ /* 0x080fe20000410000 */
[-C--:B------:R-:W-:Y:S01]  /*79c0*/  FMUL.FTZ R33, R33, R176.reuse ;  /* 0x000000b021217220 */ /* 0x080fe20000410000 */
[----:B------:R-:W-:Y:S01]  /*79d0*/  MUFU.EX2 R15, R15 ;  /* 0x0000000f000f7308 */ /* 0x000fe20000000800 */
[----:B----4-:R-:W-:Y:S01]  /*79e0*/  FFMA.FTZ R5, R176, R5, R13 ;  /* 0x00000005b0057223 */ /* 0x010fe2000001000d */
        /* <DEDUP_REMOVED lines=12> */
[----:B-1----:R-:W-:Y:S01]  /*7ab0*/  FMNMX.FTZ R152, R3, R182, !PT ;  /* 0x000000b603987209 */ /* 0x002fe20007810000 */
[----:B------:R-:W-:Y:S01]  /*7ac0*/  FFMA.FTZ R182, R156, UR10, -R179 ;  /* 0x0000000a9cb67c23 */ /* 0x000fe200080108b3 */
[----:B------:R-:W-:Y:S01]  /*7ad0*/  MUFU.EX2 R21, R21 ;  /* 0x0000001500157308 */ /* 0x000fe20000000800 */
[----:B------:R-:W-:Y:S01]  /*7ae0*/  IADD3 R179, -R17, RZ, RZ ;  /* 0x000000ff11b37210 */ /* 0x000fe20007ffe1ff */
[-C--:B------:R-:W-:Y:S01]  /*7af0*/  FMUL.FTZ R57, R57, R176.reuse ;  /* 0x000000b039397220 */ /* 0x080fe20000410000 */
[----:B------:R-:W1:Y:S01]  /*7b00*/  SHFL.BFLY PT, R3, R152, 0x1, 0x1f ;  /* 0x0c201f0098037f89 */ /* 0x000e6200000e0000 */
[-C--:B------:R-:W-:Y:S01]  /*7b10*/  FMUL.FTZ R60, R60, R176.reuse ;  /* 0x000000b03c3c7220 */ /* 0x080fe20000410000 */
[----:B------:R-:W-:Y:S01]  /*7b20*/  ISETP.NE.AND P2, PT, R16, R179, PT ;  /* 0x000000b31000720c */ /* 0x000fe20003f45270 */
[-C--:B------:R-:W-:Y:S01]  /*7b30*/  FMUL.FTZ R61, R61, R176.reuse ;  /* 0x000000b03d3d7220 */ /* 0x080fe20000410000 */
[----:B------:R-:W-:Y:S01]  /*7b40*/  MOV R179, UR21 ;  /* 0x0000001500b37c02 */ /* 0x000fe20008000f00 */
        /* <DEDUP_REMOVED lines=10> */
[----:B------:R-:W-:Y:S01]  /*7bf0*/  @!P2 LEA R154, R179, R2, 0x6 ;  /* 0x00000002b39aa211 */ /* 0x000fe200078e30ff */
[-C--:B------:R-:W-:Y:S01]  /*7c00*/  FMUL.FTZ R80, R80, R176.reuse ;  /* 0x000000b050507220 */ /* 0x080fe20000410000 */
[-C--:B------:R-:W-:Y:S01]  /*7c10*/  FMUL.FTZ R81, R81, R176.reuse ;  /* 0x000000b051517220 */ /* 0x080fe20000410000 */
[-C--:B------:R-:W-:Y:S01]  /*7c20*/  FMUL.FTZ R84, R84, R176.reuse ;  /* 0x000000b054547220 */ /* 0x080fe20000410000 */
[----:B------:R-:W-:Y:S01]  /*7c30*/  @!P2 LEA R154, R154, UR48, 0x2 ;  /* 0x000000309a9aac11 */ /* 0x000fe2000f8e10ff */
[-C--:B------:R-:W-:Y:S01]  /*7c40*/  FMUL.FTZ R85, R85, R176.reuse ;  /* 0x000000b055557220 */ /* 0x080fe20000410000 */
[----:B------:R-:W2:Y:S01]  /*7c50*/  MUFU.EX2 R180, R180 ;  /* 0x000000b400b47308 */ /* 0x000ea20000000800 */
        /* <DEDUP_REMOVED lines=11> */
[--C-:B------:R-:W-:Y:S01]  /*7d10*/  FFMA.FTZ R196, R9, UR10, -R156.reuse ;  /* 0x0000000a09c47c23 */ /* 0x100fe2000801089c */
[----:B------:R-:W-:Y:S01]  /*7d20*/  FMUL.FTZ R152, R152, UR10 ;  /* 0x0000000a98987c20 */ /* 0x000fe20008410000 */
[--C-:B------:R-:W-:Y:S01]  /*7d30*/  FFMA.FTZ R200, R168, UR10, -R156.reuse ;  /* 0x0000000aa8c87c23 */ /* 0x100fe2000801089c */
[----:B------:R-:W-:Y:S01]  /*7d40*/  MOV R168, UR24 ;  /* 0x0000001800a87c02 */ /* 0x000fe20008000f00 */
[--C-:B------:R-:W-:Y:S01]  /*7d50*/  FFMA.FTZ R9, R10, UR10, -R156.reuse ;  /* 0x0000000a0a097c23 */ /* 0x100fe2000801089c */
[--C-:B------:R-:W-:Y:S01]  /*7d60*/  FFMA.FTZ R10, R11, UR10, -R156.reuse ;  /* 0x0000000a0b0a7c23 */ /* 0x100fe2000801089c */
[----:B------:R1:W3:Y:S01]  /*7d70*/  MUFU.EX2 R175, R152 ;  /* 0x0000009800af7308 */ /* 0x0002e20000000800 */
[--C-:B------:R-:W-:Y:S01]  /*7d80*/  FFMA.FTZ R11, R12, UR10, -R156.reuse ;  /* 0x0000000a0c0b7c23 */ /* 0x100fe2000801089c */
[--C-:B------:R-:W-:Y:S01]  /*7d90*/  FFMA.FTZ R12, R161, UR10, -R156.reuse ;  /* 0x0000000aa10c7c23 */ /* 0x100fe2000801089c */
[--C-:B------:R-:W-:Y:S01]  /*7da0*/  FFMA.FTZ R161, R162, UR10, -R156.reuse ;  /* 0x0000000aa2a17c23 */ /* 0x100fe2000801089c */
[--C-:B------:R-:W-:Y:S01]  /*7db0*/  FFMA.FTZ R163, R163, UR10, -R156.reuse ;  /* 0x0000000aa3a37c23 */ /* 0x100fe2000801089c */
[--C-:B------:R-:W-:Y:S01]  /*7dc0*/  FFMA.FTZ R198, R166, UR10, -R156.reuse ;  /* 0x0000000aa6c67c23 */ /* 0x100fe2000801089c */
[--C-:B------:R-:W-:Y:S01]  /*7dd0*/  FFMA.FTZ R171, R171, UR10, -R156.reuse ;  /* 0x0000000aabab7c23 */ /* 0x100fe2000801089c */
[----:B------:R-:W-:Y:S01]  /*7de0*/  FFMA.FTZ R172, R172, UR10, -R156 ;  /* 0x0000000aacac7c23 */ /* 0x000fe2000801089c */
[----:B------:R-:W4:Y:S01]  /*7df0*/  MUFU.EX2 R196, R196 ;  /* 0x000000c400c47308 */ /* 0x000f220000000800 */
[----:B-1----:R-:W-:-:S02]  /*7e00*/  @!P1 VIADD R152, R168, 0x28c40 ;  /* 0x00028c40a8989836 */ /* 0x002fc40000000000 */
[--C-:B------:R-:W-:Y:S01]  /*7e10*/  FFMA.FTZ R173, R173, UR10, -R156.reuse ;  /* 0x0000000aadad7c23 */ /* 0x100fe2000801089c */
[----:B------:R-:W-:Y:S01]  /*7e20*/  FFMA.FTZ R174, R174, UR10, -R156 ;  /* 0x0000000aaeae7c23 */ /* 0x000fe2000801089c */
[----:B--2---:R-:W-:Y:S01]  /*7e30*/  F2FP.BF16.F32.PACK_AB R158, R180, R153 ;  /* 0x00000099b49e723e */ /* 0x004fe200000010ff */
[-C--:B------:R-:W-:Y:S01]  /*7e40*/  FMUL.FTZ R101, R101, R176.reuse ;  /* 0x000000b065657220 */ /* 0x080fe20000410000 */
[----:B------:R-:W-:Y:S01]  /*7e50*/  @!P1 PRMT R152, RZ, 0x654, R152 ;  /* 0x00000654ff989816 */ /* 0x000fe20000000098 */
[-C--:B------:R-:W-:Y:S01]  /*7e60*/  FMUL.FTZ R104, R104, R176.reuse ;  /* 0x000000b068687220 */ /* 0x080fe20000410000 */
[----:B------:R-:W1:Y:S01]  /*7e70*/  MUFU.EX2 R9, R9 ;  /* 0x0000000900097308 */ /* 0x000e620000000800 */
[-C--:B------:R-:W-:Y:S01]  /*7e80*/  FMUL.FTZ R105, R105, R176.reuse ;  /* 0x000000b069697220 */ /* 0x080fe20000410000 */
[----:B------:R2:W-:Y:S01]  /*7e90*/  @!P1 SYNCS.ARRIVE.TRANS64.RED.A1T0 RZ, [R152+URZ], RZ ;  /* 0x000000ff98ff99a7 */ /* 0x0005e2000810043f */
[----:B------:R-:W-:Y:S01]  /*7ea0*/  @!P2 STS [R154+0x28800], R176 ;  /* 0x028800b09a00a388 */ /* 0x000fe20000000800 */
[-C--:B------:R-:W-:Y:S01]  /*7eb0*/  FMUL.FTZ R108, R108, R176.reuse ;  /* 0x000000b06c6c7220 */ /* 0x080fe20000410000 */
[-C--:B------:R-:W-:Y:S01]  /*7ec0*/  FMUL.FTZ R109, R109, R176.reuse ;  /* 0x000000b06d6d7220 */ /* 0x080fe20000410000 */
[----:B------:R-:W-:Y:S01]  /*7ed0*/  FMUL.FTZ R112, R112, R176 ;  /* 0x000000b070707220 */ /* 0x000fe20000410000 */
[----:B---3--:R3:W-:Y:S01]  /*7ee0*/  @!P2 STS [R154+0x28820], R175 ;  /* 0x028820af9a00a388 */ /* 0x0087e20000000800 */
[----:B------:R-:W5:Y:S01]  /*7ef0*/  MUFU.EX2 R10, R10 ;  /* 0x0000000a000a7308 */ /* 0x000f620000000800 */
[----:B----4-:R-:W-:Y:S01]  /*7f00*/  FFMA.FTZ R6, R175, R6, R196 ;  /* 0x00000006af067223 */ /* 0x010fe200000100c4 */
[----:B--2---:R-:W-:Y:S01]  /*7f10*/  FADD.FTZ R152, R14, R5 ;  /* 0x000000050e987221 */ /* 0x004fe20000010000 */
[-C--:B------:R-:W-:Y:S01]  /*7f20*/  FMUL.FTZ R113, R113, R176.reuse ;  /* 0x000000b071717220 */ /* 0x080fe20000410000 */
[-C--:B------:R-:W-:Y:S01]  /*7f30*/  FMUL.FTZ R116, R116, R176.reuse ;  /* 0x000000b074747220 */ /* 0x080fe20000410000 */
[-C--:B------:R-:W-:Y:S01]  /*7f40*/  FMUL.FTZ R117, R117, R176.reuse ;  /* 0x000000b075757220 */ /* 0x080fe20000410000 */
[----:B------:R-:W-:Y:S01]  /*7f50*/  FADD.FTZ R5, R15, R152 ;  /* 0x000000980f057221 */ /* 0x000fe20000010000 */
[-C--:B------:R-:W-:Y:S01]  /*7f60*/  FMUL.FTZ R120, R120, R176.reuse ;  /* 0x000000b078787220 */ /* 0x080fe20000410000 */
[----:B------:R-:W2:Y:S01]  /*7f70*/  MUFU.EX2 R11, R11 ;  /* 0x0000000b000b7308 */ /* 0x000ea20000000800 */
[C---:B---3--:R-:W-:Y:S01]  /*7f80*/  F2FP.BF16.F32.PACK_AB R154, R20.reuse, R15 ;  /* 0x0000000f149a723e */ /* 0x048fe200000010ff */
[----:B------:R-:W-:Y:S01]  /*7f90*/  FADD.FTZ R152, R20, R5 ;  /* 0x0000000514987221 */ /* 0x000fe20000010000 */
[----:B-1----:R-:W-:Y:S01]  /*7fa0*/  FADD.FTZ R5, R9, R6 ;  /* 0x0000000609057221 */ /* 0x002fe20000010000 */
[-C--:B------:R-:W-:Y:S01]  /*7fb0*/  FMUL.FTZ R121, R121, R176.reuse ;  /* 0x000000b079797220 */ /* 0x080fe20000410000 */
[-C--:B------:R-:W-:Y:S01]  /*7fc0*/  FMUL.FTZ R124, R124, R176.reuse ;  /* 0x000000b07c7c7220 */ /* 0x080fe20000410000 */
[-C--:B------:R-:W-:Y:S01]  /*7fd0*/  FMUL.FTZ R125, R125, R176.reuse ;  /* 0x000000b07d7d7220 */ /* 0x080fe20000410000 */
[-C--:B------:R-:W-:Y:S01]  /*7fe0*/  FMUL.FTZ R128, R128, R176.reuse ;  /* 0x000000b080807220 */ /* 0x080fe20000410000 */
[----:B------:R-:W1:Y:S01]  /*7ff0*/  MUFU.EX2 R12, R12 ;  /* 0x0000000c000c7308 */ /* 0x000e620000000800 */
        /* <DEDUP_REMOVED lines=9> */
[-C--:B------:R-:W-:Y:S01]  /*8090*/  FMUL.FTZ R141, R141, R176.reuse ;  /* 0x000000b08d8d7220 */ /* 0x080fe20000410000 */
[-C--:B------:R-:W-:Y:S01]  /*80a0*/  FMUL.FTZ R144, R144, R176.reuse ;  /* 0x000000b090907220 */ /* 0x080fe20000410000 */
[-C--:B------:R-:W-:Y:S01]  /*80b0*/  FMUL.FTZ R145, R145, R176.reuse ;  /* 0x000000b091917220 */ /* 0x080fe20000410000 */
[-C--:B------:R-:W-:Y:S01]  /*80c0*/  FMUL.FTZ R148, R148, R176.reuse ;  /* 0x000000b094947220 */ /* 0x080fe20000410000 */
[----:B------:R-:W-:Y:S01]  /*80d0*/  FMUL.FTZ R149, R149, R176 ;  /* 0x000000b095957220 */ /* 0x000fe20000410000 */
[-C--:B------:R-:W-:Y:S01]  /*80e0*/  FMUL.FTZ R26, R26, R175.reuse ;  /* 0x000000af1a1a7220 */ /* 0x080fe20000410000 */
[----:B------:R2:W-:Y:S01]  /*80f0*/  MUFU.EX2 R8, R165 ;  /* 0x000000a500087308 */ /* 0x0005e20000000800 */
        /* <DEDUP_REMOVED lines=8> */
[--C-:B--2---:R-:W-:Y:S01]  /*8180*/  FFMA.FTZ R165, R167, UR10, -R156.reuse ;  /* 0x0000000aa7a57c23 */ /* 0x104fe2000801089c */
[--C-:B------:R-:W-:Y:S01]  /*8190*/  FFMA.FTZ R167, R169, UR10, -R156.reuse ;  /* 0x0000000aa9a77c23 */ /* 0x100fe2000801089c */
[----:B------:R-:W-:Y:S01]  /*81a0*/  FFMA.FTZ R169, R170, UR10, -R156 ;  /* 0x0000000aaaa97c23 */ /* 0x000fe2000801089c */
[----:B---3--:R-:W-:Y:S01]  /*81b0*/  FADD.FTZ R6, R161, R6 ;  /* 0x00000006a1067221 */ /* 0x008fe20000010000 */
[----:B------:R-:W-:Y:S01]  /*81c0*/  F2FP.BF16.F32.PACK_AB R156, R178, R21 ;  /* 0x00000015b29c723e */ /* 0x000fe200000010ff */
        /* <DEDUP_REMOVED lines=12> */
[----:B-1----:R-:W-:Y:S01]  /*8290*/  FADD.FTZ R5, R163, R6 ;  /* 0x00000006a3057221 */ /* 0x002fe20000010000 */
[-C--:B------:R-:W-:Y:S01]  /*82a0*/  FMUL.FTZ R58, R58, R175.reuse ;  /* 0x000000af3a3a7220 */ /* 0x080fe20000410000 */
[-C--:B------:R-:W-:Y:S01]  /*82b0*/  FMUL.FTZ R59, R59, R175.reuse ;  /* 0x000000af3b3b7220 */ /* 0x080fe20000410000 */
[----:B------:R-:W-:Y:S01]  /*82c0*/  FADD.FTZ R152, R178, R171 ;  /* 0x000000abb2987221 */ /* 0x000fe20000010000 */
[-C--:B------:R-:W-:Y:S01]  /*82d0*/  FMUL.FTZ R62, R62, R175.reuse ;  /* 0x000000af3e3e7220 */ /* 0x080fe20000410000 */
[-C--:B------:R-:W-:Y:S01]  /*82e0*/  FMUL.FTZ R63, R63, R175.reuse ;  /* 0x000000af3f3f7220 */ /* 0x080fe20000410000 */
[----:B------:R-:W1:Y:S01]  /*82f0*/  MUFU.EX2 R182, R182 ;  /* 0x000000b600b67308 */ /* 0x000e620000000800 */
[----:B------:R-:W-:Y:S01]  /*8300*/  FADD.FTZ R171, R153, R152 ;  /* 0x0000009899ab7221 */ /* 0x000fe20000010000 */
[----:B------:R-:W-:Y:S01]  /*8310*/  F2FP.BF16.F32.PACK_AB R153, R9, R196 ;  /* 0x000000c40999723e */ /* 0x000fe200000010ff */
[-C--:B------:R-:W-:Y:S01]  /*8320*/  FMUL.FTZ R66, R66, R175.reuse ;  /* 0x000000af42427220 */ /* 0x080fe20000410000 */
[-C--:B------:R-:W-:Y:S01]  /*8330*/  FMUL.FTZ R67, R67, R175.reuse ;  /* 0x000000af43437220 */ /* 0x080fe20000410000 */
[----:B------:R-:W-:Y:S01]  /*8340*/  FADD.FTZ R152, R180, R171 ;  /* 0x000000abb4987221 */ /* 0x000fe20000010000 */
[-C--:B------:R-:W-:Y:S01]  /*8350*/  FMUL.FTZ R70, R70, R175.reuse ;  /* 0x000000af46467220 */ /* 0x080fe20000410000 */
[-C--:B------:R-:W-:Y:S01]  /*8360*/  FMUL.FTZ R71, R71, R175.reuse ;  /* 0x000000af47477220 */ /* 0x080fe20000410000 */
[----:B------:R-:W2:Y:S01]  /*8370*/  MUFU.EX2 R165, R165 ;  /* 0x000000a500a57308 */ /* 0x000ea20000000800 */
[----:B------:R-:W-:Y:S01]  /*8380*/  FADD.FTZ R171, R155, R152 ;  /* 0x000000989bab7221 */ /* 0x000fe20000010000 */
[----:B---3--:R-:W-:Y:S01]  /*8390*/  FADD.FTZ R6, R198, R5 ;  /* 0x00000005c6067221 */ /* 0x008fe20000010000 */
        /* <DEDUP_REMOVED lines=42> */
[----:B------:R-:W-:Y:S01]  /*8640*/  F2FP.BF16.F32.PACK_AB R157, R161, R12 ;  /* 0x0000000ca19d723e */ /* 0x000fe200000010ff */
[----:B------:R-:W-:Y:S01]  /*8650*/  FMUL.FTZ R127, R127, R175 ;  /* 0x000000af7f7f7220 */ /* 0x000fe20000410000 */
[----:B------:R-:W-:Y:S01]  /*8660*/  F2FP.BF16.F32.PACK_AB R161, R200, R165 ;  /* 0x000000a5c8a1723e */ /* 0x000fe200000010ff */
[-C--:B------:R-:W-:Y:S01]  /*8670*/  FMUL.FTZ R130, R130, R175.reuse ;  /* 0x000000af82827220 */ /* 0x080fe20000410000 */
[----:B------:R-:W2:Y:S01]  /*8680*/  MUFU.EX2 R172, R172 ;  /* 0x000000ac00ac7308 */ /* 0x000ea20000000800 */
[----:B---3--:R-:W-:Y:S01]  /*8690*/  FADD.FTZ R5, R167, R6 ;  /* 0x00000006a7057221 */ /* 0x008fe20000010000 */
[----:B------:R3:W-:Y:S01]  /*86a0*/  STSM.16.M88.4 [R18+0x26800], R152 ;  /* 0x0268009812007844 */ /* 0x0007e20000000200 */
        /* <DEDUP_REMOVED lines=14> */
[----:B--2---:R-:W-:-:S07]  /*8790*/  FADD.FTZ R6, R172, R5 ;  /* 0x00000005ac067221 */ /* 0x004fce0000010000 */
[----:B------:R-:W2:Y:S01]  /*87a0*/  MUFU.EX2 R177, R177 ;  /* 0x000000b100b17308 */ /* 0x000ea20000000800 */
[C---:B----4-:R-:W-:Y:S01]  /*87b0*/  FADD.FTZ R14, R194.reuse, R13 ;  /* 0x0000000dc20e7221 */ /* 0x050fe20000010000 */
[----:B------:R-:W-:Y:S02]  /*87c0*/  F2FP.BF16.F32.PACK_AB R164, R194, R159 ;  /* 0x0000009fc2a4723e */ /* 0x000fe400000010ff */
[----:B------:R-:W-:Y:S02]  /*87d0*/  F2FP.BF16.F32.PACK_AB R159, R198, R163 ;  /* 0x000000a3c69f723e */ /* 0x000fe400000010ff */
[----:B------:R-:W-:Y:S02]  /*87e0*/  F2FP.BF16.F32.PACK_AB R163, R172, R167 ;  /* 0x000000a7aca3723e */ /* 0x000fe400000010ff */
[----:B------:R-:W4:Y:S01]  /*87f0*/  MUFU.EX2 R173, R173 ;  /* 0x000000ad00ad7308 */ /* 0x000f220000000800 */
[----:B-1----:R-:W-:Y:S01]  /*8800*/  FADD.FTZ R13, R169, R6 ;  /* 0x00000006a90d7221 */ /* 0x002fe20000010000 */
[C---:B------:R-:W-:Y:S01]  /*8810*/  F2FP.BF16.F32.PACK_AB R165, R170.reuse, R169 ;  /* 0x000000a9aaa5723e */ /* 0x040fe200000010ff */
[----:B------:R3:W-:Y:S02]  /*8820*/  STSM.16.M88.4 [R19], R156 ;  /* 0x0000009c13007844 */ /* 0x0007e40000000200 */
[----:B------:R-:W-:-:S02]  /*8830*/  FADD.FTZ R6, R170, R13 ;  /* 0x0000000daa067221 */ /* 0x000fc40000010000 */
[----:B------:R3:W-:Y:S01]  /*8840*/  STSM.16.M88.4 [R23], R160 ;  /* 0x000000a017007844 */ /* 0x0007e20000000200 */
[----:B------:R-:W1:Y:S01]  /*8850*/  MUFU.EX2 R174, R174 ;  /* 0x000000ae00ae7308 */ /* 0x000e620000000800 */
[----:B--2---:R-:W-:Y:S01]  /*8860*/  F2FP.BF16.F32.PACK_AB R166, R8, R177 ;  /* 0x000000b108a6723e */ /* 0x004fe200000010ff */
[----:B------:R-:W-:-:S04]  /*8870*/  FADD.FTZ R5, R177, R14 ;  /* 0x0000000eb1057221 */ /* 0x000fc80000010000 */
[----:B------:R-:W-:Y:S01]  /*8880*/  FADD.FTZ R5, R8, R5 ;  /* 0x0000000508057221 */ /* 0x000fe20000010000 */
[----:B----4-:R-:W-:Y:S01]  /*8890*/  FADD.FTZ R9, R173, R6 ;  /* 0x00000006ad097221 */ /* 0x010fe20000010000 */
[----:B-1----:R-:W-:-:S03]  /*88a0*/  F2FP.BF16.F32.PACK_AB R167, R174, R173 ;  /* 0x000000adaea7723e */ /* 0x002fc600000010ff */
[----:B------:R-:W-:Y:S02]  /*88b0*/  FADD.FTZ R6, R174, R9 ;  /* 0x00000009ae067221 */ /* 0x000fe40000010000 */
[----:B------:R3:W-:Y:S01]  /*88c0*/  STSM.16.M88.4 [R22], R164 ;  /* 0x000000a416007844 */ /* 0x0007e20000000200 */
[----:B------:R-:W-:Y:S05]  /*88d0*/  @!P0 BRA `(.L_x_3159) ;  /* 0x0000000000048947 */ /* 0x000fea0003800000 */
[----:B------:R-:W-:Y:S01]  /*88e0*/  BPT.TRAP 0x1 ;  /* 0x000000040000795c */ /* 0x000fe20000300000 */
.L_x_3159:
[----:B------:R1:W2:Y:S01]  /*88f0*/  SYNCS.PHASECHK.TRANS64.TRYWAIT P2, [UR24+0x28c50], R7 ;  /* 0x028c5007ff0075a7 */ /* 0x0002a20008040158 */
[----:B------:R-:W-:Y:S05]  /*8900*/  @!P0 BRA `(.L_x_3160) ;  /* 0x0000000000048947 */ /* 0x000fea0003800000 */
[----:B------:R-:W-:Y:S01]  /*8910*/  BPT.TRAP 0x1 ;  /* 0x000000040000795c */ /* 0x000fe20000300000 */
.L_x_3160:
[----:B--2---:R-:W-:Y:S05]  /*8920*/  @P2 BRA `(.L_x_3161) ;  /* 0x0000000000082947 */ /* 0x004fea0003800000 */
[----:B------:R-:W2:Y:S02]  /*8930*/  SYNCS.PHASECHK.TRANS64.TRYWAIT P2, [UR24+0x28c50], R7 ;  /* 0x028c5007ff0075a7 */ /* 0x000ea40008040158 */
[----:B--2---:R-:W-:Y:S05]  /*8940*/  @!P2 BRA `(.L_x_3162) ;  /* 0x0000005800f4a947 */ /* 0x004fea0003800000 */
.L_x_3161:
[----:B------:R-:W-:Y:S01]  /*8950*/  ULEA UR11, UR39, UR41, 0xc ;  /* 0x00000029270b7291 */ /* 0x000fe2000f8e603f */
[----:B------:R-:W-:Y:S01]  /*8960*/  WARPGROUP.ARRIVE ;  /* 0x00000000000079c5 */ /* 0x000fe20000000000 */
[----:B------:R-:W-:Y:S01]  /*8970*/  UMOV UR7, 0x40000040 ;  /* 0x4000004000077882 */ /* 0x000fe20000000000 */
[----:B------:R-:W-:Y:S01]  /*8980*/  ISETP.LT.AND P2, PT, RZ, UR22, PT ;  /* 0x00000016ff007c0c */ /* 0x000fe2000bf41270 */
[----:B------:R-:W-:Y:S01]  /*8990*/  UIADD3 UR22, UR22, -0x1, URZ ;  /* 0xffffffff16167890 */ /* 0x000fe2000fffe03f */
[----:B--2---:R-:W-:Y:S01]  /*89a0*/  @!P1 IADD3 R168, R168, 0x28c60, RZ ;  /* 0x00028c60a8a89810 */ /* 0x004fe20007ffe0ff */
[----:B------:R-:W-:Y:S01]  /*89b0*/  UMOV UR21, UR39 ;  /* 0x0000002700157c82 */ /* 0x000fe20008000000 */
[----:B------:R-:W-:Y:S01]  /*89c0*/  UMOV UR6, UR11 ;  /* 0x0000000b00067c82 */ /* 0x000fe20008000000 */
[----:B------:R-:W-:Y:S01]  /*89d0*/  MOV R8, R3 ;  /* 0x0000000300087202 */ /* 0x000fe20000000f00 */
[----:B------:R-:W-:Y:S01]  /*89e0*/  HGMMA.64x256x16.F32.BF16 R24, R152, gdesc[UR4].tnspB, R24, gsb0 ;  /* 0x43e0000498187df0 */ /* 0x000fe20008001818 */
[----:B------:R-:W-:Y:S01]  /*89f0*/  UIADD3 UR6, UR11, 0x80, URZ ;  /* 0x000000800b067890 */ /* 0x000fe2000fffe03f */
[----:B------:R-:W-:Y:S01]  /*8a00*/  @!P1 PRMT R168, RZ, 0x654, R168 ;  /* 0x00000654ffa89816 */ /* 0x000fe200000000a8 */
[----:B------:R-:W-:Y:S01]  /*8a10*/  UMOV UR7, 0x40000040 ;  /* 0x4000004000077882 */ /* 0x000fe20000000000 */
[----:B------:R-:W-:Y:S01]  /*8a20*/  MOV R13, R4 ;  /* 0x00000004000d7202 */ /* 0x000fe20000000f00 */
        /* <DEDUP_REMOVED lines=27> */
.L_x_3154:
[----:B------:R-:W5:Y:S01]  /*8be0*/  SHFL.BFLY PT, R0, R5, 0x2, 0x1f ;  /* 0x0c401f0005007f89 */ /* 0x000f6200000e0000 */
[----:B------:R-:W-:Y:S01]  /*8bf0*/  MOV R11, UR10 ;  /* 0x0000000a000b7c02 */ /* 0x000fe20008000f00 */
[----:B------:R-:W-:Y:S01]  /*8c00*/  UIADD3 UR37, UR37, 0x1, URZ ;  /* 0x0000000125257890 */ /* 0x000fe2000fffe03f */
[----:B-1-3--:R-:W-:Y:S01]  /*8c10*/  MOV R156, 0xff800000 ;  /* 0xff800000009c7802 */ /* 0x00afe20000000f00 */
[----:B------:R-:W1:Y:S01]  /*8c20*/  SHFL.BFLY PT, R9, R6, 0x2, 0x1f ;  /* 0x0c401f0006097f89 */ /* 0x000e6200000e0000 */
[----:B------:R-:W-:Y:S01]  /*8c30*/  MOV R155, 0xff800000 ;  /* 0xff800000009b7802 */ /* 0x000fe20000000f00 */
[----:B------:R-:W-:Y:S08]  /*8c40*/  BAR.ARV 0x8, 0xa0 ;  /* 0x0202800000007b1d */ /* 0x000ff00000002000 */
[----:B------:R-:W-:Y:S01]  /*8c50*/  BAR.SYNC.DEFER_BLOCKING 0xf, 0x100 ;  /* 0x03c4000000007b1d */ /* 0x000fe20000010000 */
[----:B-----5:R-:W-:Y:S01]  /*8c60*/  FADD.FTZ R0, R0, R5 ;  /* 0x0000000500007221 */ /* 0x020fe20000010000 */
[----:B------:R-:W-:Y:S01]  /*8c70*/  MOV R5, UR39 ;  /* 0x0000002700057c02 */ /* 0x000fe20008000f00 */
[----:B------:R-:W-:Y:S01]  /*8c80*/  UIADD3 UR39, UR39, 0x1, URZ ;  /* 0x0000000127277890 */ /* 0x000fe2000fffe03f */
[----:B-1----:R-:W-:-:S02]  /*8c90*/  FADD.FTZ R9, R9, R6 ;  /* 0x0000000609097221 */ /* 0x002fc40000010000 */
[----:B--2---:R-:W1:Y:S01]  /*8ca0*/  SHFL.BFLY PT, R7, R0, 0x1, 0x1f ;  /* 0x0c201f0000077f89 */ /* 0x004e6200000e0000 */
[----:B------:R-:W-:-:S03]  /*8cb0*/  UISETP.NE.AND UP0, UPT, UR39, 0x2, UPT ;  /* 0x000000022700788c */ /* 0x000fc6000bf05270 */
[----:B------:R-:W2:Y:S01]  /*8cc0*/  SHFL.BFLY PT, R8, R9, 0x1, 0x1f ;  /* 0x0c201f0009087f89 */ /* 0x000ea200000e0000 */
[----:B------:R-:W-:Y:S02]  /*8cd0*/  USEL UR4, URZ, 0x1, UP0 ;  /* 0x000000013f047887 */ /* 0x000fe40008000000 */
[----:B------:R-:W-:Y:S02]  /*8ce0*/  USEL UR39, UR39, URZ, UP0 ;  /* 0x0000003f27277287 */ /* 0x000fe40008000000 */
[----:B------:R-:W-:Y:S01]  /*8cf0*/  ULOP3.LUT UR38, UR38, UR4, URZ, 0x3c, !UPT ;  /* 0x0000000426267292 */ /* 0x000fe2000f8e3c3f */
[----:B-1----:R-:W-:Y:S01]  /*8d00*/  FADD.FTZ R10, R0, R7 ;  /* 0x00000007000a7221 */ /* 0x002fe20000010000 */
[----:B------:R-:W-:Y:S01]  /*8d10*/  IMAD.MOV R7, RZ, RZ, -R17 ;  /* 0x000000ffff077224 */ /* 0x000fe200078e0a11 */
[----:B------:R-:W-:Y:S01]  /*8d20*/  MOV R0, RZ ;  /* 0x000000ff00007202 */ /* 0x000fe20000000f00 */
[----:B--2---:R-:W-:Y:S02]  /*8d30*/  FADD.FTZ R8, R9, R8 ;  /* 0x0000000809087221 */ /* 0x004fe40000010000 */
[----:B------:R-:W-:Y:S01]  /*8d40*/  FSETP.NE.FTZ.AND P1, PT, R10, RZ, PT ;  /* 0x000000ff0a00720b */ /* 0x000fe20003f35000 */
[----:B------:R-:W-:Y:S01]  /*8d50*/  IMAD.U32 R9, RZ, RZ, UR10 ;  /* 0x0000000aff097e24 */ /* 0x000fe2000f8e00ff */
[----:B------:R-:W-:-:S02]  /*8d60*/  ISETP.NE.AND P0, PT, R16, R7, PT ;  /* 0x000000071000720c */ /* 0x000fc40003f05270 */
[----:B------:R-:W-:Y:S02]  /*8d70*/  FSETP.NE.FTZ.AND P2, PT, R8, RZ, PT ;  /* 0x000000ff0800720b */ /* 0x000fe40003f55000 */
[----:B------:R-:W-:-:S07]  /*8d80*/  MOV R7, RZ ;  /* 0x000000ff00077202 */ /* 0x000fce0000000f00 */
[----:B------:R-:W1:Y:S02]  /*8d90*/  @P1 MUFU.RCP R7, R10 ;  /* 0x0000000a00071308 */ /* 0x000e640000001000 */
[----:B------:R-:W-:-:S04]  /*8da0*/  @!P0 LEA R5, R5, R2, 0x6 ;  /* 0x0000000205058211 */ /* 0x000fc800078e30ff */
[----:B------:R-:W-:Y:S02]  /*8db0*/  @!P0 LEA R5, R5, UR48, 0x2 ;  /* 0x0000003005058c11 */ /* 0x000fe4000f8e10ff */
[----:B------:R-:W-:Y:S08]  /*8dc0*/  @P2 MUFU.RCP R0, R8 ;  /* 0x0000000800002308 */ /* 0x000ff00000001000 */
[----:B------:R-:W2:Y:S01]  /*8dd0*/  @P1 MUFU.LG2 R6, R10 ;  /* 0x0000000a00061308 */ /* 0x000ea20000000c00 */
        /* <DEDUP_REMOVED lines=65> */
[----:B--2---:R-:W-:Y:S01]  /*91f0*/  @P1 FMUL.FTZ R6, R6, 0.69314718246459960938 ;  /* 0x3f31721806061820 */ /* 0x004fe20000410000 */
[-C--:B------:R-:W-:Y:S01]  /*9200*/  FMUL.FTZ R26, R26, R0.reuse ;  /* 0x000000001a1a7220 */ /* 0x080fe20000410000 */
[-C--:B------:R-:W-:Y:S01]  /*9210*/  FMUL.FTZ R27, R27, R0.reuse ;  /* 0x000000001b1b7220 */ /* 0x080fe20000410000 */
[----:B------:R2:W-:Y:S01]  /*9220*/  @!P0 STS [R5+0x28820], R0 ;  /* 0x0288200005008388 */ /* 0x0005e20000000800 */
[----:B------:R-:W-:Y:S01]  /*9230*/  PLOP3.LUT P0, PT, PT, PT, PT, 0x8, 0x0 ;  /* 0x000000000000781c */ /* 0x000fe20003f0e170 */
[-C--:B------:R-:W-:Y:S01]  /*9240*/  FMUL.FTZ R30, R30, R0.reuse ;  /* 0x000000001e1e7220 */ /* 0x080fe20000410000 */
[-C--:B------:R-:W-:Y:S01]  /*9250*/  FMUL.FTZ R31, R31, R0.reuse ;  /* 0x000000001f1f7220 */ /* 0x080fe20000410000 */
[-C--:B------:R-:W-:Y:S01]  /*9260*/  FMUL.FTZ R34, R34, R0.reuse ;  /* 0x0000000022227220 */ /* 0x080fe20000410000 */
[-C--:B------:R-:W-:Y:S01]  /*9270*/  FMUL.FTZ R35, R35, R0.reuse ;  /* 0x0000000023237220 */ /* 0x080fe20000410000 */
[----:B-1----:R-:W1:Y:S01]  /*9280*/  @P2 MUFU.LG2 R7, R8 ;  /* 0x0000000800072308 */ /* 0x002e620000000c00 */
[-C--:B------:R-:W-:Y:S01]  /*9290*/  FMUL.FTZ R38, R38, R0.reuse ;  /* 0x0000000026267220 */ /* 0x080fe20000410000 */
[-C--:B------:R-:W-:Y:S01]  /*92a0*/  FMUL.FTZ R39, R39, R0.reuse ;  /* 0x0000000027277220 */ /* 0x080fe20000410000 */
[-C--:B------:R-:W-:Y:S01]  /*92b0*/  FMUL.FTZ R42, R42, R0.reuse ;  /* 0x000000002a2a7220 */ /* 0x080fe20000410000 */
[----:B--2---:R-:W-:Y:S01]  /*92c0*/  @P1 FMUL.FTZ R5, R9, 0.69314718246459960938 ;  /* 0x3f31721809051820 */ /* 0x004fe20000410000 */
[----:B------:R-:W-:Y:S01]  /*92d0*/  @P2 FMUL.FTZ R9, R11, 0.69314718246459960938 ;  /* 0x3f3172180b092820 */ /* 0x000fe20000410000 */
        /* <DEDUP_REMOVED lines=59> */
.L_x_3125:
        /* <DEDUP_REMOVED lines=34> */
[----:B------:R-:W-:-:S02]  /*98b0*/  IADD3 R175, P4, R114, 0x60, RZ ;  /* 0x0000006072af7810 */ /* 0x000fc40007f9e0ff */
[C---:B------:R-:W-:Y:S02]  /*98c0*/  LOP3.LUT R3, R114.reuse, 0x380, RZ, 0xc0, !PT ;  /* 0x0000038072037812 */ /* 0x040fe400078ec0ff */
[C---:B------:R-:W-:Y:S02]  /*98d0*/  IADD3 R179, P6, R114.reuse, 0x2020, RZ ;  /* 0x0000202072b37810 */ /* 0x040fe40007fde0ff */
[-C--:B------:R-:W-:Y:S02]  /*98e0*/  IADD3.X R5, RZ, R115.reuse, RZ, P2, !PT ;  /* 0x00000073ff057210 */ /* 0x080fe400017fe4ff */
[-C--:B------:R-:W-:Y:S01]  /*98f0*/  IADD3.X R7, RZ, R115.reuse, RZ, P3, !PT ;  /* 0x00000073ff077210 */ /* 0x080fe20001ffe4ff */
[----:B------:R-:W-:Y:S01]  /*9900*/  IMAD.X R13, RZ, RZ, R115, P6 ;  /* 0x000000ffff0d7224 */ /* 0x000fe200030e0673 */
[----:B------:R-:W-:Y:S02]  /*9910*/  IADD3.X R9, RZ, R115, RZ, P4, !PT ;  /* 0x00000073ff097210 */ /* 0x000fe400027fe4ff */
        /* <DEDUP_REMOVED lines=13> */
[C---:B------:R-:W-:Y:S01]  /*99f0*/  IADD3 R197, P1, R114.reuse, 0x6000, RZ ;  /* 0x0000600072c57810 */ /* 0x040fe20007f3e0ff */
[--C-:B------:R-:W-:Y:S01]  /*9a00*/  IMAD.X R91, RZ, RZ, R115.reuse, P5 ;  /* 0x000000ffff5b7224 */ /* 0x100fe200028e0673 */
[C---:B------:R-:W-:Y:S02]  /*9a10*/  IADD3 R199, P2, R114.reuse, 0x6020, RZ ;  /* 0x0000602072c77810 */ /* 0x040fe40007f5e0ff */
[C---:B------:R-:W-:Y:S02]  /*9a20*/  IADD3 R106, P3, R114.reuse, 0x6040, RZ ;  /* 0x00006040726a7810 */ /* 0x040fe40007f7e0ff */
[----:B------:R-:W-:Y:S02]  /*9a30*/  IADD3 R201, P4, R114, 0x6060, RZ ;  /* 0x0000606072c97810 */ /* 0x000fe40007f9e0ff */
[----:B------:R-:W-:Y:S02]  /*9a40*/  LOP3.LUT R114, R3, R114, RZ, 0x3c, !PT ;  /* 0x0000007203727212 */ /* 0x000fe400078e3cff */
[----:B------:R-:W-:Y:S01]  /*9a50*/  LOP3.LUT R3, R6, 0x380, RZ, 0xc0, !PT ;  /* 0x0000038006037812 */ /* 0x000fe200078ec0ff */
[----:B------:R-:W-:Y:S01]  /*9a60*/  IMAD.X R111, RZ, RZ, R115, P4 ;  /* 0x000000ffff6f7224 */ /* 0x000fe200020e0673 */
[----:B------:R-:W-:-:S02]  /*9a70*/  LOP3.LUT R0, R173, 0x380, RZ, 0xc0, !PT ;  /* 0x00000380ad007812 */ /* 0x000fc400078ec0ff */
[----:B------:R-:W-:Y:S02]  /*9a80*/  SHF.R.U64 R3, R3, 0x3, RZ ;  /* 0x0000000303037819 */ /* 0x000fe400000012ff */
[----:B------:R-:W-:Y:S02]  /*9a90*/  SHF.R.U64 R0, R0, 0x3, RZ ;  /* 0x0000000300007819 */ /* 0x000fe400000012ff */
[----:B------:R-:W-:Y:S02]  /*9aa0*/  LOP3.LUT R6, R3, R6, RZ, 0x3c, !PT ;  /* 0x0000000603067212 */ /* 0x000fe400078e3cff */
[----:B------:R-:W-:Y:S02]  /*9ab0*/  LOP3.LUT R3, R14, 0x380, RZ, 0xc0, !PT ;  /* 0x000003800e037812 */ /* 0x000fe400078ec0ff */
[----:B------:R-:W-:Y:S02]  /*9ac0*/  LOP3.LUT R4, R0, R173, RZ, 0x3c, !PT ;  /* 0x000000ad00047212 */ /* 0x000fe400078e3cff */
[----:B------:R-:W-:-:S02]  /*9ad0*/  LOP3.LUT R0, R179, 0x380, RZ, 0xc0, !PT ;  /* 0x00000380b3007812 */ /* 0x000fc400078ec0ff */
[----:B------:R-:W-:Y:S02]  /*9ae0*/  SHF.R.U64 R3, R3, 0x3, RZ ;  /* 0x0000000303037819 */ /* 0x000fe400000012ff */
[----:B------:R-:W-:Y:S02]  /*9af0*/  SHF.R.U64 R0, R0, 0x3, RZ ;  /* 0x0000000300007819 */ /* 0x000fe400000012ff */
[----:B------:R-:W-:Y:S02]  /*9b00*/  LOP3.LUT R14, R3, R14, RZ, 0x3c, !PT ;  /* 0x0000000e030e7212 */ /* 0x000fe400078e3cff */
[----:B------:R-:W-:Y:S02]  /*9b10*/  LOP3.LUT R3, R90, 0x380, RZ, 0xc0, !PT ;  /* 0x000003805a037812 */ /* 0x000fe400078ec0ff */
[----:B------:R-:W-:Y:S02]  /*9b20*/  LOP3.LUT R12, R0, R179, RZ, 0x3c, !PT ;  /* 0x000000b3000c7212 */ /* 0x000fe400078e3cff */
[----:B------:R-:W-:-:S02]  /*9b30*/  LOP3.LUT R8, R175, 0x380, RZ, 0xc0, !PT ;  /* 0x00000380af087812 */ /* 0x000fc400078ec0ff */
[----:B------:R-:W-:Y:S02]  /*9b40*/  LOP3.LUT R0, R193, 0x380, RZ, 0xc0, !PT ;  /* 0x00000380c1007812 */ /* 0x000fe400078ec0ff */
[----:B------:R-:W-:Y:S02]  /*9b50*/  LOP3.LUT R10, R177, 0x380, RZ, 0xc0, !PT ;  /* 0x00000380b10a7812 */ /* 0x000fe400078ec0ff */
[----:B------:R-:W-:Y:S02]  /*9b60*/  SHF.R.U64 R3, R3, 0x3, RZ ;  /* 0x0000000303037819 */ /* 0x000fe400000012ff */
[----:B------:R-:W-:Y:S02]  /*9b70*/  LOP3.LUT R27, R201, 0x380, RZ, 0xc0, !PT ;  /* 0x00000380c91b7812 */ /* 0x000fe400078ec0ff */
[----:B------:R-:W-:Y:S02]  /*9b80*/  LOP3.LUT R82, R183, 0x380, RZ, 0xc0, !PT ;  /* 0x00000380b7527812 */ /* 0x000fe400078ec0ff */
[----:B------:R-:W-:-:S02]  /*9b90*/  SHF.R.U64 R8, R8, 0x3, RZ ;  /* 0x0000000308087819 */ /* 0x000fc400000012ff */
[----:B------:R-:W-:Y:S02]  /*9ba0*/  LOP3.LUT R20, R181, 0x380, RZ, 0xc0, !PT ;  /* 0x00000380b5147812 */ /* 0x000fe400078ec0ff */
[----:B------:R-:W-:Y:S02]  /*9bb0*/  SHF.R.U64 R0, R0, 0x3, RZ ;  /* 0x0000000300007819 */ /* 0x000fe400000012ff */
[----:B------:R-:W-:Y:S02]  /*9bc0*/  SHF.R.U64 R10, R10, 0x3, RZ ;  /* 0x000000030a0a7819 */ /* 0x000fe400000012ff */
[----:B------:R-:W-:Y:S02]  /*9bd0*/  LOP3.LUT R98, R197, 0x380, RZ, 0xc0, !PT ;  /* 0x00000380c5627812 */ /* 0x000fe400078ec0ff */
[----:B------:R-:W-:Y:S02]  /*9be0*/  LOP3.LUT R90, R3, R90, RZ, 0x3c, !PT ;  /* 0x0000005a035a7212 */ /* 0x000fe400078e3cff */
[----:B------:R-:W-:-:S02]  /*9bf0*/  SHF.R.U64 R28, R27, 0x3, RZ ;  /* 0x000000031b1c7819 */ /* 0x000fc400000012ff */
[----:B------:R-:W-:Y:S02]  /*9c00*/  LOP3.LUT R3, R106, 0x380, RZ, 0xc0, !PT ;  /* 0x000003806a037812 */ /* 0x000fe400078ec0ff */
[----:B------:R-:W-:Y:S02]  /*9c10*/  SHF.R.U64 R82, R82, 0x3, RZ ;  /* 0x0000000352527819 */ /* 0x000fe400000012ff */
[----:B------:R-:W-:Y:S02]  /*9c20*/  LOP3.LUT R8, R8, R175, RZ, 0x3c, !PT ;  /* 0x000000af08087212 */ /* 0x000fe400078e3cff */
[----:B------:R-:W-:Y:S02]  /*9c30*/  SHF.R.U64 R20, R20, 0x3, RZ ;  /* 0x0000000314147819 */ /* 0x000fe400000012ff */
[----:B------:R-:W-:Y:S02]  /*9c40*/  LOP3.LUT R94, R195, 0x380, RZ, 0xc0, !PT ;  /* 0x00000380c35e7812 */ /* 0x000fe400078ec0ff */
[----:B------:R-:W-:-:S02]  /*9c50*/  LOP3.LUT R86, R0, R193, RZ, 0x3c, !PT ;  /* 0x000000c100567212 */ /* 0x000fc400078e3cff */
[----:B------:R-:W-:Y:S02]  /*9c60*/  LOP3.LUT R10, R10, R177, RZ, 0x3c, !PT ;  /* 0x000000b10a0a7212 */ /* 0x000fe400078e3cff */
[----:B------:R-:W-:Y:S02]  /*9c70*/  SHF.R.U64 R98, R98, 0x3, RZ ;  /* 0x0000000362627819 */ /* 0x000fe400000012ff */
[----:B------:R-:W-:Y:S02]  /*9c80*/  MOV R114, R114 ;  /* 0x0000007200727202 */ /* 0x000fe40000000f00 */
[----:B------:R-:W-:Y:S02]  /*9c90*/  LOP3.LUT R0, R199, 0x380, RZ, 0xc0, !PT ;  /* 0x00000380c7007812 */ /* 0x000fe400078ec0ff */
[----:B------:R-:W-:Y:S02]  /*9ca0*/  F2FP.BF16.F32.PACK_AB R27, R31, R30 ;  /* 0x0000001e1f1b723e */ /* 0x000fe400000010ff */
[----:B------:R-:W-:-:S02]  /*9cb0*/  LOP3.LUT R110, R28, R201, RZ, 0x3c, !PT ;  /* 0x000000c91c6e7212 */ /* 0x000fc400078e3cff */
[----:B------:R-:W-:Y:S01]  /*9cc0*/  SHF.R.U64 R3, R3, 0x3, RZ ;  /* 0x0000000303037819 */ /* 0x000fe200000012ff */
[----:B------:R1:W-:Y:S01]  /*9cd0*/  STSM.16.M88.4 [R114], R24 ;  /* 0x0000001872007844 */ /* 0x0003e20000000200 */
[----:B------:R-:W-:Y:S02]  /*9ce0*/  MOV R28, R4 ;  /* 0x00000004001c7202 */ /* 0x000fe40000000f00 */
[----:B------:R-:W-:Y:S02]  /*9cf0*/  LOP3.LUT R82, R82, R183, RZ, 0x3c, !PT ;  /* 0x000000b752527212 */ /* 0x000fe400078e3cff */
[----:B------:R-:W-:Y:S01]  /*9d00*/  MOV R6, R6 ;  /* 0x0000000600067202 */ /* 0x000fe20000000f00 */
[----:B------:R2:W-:Y:S01]  /*9d10*/  STSM.16.M88.4 [R28], R32 ;  /* 0x000000201c007844 */ /* 0x0005e20000000200 */
[----:B------:R-:W-:Y:S02]  /*9d20*/  LOP3.LUT R20, R20, R181, RZ, 0x3c, !PT ;  /* 0x000000b514147212 */ /* 0x000fe400078e3cff */
[----:B------:R-:W-:Y:S01]  /*9d30*/  SHF.R.U64 R94, R94, 0x3, RZ ;  /* 0x000000035e5e7819 */ /* 0x000fe200000012ff */
[----:B------:R2:W-:Y:S01]  /*9d40*/  STSM.16.M88.4 [R6], R40 ;  /* 0x0000002806007844 */ /* 0x0005e20000000200 */
[----:B------:R-:W-:-:S02]  /*9d50*/  MOV R8, R8 ;  /* 0x0000000800087202 */ /* 0x000fc40000000f00 */
[----:B------:R-:W-:Y:S02]  /*9d60*/  F2FP.BF16.F32.PACK_AB R51, R55, R54 ;  /* 0x000000363733723e */ /* 0x000fe400000010ff */
[----:B------:R-:W-:Y:S02]  /*9d70*/  F2FP.BF16.F32.PACK_AB R57, R59, R58 ;  /* 0x0000003a3b39723e */ /* 0x000fe400000010ff */
[----:B------:R-:W-:Y:S01]  /*9d80*/  F2FP.BF16.F32.PACK_AB R64, R65, R64 ;  /* 0x000000404140723e */ /* 0x000fe200000010ff */
[----:B------:R2:W-:Y:S01]  /*9d90*/  STSM.16.M88.4 [R8], R48 ;  /* 0x0000003008007844 */ /* 0x0005e20000000200 */
[----:B------:R-:W-:Y:S02]  /*9da0*/  IADD3.X R99, RZ, R115, RZ, P1, !PT ;  /* 0x00000073ff637210 */ /* 0x000fe40000ffe4ff */
[----:B------:R-:W-:Y:S02]  /*9db0*/  LOP3.LUT R98, R98, R197, RZ, 0x3c, !PT ;  /* 0x000000c562627212 */ /* 0x000fe400078e3cff */
[----:B------:R-:W-:-:S02]  /*9dc0*/  SHF.R.U64 R0, R0, 0x3, RZ ;  /* 0x0000000300007819 */ /* 0x000fc400000012ff */
[----:B------:R-:W-:Y:S02]  /*9dd0*/  MOV R10, R10 ;  /* 0x0000000a000a7202 */ /* 0x000fe40000000f00 */
[----:B------:R-:W-:Y:S02]  /*9de0*/  F2FP.BF16.F32.PACK_AB R58, R61, R60 ;  /* 0x0000003c3d3a723e */ /* 0x000fe400000010ff */
[----:B------:R-:W-:Y:S02]  /*9df0*/  F2FP.BF16.F32.PACK_AB R59, R63, R62 ;  /* 0x0000003e3f3b723e */ /* 0x000fe400000010ff */
[----:B------:R-:W-:Y:S02]  /*9e00*/  F2FP.BF16.F32.PACK_AB R65, R67, R66 ;  /* 0x000000424341723e */ /* 0x000fe400000010ff */
[----:B------:R-:W-:Y:S01]  /*9e10*/  F2FP.BF16.F32.PACK_AB R72, R73, R72 ;  /* 0x000000484948723e */ /* 0x000fe200000010ff */
[----:B------:R2:W-:Y:S01]  /*9e20*/  STSM.16.M88.4 [R10], R56 ;  /* 0x000000380a007844 */ /* 0x0005e20000000200 */
[----:B------:R-:W-:-:S02]  /*9e30*/  IADD3.X R107, RZ, R115, RZ, P3, !PT ;  /* 0x00000073ff6b7210 */ /* 0x000fc40001ffe4ff */
[----:B------:R-:W-:Y:S02]  /*9e40*/  LOP3.LUT R106, R3, R106, RZ, 0x3c, !PT ;  /* 0x0000006a036a7212 */ /* 0x000fe400078e3cff */
[----:B------:R-:W-:Y:S02]  /*9e50*/  MOV R12, R12 ;  /* 0x0000000c000c7202 */ /* 0x000fe40000000f00 */
        /* <DEDUP_REMOVED lines=9> */
[----:B------:R-:W-:Y:S01]  /*9ef0*/  IADD3.X R95, RZ, R115, RZ, P6, !PT ;  /* 0x00000073ff5f7210 */ /* 0x000fe200037fe4ff */
[----:B------:R2:W-:Y:S01]  /*9f00*/  STSM.16.M88.4 [R14], R72 ;  /* 0x000000480e007844 */ /* 0x0005e20000000200 */
[----:B------:R-:W-:Y:S02]  /*9f10*/  LOP3.LUT R94, R94, R195, RZ, 0x3c, !PT ;  /* 0x000000c35e5e7212 */ /* 0x000fe400078e3cff */
[----:B------:R-:W-:-:S02]  /*9f20*/  MOV R20, R20 ;  /* 0x0000001400147202 */ /* 0x000fc40000000f00 */
[----:B------:R-:W-:Y:S02]  /*9f30*/  MOV R4, R90 ;  /* 0x0000005a00047202 */ /* 0x000fe40000000f00 */
        /* <DEDUP_REMOVED lines=11> */
[----:B------:R-:W-:Y:S01]  /*9ff0*/  IADD3.X R103, RZ, R115, RZ, P2, !PT ;  /* 0x00000073ff677210 */ /* 0x000fe200017fe4ff */
[----:B------:R2:W-:Y:S01]  /*a000*/  STSM.16.M88.4 [R5], R88 ;  /* 0x0000005805007844 */ /* 0x0005e20000000200 */
[----:B------:R-:W-:-:S02]  /*a010*/  MOV R86, R86 ;  /* 0x0000005600567202 */ /* 0x000fc40000000f00 */
[----:B------:R-:W-:Y:S02]  /*a020*/  MOV R0, R106 ;  /* 0x0000006a00007202 */ /* 0x000fe40000000f00 */
        /* <DEDUP_REMOVED lines=45> */
[----:B--2---:R-:W1:Y:S01]  /*a300*/  LDC.64 R6, c[0x0][0xb78] ;  /* 0x0002de00ff067b82 */ /* 0x004e620000000a00 */
[----:B------:R-:W-:Y:S01]  /*a310*/  USHF.R.S32.HI UR5, URZ, 0x1f, UR43 ;  /* 0x0000001f3f057899 */ /* 0x000fe2000801142b */
[----:B------:R-:W-:Y:S01]  /*a320*/  IADD3 R3, -R17, RZ, RZ ;  /* 0x000000ff11037210 */ /* 0x000fe20007ffe1ff */
[----:B------:R-:W-:Y:S01]  /*a330*/  ULDC.64 UR8, c[0x0][0xb70] ;  /* 0x0002dc0000087ab9 */ /* 0x000fe20000000a00 */
[----:B------:R-:W-:Y:S01]  /*a340*/  VIADD R9, R2, UR42 ;  /* 0x0000002a02097c36 */ /* 0x000fe20008000000 */
[----:B------:R-:W-:Y:S01]  /*a350*/  UIMAD UR5, UR5, UR8, URZ ;  /* 0x00000008050572a4 */ /* 0x000fe2000f8e023f */
[----:B------:R-:W-:Y:S01]  /*a360*/  ISETP.NE.AND P0, PT, R16, R3, PT ;  /* 0x000000031000720c */ /* 0x000fe20003f05270 */
[----:B------:R-:W-:Y:S02]  /*a370*/  UIMAD.WIDE.U32 UR6, UR43, UR8, URZ ;  /* 0x000000082b0672a5 */ /* 0x000fe4000f8e003f */
[----:B------:R-:W-:Y:S01]  /*a380*/  UIMAD UR5, UR43, UR9, UR5 ;  /* 0x000000092b0572a4 */ /* 0x000fe2000f8e0205 */
[----:B------:R-:W-:Y:S01]  /*a390*/  SHF.R.S32.HI R3, RZ, 0x1f, R9 ;  /* 0x0000001fff037819 */ /* 0x000fe20000011409 */
[----:B------:R-:W-:-:S02]  /*a3a0*/  USHF.R.S32.HI UR8, URZ, 0x1f, UR44 ;  /* 0x0000001f3f087899 */ /* 0x000fc4000801142c */
[----:B------:R-:W-:Y:S02]  /*a3b0*/  UIADD3 UR5, UR7, UR5, URZ ;  /* 0x0000000507057290 */ /* 0x000fe4000fffe03f */
[----:B------:R-:W-:Y:S02]  /*a3c0*/  MOV R5, UR7 ;  /* 0x0000000700057c02 */ /* 0x000fe40008000f00 */
[----:B------:R-:W-:Y:S01]  /*a3d0*/  MOV R4, UR6 ;  /* 0x0000000600047c02 */ /* 0x000fe20008000f00 */
[----:B------:R-:W-:Y:S01]  /*a3e0*/  ULDC.64 UR6, c[0x0][0xb40] ;  /* 0x0002d00000067ab9 */ /* 0x000fe20000000a00 */
[----:B------:R-:W-:Y:S01]  /*a3f0*/  MOV R5, UR5 ;  /* 0x0000000500057c02 */ /* 0x000fe20008000f00 */
[----:B------:R-:W-:Y:S02]  /*a400*/  ULDC UR5, c[0x0][0xa88] ;  /* 0x0002a20000057ab9 */ /* 0x000fe40000000800 */
[----:B------:R-:W-:Y:S01]  /*a410*/  ISETP.GE.OR P1, PT, R9, UR5, P0 ;  /* 0x0000000509007c0c */ /* 0x000fe20008726670 */
[----:B-1----:R-:W-:-:S02]  /*a420*/  IMAD R0, R6, UR8, RZ ;  /* 0x0000000806007c24 */ /* 0x002fc4000f8e02ff */
[----:B------:R-:W-:-:S04]  /*a430*/  IMAD.WIDE.U32 R4, R6, UR44, R4 ;  /* 0x0000002c06047c25 */ /* 0x000fc8000f8e0004 */
[----:B------:R-:W-:Y:S01]  /*a440*/  IMAD R6, R7, UR44, R0 ;  /* 0x0000002c07067c24 */ /* 0x000fe2000f8e0200 */
[C---:B------:R-:W-:Y:S02]  /*a450*/  IADD3 R7, R9.reuse, 0x8, RZ ;  /* 0x0000000809077810 */ /* 0x040fe40007ffe0ff */
[----:B------:R-:W-:Y:S02]  /*a460*/  IADD3 R0, P2, R9, R4, RZ ;  /* 0x0000000409007210 */ /* 0x000fe40007f5e0ff */
[----:B------:R-:W-:Y:S02]  /*a470*/  ISETP.GE.OR P0, PT, R7, UR5, P0 ;  /* 0x0000000507007c0c */ /* 0x000fe40008706670 */
[----:B------:R-:W-:Y:S02]  /*a480*/  IADD3.X R3, R3, R5, R6, P2, !PT ;  /* 0x0000000503037210 */ /* 0x000fe400017fe406 */
[----:B------:R-:W-:-:S04]  /*a490*/  LEA R4, P2, R0, UR6, 0x2 ;  /* 0x0000000600047c11 */ /* 0x000fc8000f8410ff */
[----:B------:R-:W-:-:S05]  /*a4a0*/  LEA.HI.X R5, R0, UR7, R3, 0x2, P2 ;  /* 0x0000000700057c11 */ /* 0x000fca00090f1403 */
[----:B------:R1:W-:Y:S04]  /*a4b0*/  @!P1 STG.E desc[UR50][R4.64], R156 ;  /* 0x0000009c04009986 */ /* 0x0003e8000c101932 */
[----:B------:R1:W-:Y:S02]  /*a4c0*/  @!P0 STG.E desc[UR50][R4.64+0x20], R155 ;  /* 0x0000209b04008986 */ /* 0x0003e4000c101932 */
.L_x_3165:
        /* <DEDUP_REMOVED lines=53> */
.L_x_3168:
[----:B------:R-:W-:Y:S05]  /*a820*/  BSYNC B0 ;  /* 0x0000000000007941 */ /* 0x000fea0003800000 */
.L_x_3167:
[----:B------:R-:W-:Y:S05]  /*a830*/  BRA `(.L_x_3166) ;  /* 0x0000000800287947 */ /* 0x000fea0003800000 */
.L_x_3164:
        /* <DEDUP_REMOVED lines=8> */
[----:B------:R-:W-:Y:S01]  /*a8c0*/  MOV R4, UR42 ;  /* 0x0000002a00047c02 */ /* 0x000fe20008000f00 */
[----:B------:R-:W-:-:S03]  /*a8d0*/  ULDC UR6, c[0x0][0xa88] ;  /* 0x0002a20000067ab9 */ /* 0x000fc60000000800 */
        /* <DEDUP_REMOVED lines=19> */
.L_x_3170:
[----:B------:R-:W-:Y:S05]  /*aa10*/  BSYNC B0 ;  /* 0x0000000000007941 */ /* 0x000fea0003800000 */
.L_x_3169:
[----:B------:R-:W-:Y:S01]  /*aa20*/  ULDC.64 UR6, c[0x0][0xa88] ;  /* 0x0002a20000067ab9 */ /* 0x000fe20000000a00 */
[----:B-12---:R-:W-:Y:S01]  /*aa30*/  IMAD R6, R8, UR5, RZ ;  /* 0x0000000508067c24 */ /* 0x006fe2000f8e02ff */
[----:B------:R-:W-:Y:S01]  /*aa40*/  ISETP.GE.AND P1, PT, R12, UR7, PT ;  /* 0x000000070c007c0c */ /* 0x000fe2000bf26270 */
[----:B------:R-:W1:Y:S01]  /*aa50*/  LDC.64 R10, c[0x0][0xae8] ;  /* 0x0002ba00ff0a7b82 */ /* 0x000e620000000a00 */
[C---:B------:R-:W-:Y:S01]  /*aa60*/  ISETP.GE.AND P0, PT, R184.reuse, UR7, PT ;  /* 0x00000007b8007c0c */ /* 0x040fe2000bf06270 */
[----:B------:R-:W-:Y:S01]  /*aa70*/  IMAD R7, R9, UR43, R6 ;  /* 0x0000002b09077c24 */ /* 0x000fe2000f8e0206 */
[----:B------:R-:W-:Y:S01]  /*aa80*/  SEL R3, RZ, 0xffffffff, P1 ;  /* 0xffffffffff037807 */ /* 0x000fe20000800000 */
[C---:B------:R-:W-:Y:S01]  /*aa90*/  VIADD R14, R184.reuse, 0x80 ;  /* 0x00000080b80e7836 */ /* 0x040fe20000000000 */
[----:B------:R-:W-:Y:S01]  /*aaa0*/  IADD3 R15, R184, 0xc0, RZ ;  /* 0x000000c0b80f7810 */ /* 0x000fe20007ffe0ff */
[----:B------:R-:W-:Y:S01]  /*aab0*/  UIADD3 UR42, -UR42, UR6, URZ ;  /* 0x000000062a2a7290 */ /* 0x000fe2000fffe13f */
[----:B------:R-:W-:Y:S01]  /*aac0*/  SEL R0, RZ, 0x1, P0 ;  /* 0x00000001ff007807 */ /* 0x000fe20000000000 */
[----:B------:R-:W2:Y:S01]  /*aad0*/  LDC R9, c[0x0][0xdac] ;  /* 0x00036b00ff097b82 */ /* 0x000ea20000000800 */
[----:B------:R-:W-:Y:S01]  /*aae0*/  SHF.L.U32 R3, R3, 0x1, RZ ;  /* 0x0000000103037819 */ /* 0x000fe200000006ff */
[----:B------:R-:W-:Y:S01]  /*aaf0*/  ULOP3.LUT UR40, URZ, UR40, URZ, 0x33, !UPT ;  /* 0x000000283f287292 */ /* 0x000fe2000f8e333f */
[----:B------:R-:W-:Y:S01]  /*ab00*/  ISETP.GE.AND P0, PT, R14, UR7, PT ;  /* 0x000000070e007c0c */ /* 0x000fe2000bf06270 */
[----:B------:R-:W-:Y:S01]  /*ab10*/  BSSY B0, `(.L_x_3171) ;  /* 0x000003d000007945 */ /* 0x000fe20003800000 */
[----:B------:R-:W-:-:S02]  /*ab20*/  ISETP.GE.AND P2, PT, R15, UR7, PT ;  /* 0x000000070f007c0c */ /* 0x000fc4000bf46270 */
[C---:B------:R-:W-:Y:S02]  /*ab30*/  IADD3 R21, R184.reuse, 0x140, RZ ;  /* 0x00000140b8157810 */ /* 0x040fe40007ffe0ff */
[----:B------:R-:W-:Y:S02]  /*ab40*/  LOP3.LUT R0, R3, 0x2, R0, 0xe2, !PT ;  /* 0x0000000203007812 */ /* 0x000fe400078ee200 */
[C---:B------:R-:W-:Y:S02]  /*ab50*/  IADD3 R20, R184.reuse, 0x100, RZ ;  /* 0x00000100b8147810 */ /* 0x040fe40007ffe0ff */
[----:B------:R-:W-:Y:S02]  /*ab60*/  SHF.R.S32.HI R185, RZ, 0x1f, R184 ;  /* 0x0000001fffb97819 */ /* 0x000fe400000114b8 */
[C---:B------:R-:W-:Y:S02]  /*ab70*/  IADD3 R4, R184.reuse, 0x180, RZ ;  /* 0x00000180b8047810 */ /* 0x040fe40007ffe0ff */
[----:B------:R-:W-:-:S02]  /*ab80*/  IADD3 R5, R184, 0x1c0, RZ ;  /* 0x000001c0b8057810 */ /* 0x000fc40007ffe0ff */
[----:B------:R-:W-:Y:S02]  /*ab90*/  SEL R3, RZ, 0x4, P0 ;  /* 0x00000004ff037807 */ /* 0x000fe40000000000 */
[----:B------:R-:W-:Y:S02]  /*aba0*/  SEL R6, RZ, 0x8, P2 ;  /* 0x00000008ff067807 */ /* 0x000fe40001000000 */
[----:B------:R-:W-:Y:S02]  /*abb0*/  ISETP.GE.AND P2, PT, R21, UR7, PT ;  /* 0x0000000715007c0c */ /* 0x000fe4000bf46270 */
[----:B------:R-:W-:Y:S02]  /*abc0*/  ISETP.GE.AND P0, PT, R20, UR7, PT ;  /* 0x0000000714007c0c */ /* 0x000fe4000bf06270 */
[----:B------:R-:W-:Y:S02]  /*abd0*/  ISETP.GE.AND P3, PT, R4, UR7, PT ;  /* 0x0000000704007c0c */ /* 0x000fe4000bf66270 */
[----:B------:R-:W-:Y:S01]  /*abe0*/  ISETP.GE.AND P1, PT, R5, UR7, PT ;  /* 0x0000000705007c0c */ /* 0x000fe2000bf26270 */
[----:B------:R-:W-:Y:S01]  /*abf0*/  IMAD.WIDE.U32 R4, R8, UR43, R184 ;  /* 0x0000002b08047c25 */ /* 0x000fe2000f8e00b8 */
[----:B------:R-:W-:-:S02]  /*ac00*/  LOP3.LUT R0, R6, R0, R3, 0xfe, !PT ;  /* 0x0000000006007212 */ /* 0x000fc400078efe03 */
[----:B------:R-:W-:Y:S01]  /*ac10*/  SEL R6, RZ, 0x20, P2 ;  /* 0x00000020ff067807 */ /* 0x000fe20001000000 */
[----:B------:R-:W-:Y:S01]  /*ac20*/  IMAD.IADD R5, R5, 0x1, R7 ;  /* 0x0000000105057824 */ /* 0x000fe200078e0207 */
[C---:B------:R-:W-:Y:S02]  /*ac30*/  IADD3 R8, R186.reuse, 0x20, RZ ;  /* 0x00000020ba087810 */ /* 0x040fe40007ffe0ff */
[----:B------:R-:W-:Y:S02]  /*ac40*/  ISETP.GE.AND P2, PT, R186, UR42, PT ;  /* 0x0000002aba007c0c */ /* 0x000fe4000bf46270 */
[----:B------:R-:W-:Y:S02]  /*ac50*/  SEL R3, RZ, 0x10, P0 ;  /* 0x00000010ff037807 */ /* 0x000fe40000000000 */
[----:B------:R-:W-:Y:S01]  /*ac60*/  ISETP.GE.AND P0, PT, R8, UR42, PT ;  /* 0x0000002a08007c0c */ /* 0x000fe2000bf06270 */
[----:B-1----:R-:W-:Y:S01]  /*ac70*/  IMAD R8, R10, UR8, RZ ;  /* 0x000000080a087c24 */ /* 0x002fe2000f8e02ff */
[----:B------:R-:W-:-:S02]  /*ac80*/  LOP3.LUT R3, R6, R0, R3, 0xfe, !PT ;  /* 0x0000000006037212 */ /* 0x000fc400078efe03 */
[----:B------:R-:W-:Y:S01]  /*ac90*/  SEL R0, RZ, 0x40, P3 ;  /* 0x00000040ff007807 */ /* 0x000fe20001800000 */
[----:B------:R-:W-:Y:S01]  /*aca0*/  IMAD R11, R11, UR44, R8 ;  /* 0x0000002c0b0b7c24 */ /* 0x000fe2000f8e0208 */
[----:B--2---:R-:W-:Y:S01]  /*acb0*/  IADD3 R7, R9, UR40, RZ ;  /* 0x0000002809077c10 */ /* 0x004fe2000fffe0ff */
[----:B------:R-:W-:Y:S01]  /*acc0*/  IMAD.WIDE.U32 R8, R10, UR44, R4 ;  /* 0x0000002c0a087c25 */ /* 0x000fe2000f8e0004 */
[--C-:B------:R-:W-:Y:S02]  /*acd0*/  SHF.R.S32.HI R187, RZ, 0x1f, R186.reuse ;  /* 0x0000001fffbb7819 */ /* 0x100fe400000114ba */
[----:B------:R-:W-:Y:S02]  /*ace0*/  LOP3.LUT R3, R3, R0, RZ, 0xfc, !PT ;  /* 0x0000000003037212 */ /* 0x000fe400078efcff */
[----:B------:R-:W-:Y:S01]  /*acf0*/  SEL R0, RZ, 0x80, P1 ;  /* 0x00000080ff007807 */ /* 0x000fe20000800000 */
[----:B------:R-:W-:Y:S01]  /*ad00*/  IMAD.WIDE R6, R7, 0x40, R186 ;  /* 0x0000004007067825 */ /* 0x000fe200078e02ba */
[----:B------:R-:W-:-:S02]  /*ad10*/  IADD3 R13, R9, R11, RZ ;  /* 0x0000000b090d7210 */ /* 0x000fc40007ffe0ff */
[----:B------:R-:W-:Y:S01]  /*ad20*/  LOP3.LUT R0, R3, R0, RZ, 0xfc, !PT ;  /* 0x0000000003007212 */ /* 0x000fe200078efcff */
[----:B------:R-:W-:Y:S06]  /*ad30*/  @P2 BRA `(.L_x_3172) ;  /* 0x0000000000682947 */ /* 0x000fec0003800000 */
[----:B------:R-:W-:Y:S01]  /*ad40*/  ULDC.64 UR8, c[0x0][0xad8] ;  /* 0x0002b60000087ab9 */ /* 0x000fe20000000a00 */
[----:B------:R-:W-:Y:S01]  /*ad50*/  MOV R4, R8 ;  /* 0x0000000800047202 */ /* 0x000fe20000000f00 */
[----:B------:R-:W-:Y:S01]  /*ad60*/  IMAD R11, R7, UR8, RZ ;  /* 0x00000008070b7c24 */ /* 0x000fe2000f8e02ff */
[----:B------:R-:W-:Y:S02]  /*ad70*/  MOV R5, R13 ;  /* 0x0000000d00057202 */ /* 0x000fe40000000f00 */
[----:B------:R-:W-:Y:S01]  /*ad80*/  ISETP.GE.AND P6, PT, R184, UR7, PT ;  /* 0x00000007b8007c0c */ /* 0x000fe2000bfc6270 */
[----:B------:R-:W-:Y:S01]  /*ad90*/  IMAD R11, R6, UR9, R11 ;  /* 0x00000009060b7c24 */ /* 0x000fe2000f8e020b */
[----:B------:R-:W-:Y:S01]  /*ada0*/  ISETP.GE.AND P1, PT, R12, UR7, PT ;  /* 0x000000070c007c0c */ /* 0x000fe2000bf26270 */
        /* <DEDUP_REMOVED lines=19> */
.L_x_3172:
[----:B------:R-:W-:Y:S05]  /*aee0*/  BSYNC B0 ;  /* 0x0000000000007941 */ /* 0x000fea0003800000 */
.L_x_3171:
[----:B------:R-:W-:Y:S04]  /*aef0*/  BSSY B0, `(.L_x_3166) ;  /* 0x000001e000007945 */ /* 0x000fe80003800000 */
[----:B------:R-:W-:Y:S05]  /*af00*/  @P0 BRA `(.L_x_3173) ;  /* 0x0000000000700947 */ /* 0x000fea0003800000 */
[----:B------:R-:W-:Y:S01]  /*af10*/  IADD3 R9, P0, R6, 0x20, RZ ;  /* 0x0000002006097810 */ /* 0x000fe20007f1e0ff */
[----:B------:R-:W-:Y:S01]  /*af20*/  ULDC.64 UR8, c[0x0][0xad8] ;  /* 0x0002b60000087ab9 */ /* 0x000fe20000000a00 */
[----:B------:R-:W-:Y:S02]  /*af30*/  MOV R4, R8 ;  /* 0x0000000800047202 */ /* 0x000fe40000000f00 */
[----:B------:R-:W-:Y:S02]  /*af40*/  IADD3.X R6, RZ, R7, RZ, P0, !PT ;  /* 0x00000007ff067210 */ /* 0x000fe400007fe4ff */
[----:B------:R-:W-:Y:S02]  /*af50*/  MOV R5, R13 ;  /* 0x0000000d00057202 */ /* 0x000fe40000000f00 */
[----:B------:R-:W-:Y:S01]  /*af60*/  ISETP.GE.AND P0, PT, R12, UR7, PT ;  /* 0x000000070c007c0c */ /* 0x000fe2000bf06270 */
[----:B------:R-:W-:Y:S01]  /*af70*/  IMAD R6, R6, UR8, RZ ;  /* 0x0000000806067c24 */ /* 0x000fe2000f8e02ff */
[----:B------:R-:W-:Y:S01]  /*af80*/  ISETP.GE.AND P1, PT, R14, UR7, PT ;  /* 0x000000070e007c0c */ /* 0x000fe2000bf26270 */
[----:B------:R-:W-:Y:S01]  /*af90*/  IMAD.WIDE.U32 R4, R9, UR8, R4 ;  /* 0x0000000809047c25 */ /* 0x000fe2000f8e0004 */
[----:B------:R-:W-:-:S02]  /*afa0*/  ISETP.GE.AND P2, PT, R15, UR7, PT ;  /* 0x000000070f007c0c */ /* 0x000fc4000bf46270 */
[----:B------:R-:W-:Y:S01]  /*afb0*/  ISETP.GE.AND P6, PT, R20, UR7, PT ;  /* 0x0000000714007c0c */ /* 0x000fe2000bfc6270 */
[----:B------:R-:W-:Y:S01]  /*afc0*/  IMAD R9, R9, UR9, R6 ;  /* 0x0000000909097c24 */ /* 0x000fe2000f8e0206 */
[----:B------:R-:W-:Y:S01]  /*afd0*/  ULDC.64 UR8, c[0x0][0xa80] ;  /* 0x0002a00000087ab9 */ /* 0x000fe20000000a00 */
[----:B------:R-:W-:Y:S02]  /*afe0*/  ISETP.GE.AND P5, PT, R21, UR7, PT ;  /* 0x0000000715007c0c */ /* 0x000fe4000bfa6270 */
[C---:B------:R-:W-:Y:S02]  /*aff0*/  LEA R6, P3, R4.reuse, UR8, 0x1 ;  /* 0x0000000804067c11 */ /* 0x040fe4000f8608ff */
[----:B------:R-:W-:Y:S02]  /*b000*/  IADD3 R5, R5, R9, RZ ;  /* 0x0000000905057210 */ /* 0x000fe40007ffe0ff */
[----:B------:R-:W-:Y:S02]  /*b010*/  LOP3.LUT P4, RZ, R3, 0x40, RZ, 0xc0, !PT ;  /* 0x0000004003ff7812 */ /* 0x000fe4000788c0ff */
[----:B------:R-:W-:-:S02]  /*b020*/  LEA.HI.X R7, R4, UR9, R5, 0x1, P3 ;  /* 0x0000000904077c11 */ /* 0x000fc400098f0c05 */
        /* <DEDUP_REMOVED lines=10> */
.L_x_3173:
[----:B------:R-:W-:Y:S05]  /*b0d0*/  BSYNC B0 ;  /* 0x0000000000007941 */ /* 0x000fea0003800000 */
.L_x_3166:
[----:B------:R-:W3:Y:S02]  /*b0e0*/  LDC R0, c[0x0][0xda8] ;  /* 0x00036a00ff007b82 */ /* 0x000ee40000000800 */
[----:B---3--:R-:W-:-:S13]  /*b0f0*/  ISETP.LE.AND P0, PT, R0, UR4, PT ;  /* 0x0000000400007c0c */ /* 0x008fda000bf03270 */
[----:B------:R-:W-:Y:S05]  /*b100*/  @!P0 BRA `(.L_x_3174) ;  /* 0xffffff5c00748947 */ /* 0x000fea000383ffff */
[----:B------:R-:W-:Y:S05]  /*b110*/  EXIT ;  /* 0x000000000000794d */ /* 0x000fea0003800000 */
.L_x_3120:
        /* <DEDUP_REMOVED lines=8> */
[----:B------:R-:W-:Y:S01]  /*b1a0*/  IMAD.MOV.U32 R17, RZ, RZ, 0x1 ;  /* 0x00000001ff117424 */ /* 0x000fe200078e00ff */
[----:B------:R-:W-:-:S05]  /*b1b0*/  MOV R16, RZ ;  /* 0x000000ff00107202 */ /* 0x000fca0000000f00 */
[----:B------:R-:W1:Y:S02]  /*b1c0*/  LDC R0, c[0x0][0xda8] ;  /* 0x00036a00ff007b82 */ /* 0x000e640000000800 */
[----:B-1----:R-:W-:-:S13]  /*b1d0*/  ISETP.LE.AND P0, PT, R0, UR4, PT ;  /* 0x0000000400007c0c */ /* 0x002fda000bf03270 */
[----:B------:R-:W-:Y:S05]  /*b1e0*/  @P0 BRA `(.L_x_3175) ;  /* 0x0000002c00480947 */ /* 0x000fea0003800000 */
[----:B------:R-:W1:Y:S01]  /*b1f0*/  S2R R2, SR_TID.X ;  /* 0x0000000000027919 */ /* 0x000e620000002100 */
[----:B------:R-:W-:Y:S01]  /*b200*/  MOV R18, UR4 ;  /* 0x0000000400127c02 */ /* 0x000fe20008000f00 */
[----:B------:R-:W-:Y:S01]  /*b210*/  ULDC UR39, c[0x0][0xc] ;  /* 0x0000030000277ab9 */ /* 0x000fe20000000800 */
[----:B------:R-:W-:Y:S01]  /*b220*/  MOV R16, RZ ;  /* 0x000000ff00107202 */ /* 0x000fe20000000f00 */
[----:B------:R-:W-:Y:S01]  /*b230*/  ULDC.64 UR46, c[0x0][0x198] ;  /* 0x00006600002e7ab9 */ /* 0x000fe20000000a00 */
[----:B------:R-:W-:Y:S01]  /*b240*/  MOV R17, 0x1 ;  /* 0x0000000100117802 */ /* 0x000fe20000000f00 */
[----:B------:R-:W-:Y:S01]  /*b250*/  UMOV UR44, URZ ;  /* 0x0000003f002c7c82 */ /* 0x000fe20008000000 */
[----:B-1----:R-:W-:-:S07]  /*b260*/  LOP3.LUT R19, R2, 0x1f, RZ, 0xc0, !PT ;  /* 0x0000001f02137812 */ /* 0x002fce00078ec0ff */
.L_x_3223:
        /* <DEDUP_REMOVED lines=21> */
.L_x_3176:
[----:B------:R-:W-:Y:S01]  /*b3c0*/  ULDC UR11, c[0x0][0xdc4] ;  /* 0x00037100000b7ab9 */ /* 0x000fe20000000800 */
[----:B------:R-:W-:Y:S01]  /*b3d0*/  UMOV UR9, UR10 ;  /* 0x0000000a00097c82 */ /* 0x000fe20008000000 */
[----:B------:R-:W-:-:S11]  /*b3e0*/  UISETP.NE.AND UP0, UPT, UR11, 0x1, UPT ;  /* 0x000000010b00788c */ /* 0x000fd6000bf05270 */
[----:B------:R-:W-:Y:S02]  /*b3f0*/  @UP0 ULDC.64 UR12, c[0x0][0xdc8] ;  /* 0x00037200000c0ab9 */ /* 0x000fe40000000a00 */
[----:B------:R-:W-:-:S04]  /*b400*/  UIMAD.WIDE.U32 UR6, UR10, UR12, URZ ;  /* 0x0000000c0a0672a5 */ /* 0x000fc8000f8e003f */
[----:B------:R-:W-:-:S04]  /*b410*/  @UP0 USHF.R.U32.HI UR9, URZ, UR13, UR7 ;  /* 0x0000000d3f090299 */ /* 0x000fc80008011607 */
[----:B------:R-:W-:-:S12]  /*b420*/  UIMAD UR6, UR9, UR11, URZ ;  /* 0x0000000b090672a4 */ /* 0x000fd8000f8e023f */
.L_x_3177:
[----:B------:R-:W-:Y:S01]  /*b430*/  ULOP3.LUT UR7, URZ, UR9, URZ, 0x33, !UPT ;  /* 0x000000093f077292 */ /* 0x000fe2000f8e333f */
[----:B------:R-:W-:Y:S01]  /*b440*/  BSSY B6, `(.L_x_3178) ;  /* 0x000029d000067945 */ /* 0x000fe20003800000 */
[----:B------:R-:W-:Y:S01]  /*b450*/  ULDC.64 UR12, c[0x0][0x3f8] ;  /* 0x0000fe00000c7ab9 */ /* 0x000fe20000000a00 */
[----:B------:R-:W-:Y:S01]  /*b460*/  ULDC UR9, c[0x0][0xdac] ;  /* 0x00036b0000097ab9 */ /* 0x000fe20000000800 */
[----:B------:R-:W-:Y:S02]  /*b470*/  UISETP.NE.U32.AND UP0, UPT, UR12, URZ, UPT ;  /* 0x0000003f0c00728c */ /* 0x000fe4000bf05070 */
[----:B------:R-:W-:Y:S02]  /*b480*/  UIADD3 UR7, UR7, UR9, URZ ;  /* 0x0000000907077290 */ /* 0x000fe4000fffe03f */
[----:B------:R-:W-:Y:S02]  /*b490*/  UISETP.NE.AND.EX UP0, UPT, UR13, URZ, UPT, UP0 ;  /* 0x0000003f0d00728c */ /* 0x000fe4000bf05300 */
[----:B------:R-:W-:Y:S01]  /*b4a0*/  USHF.L.U32 UR41, UR7, 0x6, URZ ;  /* 0x0000000607297899 */ /* 0x000fe2000800063f */
[----:B------:R-:W-:Y:S01]  /*b4b0*/  ULDC UR9, c[0x0][0x404] ;  /* 0x0001010000097ab9 */ /* 0x000fe20000000800 */
[----:B------:R-:W-:Y:S01]  /*b4c0*/  ULDC UR12, c[0x0][0x288] ;  /* 0x0000a200000c7ab9 */ /* 0x000fe20000000800 */
[----:B------:R-:W-:-:S02]  /*b4d0*/  USEL UR9, UR9, 0x1, UP0 ;  /* 0x0000000109097887 */ /* 0x000fc40008000000 */
[----:B------:R-:W-:Y:S01]  /*b4e0*/  UIADD3 UR7, UR41, 0x7f, -UR12 ;  /* 0x0000007f29077890 */ /* 0x000fe2000fffe80c */
[----:B------:R-:W-:Y:S02]  /*b4f0*/  ULDC UR11, c[0x0][0xdb8] ;  /* 0x00036e00000b7ab9 */ /* 0x000fe40000000800 */
[----:B------:R-:W-:Y:S01]  /*b500*/  ULDC UR12, c[0x0][0x2e0] ;  /* 0x0000b800000c7ab9 */ /* 0x000fe20000000800 */
[----:B------:R-:W-:Y:S02]  /*b510*/  UISETP.NE.AND UP1, UPT, UR11, 0x1, UPT ;  /* 0x000000010b00788c */ /* 0x000fe4000bf25270 */
[----:B------:R-:W-:Y:S02]  /*b520*/  UIMAD UR13, UR9, UR12, 0x3f ;  /* 0x0000003f090d74a4 */ /* 0x000fe4000f8e020c */
[----:B------:R-:W-:Y:S02]  /*b530*/  UIMAD UR7, UR9, UR12, UR7 ;  /* 0x0000000c090772a4 */ /* 0x000fe4000f8e0207 */
[----:B------:R-:W-:-:S02]  /*b540*/  USHF.R.S32.HI UR12, URZ, 0x1f, UR13 ;  /* 0x0000001f3f0c7899 */ /* 0x000fc4000801140d */
[----:B------:R-:W-:Y:S02]  /*b550*/  USHF.R.S32.HI UR9, URZ, 0x1f, UR7 ;  /* 0x0000001f3f097899 */ /* 0x000fe40008011407 */
[----:B------:R-:W-:Y:S02]  /*b560*/  ULEA.HI UR12, UR12, UR13, URZ, 0x6 ;  /* 0x0000000d0c0c7291 */ /* 0x000fe4000f8f303f */
[----:B------:R-:W-:Y:S02]  /*b570*/  ULEA.HI UR9, UR9, UR7, URZ, 0x6 ;  /* 0x0000000709097291 */ /* 0x000fe4000f8f303f */
[----:B------:R-:W-:Y:S02]  /*b580*/  USHF.R.S32.HI UR12, URZ, 0x6, UR12 ;  /* 0x000000063f0c7899 */ /* 0x000fe4000801140c */
[----:B------:R-:W-:Y:S02]  /*b590*/  USHF.R.S32.HI UR9, URZ, 0x6, UR9 ;  /* 0x000000063f097899 */ /* 0x000fe40008011409 */
[----:B------:R-:W-:-:S02]  /*b5a0*/  UIADD3 UR6, UR10, -UR6, URZ ;  /* 0x800000060a067290 */ /* 0x000fc4000fffe03f */
[----:B------:R-:W-:Y:S01]  /*b5b0*/  UISETP.LT.AND UP0, UPT, UR12, UR9, UPT ;  /* 0x000000090c00728c */ /* 0x000fe2000bf01270 */
[----:B------:R-:W-:-:S03]  /*b5c0*/  ULDC UR10, c[0x0][0xdc4] ;  /* 0x00037100000a7ab9 */ /* 0x000fc60000000800 */
[----:B------:R-:W-:Y:S02]  /*b5d0*/  USEL UR38, UR12, UR9, UP0 ;  /* 0x000000090c267287 */ /* 0x000fe40008000000 */
[----:B------:R-:W-:-:S03]  /*b5e0*/  UIMAD UR8, UR8, UR10, UR6 ;  /* 0x0000000a080872a4 */ /* 0x000fc6000f8e0206 */
[----:B------:R-:W-:Y:S01]  /*b5f0*/  @UP1 ULDC UR6, c[0x0][0xdbc] ;  /* 0x00036f0000061ab9 */ /* 0x000fe20000000800 */
[----:B------:R-:W-:Y:S01]  /*b600*/  ISETP.LT.AND P0, PT, RZ, UR38, PT ;  /* 0x00000026ff007c0c */ /* 0x000fe2000bf01270 */
[----:B------:R-:W-:Y:S01]  /*b610*/  UIMAD.WIDE.U32 UR6, UR8, UR6, URZ ;  /* 0x00000006080672a5 */ /* 0x000fe2000f8e003f */
[----:B------:R-:W-:Y:S01]  /*b620*/  @UP1 ULDC UR10, c[0x0][0xdc0] ;  /* 0x00037000000a1ab9 */ /* 0x000fe20000000800 */
[----:B------:R-:W-:Y:S02]  /*b630*/  UMOV UR43, UR8 ;  /* 0x00000008002b7c82 */ /* 0x000fe40008000000 */
[----:B------:R-:W-:-:S04]  /*b640*/  @UP1 USHF.R.U32.HI UR43, URZ, UR10, UR7 ;  /* 0x0000000a3f2b1299 */ /* 0x000fc80008011607 */
[----:B------:R-:W-:-:S04]  /*b650*/  UIADD3 UR42, -UR43, URZ, URZ ;  /* 0x0000003f2b2a7290 */ /* 0x000fc8000fffe13f */
[----:B------:R-:W-:Y:S01]  /*b660*/  UIMAD UR42, UR11, UR42, UR8 ;  /* 0x0000002a0b2a72a4 */ /* 0x000fe2000f8e0208 */
[----:B------:R-:W-:Y:S11]  /*b670*/  @P0 BRA `(.L_x_3179) ;  /* 0x0000000000400947 */ /* 0x000ff60003800000 */
[----:B------:R-:W-:Y:S01]  /*b680*/  ISETP.NE.AND P0, PT, R19, RZ, PT ;  /* 0x000000ff1300720c */ /* 0x000fe20003f05270 */
[----:B------:R-:W-:-:S12]  /*b690*/  IMAD.MOV.U32 R13, RZ, RZ, R18 ;  /* 0x000000ffff0d7224 */ /* 0x000fd800078e0012 */
        /* <DEDUP_REMOVED lines=14> */
.L_x_3179:
        /* <DEDUP_REMOVED lines=23> */
.L_x_3181:
        /* <DEDUP_REMOVED lines=11> */
[----:B------:R-:W-:Y:S01]  /*b9a0*/  IMAD.U32 R11, RZ, RZ, UR5 ;  /* 0x00000005ff0b7e24 */ /* 0x000fe2000f8e00ff */
[----:B------:R-:W-:Y:S02]  /*b9b0*/  MOV R6, UR8 ;  /* 0x0000000800067c02 */ /* 0x000fe40008000f00 */
[----:B------:R-:W-:-:S02]  /*b9c0*/  MOV R7, UR9 ;  /* 0x0000000900077c02 */ /* 0x000fc40008000f00 */
[----:B------:R-:W-:Y:S02]  /*b9d0*/  MOV R10, UR4 ;  /* 0x00000004000a7c02 */ /* 0x000fe40008000f00 */
[----:B------:R-:W-:Y:S02]  /*b9e0*/  MOV R8, 0x70 ;  /* 0x0000007000087802 */ /* 0x000fe40000000f00 */
[----:B------:R-:W-:Y:S02]  /*b9f0*/  MOV R12, 0x1 ;  /* 0x00000001000c7802 */ /* 0x000fe40000000f00 */
[----:B-1----:R-:W-:-:S07]  /*ba00*/  MOV R13, RZ ;  /* 0x000000ff000d7202 */ /* 0x002fce0000000f00 */
[----:B------:R-:W-:-:S07]  /*ba10*/  LEPC R20, `(.L_x_3183) ;  /* 0x000000001014794e */ /* 0x000fce0000000000 */
[----:B--2---:R-:W-:Y:S05]  /*ba20*/  CALL.ABS.NOINC R2 ;  /* 0x0000000002007343 */ /* 0x004fea0003c00000 */
.L_x_3183:
[----:B------:R-:W-:Y:S01]  /*ba30*/  MOV R2, 0x0 ;  /* 0x0000000000027802 */ /* 0x000fe20000000f00 */
[----:B------:R-:W-:Y:S01]  /*ba40*/  ULDC.64 UR6, c[0x4][0x88] ;  /* 0x0100220000067ab9 */ /* 0x000fe20000000a00 */
[----:B------:R-:W-:Y:S01]  /*ba50*/  ULDC.64 UR8, c[0x4][0x90] ;  /* 0x0100240000087ab9 */ /* 0x000fe20000000a00 */
[----:B------:R-:W-:Y:S01]  /*ba60*/  ULDC.64 UR4, c[0x4][0x18] ;  /* 0x0100060000047ab9 */ /* 0x000fe20000000a00 */
[----:B------:R-:W-:Y:S01]  /*ba70*/  MOV R4, UR6 ;  /* 0x0000000600047c02 */ /* 0x000fe20008000f00 */
[----:B------:R-:W-:Y:S01]  /*ba80*/  IMAD.U32 R5, RZ, RZ, UR7 ;  /* 0x00000007ff057e24 */ /* 0x000fe2000f8e00ff */
[----:B------:R-:W1:Y:S01]  /*ba90*/  LDC.64 R2, c[0x4][R2] ;  /* 0x0100000002027b82 */ /* 0x000e620000000a00 */
[----:B------:R-:W-:Y:S01]  /*baa0*/  MOV R6, UR8 ;  /* 0x0000000800067c02 */ /* 0x000fe20008000f00 */
[----:B------:R-:W-:Y:S01]  /*bab0*/  IMAD.MOV.U32 R8, RZ, RZ, 0x70 ;  /* 0x00000070ff087424 */ /* 0x000fe200078e00ff */
[----:B------:R-:W-:Y:S02]  /*bac0*/  MOV R7, UR9 ;  /* 0x0000000900077c02 */ /* 0x000fe40008000f00 */
[----:B------:R-:W-:-:S02]  /*bad0*/  MOV R10, UR4 ;  /* 0x00000004000a7c02 */ /* 0x000fc40008000f00 */
[----:B------:R-:W-:Y:S02]  /*bae0*/  MOV R11, UR5 ;  /* 0x00000005000b7c02 */ /* 0x000fe40008000f00 */
[----:B------:R-:W-:Y:S02]  /*baf0*/  MOV R12, 0x1 ;  /* 0x00000001000c7802 */ /* 0x000fe40000000f00 */
[----:B------:R-:W-:-:S07]  /*bb00*/  MOV R13, RZ ;  /* 0x000000ff000d7202 */ /* 0x000fce0000000f00 */
[----:B------:R-:W-:-:S07]  /*bb10*/  LEPC R20, `(.L_x_3182) ;  /* 0x000000001014794e */ /* 0x000fce0000000000 */
[----:B-1----:R-:W-:Y:S05]  /*bb20*/  CALL.ABS.NOINC R2 ;  /* 0x0000000002007343 */ /* 0x002fea0003c00000 */
.L_x_3182:
[----:B------:R-:W-:Y:S01]  /*bb30*/  ULDC.64 UR4, c[0x0][0x9f8] ;  /* 0x00027e0000047ab9 */ /* 0x000fe20000000a00 */
[----:B------:R-:W-:Y:S01]  /*bb40*/  MOV R5, UR43 ;  /* 0x0000002b00057c02 */ /* 0x000fe20008000f00 */
[----:B------:R-:W1:Y:S01]  /*bb50*/  LDC R0, c[0x0][0x428] ;  /* 0x00010a00ff007b82 */ /* 0x000e620000000800 */
[----:B------:R-:W-:Y:S02]  /*bb60*/  ISETP.NE.U32.AND P0, PT, RZ, UR4, PT ;  /* 0x00000004ff007c0c */ /* 0x000fe4000bf05070 */
        /* <DEDUP_REMOVED lines=10> */
[----:B------:R-:W-:Y:S01]  /*bc10*/  MOV R10, UR38 ;  /* 0x00000026000a7c02 */ /* 0x000fe20008000f00 */
[----:B--2---:R-:W1:Y:S03]  /*bc20*/  LDC.64 R2, c[0x0][0x3f8] ;  /* 0x0000fe00ff027b82 */ /* 0x004e660000000a00 */
[----:B------:R-:W-:-:S06]  /*bc30*/  IADD3 R10, R10, -0x1, RZ ;  /* 0xffffffff0a0a7810 */ /* 0x000fcc0007ffe0ff */
        /* <DEDUP_REMOVED lines=12> */
.L_x_3236:
[----:B------:R-:W-:Y:S01]  /*bd00*/  UMOV UR4, 0xffffffff ;  /* 0xffffffff00047882 */ /* 0x000fe20000000000 */
[----:B------:R-:W-:Y:S02]  /*bd10*/  SHF.R.S32.HI R7, RZ, 0x1f, R6 ;  /* 0x0000001fff077819 */ /* 0x000fe40000011406 */
[----:B------:R-:W-:Y:S05]  /*bd20*/  BRA.DIV UR4, `(.L_x_3185) ;  /* 0x0000002a043c7947 */ /* 0x000fea000b800000 */
[----:B------:R-:W-:-:S13]  /*bd30*/  ELECT P6, URZ, PT ;  /* 0x00000000003f782f */ /* 0x000fda00038c0000 */
.L_x_3239:
[----:B------:R-:W-:Y:S05]  /*bd40*/  @!P6 BRA `(.L_x_3186) ;  /* 0x0000000000c4e947 */ /* 0x000fea0003800000 */
[----:B------:R-:W-:Y:S01]  /*bd50*/  MOV R4, R6 ;  /* 0x0000000600047202 */ /* 0x000fe20000000f00 */
        /* <DEDUP_REMOVED lines=17> */
[----:B------:R-:W-:-:S05]  /*be70*/  IADD3 R5, -R11, RZ, RZ ;  /* 0x000000ff0b057210 */ /* 0x000fca0007ffe1ff */
[----:B------:R-:W-:-:S07]  /*be80*/  IMAD R10, R12, R5, R10 ;  /* 0x000000050c0a7224 */ /* 0x000fce00078e020a */
.L_x_3187:
[----:B------:R-:W2:Y:S01]  /*be90*/  S2R R5, SR_TID.X ;  /* 0x0000000000057919 */ /* 0x000ea20000002100 */
[----:B-1----:R-:W-:Y:S02]  /*bea0*/  LEA R8, R16, UR37, 0x3 ;  /* 0x0000002510087c11 */ /* 0x002fe4000f8e18ff */
[----:B--2---:R-:W-:Y:S02]  /*beb0*/  LOP3.LUT R9, R5, 0x7f, RZ, 0xc0, !PT ;  /* 0x0000007f05097812 */ /* 0x004fe400078ec0ff */
[----:B------:R-:W-:Y:S02]  /*bec0*/  SHF.L.U32 R5, R17, 0x1f, RZ ;  /* 0x0000001f11057819 */ /* 0x000fe400000006ff */
[----:B------:R-:W-:Y:S02]  /*bed0*/  ISETP.NE.AND P3, PT, R9, RZ, PT ;  /* 0x000000ff0900720c */ /* 0x000fe40003f65270 */
[----:B------:R-:W1:Y:S02]  /*bee0*/  SYNCS.PHASECHK.TRANS64.TRYWAIT P2, [R8+URZ+0x28c40], R5 ;  /* 0x028c4005080075a7 */ /* 0x000e64000804017f */
[----:B-1----:R-:W-:Y:S09]  /*bef0*/  @!P2 BRA `(.L_x_3188) ;  /* 0x0000002400e8a947 */ /* 0x002ff20003800000 */
.L_x_3240:
[----:B------:R-:W-:Y:S05]  /*bf00*/  @P3 BRA `(.L_x_3189) ;  /* 0x0000000000143947 */ /* 0x000fea0003800000 */
[----:B------:R-:W-:Y:S02]  /*bf10*/  ISETP.NE.AND P2, PT, R19, RZ, PT ;  /* 0x000000ff1300720c */ /* 0x000fe40003f45270 */
[----:B-1----:R-:W-:-:S04]  /*bf20*/  MOV R5, 0x2000 ;  /* 0x0000200000057802 */ /* 0x002fc80000000f00 */
[----:B------:R2:W-:Y:S07]  /*bf30*/  SYNCS.ARRIVE.TRANS64 RZ, [R8+URZ+0x28c30], R5 ;  /* 0x028c300508ff79a7 */ /* 0x0005ee000800003f */
[----:B------:R-:W-:Y:S05]  /*bf40*/  @!P2 BRA `(.L_x_3189) ;  /* 0x000000000004a947 */ /* 0x000fea0003800000 */
[----:B------:R-:W-:Y:S01]  /*bf50*/  BPT.TRAP 0x1 ;  /* 0x000000040000795c */ /* 0x000fe20000300000 */
.L_x_3189:
        /* <DEDUP_REMOVED lines=16> */
.L_x_3186:
        /* <DEDUP_REMOVED lines=9> */
[----:B-12---:R-:W-:Y:S01]  /*c0f0*/  @P2 MOV R5, 0x2000 ;  /* 0x0000200000052802 */ /* 0x006fe20000000f00 */
        /* <DEDUP_REMOVED lines=8> */
[----:B-1----:R-:W-:Y:S01]  /*c180*/  IMAD.U32 R5, RZ, RZ, UR4 ;  /* 0x00000004ff057e24 */ /* 0x002fe2000f8e00ff */
[----:B------:R-:W-:-:S02]  /*c190*/  UMOV UR4, 0x0 ;  /* 0x0000000000047882 */ /* 0x000fc40000000000 */
[----:B------:R1:W-:Y:S02]  /*c1a0*/  UTMALDG.4D [UR8], [UR6], desc[UR4] ;  /* 0x00000408060075b4 */ /* 0x0003e40008019000 */
[----:B------:R-:W-:-:S04]  /*c1b0*/  SHF.L.U32 R5, R5, 0x1f, RZ ;  /* 0x0000001f05057819 */ /* 0x000fc800000006ff */
[----:B------:R-:W2:Y:S02]  /*c1c0*/  SYNCS.PHASECHK.TRANS64.TRYWAIT P2, [UR37+0x28c20], R5 ;  /* 0x028c2005ff0075a7 */ /* 0x000ea40008040165 */
[----:B-12---:R-:W-:Y:S05]  /*c1d0*/  @!P2 BRA `(.L_x_3190) ;  /* 0x000000240044a947 */ /* 0x006fea0003800000 */
.L_x_3241:
[----:B------:R-:W-:Y:S01]  /*c1e0*/  ULDC.64 UR4, c[0x0][0x408] ;  /* 0x0001020000047ab9 */ /* 0x000fe20000000a00 */
[----:B------:R-:W-:Y:S04]  /*c1f0*/  BSSY B0, `(.L_x_3191) ;  /* 0x0000042000007945 */ /* 0x000fe80003800000 */
[----:B------:R-:W-:Y:S05]  /*c200*/  @!P6 BRA `(.L_x_3192) ;  /* 0x000000040000e947 */ /* 0x000fea0003800000 */
[----:B-1----:R-:W1:Y:S01]  /*c210*/  S2R R8, SR_TID.X ;  /* 0x0000000000087919 */ /* 0x002e620000002100 */
[----:B------:R-:W-:Y:S02]  /*c220*/  SHF.L.U32 R5, R17, 0x1f, RZ ;  /* 0x0000001f11057819 */ /* 0x000fe400000006ff */
[----:B-1----:R-:W-:Y:S02]  /*c230*/  LOP3.LUT R9, R8, 0x7f, RZ, 0xc0, !PT ;  /* 0x0000007f08097812 */ /* 0x002fe400078ec0ff */
[----:B------:R-:W-:Y:S02]  /*c240*/  LEA R8, R16, UR37, 0x3 ;  /* 0x0000002510087c11 */ /* 0x000fe4000f8e18ff */
[----:B------:R-:W-:Y:S02]  /*c250*/  ISETP.NE.AND P3, PT, R9, RZ, PT ;  /* 0x000000ff0900720c */ /* 0x000fe40003f65270 */
[----:B------:R-:W1:Y:S02]  /*c260*/  SYNCS.PHASECHK.TRANS64.TRYWAIT P2, [R8+URZ+0x28c60], R5 ;  /* 0x028c6005080075a7 */ /* 0x000e64000804017f */
[----:B-1----:R-:W-:Y:S09]  /*c270*/  @!P2 BRA `(.L_x_3193) ;  /* 0x000000240034a947 */ /* 0x002ff20003800000 */
.L_x_3242:
[----:B------:R-:W-:Y:S05]  /*c280*/  @P3 BRA `(.L_x_3194) ;  /* 0x0000000000143947 */ /* 0x000fea0003800000 */
[----:B------:R-:W-:Y:S02]  /*c290*/  ISETP.NE.AND P2, PT, R19, RZ, PT ;  /* 0x000000ff1300720c */ /* 0x000fe40003f45270 */
[----:B-1----:R-:W-:-:S04]  /*c2a0*/  MOV R5, 0x10000 ;  /* 0x0001000000057802 */ /* 0x002fc80000000f00 */
[----:B------:R2:W-:Y:S07]  /*c2b0*/  SYNCS.ARRIVE.TRANS64 RZ, [R8+URZ+0x28c50], R5 ;  /* 0x028c500508ff79a7 */ /* 0x0005ee000800003f */
[----:B------:R-:W-:Y:S05]  /*c2c0*/  @!P2 BRA `(.L_x_3194) ;  /* 0x000000000004a947 */ /* 0x000fea0003800000 */
[----:B------:R-:W-:Y:S01]  /*c2d0*/  BPT.TRAP 0x1 ;  /* 0x000000040000795c */ /* 0x000fe20000300000 */
.L_x_3194:
        /* <DEDUP_REMOVED lines=51> */
.L_x_3192:
[----:B------:R-:W-:Y:S05]  /*c610*/  BSYNC B0 ;  /* 0x0000000000007941 */ /* 0x000fea0003800000 */
.L_x_3191:
[----:B------:R-:W-:-:S06]  /*c620*/  UISETP.GE.AND UP0, UPT, UR38, 0x2, UPT ;  /* 0x000000022600788c */ /* 0x000fcc000bf06270 */
[----:B------:R-:W-:-:S13]  /*c630*/  PLOP3.LUT P2, PT, PT, PT, UP0, 0x80, 0x0 ;  /* 0x000000000000781c */ /* 0x000fda0003f4f008 */
[----:B------:R-:W-:Y:S05]  /*c640*/  @!P2 BRA `(.L_x_3195) ;  /* 0x00000014009ca947 */ /* 0x000fea0003800000 */
[----:B------:R-:W-:Y:S02]  /*c650*/  ULOP3.LUT UR6, UR38, 0x1, URZ, 0xc0, !UPT ;  /* 0x0000000126067892 */ /* 0x000fe4000f8ec03f */
[----:B------:R-:W-:Y:S02]  /*c660*/  MOV R9, UR38 ;  /* 0x0000002600097c02 */ /* 0x000fe40008000f00 */
[----:B------:R-:W-:Y:S02]  /*c670*/  UISETP.NE.U32.AND UP0, UPT, UR6, 0x1, UPT ;  /* 0x000000010600788c */ /* 0x000fe4000bf05070 */
[----:B------:R-:W-:-:S04]  /*c680*/  IADD3 R9, R9, -0x2, RZ ;  /* 0xfffffffe09097810 */ /* 0x000fc80007ffe0ff */
[----:B-12---:R-:W-:Y:S02]  /*c690*/  MOV R8, R9 ;  /* 0x0000000900087202 */ /* 0x006fe40000000f00 */
[----:B------:R-:W-:-:S13]  /*c6a0*/  PLOP3.LUT P2, PT, PT, PT, UP0, 0x80, 0x0 ;  /* 0x000000000000781c */ /* 0x000fda0003f4f008 */
[----:B------:R-:W-:Y:S05]  /*c6b0*/  @!P2 BRA `(.L_x_3196) ;  /* 0x0000000400d0a947 */ /* 0x000fea0003800000 */
[----:B------:R-:W-:Y:S01]  /*c6c0*/  VIADD R16, R16, 0x1 ;  /* 0x0000000110107836 */ /* 0x000fe20000000000 */
[----:B------:R-:W-:Y:S04]  /*c6d0*/  BSSY B0, `(.L_x_3197) ;  /* 0x0000070000007945 */ /* 0x000fe80003800000 */
[----:B------:R-:W-:-:S04]  /*c6e0*/  ISETP.NE.AND P2, PT, R16, 0x2, PT ;  /* 0x000000021000780c */ /* 0x000fc80003f45270 */
[----:B------:R-:W-:Y:S02]  /*c6f0*/  SEL R8, RZ, 0x1, P2 ;  /* 0x00000001ff087807 */ /* 0x000fe40001000000 */
[----:B------:R-:W-:Y:S02]  /*c700*/  SEL R16, R16, RZ, P2 ;  /* 0x000000ff10107207 */ /* 0x000fe40001000000 */
[----:B------:R-:W-:Y:S01]  /*c710*/  LOP3.LUT R17, R17, R8, RZ, 0x3c, !PT ;  /* 0x0000000811117212 */ /* 0x000fe200078e3cff */
[----:B------:R-:W-:Y:S06]  /*c720*/  @!P6 BRA `(.L_x_3198) ;  /* 0x0000000400a8e947 */ /* 0x000fec0003800000 */
        /* <DEDUP_REMOVED lines=11> */
[----:B------:R-:W-:Y:S02]  /*c7e0*/  SHF.R.S32.HI R5, RZ, 0x1f, R10 ;  /* 0x0000001fff057819 */ /* 0x000fe4000001140a */
[----:B------:R-:W-:-:S05]  /*c7f0*/  MOV R4, R10 ;  /* 0x0000000a00047202 */ /* 0x000fca0000000f00 */
[----:B------:R-:W-:-:S03]  /*c800*/  IMAD.WIDE.U32 R4, R6, UR6, R4 ;  /* 0x0000000606047c25 */ /* 0x000fc6000f8e0004 */
[----:B------:R-:W-:Y:S02]  /*c810*/  LEA R2, P2, R4, R2, 0x2 ;  /* 0x0000000204027211 */ /* 0x000fe400078410ff */
[----:B------:R-:W-:-:S04]  /*c820*/  IADD3 R5, R11, R5, RZ ;  /* 0x000000050b057210 */ /* 0x000fc80007ffe0ff */
[----:B------:R-:W-:-:S05]  /*c830*/  LEA.HI.X R3, R4, R3, R5, 0x2, P2 ;  /* 0x0000000304037211 */ /* 0x000fca00010f1405 */
[----:B------:R1:W5:Y:S01]  /*c840*/  LDG.E R4, desc[UR50][R2.64] ;  /* 0x0000003202047981 */ /* 0x000362000c1e1900 */
[----:B------:R-:W-:-:S04]  /*c850*/  IMAD.MOV R5, RZ, RZ, -R10 ;  /* 0x000000ffff057224 */ /* 0x000fc800078e0a0a */
[----:B------:R-:W-:-:S07]  /*c860*/  IMAD R8, R8, R5, R9 ;  /* 0x0000000508087224 */ /* 0x000fce00078e0209 */
.L_x_3199:
[----:B-1----:R-:W1:Y:S01]  /*c870*/  S2R R2, SR_TID.X ;  /* 0x0000000000027919 */ /* 0x002e620000002100 */
[----:B------:R-:W-:Y:S02]  /*c880*/  SHF.L.U32 R3, R17, 0x1f, RZ ;  /* 0x0000001f11037819 */ /* 0x000fe400000006ff */
[----:B-1----:R-:W-:Y:S02]  /*c890*/  LOP3.LUT R5, R2, 0x7f, RZ, 0xc0, !PT ;  /* 0x0000007f02057812 */ /* 0x002fe400078ec0ff */
[----:B------:R-:W-:Y:S02]  /*c8a0*/  LEA R2, R16, UR37, 0x3 ;  /* 0x0000002510027c11 */ /* 0x000fe4000f8e18ff */
[----:B------:R-:W-:Y:S02]  /*c8b0*/  ISETP.NE.AND P2, PT, R5, RZ, PT ;  /* 0x000000ff0500720c */ /* 0x000fe40003f45270 */
[----:B------:R-:W1:Y:S02]  /*c8c0*/  SYNCS.PHASECHK.TRANS64.TRYWAIT P3, [R2+URZ+0x28c40], R3 ;  /* 0x028c4003020075a7 */ /* 0x000e64000806017f */
[----:B-1----:R-:W-:Y:S09]  /*c8d0*/  @!P3 BRA `(.L_x_3200) ;  /* 0x0000001c00b0b947 */ /* 0x002ff20003800000 */
.L_x_3243:
[----:B------:R-:W-:Y:S05]  /*c8e0*/  @P2 BRA `(.L_x_3201) ;  /* 0x0000000000142947 */ /* 0x000fea0003800000 */
[----:B------:R-:W-:Y:S02]  /*c8f0*/  ISETP.NE.AND P3, PT, R19, RZ, PT ;  /* 0x000000ff1300720c */ /* 0x000fe40003f65270 */
[----:B------:R-:W-:-:S04]  /*c900*/  MOV R5, 0x2000 ;  /* 0x0000200000057802 */ /* 0x000fc80000000f00 */
[----:B------:R2:W-:Y:S07]  /*c910*/  SYNCS.ARRIVE.TRANS64 RZ, [R2+URZ+0x28c30], R5 ;  /* 0x028c300502ff79a7 */ /* 0x0005ee000800003f */
[----:B------:R-:W-:Y:S05]  /*c920*/  @!P3 BRA `(.L_x_3201) ;  /* 0x000000000004b947 */ /* 0x000fea0003800000 */
[----:B------:R-:W-:Y:S01]  /*c930*/  BPT.TRAP 0x1 ;  /* 0x000000040000795c */ /* 0x000fe20000300000 */
.L_x_3201:
[----:B------:R-:W-:Y:S01]  /*c940*/  R2UR UR8, R16 ;  /* 0x00000000100872ca */ /* 0x000fe200000e0000 */
[----:B------:R-:W-:Y:S01]  /*c950*/  UIADD3 UR6, UP0, UR46, 0x370, URZ ;  /* 0x000003702e067890 */ /* 0x000fe2000ff1e03f */
[----:B------:R-:W-:Y:S01]  /*c960*/  R2UR UR9, R2 ;  /* 0x00000000020972ca */ /* 0x000fe200000e0000 */
[----:B------:R-:W-:Y:S01]  /*c970*/  UMOV UR14, 0x0 ;  /* 0x00000000000e7882 */ /* 0x000fe20000000000 */
[----:B--2---:R-:W-:Y:S01]  /*c980*/  SHF.L.U32 R5, R8, 0x6, RZ ;  /* 0x0000000608057819 */ /* 0x004fe200000006ff */
        /* <DEDUP_REMOVED lines=10> */
[----:B------:R-:W3:Y:S02]  /*ca30*/  SYNCS.PHASECHK.TRANS64.TRYWAIT P3, [R2+URZ+0x28c60], R3 ;  /* 0x028c6003020075a7 */ /* 0x000ee4000806017f */
[----:B--23--:R-:W-:Y:S05]  /*ca40*/  @!P3 BRA `(.L_x_3202) ;  /* 0x0000001c0068b947 */ /* 0x00cfea0003800000 */
.L_x_3244:
[----:B------:R-:W-:Y:S05]  /*ca50*/  @P2 BRA `(.L_x_3203) ;  /* 0x0000000000142947 */ /* 0x000fea0003800000 */
[----:B------:R-:W-:Y:S02]  /*ca60*/  ISETP.NE.AND P2, PT, R19, RZ, PT ;  /* 0x000000ff1300720c */ /* 0x000fe40003f45270 */
[----:B-12---:R-:W-:-:S04]  /*ca70*/  MOV R3, 0x10000 ;  /* 0x0001000000037802 */ /* 0x006fc80000000f00 */
[----:B------:R3:W-:Y:S07]  /*ca80*/  SYNCS.ARRIVE.TRANS64 RZ, [R2+URZ+0x28c50], R3 ;  /* 0x028c500302ff79a7 */ /* 0x0007ee000800003f */
[----:B------:R-:W-:Y:S05]  /*ca90*/  @!P2 BRA `(.L_x_3203) ;  /* 0x000000000004a947 */ /* 0x000fea0003800000 */
[----:B------:R-:W-:Y:S01]  /*caa0*/  BPT.TRAP 0x1 ;  /* 0x000000040000795c */ /* 0x000fe20000300000 */
.L_x_3203:
        /* <DEDUP_REMOVED lines=50> */
.L_x_3198:
[----:B------:R-:W-:Y:S05]  /*cdd0*/  BSYNC B0 ;  /* 0x0000000000007941 */ /* 0x000fea0003800000 */
.L_x_3197:
[----:B------:R-:W-:-:S06]  /*cde0*/  UIADD3 UR6, UR38, -0x3, URZ ;  /* 0xfffffffd26067890 */ /* 0x000fcc000fffe03f */
[----:B------:R-:W-:-:S07]  /*cdf0*/  MOV R8, UR6 ;  /* 0x0000000600087c02 */ /* 0x000fce0008000f00 */
.L_x_3196:
[----:B------:R-:W-:Y:S01]  /*ce00*/  ISETP.NE.AND P2, PT, R9, RZ, PT ;  /* 0x000000ff0900720c */ /* 0x000fe20003f45270 */
[----:B------:R-:W-:-:S12]  /*ce10*/  BSSY B0, `(.L_x_3195) ;  /* 0x00000ea000007945 */ /* 0x000fd80003800000 */
[----:B------:R-:W-:Y:S05]  /*ce20*/  @!P2 BRA `(.L_x_3204) ;  /* 0x0000000c00a0a947 */ /* 0x000fea0003800000 */
.L_x_3219:
        /* <DEDUP_REMOVED lines=11> */
[----:B------:R-:W-:Y:S01]  /*cee0*/  MOV R11, R8 ;  /* 0x00000008000b7202 */ /* 0x000fe20000000f00 */
[----:B------:R-:W-:-:S04]  /*cef0*/  IMAD R13, R7, UR4, RZ ;  /* 0x00000004070d7c24 */ /* 0x000fc8000f8e02ff */
[----:B------:R-:W-:Y:S02]  /*cf00*/  IMAD R13, R6, UR5, R13 ;  /* 0x00000005060d7c24 */ /* 0x000fe4000f8e020d */
[----:B------:R-:W2:Y:S01]  /*cf10*/  LDC.64 R4, c[0x0][0x3f8] ;  /* 0x0000fe00ff047b82 */ /* 0x000ea20000000a00 */
[----:B-1----:R-:W-:-:S13]  /*cf20*/  ISETP.NE.AND P2, PT, R10, 0x1, PT ;  /* 0x000000010a00780c */ /* 0x002fda0003f45270 */
[----:B------:R-:W1:Y:S02]  /*cf30*/  @P2 LDC.64 R2, c[0x0][0x420] ;  /* 0x00010800ff022b82 */ /* 0x000e640000000a00 */
[----:B-1----:R-:W-:-:S05]  /*cf40*/  @P2 IMAD.HI.U32 R2, R8, R2, RZ ;  /* 0x0000000208022227 */ /* 0x002fca00078e00ff */
[----:B------:R-:W-:-:S04]  /*cf50*/  @P2 SHF.R.U32.HI R11, RZ, R3, R2 ;  /* 0x00000003ff0b2219 */ /* 0x000fc80000011602 */
[----:B------:R-:W-:Y:S02]  /*cf60*/  SHF.R.S32.HI R3, RZ, 0x1f, R11 ;  /* 0x0000001fff037819 */ /* 0x000fe4000001140b */
[----:B------:R-:W-:-:S05]  /*cf70*/  MOV R2, R11 ;  /* 0x0000000b00027202 */ /* 0x000fca0000000f00 */
[----:B------:R-:W-:-:S05]  /*cf80*/  IMAD.WIDE.U32 R2, R6, UR4, R2 ;  /* 0x0000000406027c25 */ /* 0x000fca000f8e0002 */
[----:B------:R-:W-:Y:S02]  /*cf90*/  IADD3 R3, R13, R3, RZ ;  /* 0x000000030d037210 */ /* 0x000fe40007ffe0ff */
[----:B--2---:R-:W-:-:S04]  /*cfa0*/  LEA R4, P2, R2, R4, 0x2 ;  /* 0x0000000402047211 */ /* 0x004fc800078410ff */
[----:B------:R-:W-:-:S05]  /*cfb0*/  LEA.HI.X R5, R2, R5, R3, 0x2, P2 ;  /* 0x0000000502057211 */ /* 0x000fca00010f1403 */
[----:B------:R1:W5:Y:S01]  /*cfc0*/  LDG.E R4, desc[UR50][R4.64] ;  /* 0x0000003204047981 */ /* 0x000362000c1e1900 */
[----:B------:R-:W-:-:S04]  /*cfd0*/  IMAD.MOV R3, RZ, RZ, -R11 ;  /* 0x000000ffff037224 */ /* 0x000fc800078e0a0b */
[----:B------:R-:W-:-:S07]  /*cfe0*/  IMAD R10, R10, R3, R8 ;  /* 0x000000030a0a7224 */ /* 0x000fce00078e0208 */
.L_x_3207:
[----:B------:R-:W1:Y:S01]  /*cff0*/  S2R R2, SR_TID.X ;  /* 0x0000000000027919 */ /* 0x000e620000002100 */
[----:B------:R-:W-:Y:S02]  /*d000*/  LEA R3, R9, UR37, 0x3 ;  /* 0x0000002509037c11 */ /* 0x000fe4000f8e18ff */
[----:B-1----:R-:W-:Y:S02]  /*d010*/  LOP3.LUT R5, R2, 0x7f, RZ, 0xc0, !PT ;  /* 0x0000007f02057812 */ /* 0x002fe400078ec0ff */
[----:B------:R-:W-:Y:S02]  /*d020*/  SHF.L.U32 R2, R17, 0x1f, RZ ;  /* 0x0000001f11027819 */ /* 0x000fe400000006ff */
[----:B------:R-:W-:Y:S02]  /*d030*/  ISETP.NE.AND P2, PT, R5, RZ, PT ;  /* 0x000000ff0500720c */ /* 0x000fe40003f45270 */
[----:B------:R-:W1:Y:S02]  /*d040*/  SYNCS.PHASECHK.TRANS64.TRYWAIT P3, [R3+URZ+0x28c40], R2 ;  /* 0x028c4002030075a7 */ /* 0x000e64000806017f */
[----:B-1----:R-:W-:Y:S09]  /*d050*/  @!P3 BRA `(.L_x_3208) ;  /* 0x0000001400f8b947 */ /* 0x002ff20003800000 */
.L_x_3245:
[----:B------:R-:W-:Y:S05]  /*d060*/  @P2 BRA `(.L_x_3209) ;  /* 0x0000000000142947 */ /* 0x000fea0003800000 */
[----:B------:R-:W-:Y:S02]  /*d070*/  ISETP.NE.AND P3, PT, R19, RZ, PT ;  /* 0x000000ff1300720c */ /* 0x000fe40003f65270 */
[----:B------:R-:W-:-:S04]  /*d080*/  MOV R12, 0x2000 ;  /* 0x00002000000c7802 */ /* 0x000fc80000000f00 */
[----:B------:R2:W-:Y:S07]  /*d090*/  SYNCS.ARRIVE.TRANS64 RZ, [R3+URZ+0x28c30], R12 ;  /* 0x028c300c03ff79a7 */ /* 0x0005ee000800003f */
[----:B------:R-:W-:Y:S05]  /*d0a0*/  @!P3 BRA `(.L_x_3209) ;  /* 0x000000000004b947 */ /* 0x000fea0003800000 */
[----:B------:R-:W-:Y:S01]  /*d0b0*/  BPT.TRAP 0x1 ;  /* 0x000000040000795c */ /* 0x000fe20000300000 */
.L_x_3209:
        /* <DEDUP_REMOVED lines=17> */
.L_x_3246:
[----:B------:R-:W-:Y:S05]  /*d1d0*/  @P2 BRA `(.L_x_3211) ;  /* 0x0000000000142947 */ /* 0x000fea0003800000 */
[----:B------:R-:W-:Y:S02]  /*d1e0*/  ISETP.NE.AND P2, PT, R19, RZ, PT ;  /* 0x000000ff1300720c */ /* 0x000fe40003f45270 */
[----:B-1-3--:R-:W-:-:S04]  /*d1f0*/  MOV R2, 0x10000 ;  /* 0x0001000000027802 */ /* 0x00afc80000000f00 */
[----:B------:R4:W-:Y:S07]  /*d200*/  SYNCS.ARRIVE.TRANS64 RZ, [R3+URZ+0x28c50], R2 ;  /* 0x028c500203ff79a7 */ /* 0x0009ee000800003f */
[----:B------:R-:W-:Y:S05]  /*d210*/  @!P2 BRA `(.L_x_3211) ;  /* 0x000000000004a947 */ /* 0x000fea0003800000 */
[----:B------:R-:W-:Y:S01]  /*d220*/  BPT.TRAP 0x1 ;  /* 0x000000040000795c */ /* 0x000fe20000300000 */
.L_x_3211:
        /* <DEDUP_REMOVED lines=50> */
.L_x_3206:
[----:B------:R-:W-:Y:S05]  /*d550*/  BSYNC B1 ;  /* 0x0000000000017941 */ /* 0x000fea0003800000 */
.L_x_3205:
[----:B------:R-:W-:Y:S01]  /*d560*/  IADD3 R9, R9, 0x1, RZ ;  /* 0x0000000109097810 */ /* 0x000fe20007ffe0ff */
[----:B------:R-:W-:Y:S03]  /*d570*/  BSSY B1, `(.L_x_3212) ;  /* 0x0000070000017945 */ /* 0x000fe60003800000 */
[----:B------:R-:W-:-:S04]  /*d580*/  ISETP.NE.AND P2, PT, R9, 0x2, PT ;  /* 0x000000020900780c */ /* 0x000fc80003f45270 */
[----:B---34-:R-:W-:Y:S02]  /*d590*/  SEL R2, RZ, 0x1, P2 ;  /* 0x00000001ff027807 */ /* 0x018fe40001000000 */
[----:B------:R-:W-:Y:S02]  /*d5a0*/  SEL R16, R9, RZ, P2 ;  /* 0x000000ff09107207 */ /* 0x000fe40001000000 */
[----:B------:R-:W-:Y:S01]  /*d5b0*/  LOP3.LUT R17, R17, R2, RZ, 0x3c, !PT ;  /* 0x0000000211117212 */ /* 0x000fe200078e3cff */
[----:B------:R-:W-:Y:S06]  /*d5c0*/  @!P6 BRA `(.L_x_3213) ;  /* 0x0000000400a8e947 */ /* 0x000fec0003800000 */
[----:B------:R-:W-:Y:S01]  /*d5d0*/  VIADD R10, R8, 0xffffffff ;  /* 0xffffffff080a7836 */ /* 0x000fe20000000000 */
[----:B------:R-:W-:Y:S06]  /*d5e0*/  @!P0 BRA `(.L_x_3214) ;  /* 0x0000000000488947 */ /* 0x000fec0003800000 */
[----:B------:R-:W1:Y:S01]  /*d5f0*/  LDC R9, c[0x0][0x41c] ;  /* 0x00010700ff097b82 */ /* 0x000e620000000800 */
[----:B------:R-:W-:Y:S01]  /*d600*/  MOV R11, R10 ;  /* 0x0000000a000b7202 */ /* 0x000fe20000000f00 */
[----:B------:R-:W-:-:S04]  /*d610*/  IMAD R13, R7, UR4, RZ ;  /* 0x00000004070d7c24 */ /* 0x000fc8000f8e02ff */
[----:B------:R-:W-:Y:S02]  /*d620*/  IMAD R13, R6, UR5, R13 ;  /* 0x00000005060d7c24 */ /* 0x000fe4000f8e020d */
[----:B------:R-:W3:Y:S01]  /*d630*/  LDC.64 R4, c[0x0][0x3f8] ;  /* 0x0000fe00ff047b82 */ /* 0x000ee20000000a00 */
[----:B-1----:R-:W-:-:S13]  /*d640*/  ISETP.NE.AND P2, PT, R9, 0x1, PT ;  /* 0x000000010900780c */ /* 0x002fda0003f45270 */
[----:B--2---:R-:W1:Y:S02]  /*d650*/  @P2 LDC.64 R2, c[0x0][0x420] ;  /* 0x00010800ff022b82 */ /* 0x004e640000000a00 */
[----:B-1----:R-:W-:-:S05]  /*d660*/  @P2 IMAD.HI.U32 R2, R10, R2, RZ ;  /* 0x000000020a022227 */ /* 0x002fca00078e00ff */
[----:B------:R-:W-:-:S04]  /*d670*/  @P2 SHF.R.U32.HI R11, RZ, R3, R2 ;  /* 0x00000003ff0b2219 */ /* 0x000fc80000011602 */
[----:B------:R-:W-:Y:S02]  /*d680*/  SHF.R.S32.HI R3, RZ, 0x1f, R11 ;  /* 0x0000001fff037819 */ /* 0x000fe4000001140b */
[----:B------:R-:W-:-:S05]  /*d690*/  MOV R2, R11 ;  /* 0x0000000b00027202 */ /* 0x000fca0000000f00 */
[----:B------:R-:W-:-:S05]  /*d6a0*/  IMAD.WIDE.U32 R2, R6, UR4, R2 ;  /* 0x0000000406027c25 */ /* 0x000fca000f8e0002 */
[----:B------:R-:W-:Y:S02]  /*d6b0*/  IADD3 R3, R13, R3, RZ ;  /* 0x000000030d037210 */ /* 0x000fe40007ffe0ff */
[----:B---3--:R-:W-:-:S04]  /*d6c0*/  LEA R4, P2, R2, R4, 0x2 ;  /* 0x0000000402047211 */ /* 0x008fc800078410ff */
[----:B------:R-:W-:-:S05]  /*d6d0*/  LEA.HI.X R5, R2, R5, R3, 0x2, P2 ;  /* 0x0000000502057211 */ /* 0x000fca00010f1403 */
[----:B------:R1:W5:Y:S01]  /*d6e0*/  LDG.E R4, desc[UR50][R4.64] ;  /* 0x0000003204047981 */ /* 0x000362000c1e1900 */
[----:B------:R-:W-:-:S05]  /*d6f0*/  IADD3 R2, -R11, RZ, RZ ;  /* 0x000000ff0b027210 */ /* 0x000fca0007ffe1ff */
[----:B------:R-:W-:-:S07]  /*d700*/  IMAD R10, R9, R2, R10 ;  /* 0x00000002090a7224 */ /* 0x000fce00078e020a */
.L_x_3214:
[----:B------:R-:W1:Y:S01]  /*d710*/  S2R R2, SR_TID.X ;  /* 0x0000000000027919 */ /* 0x000e620000002100 */
[----:B--2---:R-:W-:Y:S02]  /*d720*/  SHF.L.U32 R3, R17, 0x1f, RZ ;  /* 0x0000001f11037819 */ /* 0x004fe400000006ff */
[----:B-1----:R-:W-:Y:S02]  /*d730*/  LOP3.LUT R5, R2, 0x7f, RZ, 0xc0, !PT ;  /* 0x0000007f02057812 */ /* 0x002fe400078ec0ff */
[----:B------:R-:W-:Y:S02]  /*d740*/  LEA R2, R16, UR37, 0x3 ;  /* 0x0000002510027c11 */ /* 0x000fe4000f8e18ff */
[----:B------:R-:W-:Y:S02]  /*d750*/  ISETP.NE.AND P2, PT, R5, RZ, PT ;  /* 0x000000ff0500720c */ /* 0x000fe40003f45270 */
[----:B------:R-:W1:Y:S02]  /*d760*/  SYNCS.PHASECHK.TRANS64.TRYWAIT P3, [R2+URZ+0x28c40], R3 ;  /* 0x028c4003020075a7 */ /* 0x000e64000806017f */
[----:B-1----:R-:W-:Y:S09]  /*d770*/  @!P3 BRA `(.L_x_3215) ;  /* 0x000000100058b947 */ /* 0x002ff20003800000 */
.L_x_3247:
[----:B------:R-:W-:Y:S05]  /*d780*/  @P2 BRA `(.L_x_3216) ;  /* 0x0000000000142947 */ /* 0x000fea0003800000 */
[----:B------:R-:W-:Y:S01]  /*d790*/  ISETP.NE.AND P3, PT, R19, RZ, PT ;  /* 0x000000ff1300720c */ /* 0x000fe20003f65270 */
[----:B------:R-:W-:-:S04]  /*d7a0*/  IMAD.MOV.U32 R5, RZ, RZ, 0x2000 ;  /* 0x00002000ff057424 */ /* 0x000fc800078e00ff */
[----:B------:R2:W-:Y:S08]  /*d7b0*/  SYNCS.ARRIVE.TRANS64 RZ, [R2+URZ+0x28c30], R5 ;  /* 0x028c300502ff79a7 */ /* 0x0005f0000800003f */
[----:B------:R-:W-:Y:S05]  /*d7c0*/  @!P3 BRA `(.L_x_3216) ;  /* 0x000000000004b947 */ /* 0x000fea0003800000 */
[----:B------:R-:W-:Y:S01]  /*d7d0*/  BPT.TRAP 0x1 ;  /* 0x000000040000795c */ /* 0x000fe20000300000 */
.L_x_3216:
        /* <DEDUP_REMOVED lines=17> */
.L_x_3248:
[----:B------:R-:W-:Y:S05]  /*d8f0*/  @P2 BRA `(.L_x_3218) ;  /* 0x0000000000142947 */ /* 0x000fea0003800000 */
[----:B------:R-:W-:Y:S02]  /*d900*/  ISETP.NE.AND P2, PT, R19, RZ, PT ;  /* 0x000000ff1300720c */ /* 0x000fe40003f45270 */
[----:B-1-3--:R-:W-:-:S04]  /*d910*/  MOV R3, 0x10000 ;  /* 0x0001000000037802 */ /* 0x00afc80000000f00 */
[----:B------:R4:W-:Y:S07]  /*d920*/  SYNCS.ARRIVE.TRANS64 RZ, [R2+URZ+0x28c50], R3 ;  /* 0x028c500302ff79a7 */ /* 0x0009ee000800003f */
[----:B------:R-:W-:Y:S05]  /*d930*/  @!P2 BRA `(.L_x_3218) ;  /* 0x000000000004a947 */ /* 0x000fea0003800000 */
[----:B------:R-:W-:Y:S01]  /*d940*/  BPT.TRAP 0x1 ;  /* 0x000000040000795c */ /* 0x000fe20000300000 */
.L_x_3218:
        /* <DEDUP_REMOVED lines=50> */
.L_x_3213:
[----:B------:R-:W-:Y:S05]  /*dc70*/  BSYNC B1 ;  /* 0x0000000000017941 */ /* 0x000fea0003800000 */
.L_x_3212:
[C---:B------:R-:W-:Y:S02]  /*dc80*/  ISETP.GT.AND P2, PT, R8.reuse, 0x1, PT ;  /* 0x000000010800780c */ /* 0x040fe40003f44270 */
[----:B------:R-:W-:-:S11]  /*dc90*/  IADD3 R8, R8, -0x2, RZ ;  /* 0xfffffffe08087810 */ /* 0x000fd60007ffe0ff */
[----:B------:R-:W-:Y:S05]  /*dca0*/  @P2 BRA `(.L_x_3219) ;  /* 0xfffffff000602947 */ /* 0x000fea000383ffff */
.L_x_3204:
[----:B------:R-:W-:Y:S05]  /*dcb0*/  BSYNC B0 ;  /* 0x0000000000007941 */ /* 0x000fea0003800000 */
.L_x_3195:
        /* <DEDUP_REMOVED lines=18> */
.L_x_3221:
[----:B------:R-:W-:Y:S05]  /*dde0*/  BSYNC B0 ;  /* 0x0000000000007941 */ /* 0x000fea0003800000 */
.L_x_3220:
[----:B------:R-:W-:Y:S01]  /*ddf0*/  SEL R16, R16, RZ, P0 ;  /* 0x000000ff10107207 */ /* 0x000fe20000000000 */
[----:B------:R-:W-:-:S07]  /*de00*/  IMAD.MOV.U32 R13, RZ, RZ, R18 ;  /* 0x000000ffff0d7224 */ /* 0x000fce00078e0012 */
.L_x_3180:
[----:B------:R-:W-:Y:S05]  /*de10*/  BSYNC B6 ;  /* 0x0000000000067941 */ /* 0x000fea0003800000 */
.L_x_3178:
[----:B------:R-:W-:-:S03]  /*de20*/  UMOV UR6, 0xffffffff ;  /* 0xffffffff00067882 */ /* 0x000fc60000000000 */
[----:B------:R-:W-:Y:S05]  /*de30*/  BRA.DIV UR6, `(.L_x_3222) ;  /* 0x0000000a06d07947 */ /* 0x000fea000b800000 */
[----:B------:R1:W1:Y:S02]  /*de40*/  SHFL.IDX PT, R14, R13, RZ, 0x1f ;  /* 0x00001fff0d0e7589 */ /* 0x00026400000e0000 */
.L_x_3251:
        /* <DEDUP_REMOVED lines=12> */
.L_x_3175:
        /* <DEDUP_REMOVED lines=11> */
.L_x_3252:
        /* <DEDUP_REMOVED lines=14> */
.L_x_3227:
[----:B------:R-:W-:Y:S02]  /*e0a0*/  IADD3 R3, R7, 0x28c40, RZ ;  /* 0x00028c4007037810 */ /* 0x000fe40007ffe0ff */
[----:B------:R-:W-:Y:S02]  /*e0b0*/  SHF.L.U32 R4, R17, 0x1f, RZ ;  /* 0x0000001f11047819 */ /* 0x000fe400000006ff */
[C---:B------:R-:W-:Y:S01]  /*e0c0*/  IADD3 R0, R16.reuse, 0x1, RZ ;  /* 0x0000000110007810 */ /* 0x040fe20007ffe0ff */
[----:B------:R-:W-:-:S03]  /*e0d0*/  IMAD R5, R16, 0x8, R3 ;  /* 0x0000000810057824 */ /* 0x000fc600078e0203 */
[----:B------:R-:W-:Y:S01]  /*e0e0*/  ISETP.NE.AND P1, PT, R0, 0x2, PT ;  /* 0x000000020000780c */ /* 0x000fe20003f25270 */
[----:B------:R-:W1:Y:S03]  /*e0f0*/  SYNCS.PHASECHK.TRANS64.TRYWAIT P0, [R5+URZ], R4 ;  /* 0x00000004050075a7 */ /* 0x000e66000800017f */
[----:B------:R-:W-:-:S04]  /*e100*/  SEL R2, RZ, 0x1, P1 ;  /* 0x00000001ff027807 */ /* 0x000fc80000800000 */
[----:B------:R-:W-:Y:S02]  /*e110*/  LOP3.LUT R17, R17, R2, RZ, 0x3c, !PT ;  /* 0x0000000211117212 */ /* 0x000fe400078e3cff */
[----:B------:R-:W-:Y:S02]  /*e120*/  SEL R2, R0, RZ, P1 ;  /* 0x000000ff00027207 */ /* 0x000fe40000800000 */
[----:B------:R-:W-:Y:S02]  /*e130*/  SHF.L.U32 R0, R17, 0x1f, RZ ;  /* 0x0000001f11007819 */ /* 0x000fe400000006ff */
[----:B------:R-:W-:Y:S01]  /*e140*/  LEA R3, R2, R3, 0x3 ;  /* 0x0000000302037211 */ /* 0x000fe200078e18ff */
[----:B-1----:R-:W-:Y:S06]  /*e150*/  @!P0 BRA `(.L_x_3228) ;  /* 0x0000000800408947 */ /* 0x002fec0003800000 */
.L_x_3253:
[----:B------:R-:W2:Y:S02]  /*e160*/  SYNCS.PHASECHK.TRANS64.TRYWAIT P0, [R3+URZ], R0 ;  /* 0x00000000030075a7 */ /* 0x000ea4000800017f */
[----:B--2---:R-:W-:Y:S05]  /*e170*/  @!P0 BRA `(.L_x_3229) ;  /* 0x00000008004c8947 */ /* 0x004fea0003800000 */
.L_x_3254:
[----:B------:R-:W-:Y:S05]  /*e180*/  @!P2 BRA `(.L_x_3230) ;  /* 0x000000000004a947 */ /* 0x000fea0003800000 */
[----:B------:R-:W-:Y:S01]  /*e190*/  BPT.TRAP 0x1 ;  /* 0x000000040000795c */ /* 0x000fe20000300000 */
.L_x_3230:
[----:B--2---:R-:W-:-:S04]  /*e1a0*/  IADD3 R3, R7, 0x28c60, RZ ;  /* 0x00028c6007037810 */ /* 0x004fc80007ffe0ff */
[----:B-1----:R-:W-:-:S04]  /*e1b0*/  LEA R5, R16, R3, 0x3 ;  /* 0x0000000310057211 */ /* 0x002fc800078e18ff */
[----:B------:R-:W1:Y:S02]  /*e1c0*/  SYNCS.PHASECHK.TRANS64.TRYWAIT P0, [R5+URZ], R4 ;  /* 0x00000004050075a7 */ /* 0x000e64000800017f */
[----:B-1----:R-:W-:Y:S05]  /*e1d0*/  @!P0 BRA `(.L_x_3231) ;  /* 0x0000000800488947 */ /* 0x002fea0003800000 */
.L_x_3255:
[----:B------:R-:W-:-:S07]  /*e1e0*/  IMAD R3, R2, 0x8, R3 ;  /* 0x0000000802037824 */ /* 0x000fce00078e0203 */
.L_x_3232:
[----:B--2---:R2:W3:Y:S02]  /*e1f0*/  SYNCS.PHASECHK.TRANS64.TRYWAIT P0, [R3+URZ], R0 ;  /* 0x00000000030075a7 */ /* 0x0044e4000800017f */
[----:B---3--:R-:W-:Y:S05]  /*e200*/  @!P0 NANOSLEEP.SYNCS 0x989680 ;  /* 0x009896800000895d */ /* 0x008fea0003900000 */
[----:B------:R-:W3:Y:S02]  /*e210*/  @!P0 SYNCS.PHASECHK.TRANS64 P0, [R3+URZ], R0 ;  /* 0x00000000030085a7 */ /* 0x000ee4000800007f */
[----:B---3--:R-:W-:Y:S05]  /*e220*/  @!P0 BRA `(.L_x_3232) ;  /* 0xfffffffc00f08947 */ /* 0x008fea000383ffff */
.L_x_3226:
[----:B------:R-:W-:Y:S05]  /*e230*/  BSYNC B0 ;  /* 0x0000000000007941 */ /* 0x000fea0003800000 */
.L_x_3225:
[----:B------:R-:W-:Y:S05]  /*e240*/  EXIT ;  /* 0x000000000000794d */ /* 0x000fea0003800000 */
.L_x_3127:
[----:B-1----:R-:W-:-:S04]  /*e250*/  MOV R3, UR16 ;  /* 0x0000001000037c02 */ /* 0x002fc80008000f00 */
[----:B------:R1:W2:Y:S03]  /*e260*/  SYNCS.PHASECHK.TRANS64.TRYWAIT P0, [R3+URZ+0x28c50], R0 ;  /* 0x028c5000030075a7 */ /* 0x0002a6000800017f */
[----:B--2---:R-:W-:Y:S05]  /*e270*/  @!P0 NANOSLEEP.SYNCS 0x989680 ;  /* 0x009896800000895d */ /* 0x004fea0003900000 */
[----:B------:R-:W2:Y:S02]  /*e280*/  @!P0 SYNCS.PHASECHK.TRANS64 P0, [R3+URZ+0x28c50], R0 ;  /* 0x028c5000030085a7 */ /* 0x000ea4000800007f */
[----:B--2---:R-:W-:Y:S05]  /*e290*/  @!P0 BRA `(.L_x_3127) ;  /* 0xfffffffc00ec8947 */ /* 0x004fea000383ffff */
[----:B------:R-:W-:Y:S05]  /*e2a0*/  BRA `(.L_x_3233) ;  /* 0xffffff34006c7947 */ /* 0x000fea000383ffff */
.L_x_3132:
[----:B--2---:R-:W-:-:S04]  /*e2b0*/  MOV R4, UR6 ;  /* 0x0000000600047c02 */ /* 0x004fc80008000f00 */
[----:B------:R2:W3:Y:S03]  /*e2c0*/  SYNCS.PHASECHK.TRANS64.TRYWAIT P0, [R4+URZ+0x28c50], R3 ;  /* 0x028c5003040075a7 */ /* 0x0004e6000800017f */
[----:B---3--:R-:W-:Y:S05]  /*e2d0*/  @!P0 NANOSLEEP.SYNCS 0x989680 ;  /* 0x009896800000895d */ /* 0x008fea0003900000 */
[----:B------:R-:W3:Y:S02]  /*e2e0*/  @!P0 SYNCS.PHASECHK.TRANS64 P0, [R4+URZ+0x28c50], R3 ;  /* 0x028c5003040085a7 */ /* 0x000ee4000800007f */
[----:B---3--:R-:W-:Y:S05]  /*e2f0*/  @!P0 BRA `(.L_x_3132) ;  /* 0xfffffffc00ec8947 */ /* 0x008fea000383ffff */
[----:B------:R-:W-:Y:S05]  /*e300*/  BRA `(.L_x_3131) ;  /* 0xffffff4000807947 */ /* 0x000fea000383ffff */
.L_x_3135:
[----:B-1----:R-:W-:-:S04]  /*e310*/  MOV R3, UR48 ;  /* 0x0000003000037c02 */ /* 0x002fc80008000f00 */
[----:B------:R1:W2:Y:S03]  /*e320*/  SYNCS.PHASECHK.TRANS64.TRYWAIT P1, [R3+URZ+0x28c00], R0 ;  /* 0x028c0000030075a7 */ /* 0x0002a6000802017f */
[----:B--2---:R-:W-:Y:S05]  /*e330*/  @!P1 NANOSLEEP.SYNCS 0x989680 ;  /* 0x009896800000995d */ /* 0x004fea0003900000 */
[----:B------:R-:W2:Y:S02]  /*e340*/  @!P1 SYNCS.PHASECHK.TRANS64 P1, [R3+URZ+0x28c00], R0 ;  /* 0x028c0000030095a7 */ /* 0x000ea4000802007f */
[----:B--2---:R-:W-:Y:S05]  /*e350*/  @!P1 BRA `(.L_x_3135) ;  /* 0xfffffffc00ec9947 */ /* 0x004fea000383ffff */
[----:B------:R-:W-:Y:S05]  /*e360*/  BRA `(.L_x_3234) ;  /* 0xffffff4c00e87947 */ /* 0x000fea000383ffff */
.L_x_3139:
[----:B---3--:R3:W4:Y:S02]  /*e370*/  SYNCS.PHASECHK.TRANS64.TRYWAIT P1, [R7+URZ+0x28c30], R8 ;  /* 0x028c3008070075a7 */ /* 0x008724000802017f */
[----:B----4-:R-:W-:Y:S05]  /*e380*/  @!P1 NANOSLEEP.SYNCS 0x989680 ;  /* 0x009896800000995d */ /* 0x010fea0003900000 */
[----:B------:R-:W4:Y:S02]  /*e390*/  @!P1 SYNCS.PHASECHK.TRANS64 P1, [R7+URZ+0x28c30], R8 ;  /* 0x028c3008070095a7 */ /* 0x000f24000802007f */
[----:B----4-:R-:W-:Y:S05]  /*e3a0*/  @!P1 BRA `(.L_x_3139) ;  /* 0xfffffffc00f09947 */ /* 0x010fea000383ffff */
[----:B------:R-:W-:Y:S05]  /*e3b0*/  BRA `(.L_x_3138) ;  /* 0xffffff5000047947 */ /* 0x000fea000383ffff */
.L_x_3143:
[----:B----4-:R4:W1:Y:S02]  /*e3c0*/  SYNCS.PHASECHK.TRANS64.TRYWAIT P2, [R7+URZ+0x28c50], R8 ;  /* 0x028c5008070075a7 */ /* 0x010864000804017f */
[----:B-1----:R-:W-:Y:S05]  /*e3d0*/  @!P2 NANOSLEEP.SYNCS 0x989680 ;  /* 0x009896800000a95d */ /* 0x002fea0003900000 */
[----:B------:R-:W1:Y:S02]  /*e3e0*/  @!P2 SYNCS.PHASECHK.TRANS64 P2, [R7+URZ+0x28c50], R8 ;  /* 0x028c50080700a5a7 */ /* 0x000e64000804007f */
[----:B-1----:R-:W-:Y:S05]  /*e3f0*/  @!P2 BRA `(.L_x_3143) ;  /* 0xfffffffc00f0a947 */ /* 0x002fea000383ffff */
[----:B------:R-:W-:Y:S05]  /*e400*/  BRA `(.L_x_3142) ;  /* 0xffffff64007c7947 */ /* 0x000fea000383ffff */
.L_x_3148:
[----:B---3--:R-:W-:-:S04]  /*e410*/  MOV R4, UR30 ;  /* 0x0000001e00047c02 */ /* 0x008fc80008000f00 */
[----:B------:R3:W4:Y:S03]  /*e420*/  SYNCS.PHASECHK.TRANS64.TRYWAIT P2, [R4+URZ+0x28c30], R7 ;  /* 0x028c3007040075a7 */ /* 0x000726000804017f */
[----:B----4-:R-:W-:Y:S05]  /*e430*/  @!P2 NANOSLEEP.SYNCS 0x989680 ;  /* 0x009896800000a95d */ /* 0x010fea0003900000 */
[----:B------:R-:W4:Y:S02]  /*e440*/  @!P2 SYNCS.PHASECHK.TRANS64 P2, [R4+URZ+0x28c30], R7 ;  /* 0x028c30070400a5a7 */ /* 0x000f24000804007f */
[----:B----4-:R-:W-:Y:S05]  /*e450*/  @!P2 BRA `(.L_x_3148) ;  /* 0xfffffffc00eca947 */ /* 0x010fea000383ffff */
[----:B------:R-:W-:Y:S05]  /*e460*/  BRA `(.L_x_3147) ;  /* 0xffffff6800807947 */ /* 0x000fea000383ffff */
.L_x_3152:
[----:B---3--:R3:W4:Y:S02]  /*e470*/  SYNCS.PHASECHK.TRANS64.TRYWAIT P2, [R170+URZ+0x28c50], R7 ;  /* 0x028c5007aa0075a7 */ /* 0x008724000804017f */
[----:B----4-:R-:W-:Y:S05]  /*e480*/  @!P2 NANOSLEEP.SYNCS 0x989680 ;  /* 0x009896800000a95d */ /* 0x010fea0003900000 */
[----:B------:R-:W4:Y:S02]  /*e490*/  @!P2 SYNCS.PHASECHK.TRANS64 P2, [R170+URZ+0x28c50], R7 ;  /* 0x028c5007aa00a5a7 */ /* 0x000f24000804007f */
[----:B----4-:R-:W-:Y:S05]  /*e4a0*/  @!P2 BRA `(.L_x_3152) ;  /* 0xfffffffc00f0a947 */ /* 0x010fea000383ffff */
[----:B------:R-:W-:Y:S05]  /*e4b0*/  BRA `(.L_x_3151) ;  /* 0xffffff8400e87947 */ /* 0x000fea000383ffff */
.L_x_3158:
[----:B----4-:R-:W-:-:S04]  /*e4c0*/  IMAD.U32 R4, RZ, RZ, UR24 ;  /* 0x00000018ff047e24 */ /* 0x010fc8000f8e00ff */
[----:B------:R4:W1:Y:S03]  /*e4d0*/  SYNCS.PHASECHK.TRANS64.TRYWAIT P2, [R4+URZ+0x28c30], R7 ;  /* 0x028c3007040075a7 */ /* 0x000866000804017f */
[----:B-1----:R-:W-:Y:S05]  /*e4e0*/  @!P2 NANOSLEEP.SYNCS 0x989680 ;  /* 0x009896800000a95d */ /* 0x002fea0003900000 */
[----:B------:R-:W1:Y:S02]  /*e4f0*/  @!P2 SYNCS.PHASECHK.TRANS64 P2, [R4+URZ+0x28c30], R7 ;  /* 0x028c30070400a5a7 */ /* 0x000e64000804007f */
[----:B-1----:R-:W-:Y:S05]  /*e500*/  @!P2 BRA `(.L_x_3158) ;  /* 0xfffffffc00eca947 */ /* 0x002fea000383ffff */
[----:B------:R-:W-:Y:S05]  /*e510*/  BRA `(.L_x_3157) ;  /* 0xffffff8800d47947 */ /* 0x000fea000383ffff */
.L_x_3162:
[----:B--2---:R2:W4:Y:S02]  /*e520*/  SYNCS.PHASECHK.TRANS64.TRYWAIT P2, [R168+URZ+0x28c50], R7 ;  /* 0x028c5007a80075a7 */ /* 0x004524000804017f */
[----:B----4-:R-:W-:Y:S05]  /*e530*/  @!P2 NANOSLEEP.SYNCS 0x989680 ;  /* 0x009896800000a95d */ /* 0x010fea0003900000 */
[----:B------:R-:W4:Y:S02]  /*e540*/  @!P2 SYNCS.PHASECHK.TRANS64 P2, [R168+URZ+0x28c50], R7 ;  /* 0x028c5007a800a5a7 */ /* 0x000f24000804007f */
[----:B----4-:R-:W-:Y:S05]  /*e550*/  @!P2 BRA `(.L_x_3162) ;  /* 0xfffffffc00f0a947 */ /* 0x010fea000383ffff */
[----:B------:R-:W-:Y:S05]  /*e560*/  BRA `(.L_x_3161) ;  /* 0xffffffa000f87947 */ /* 0x000fea000383ffff */
.L_x_3184:
[----:B------:R-:W1:Y:S01]  /*e570*/  S2R R7, SR_TID.X ;  /* 0x0000000000077919 */ /* 0x000e620000002100 */
[----:B------:R-:W-:Y:S02]  /*e580*/  MOV R12, RZ ;  /* 0x000000ff000c7202 */ /* 0x000fe40000000f00 */
[----:B------:R-:W-:Y:S02]  /*e590*/  MOV R11, 0x1f ;  /* 0x0000001f000b7802 */ /* 0x000fe40000000f00 */
[----:B------:R-:W-:Y:S02]  /*e5a0*/  MOV R15, 0xffffffff ;  /* 0xffffffff000f7802 */ /* 0x000fe40000000f00 */
[----:B-1----:R-:W-:-:S04]  /*e5b0*/  SHF.R.U32.HI R7, RZ, 0x5, R7 ;  /* 0x00000005ff077819 */ /* 0x002fc80000011607 */
[----:B------:R-:W-:-:S04]  /*e5c0*/  LOP3.LUT R7, R7, 0x3, RZ, 0xc0, !PT ;  /* 0x0000000307077812 */ /* 0x000fc800078ec0ff */
[----:B------:R-:W-:-:S07]  /*e5d0*/  MOV R13, R7 ;  /* 0x00000007000d7202 */ /* 0x000fce0000000f00 */
[----:B------:R-:W-:Y:S05]  /*e5e0*/  WARPSYNC.COLLECTIVE R15, `(.L_x_3235) ;  /* 0x000000000f087348 */ /* 0x000fea0003c00000 */
[----:B------:R1:W2:Y:S02]  /*e5f0*/  SHFL.IDX P6, R14, R13, R12, R11 ;  /* 0x0000000c0d0e7389 */ /* 0x0002a400000c000b */
[----:B-12---:R-:W-:Y:S01]  /*e600*/  ENDCOLLECTIVE ;  /* 0x000000000000791b */ /* 0x006fe20003800000 */
.L_x_3235:
[----:B------:R-:W-:Y:S05]  /*e610*/  BRA `(.L_x_3236) ;  /* 0xffffffd400b87947 */ /* 0x000fea000383ffff */
.L_x_3185:
[----:B------:R-:W-:Y:S01]  /*e620*/  BSSY B0, `(.L_x_3237) ;  /* 0x0000006000007945 */ /* 0x000fe20003800000 */
[----:B------:R-:W-:-:S07]  /*e630*/  IMAD.MOV.U32 R15, RZ, RZ, -0x1 ;  /* 0xffffffffff0f7424 */ /* 0x000fce00078e00ff */
[----:B------:R-:W-:Y:S05]  /*e640*/  WARPSYNC.COLLECTIVE R15, `(.L_x_3238) ;  /* 0x000000000f0c7348 */ /* 0x000fea0003c00000 */
[----:B------:R-:W-:Y:S02]  /*e650*/  ELECT P6, UR62, PT ;  /* 0x00000000003e782f */ /* 0x000fe400038c0000 */
[----:B------:R-:W-:Y:S01]  /*e660*/  MOV R14, UR62 ;  /* 0x0000003e000e7c02 */ /* 0x000fe20008000f00 */
[----:B------:R-:W-:Y:S10]  /*e670*/  ENDCOLLECTIVE ;  /* 0x000000000000791b */ /* 0x000ff40003800000 */
.L_x_3238:
[----:B------:R-:W-:Y:S05]  /*e680*/  BSYNC B0 ;  /* 0x0000000000007941 */ /* 0x000fea0003800000 */
.L_x_3237:
[----:B------:R-:W-:Y:S05]  /*e690*/  BRA `(.L_x_3239) ;  /* 0xffffffd400a87947 */ /* 0x000fea000383ffff */
.L_x_3188:
[----:B-1----:R1:W2:Y:S02]  /*e6a0*/  SYNCS.PHASECHK.TRANS64.TRYWAIT P2, [R8+URZ+0x28c40], R5 ;  /* 0x028c4005080075a7 */ /* 0x0022a4000804017f */
[----:B--2---:R-:W-:Y:S05]  /*e6b0*/  @!P2 NANOSLEEP.SYNCS 0x989680 ;  /* 0x009896800000a95d */ /* 0x004fea0003900000 */
[----:B------:R-:W2:Y:S02]  /*e6c0*/  @!P2 SYNCS.PHASECHK.TRANS64 P2, [R8+URZ+0x28c40], R5 ;  /* 0x028c40050800a5a7 */ /* 0x000ea4000804007f */
[----:B--2---:R-:W-:Y:S05]  /*e6d0*/  @!P2 BRA `(.L_x_3188) ;  /* 0xfffffffc00f0a947 */ /* 0x004fea000383ffff */
[----:B------:R-:W-:Y:S05]  /*e6e0*/  BRA `(.L_x_3240) ;  /* 0xffffffd800047947 */ /* 0x000fea000383ffff */
.L_x_3190:
[----:B-1----:R-:W-:-:S04]  /*e6f0*/  MOV R8, UR37 ;  /* 0x0000002500087c02 */ /* 0x002fc80008000f00 */
[----:B------:R1:W2:Y:S03]  /*e700*/  SYNCS.PHASECHK.TRANS64.TRYWAIT P2, [R8+URZ+0x28c20], R5 ;  /* 0x028c2005080075a7 */ /* 0x0002a6000804017f */
[----:B--2---:R-:W-:Y:S05]  /*e710*/  @!P2 NANOSLEEP.SYNCS 0x989680 ;  /* 0x009896800000a95d */ /* 0x004fea0003900000 */
[----:B------:R-:W2:Y:S02]  /*e720*/  @!P2 SYNCS.PHASECHK.TRANS64 P2, [R8+URZ+0x28c20], R5 ;  /* 0x028c20050800a5a7 */ /* 0x000ea4000804007f */
[----:B--2---:R-:W-:Y:S05]  /*e730*/  @!P2 BRA `(.L_x_3190) ;  /* 0xfffffffc00eca947 */ /* 0x004fea000383ffff */
[----:B------:R-:W-:Y:S05]  /*e740*/  BRA `(.L_x_3241) ;  /* 0xffffffd800a47947 */ /* 0x000fea000383ffff */
.L_x_3193:
[----:B-1----:R1:W2:Y:S02]  /*e750*/  SYNCS.PHASECHK.TRANS64.TRYWAIT P2, [R8+URZ+0x28c60], R5 ;  /* 0x028c6005080075a7 */ /* 0x0022a4000804017f */
[----:B--2---:R-:W-:Y:S05]  /*e760*/  @!P2 NANOSLEEP.SYNCS 0x989680 ;  /* 0x009896800000a95d */ /* 0x004fea0003900000 */
[----:B------:R-:W2:Y:S02]  /*e770*/  @!P2 SYNCS.PHASECHK.TRANS64 P2, [R8+URZ+0x28c60], R5 ;  /* 0x028c60050800a5a7 */ /* 0x000ea4000804007f */
[----:B--2---:R-:W-:Y:S05]  /*e780*/  @!P2 BRA `(.L_x_3193) ;  /* 0xfffffffc00f0a947 */ /* 0x004fea000383ffff */
[----:B------:R-:W-:Y:S05]  /*e790*/  BRA `(.L_x_3242) ;  /* 0xffffffd800b87947 */ /* 0x000fea000383ffff */
.L_x_3200:
[----:B-1----:R1:W2:Y:S02]  /*e7a0*/  SYNCS.PHASECHK.TRANS64.TRYWAIT P3, [R2+URZ+0x28c40], R3 ;  /* 0x028c4003020075a7 */ /* 0x0022a4000806017f */
[----:B--2---:R-:W-:Y:S05]  /*e7b0*/  @!P3 NANOSLEEP.SYNCS 0x989680 ;  /* 0x009896800000b95d */ /* 0x004fea0003900000 */
[----:B------:R-:W2:Y:S02]  /*e7c0*/  @!P3 SYNCS.PHASECHK.TRANS64 P3, [R2+URZ+0x28c40], R3 ;  /* 0x028c40030200b5a7 */ /* 0x000ea4000806007f */
[----:B--2---:R-:W-:Y:S05]  /*e7d0*/  @!P3 BRA `(.L_x_3200) ;  /* 0xfffffffc00f0b947 */ /* 0x004fea000383ffff */
[----:B------:R-:W-:Y:S05]  /*e7e0*/  BRA `(.L_x_3243) ;  /* 0xffffffe0003c7947 */ /* 0x000fea000383ffff */
.L_x_3202:
[----:B--2---:R2:W3:Y:S02]  /*e7f0*/  SYNCS.PHASECHK.TRANS64.TRYWAIT P3, [R2+URZ+0x28c60], R3 ;  /* 0x028c6003020075a7 */ /* 0x0044e4000806017f */
[----:B---3--:R-:W-:Y:S05]  /*e800*/  @!P3 NANOSLEEP.SYNCS 0x989680 ;  /* 0x009896800000b95d */ /* 0x008fea0003900000 */
[----:B------:R-:W3:Y:S02]  /*e810*/  @!P3 SYNCS.PHASECHK.TRANS64 P3, [R2+URZ+0x28c60], R3 ;  /* 0x028c60030200b5a7 */ /* 0x000ee4000806007f */
[----:B---3--:R-:W-:Y:S05]  /*e820*/  @!P3 BRA `(.L_x_3202) ;  /* 0xfffffffc00f0b947 */ /* 0x008fea000383ffff */
[----:B------:R-:W-:Y:S05]  /*e830*/  BRA `(.L_x_3244) ;  /* 0xffffffe000847947 */ /* 0x000fea000383ffff */
.L_x_3208:
[----:B-1----:R1:W2:Y:S02]  /*e840*/  SYNCS.PHASECHK.TRANS64.TRYWAIT P3, [R3+URZ+0x28c40], R2 ;  /* 0x028c4002030075a7 */ /* 0x0022a4000806017f */
[----:B--2---:R-:W-:Y:S05]  /*e850*/  @!P3 NANOSLEEP.SYNCS 0x989680 ;  /* 0x009896800000b95d */ /* 0x004fea0003900000 */
[----:B------:R-:W2:Y:S02]  /*e860*/  @!P3 SYNCS.PHASECHK.TRANS64 P3, [R3+URZ+0x28c40], R2 ;  /* 0x028c40020300b5a7 */ /* 0x000ea4000806007f */
[----:B--2---:R-:W-:Y:S05]  /*e870*/  @!P3 BRA `(.L_x_3208) ;  /* 0xfffffffc00f0b947 */ /* 0x004fea000383ffff */
[----:B------:R-:W-:Y:S05]  /*e880*/  BRA `(.L_x_3245) ;  /* 0xffffffe400f47947 */ /* 0x000fea000383ffff */
.L_x_3210:
[----:B---3--:R3:W4:Y:S02]  /*e890*/  SYNCS.PHASECHK.TRANS64.TRYWAIT P3, [R3+URZ+0x28c60], R2 ;  /* 0x028c6002030075a7 */ /* 0x008724000806017f */
[----:B----4-:R-:W-:Y:S05]  /*e8a0*/  @!P3 NANOSLEEP.SYNCS 0x989680 ;  /* 0x009896800000b95d */ /* 0x010fea0003900000 */
[----:B------:R-:W4:Y:S02]  /*e8b0*/  @!P3 SYNCS.PHASECHK.TRANS64 P3, [R3+URZ+0x28c60], R2 ;  /* 0x028c60020300b5a7 */ /* 0x000f24000806007f */
[----:B----4-:R-:W-:Y:S05]  /*e8c0*/  @!P3 BRA `(.L_x_3210) ;  /* 0xfffffffc00f0b947 */ /* 0x010fea000383ffff */
[----:B------:R-:W-:Y:S05]  /*e8d0*/  BRA `(.L_x_3246) ;  /* 0xffffffe8003c7947 */ /* 0x000fea000383ffff */
.L_x_3215:
[----:B-1----:R1:W2:Y:S02]  /*e8e0*/  SYNCS.PHASECHK.TRANS64.TRYWAIT P3, [R2+URZ+0x28c40], R3 ;  /* 0x028c4003020075a7 */ /* 0x0022a4000806017f */
[----:B--2---:R-:W-:Y:S05]  /*e8f0*/  @!P3 NANOSLEEP.SYNCS 0x989680 ;  /* 0x009896800000b95d */ /* 0x004fea0003900000 */
[----:B------:R-:W2:Y:S02]  /*e900*/  @!P3 SYNCS.PHASECHK.TRANS64 P3, [R2+URZ+0x28c40], R3 ;  /* 0x028c40030200b5a7 */ /* 0x000ea4000806007f */
[----:B--2---:R-:W-:Y:S05]  /*e910*/  @!P3 BRA `(.L_x_3215) ;  /* 0xfffffffc00f0b947 */ /* 0x004fea000383ffff */
[----:B------:R-:W-:Y:S05]  /*e920*/  BRA `(.L_x_3247) ;  /* 0xffffffec00947947 */ /* 0x000fea000383ffff */
.L_x_3217:
[----:B---3--:R3:W4:Y:S02]  /*e930*/  SYNCS.PHASECHK.TRANS64.TRYWAIT P3, [R2+URZ+0x28c60], R3 ;  /* 0x028c6003020075a7 */ /* 0x008724000806017f */
[----:B----4-:R-:W-:Y:S05]  /*e940*/  @!P3 NANOSLEEP.SYNCS 0x989680 ;  /* 0x009896800000b95d */ /* 0x010fea0003900000 */
[----:B------:R-:W4:Y:S02]  /*e950*/  @!P3 SYNCS.PHASECHK.TRANS64 P3, [R2+URZ+0x28c60], R3 ;  /* 0x028c60030200b5a7 */ /* 0x000f24000806007f */
[----:B----4-:R-:W-:Y:S05]  /*e960*/  @!P3 BRA `(.L_x_3217) ;  /* 0xfffffffc00f0b947 */ /* 0x010fea000383ffff */
[----:B------:R-:W-:Y:S05]  /*e970*/  BRA `(.L_x_3248) ;  /* 0xffffffec00dc7947 */ /* 0x000fea000383ffff */
.L_x_3222:
[----:B------:R-:W-:Y:S01]  /*e980*/  BSSY B0, `(.L_x_3249) ;  /* 0x0000007000007945 */ /* 0x000fe20003800000 */
[----:B--2---:R-:W-:Y:S02]  /*e990*/  MOV R12, RZ ;  /* 0x000000ff000c7202 */ /* 0x004fe40000000f00 */
[----:B------:R-:W-:Y:S02]  /*e9a0*/  MOV R11, 0x1f ;  /* 0x0000001f000b7802 */ /* 0x000fe40000000f00 */
[----:B------:R-:W-:-:S07]  /*e9b0*/  MOV R15, 0xffffffff ;  /* 0xffffffff000f7802 */ /* 0x000fce0000000f00 */
[----:B-1-34-:R-:W-:Y:S05]  /*e9c0*/  WARPSYNC.COLLECTIVE R15, `(.L_x_3250) ;  /* 0x000000000f087348 */ /* 0x01afea0003c00000 */
[----:B------:R2:W1:Y:S02]  /*e9d0*/  SHFL.IDX P6, R14, R13, R12, R11 ;  /* 0x0000000c0d0e7389 */ /* 0x00046400000c000b */
[----:B-1234-:R-:W-:Y:S01]  /*e9e0*/  ENDCOLLECTIVE ;  /* 0x000000000000791b */ /* 0x01efe20003800000 */
.L_x_3250:
[----:B------:R-:W-:Y:S05]  /*e9f0*/  BSYNC B0 ;  /* 0x0000000000007941 */ /* 0x000fea0003800000 */
.L_x_3249:
[----:B------:R-:W-:Y:S05]  /*ea00*/  BRA `(.L_x_3251) ;  /* 0xfffffff400107947 */ /* 0x000fea000383ffff */
.L_x_3224:
[----:B-1----:R1:W2:Y:S02]  /*ea10*/  SYNCS.PHASECHK.TRANS64.TRYWAIT P0, [R7+URZ+0x28c20], R0 ;  /* 0x028c2000070075a7 */ /* 0x0022a4000800017f */
[----:B--2---:R-:W-:Y:S05]  /*ea20*/  @!P0 NANOSLEEP.SYNCS 0x989680 ;  /* 0x009896800000895d */ /* 0x004fea0003900000 */
[----:B------:R-:W2:Y:S02]  /*ea30*/  @!P0 SYNCS.PHASECHK.TRANS64 P0, [R7+URZ+0x28c20], R0 ;  /* 0x028c2000070085a7 */ /* 0x000ea4000800007f */
[----:B--2---:R-:W-:Y:S05]  /*ea40*/  @!P0 BRA `(.L_x_3224) ;  /* 0xfffffffc00f08947 */ /* 0x004fea000383ffff */
[----:B------:R-:W-:Y:S05]  /*ea50*/  BRA `(.L_x_3252) ;  /* 0xfffffff400587947 */ /* 0x000fea000383ffff */
.L_x_3228:
[----:B-1----:R1:W2:Y:S02]  /*ea60*/  SYNCS.PHASECHK.TRANS64.TRYWAIT P0, [R5+URZ], R4 ;  /* 0x00000004050075a7 */ /* 0x0022a4000800017f */
[----:B--2---:R-:W-:Y:S05]  /*ea70*/  @!P0 NANOSLEEP.SYNCS 0x989680 ;  /* 0x009896800000895d */ /* 0x004fea0003900000 */
[----:B------:R-:W2:Y:S02]  /*ea80*/  @!P0 SYNCS.PHASECHK.TRANS64 P0, [R5+URZ], R4 ;  /* 0x00000004050085a7 */ /* 0x000ea4000800007f */
[----:B--2---:R-:W-:Y:S05]  /*ea90*/  @!P0 BRA `(.L_x_3228) ;  /* 0xfffffffc00f08947 */ /* 0x004fea000383ffff */
[----:B------:R-:W-:Y:S05]  /*eaa0*/  BRA `(.L_x_3253) ;  /* 0xfffffff400ac7947 */ /* 0x000fea000383ffff */
.L_x_3229:
[----:B--2---:R2:W3:Y:S02]  /*eab0*/  SYNCS.PHASECHK.TRANS64.TRYWAIT P0, [R3+URZ], R0 ;  /* 0x00000000030075a7 */ /* 0x0044e4000800017f */
[----:B---3--:R-:W-:Y:S05]  /*eac0*/  @!P0 NANOSLEEP.SYNCS 0x989680 ;  /* 0x009896800000895d */ /* 0x008fea0003900000 */
[----:B------:R-:W3:Y:S02]  /*ead0*/  @!P0 SYNCS.PHASECHK.TRANS64 P0, [R3+URZ], R0 ;  /* 0x00000000030085a7 */ /* 0x000ee4000800007f */
[----:B---3--:R-:W-:Y:S05]  /*eae0*/  @!P0 BRA `(.L_x_3229) ;  /* 0xfffffffc00f08947 */ /* 0x008fea000383ffff */
[----:B------:R-:W-:Y:S05]  /*eaf0*/  BRA `(.L_x_3254) ;  /* 0xfffffff400a07947 */ /* 0x000fea000383ffff */
.L_x_3231:
[----:B-1----:R1:W2:Y:S02]  /*eb00*/  SYNCS.PHASECHK.TRANS64.TRYWAIT P0, [R5+URZ], R4 ;  /* 0x00000004050075a7 */ /* 0x0022a4000800017f */
[----:B--2---:R-:W-:Y:S05]  /*eb10*/  @!P0 NANOSLEEP.SYNCS 0x989680 ;  /* 0x009896800000895d */ /* 0x004fea0003900000 */
[----:B------:R-:W2:Y:S02]  /*eb20*/  @!P0 SYNCS.PHASECHK.TRANS64 P0, [R5+URZ], R4 ;  /* 0x00000004050085a7 */ /* 0x000ea4000800007f */
[----:B--2---:R-:W-:Y:S05]  /*eb30*/  @!P0 BRA `(.L_x_3231) ;  /* 0xfffffffc00f08947 */ /* 0x004fea000383ffff */
[----:B------:R-:W-:Y:S05]  /*eb40*/  BRA `(.L_x_3255) ;  /* 0xfffffff400a47947 */ /* 0x000fea000383ffff */
.L_x_3256:
        /* <DEDUP_REMOVED lines=11> */
.L_x_4561:


//--------------------- .text._ZN7cutlass13device_kernelIN5flash11enable_sm90INS1_16FlashAttnFwdSm90INS1_25CollectiveMainloopFwdSm90ILi2EN4cute5tupleIJNS5_1CILi1EEES8_S8_EEENS6_IJNS7_ILi64EEESA_SA_EEELi512ENS_10bfloat16_tEfNS_4arch4Sm90ELb1ELb0ELb1ELb0ELb0ELb0ELb1ELb0ELb0ELb0ELb0ELb0EEENS1_21CollectiveEpilogueFwdINS6_IJSA_NS7_ILi512EEESA_EEES9_SC_SE_Li256ELb0ELb0ELb0ELb0EEENS1_30DynamicPersistentTileSchedulerILi256ELi32ELb0ELb0ELb1EEEEEEEEEvNT_6ParamsE --------------------------
	.section	.text._ZN7cutlass13device_kernelIN5flash11enable_sm90INS1_16FlashAttnFwdSm90INS1_25CollectiveMainloopFwdSm90ILi2EN4cute5tupleIJNS5_1CILi1EEES8_S8_EEENS6_IJNS7_ILi64EEESA_SA_EEELi512ENS_10bfloat16_tEfNS_4arch4Sm90ELb1ELb0ELb1ELb0ELb0ELb0ELb1ELb0ELb0ELb0ELb0ELb0EEENS1_21CollectiveEpilogueFwdINS6_IJSA_NS7_ILi512EEESA_EEES9_SC_SE_Li256ELb0ELb0ELb0ELb0EEENS1_30DynamicPersistentTileSchedulerILi256ELi32ELb0ELb0ELb1EEEEEEEEEvNT_6ParamsE,"ax",@progbits
	.align	128
.text._ZN7cutlass13device_kernelIN5flash11enable_sm90INS1_16FlashAttnFwdSm90INS1_25CollectiveMainloopFwdSm90ILi2EN4cute5tupleIJNS5_1CILi1EEES8_S8_EEENS6_IJNS7_ILi64EEESA_SA_EEELi512ENS_10bfloat16_tEfNS_4arch4Sm90ELb1ELb0ELb1ELb0ELb0ELb0ELb1ELb0ELb0ELb0ELb0ELb0EEENS1_21CollectiveEpilogueFwdINS6_IJSA_NS7_ILi512EEESA_EEES9_SC_SE_Li256ELb0ELb0ELb0ELb0EEENS1_30DynamicPersistentTileSchedulerILi256ELi32ELb0ELb0ELb1EEEEEEEEEvNT_6ParamsE:
        .type           _ZN7cutlass13device_kernelIN5flash11enable_sm90INS1_16FlashAttnFwdSm90INS1_25CollectiveMainloopFwdSm90ILi2EN4cute5tupleIJNS5_1CILi1EEES8_S8_EEENS6_IJNS7_ILi64EEESA_SA_EEELi512ENS_10bfloat16_tEfNS_4arch4Sm90ELb1ELb0ELb1ELb0ELb0ELb0ELb1ELb0ELb0ELb0ELb0ELb0EEENS1_21CollectiveEpilogueFwdINS6_IJSA_NS7_ILi512EEESA_EEES9_SC_SE_Li256ELb0ELb0ELb0ELb0EEENS1_30DynamicPersistentTileSchedulerILi256ELi32ELb0ELb0ELb1EEEEEEEEEvNT_6ParamsE,@function
        .size           _ZN7cutlass13device_kernelIN5flash11enable_sm90INS1_16FlashAttnFwdSm90INS1_25CollectiveMainloopFwdSm90ILi2EN4cute5tupleIJNS5_1CILi1EEES8_S8_EEENS6_IJNS7_ILi64EEESA_SA_EEELi512ENS_10bfloat16_tEfNS_4arch4Sm90ELb1ELb0ELb1ELb0ELb0ELb0ELb1ELb0ELb0ELb0ELb0ELb0EEENS1_21CollectiveEpilogueFwdINS6_IJSA_NS7_ILi512EEESA_EEES9_SC_SE_Li256ELb0ELb0ELb0ELb0EEENS1_30DynamicPersistentTileSchedulerILi256ELi32ELb0ELb0ELb1EEEEEEEEEvNT_6ParamsE,(.L_x_4562 - _ZN7cutlass13device_kernelIN5flash11enable_sm90INS1_16FlashAttnFwdSm90INS1_25CollectiveMainloopFwdSm90ILi2EN4cute5tupleIJNS5_1CILi1EEES8_S8_EEENS6_IJNS7_ILi64EEESA_SA_EEELi512ENS_10bfloat16_tEfNS_4arch4Sm90ELb1ELb0ELb1ELb0ELb0ELb0ELb1ELb0ELb0ELb0ELb0ELb0EEENS1_21CollectiveEpilogueFwdINS6_IJSA_NS7_ILi512EEESA_EEES9_SC_SE_Li256ELb0ELb0ELb0ELb0EEENS1_30DynamicPersistentTileSchedulerILi256ELi32ELb0ELb0ELb1EEEEEEEEEvNT_6ParamsE)
        .other          _ZN7cutlass13device_kernelIN5flash11enable_sm90INS1_16FlashAttnFwdSm90INS1_25CollectiveMainloopFwdSm90ILi2EN4cute5tupleIJNS5_1CILi1EEES8_S8_EEENS6_IJNS7_ILi64EEESA_SA_EEELi512ENS_10bfloat16_tEfNS_4arch4Sm90ELb1ELb0ELb1ELb0ELb0ELb0ELb1ELb0ELb0ELb0ELb0ELb0EEENS1_21CollectiveEpilogueFwdINS6_IJSA_NS7_ILi512EEESA_EEES9_SC_SE_Li256ELb0ELb0ELb0ELb0EEENS1_30DynamicPersistentTileSchedulerILi256ELi32ELb0ELb0ELb1EEEEEEEEEvNT_6ParamsE,@"STO_CUDA_ENTRY STV_DEFAULT"
_ZN7cutlass13device_kernelIN5flash11enable_sm90INS1_16FlashAttnFwdSm90INS1_25CollectiveMainloopFwdSm90ILi2EN4cute5tupleIJNS5_1CILi1EEES8_S8_EEENS6_IJNS7_ILi64EEESA_SA_EEELi512ENS_10bfloat16_tEfNS_4arch4Sm90ELb1ELb0ELb1ELb0ELb0ELb0ELb1ELb0ELb0ELb0ELb0ELb0EEENS1_21CollectiveEpilogueFwdINS6_IJSA_NS7_ILi512EEESA_EEES9_SC_SE_Li256ELb0ELb0ELb0ELb0EEENS1_30DynamicPersistentTileSchedulerILi256ELi32ELb0ELb0ELb1EEEEEEEEEvNT_6ParamsE:
        /* <DEDUP_REMOVED lines=27> */
.L_x_3258:
[----:B------:R-:W-:Y:S05]  /*01b0*/  BSYNC B0 ;  /* 0x0000000000007941 */ /* 0x000fea0003800000 */
.L_x_3257:
        /* <DEDUP_REMOVED lines=35> */
.L_x_3259:
        /* <DEDUP_REMOVED lines=22> */
.L_x_3260:
        /* <DEDUP_REMOVED lines=18> */
.L_x_3261:
        /* <DEDUP_REMOVED lines=22> */
.L_x_3262:
        /* <DEDUP_REMOVED lines=22> */
.L_x_3263:
[----:B-1----:R-:W-:Y:S01]  /*0930*/  UMOV UR4, 0x1 ;  /* 0x0000000100047882 */ /* 0x002fe20000000000 */
[----:B------:R-:W-:Y:S01]  /*0940*/  PLOP3.LUT P0, PT, PT, PT, UP0, 0x80, 0x0 ;  /* 0x000000000000781c */ /* 0x000fe20003f0f008 */
[----:B------:R-:W-:Y:S01]  /*0950*/  USEL UR4, UR4, 0x2, !UP0 ;  /* 0x0000000204047887 */ /* 0x000fe2000c000000 */
[----:B------:R-:W-:Y:S01]  /*0960*/  NOP ;  /* 0x0000000000007918 */ /* 0x000fe20000000000 */
[----:B------:R-:W-:-:S04]  /*0970*/  ULDC.64 UR54, c[0x0][0x208] ;  /* 0x0000820000367ab9 */ /* 0x000fc80000000a00 */
[----:B------:R-:W-:-:S05]  /*0980*/  IMAD.U32 R2, RZ, RZ, UR4 ;  /* 0x00000004ff027e24 */ /* 0x000fca000f8e00ff */
[----:B------:R1:W-:Y:S01]  /*0990*/  STL [R1], R2 ;  /* 0x0000000201007387 */ /* 0x0003e20000100800 */
[----:B--234-:R-:W-:Y:S06]  /*09a0*/  BAR.SYNC.DEFER_BLOCKING 0x0 ;  /* 0x0000000000007b1d */ /* 0x01cfec0000010000 */
[----:B------:R-:W-:Y:S05]  /*09b0*/  @!P0 BRA `(.L_x_3264) ;  /* 0x000000e000e88947 */ /* 0x000fea0003800000 */
.L_x_3265:
[----:B------:R-:W-:-:S08]  /*09c0*/  NOP ;  /* 0x0000000000007918 */ /* 0x000fd00000000000 */
[----:B------:R-:W2:Y:S02]  /*09d0*/  USETMAXREG.TRY_ALLOC.CTAPOOL UP0, 0xf0 ;  /* 0x000000f0000079c8 */ /* 0x000ea40008000600 */
[----:B--2---:R-:W-:-:S13]  /*09e0*/  PLOP3.LUT P0, PT, PT, PT, UP0, 0x80, 0x0 ;  /* 0x000000000000781c */ /* 0x004fda0003f0f008 */
[----:B------:R-:W-:Y:S05]  /*09f0*/  @!P0 BRA `(.L_x_3265) ;  /* 0xfffffffc00f08947 */ /* 0x000fea000383ffff */
[----:B-1----:R-:W1:Y:S01]  /*0a00*/  S2R R2, SR_TID.X ;  /* 0x0000000000027919 */ /* 0x002e620000002100 */
        /* <DEDUP_REMOVED lines=10> */
[----:B------:R-:W2:Y:S01]  /*0ab0*/  LDL R3, [R1] ;  /* 0x0000000001037983 */ /* 0x000ea20000100800 */
[----:B------:R-:W-:Y:S01]  /*0ac0*/  VIADD R195, R2, 0xffffff80 ;  /* 0xffffff8002c37836 */ /* 0x000fe20000000000 */
[----:B------:R-:W1:Y:S01]  /*0ad0*/  S2UR UR5, SR_CgaCtaId ;  /* 0x00000000000579c3 */ /* 0x000e620000008800 */
[----:B------:R-:W-:Y:S01]  /*0ae0*/  UMOV UR37, 0x400 ;  /* 0x0000040000257882 */ /* 0x000fe20000000000 */
[----:B------:R-:W-:Y:S01]  /*0af0*/  MOV R185, 0x40 ;  /* 0x0000004000b97802 */ /* 0x000fe20000000f00 */
[----:B------:R-:W-:Y:S01]  /*0b00*/  IMAD.MOV.U32 R16, RZ, RZ, RZ ;  /* 0x000000ffff107224 */ /* 0x000fe200078e00ff */
[----:B------:R-:W-:Y:S01]  /*0b10*/  SHF.R.S32.HI R0, RZ, 0x1f, R195 ;  /* 0x0000001fff007819 */ /* 0x000fe200000114c3 */
[----:B------:R-:W-:Y:S01]  /*0b20*/  ULDC.64 UR48, c[0x0][0x198] ;  /* 0x0000660000307ab9 */ /* 0x000fe20000000a00 */
[----:B------:R-:W-:Y:S02]  /*0b30*/  UMOV UR36, URZ ;  /* 0x0000003f00247c82 */ /* 0x000fe40008000000 */
[----:B------:R-:W-:-:S02]  /*0b40*/  LEA.HI R4, R0, R195, RZ, 0x4 ;  /* 0x000000c300047211 */ /* 0x000fc400078f20ff */
[----:B------:R-:W-:Y:S02]  /*0b50*/  LEA.HI R5, R0, R195, RZ, 0x5 ;  /* 0x000000c300057211 */ /* 0x000fe400078f28ff */
[----:B------:R-:W-:Y:S02]  /*0b60*/  LOP3.LUT R2, R4, 0xfffffff0, RZ, 0xc0, !PT ;  /* 0xfffffff004027812 */ /* 0x000fe400078ec0ff */
[--C-:B------:R-:W-:Y:S02]  /*0b70*/  SHF.R.S32.HI R193, RZ, 0x5, R5.reuse ;  /* 0x00000005ffc17819 */ /* 0x100fe40000011405 */
[----:B------:R-:W-:Y:S02]  /*0b80*/  SHF.R.S32.HI R6, RZ, 0x1f, R5 ;  /* 0x0000001fff067819 */ /* 0x000fe40000011405 */
[----:B------:R-:W-:Y:S02]  /*0b90*/  SHF.R.S32.HI R9, RZ, 0x4, R4 ;  /* 0x00000004ff097819 */ /* 0x000fe40000011404 */
[----:B------:R-:W-:-:S02]  /*0ba0*/  IADD3 R7, R195, -R2, RZ ;  /* 0x80000002c3077210 */ /* 0x000fc40007ffe0ff */
[----:B------:R-:W-:Y:S02]  /*0bb0*/  LEA.HI R6, R6, R193, RZ, 0x2 ;  /* 0x000000c106067211 */ /* 0x000fe400078f10ff */
[----:B------:R-:W-:Y:S01]  /*0bc0*/  LEA.HI R5, R4, R9, RZ, 0x1 ;  /* 0x0000000904057211 */ /* 0x000fe200078f08ff */
[----:B-1----:R-:W-:Y:S01]  /*0bd0*/  ULEA UR37, UR5, UR37, 0x18 ;  /* 0x0000002505257291 */ /* 0x002fe2000f8ec03f */
[----:B------:R-:W-:Y:S02]  /*0be0*/  SHF.R.S32.HI R4, RZ, 0x1f, R7 ;  /* 0x0000001fff047819 */ /* 0x000fe40000011407 */
[----:B------:R-:W-:Y:S02]  /*0bf0*/  LOP3.LUT R6, R6, 0x3ffffc, RZ, 0xc0, !PT ;  /* 0x003ffffc06067812 */ /* 0x000fe400078ec0ff */
[----:B------:R-:W-:Y:S02]  /*0c00*/  LEA.HI R8, R4, R7, RZ, 0x3 ;  /* 0x0000000704087211 */ /* 0x000fe400078f18ff */
[----:B------:R-:W-:Y:S01]  /*0c10*/  LOP3.LUT R10, R5, 0x1ffffffe, RZ, 0xc0, !PT ;  /* 0x1ffffffe050a7812 */ /* 0x000fe200078ec0ff */
[----:B------:R-:W-:Y:S01]  /*0c20*/  IMAD.IADD R4, R193, 0x1, -R6 ;  /* 0x00000001c1047824 */ /* 0x000fe200078e0a06 */
[C---:B------:R-:W-:Y:S01]  /*0c30*/  LOP3.LUT R6, R8.reuse, 0xfffffff8, RZ, 0xc0, !PT ;  /* 0xfffffff808067812 */ /* 0x040fe200078ec0ff */
[----:B------:R-:W-:Y:S01]  /*0c40*/  IMAD.SHL.U32 R8, R8, 0x40, RZ ;  /* 0x0000004008087824 */ /* 0x000fe200078e00ff */
[----:B------:R-:W-:-:S04]  /*0c50*/  IADD3 R10, R9, -R10, RZ ;  /* 0x8000000a090a7210 */ /* 0x000fc80007ffe0ff */
[----:B------:R-:W-:Y:S01]  /*0c60*/  LOP3.LUT R8, R8, 0x7ffffe00, RZ, 0xc0, !PT ;  /* 0x7ffffe0008087812 */ /* 0x000fe200078ec0ff */
[----:B------:R-:W-:-:S04]  /*0c70*/  IMAD.SHL.U32 R10, R10, 0x8, RZ ;  /* 0x000000080a0a7824 */ /* 0x000fc800078e00ff */
[----:B------:R-:W-:Y:S01]  /*0c80*/  IMAD R8, R193, 0x400, R8 ;  /* 0x00000400c1087824 */ /* 0x000fe200078e0208 */
[----:B--2---:R-:W-:Y:S02]  /*0c90*/  R2UR UR6, R3 ;  /* 0x00000000030672ca */ /* 0x004fe400000e0000 */
[CC--:B------:R-:W-:Y:S02]  /*0ca0*/  LEA.HI R3, R0.reuse, R195.reuse, RZ, 0x7 ;  /* 0x000000c300037211 */ /* 0x0c0fe400078f38ff */
[----:B------:R-:W-:Y:S02]  /*0cb0*/  LEA.HI R0, R0, R195, RZ, 0x3 ;  /* 0x000000c300007211 */ /* 0x000fe400078f18ff */
[----:B------:R-:W-:Y:S02]  /*0cc0*/  SHF.R.S32.HI R192, RZ, 0x7, R3 ;  /* 0x00000007ffc07819 */ /* 0x000fe40000011403 */
[C---:B------:R-:W-:Y:S02]  /*0cd0*/  LOP3.LUT R2, R3.reuse, 0xffffff80, RZ, 0xc0, !PT ;  /* 0xffffff8003027812 */ /* 0x040fe400078ec0ff */
[----:B------:R-:W-:Y:S01]  /*0ce0*/  LEA.HI R3, R3, R192, RZ, 0x1 ;  /* 0x000000c003037211 */ /* 0x000fe200078f08ff */
[----:B------:R-:W-:Y:S01]  /*0cf0*/  IMAD R11, R192, 0x100, R7 ;  /* 0x00000100c00b7824 */ /* 0x000fe200078e0207 */
[----:B------:R-:W-:Y:S01]  /*0d00*/  SHF.R.S32.HI R190, RZ, 0x3, R0 ;  /* 0x00000003ffbe7819 */ /* 0x000fe20000011400 */
[----:B------:R-:W-:Y:S01]  /*0d10*/  IMAD.IADD R7, R7, 0x1, -R6 ;  /* 0x0000000107077824 */ /* 0x000fe200078e0a06 */
[----:B------:R-:W-:Y:S01]  /*0d20*/  LOP3.LUT R3, R3, 0xfffffe, RZ, 0xc0, !PT ;  /* 0x00fffffe03037812 */ /* 0x000fe200078ec0ff */
[----:B------:R-:W-:Y:S01]  /*0d30*/  IMAD.IADD R2, R195, 0x1, -R2 ;  /* 0x00000001c3027824 */ /* 0x000fe200078e0a02 */
[----:B------:R-:W-:Y:S01]  /*0d40*/  ULOP3.LUT UR46, UR6, 0x1, URZ, 0xfc, !UPT ;  /* 0x00000001062e7892 */ /* 0x000fe2000f8efc3f */
[C---:B------:R-:W-:Y:S01]  /*0d50*/  IMAD.SHL.U32 R9, R7.reuse, 0x40, RZ ;  /* 0x0000004007097824 */ /* 0x040fe200078e00ff */
[----:B------:R-:W-:Y:S01]  /*0d60*/  R2P PR, R7, 0x6 ;  /* 0x0000000607007804 */ /* 0x000fe20000000000 */
[----:B------:R-:W-:Y:S01]  /*0d70*/  IMAD R13, R4, 0x10, R11 ;  /* 0x00000010040d7824 */ /* 0x000fe200078e020b */
[----:B------:R-:W-:Y:S01]  /*0d80*/  SHF.R.S32.HI R5, RZ, 0x1f, R2 ;  /* 0x0000001fff057819 */ /* 0x000fe20000011402 */
[----:B------:R-:W-:Y:S01]  /*0d90*/  IMAD.IADD R3, R192, 0x1, -R3 ;  /* 0x00000001c0037824 */ /* 0x000fe200078e0a03 */
[----:B------:R-:W-:Y:S01]  /*0da0*/  LOP3.LUT R9, R9, 0x1c0, RZ, 0xc0, !PT ;  /* 0x000001c009097812 */ /* 0x000fe200078ec0ff */
[--C-:B------:R-:W-:Y:S01]  /*0db0*/  IMAD.U32 R194, R13, 0x40, R10.reuse ;  /* 0x000000400dc27824 */ /* 0x100fe200078e000a */
[----:B------:R-:W-:Y:S01]  /*0dc0*/  LEA.HI R4, R5, R2, RZ, 0x2 ;  /* 0x0000000205047211 */ /* 0x000fe200078f10ff */
[----:B------:R-:W-:Y:S01]  /*0dd0*/  IMAD.SHL.U32 R22, R3, 0x100, RZ ;  /* 0x0000010003167824 */ /* 0x000fe200078e00ff */
[----:B------:R-:W-:-:S02]  /*0de0*/  LOP3.LUT R10, R9, 0x8, R10, 0xf8, !PT ;  /* 0x00000008090a7812 */ /* 0x000fc400078ef80a */
[----:B------:R-:W-:Y:S02]  /*0df0*/  SHF.R.U32.HI R9, RZ, 0x3, R9 ;  /* 0x00000003ff097819 */ /* 0x000fe40000011609 */
[----:B------:R-:W-:Y:S02]  /*0e00*/  LEA.HI R6, R5, R2, RZ, 0x5 ;  /* 0x0000000205067211 */ /* 0x000fe400078f28ff */
[----:B------:R-:W-:Y:S02]  /*0e10*/  LOP3.LUT R11, R4, 0x7ffffffc, RZ, 0xc0, !PT ;  /* 0x7ffffffc040b7812 */ /* 0x000fe400078ec0ff */
[--C-:B------:R-:W-:Y:S02]  /*0e20*/  SHF.R.S32.HI R5, RZ, 0x2, R4.reuse ;  /* 0x00000002ff057819 */ /* 0x100fe40000011404 */
[----:B------:R-:W-:Y:S02]  /*0e30*/  SHF.R.S32.HI R4, RZ, 0x1f, R4 ;  /* 0x0000001fff047819 */ /* 0x000fe40000011404 */
[----:B------:R-:W-:-:S02]  /*0e40*/  LOP3.LUT R9, R10, R9, RZ, 0x3c, !PT ;  /* 0x000000090a097212 */ /* 0x000fc400078e3cff */
[----:B------:R-:W-:Y:S02]  /*0e50*/  LEA.HI R4, R4, R5, RZ, 0x3 ;  /* 0x0000000504047211 */ /* 0x000fe400078f18ff */
[----:B------:R-:W-:Y:S01]  /*0e60*/  SEL R185, R185, 0xffffffc0, !P2 ;  /* 0xffffffc0b9b97807 */ /* 0x000fe20005000000 */
[----:B------:R-:W-:Y:S01]  /*0e70*/  IMAD.IADD R8, R8, 0x1, R9 ;  /* 0x0000000108087824 */ /* 0x000fe200078e0209 */
[----:B------:R-:W-:Y:S02]  /*0e80*/  LOP3.LUT R4, R4, 0xfffffff8, RZ, 0xc0, !PT ;  /* 0xfffffff804047812 */ /* 0x000fe400078ec0ff */
[----:B------:R-:W-:Y:S01]  /*0e90*/  IADD3 R11, R2, -R11, RZ ;  /* 0x8000000b020b7210 */ /* 0x000fe20007ffe0ff */
[----:B------:R-:W-:Y:S01]  /*0ea0*/  IMAD.MOV.U32 R2, RZ, RZ, RZ ;  /* 0x000000ffff027224 */ /* 0x000fe200078e00ff */
[----:B------:R-:W-:Y:S02]  /*0eb0*/  LEA R23, R8, UR37, 0x1 ;  /* 0x0000002508177c11 */ /* 0x000fe4000f8e08ff */
[----:B------:R-:W-:Y:S01]  /*0ec0*/  IADD3 R17, R5, -R4, RZ ;  /* 0x8000000405117210 */ /* 0x000fe20007ffe0ff */
[----:B------:R-:W-:Y:S01]  /*0ed0*/  IMAD.SHL.U32 R18, R11, 0x2, RZ ;  /* 0x000000020b127824 */ /* 0x000fe200078e00ff */
[----:B------:R-:W-:Y:S01]  /*0ee0*/  LOP3.LUT R4, R0, 0x1ffffff8, RZ, 0xc0, !PT ;  /* 0x1ffffff800047812 */ /* 0x000fe200078ec0ff */
[C---:B------:R-:W-:Y:S01]  /*0ef0*/  VIADD R184, R23.reuse, 0x36420 ;  /* 0x0003642017b87836 */ /* 0x040fe20000000000 */
[----:B------:R-:W-:-:S02]  /*0f00*/  IADD3 R186, R23, 0x36400, RZ ;  /* 0x0003640017ba7810 */ /* 0x000fc40007ffe0ff */
[----:B------:R-:W-:Y:S01]  /*0f10*/  SHF.R.S32.HI R6, RZ, 0x5, R6 ;  /* 0x00000005ff067819 */ /* 0x000fe20000011406 */
[----:B------:R-:W-:Y:S01]  /*0f20*/  IMAD.IADD R4, R195, 0x1, -R4 ;  /* 0x00000001c3047824 */ /* 0x000fe200078e0a04 */
[C---:B------:R-:W-:Y:S01]  /*0f30*/  @P1 IADD3 R184, R186.reuse, -0x20, RZ ;  /* 0xffffffe0bab81810 */ /* 0x040fe20007ffe0ff */
[----:B------:R-:W-:Y:S02]  /*0f40*/  IMAD.IADD R186, R186, 0x1, R185 ;  /* 0x00000001baba7824 */ /* 0x000fe400078e02b9 */
[----:B------:R-:W-:Y:S01]  /*0f50*/  IMAD R17, R6, 0x10, R17 ;  /* 0x0000001006117824 */ /* 0x000fe200078e0211 */
[----:B------:R-:W-:Y:S01]  /*0f60*/  IADD3 R185, R185, R184, RZ ;  /* 0x000000b8b9b97210 */ /* 0x000fe20007ffe0ff */
[----:B------:R-:W-:-:S07]  /*0f70*/  IMAD.SHL.U32 R188, R4, 0x8, RZ ;  /* 0x0000000804bc7824 */ /* 0x000fce00078e00ff */
.L_x_3313:
        /* <DEDUP_REMOVED lines=20> */
.L_x_3266:
[----:B------:R-:W-:Y:S01]  /*10c0*/  ULDC UR6, c[0x0][0xec4] ;  /* 0x0003b10000067ab9 */ /* 0x000fe20000000800 */
[----:B------:R-:W-:Y:S01]  /*10d0*/  UMOV UR38, UR7 ;  /* 0x0000000700267c82 */ /* 0x000fe20008000000 */
[----:B------:R-:W-:-:S11]  /*10e0*/  UISETP.NE.AND UP0, UPT, UR6, 0x1, UPT ;  /* 0x000000010600788c */ /* 0x000fd6000bf05270 */
[----:B------:R-:W-:Y:S02]  /*10f0*/  @UP0 ULDC.64 UR10, c[0x0][0xec8] ;  /* 0x0003b200000a0ab9 */ /* 0x000fe40000000a00 */
[----:B------:R-:W-:-:S04]  /*1100*/  UIMAD.WIDE.U32 UR4, UR7, UR10, URZ ;  /* 0x0000000a070472a5 */ /* 0x000fc8000f8e003f */
[----:B------:R-:W-:-:S04]  /*1110*/  @UP0 USHF.R.U32.HI UR38, URZ, UR11, UR5 ;  /* 0x0000000b3f260299 */ /* 0x000fc80008011605 */
[----:B------:R-:W-:-:S12]  /*1120*/  UIMAD UR4, UR38, UR6, URZ ;  /* 0x00000006260472a4 */ /* 0x000fd8000f8e023f */
.L_x_3267:
[----:B------:R-:W1:Y:S01]  /*1130*/  LDC.64 R8, c[0x0][0x3f8] ;  /* 0x0000fe00ff087b82 */ /* 0x000e620000000a00 */
[----:B------:R-:W-:Y:S01]  /*1140*/  ULOP3.LUT UR5, URZ, UR38, URZ, 0x33, !UPT ;  /* 0x000000263f057292 */ /* 0x000fe2000f8e333f */
[----:B------:R-:W-:Y:S01]  /*1150*/  CS2R R150, SRZ ;  /* 0x0000000000967805 */ /* 0x000fe2000001ff00 */
[----:B------:R-:W-:Y:S01]  /*1160*/  ULDC UR6, c[0x0][0xeac] ;  /* 0x0003ab0000067ab9 */ /* 0x000fe20000000800 */
[----:B------:R-:W-:Y:S01]  /*1170*/  ULDC UR43, c[0x0][0xeb8] ;  /* 0x0003ae00002b7ab9 */ /* 0x000fe20000000800 */
[----:B------:R-:W-:Y:S01]  /*1180*/  UIADD3 UR5, UR5, UR6, URZ ;  /* 0x0000000605057290 */ /* 0x000fe2000fffe03f */
[----:B------:R-:W-:Y:S01]  /*1190*/  CS2R R148, SRZ ;  /* 0x0000000000947805 */ /* 0x000fe2000001ff00 */
[----:B------:R-:W-:Y:S01]  /*11a0*/  UISETP.NE.AND UP0, UPT, UR43, 0x1, UPT ;  /* 0x000000012b00788c */ /* 0x000fe2000bf05270 */
[----:B------:R-:W2:Y:S01]  /*11b0*/  LDC R153, c[0x0][0x404] ;  /* 0x00010100ff997b82 */ /* 0x000ea20000000800 */
[----:B------:R-:W-:Y:S01]  /*11c0*/  USHF.L.U32 UR42, UR5, 0x6, URZ ;  /* 0x00000006052a7899 */ /* 0x000fe2000800063f */
[----:B------:R-:W-:Y:S01]  /*11d0*/  CS2R R146, SRZ ;  /* 0x0000000000927805 */ /* 0x000fe2000001ff00 */
[----:B------:R-:W-:Y:S01]  /*11e0*/  UIADD3 UR4, UR7, -UR4, URZ ;  /* 0x8000000407047290 */ /* 0x000fe2000fffe03f */
[----:B------:R-:W-:Y:S01]  /*11f0*/  CS2R R144, SRZ ;  /* 0x0000000000907805 */ /* 0x000fe2000001ff00 */
[----:B------:R-:W-:Y:S01]  /*1200*/  ULDC UR5, c[0x0][0xec4] ;  /* 0x0003b10000057ab9 */ /* 0x000fe20000000800 */
[----:B------:R-:W-:Y:S01]  /*1210*/  UISETP.NE.AND UP1, UPT, UR39, 0x1, UPT ;  /* 0x000000012700788c */ /* 0x000fe2000bf25270 */
[----:B------:R-:W-:Y:S01]  /*1220*/  IMAD.U32 R187, RZ, RZ, UR42 ;  /* 0x0000002affbb7e24 */ /* 0x000fe2000f8e00ff */
[----:B------:R-:W3:Y:S01]  /*1230*/  LDC R4, c[0x0][0x288] ;  /* 0x0000a200ff047b82 */ /* 0x000ee20000000800 */
[----:B------:R-:W-:Y:S01]  /*1240*/  UIMAD UR8, UR8, UR5, UR4 ;  /* 0x00000005080872a4 */ /* 0x000fe2000f8e0204 */
[----:B------:R-:W-:Y:S01]  /*1250*/  CS2R R142, SRZ ;  /* 0x00000000008e7805 */ /* 0x000fe2000001ff00 */
[----:B------:R-:W-:Y:S01]  /*1260*/  @UP0 ULDC UR6, c[0x0][0xec0] ;  /* 0x0003b00000060ab9 */ /* 0x000fe20000000800 */
[----:B------:R-:W-:Y:S01]  /*1270*/  @UP0 ULDC UR4, c[0x0][0xebc] ;  /* 0x0003af0000040ab9 */ /* 0x000fe20000000800 */
[----:B------:R-:W-:Y:S01]  /*1280*/  CS2R R140, SRZ ;  /* 0x00000000008c7805 */ /* 0x000fe2000001ff00 */
[----:B------:R-:W-:Y:S01]  /*1290*/  UIMAD.WIDE.U32 UR4, UR8, UR4, URZ ;  /* 0x00000004080472a5 */ /* 0x000fe2000f8e003f */
[----:B------:R-:W-:Y:S01]  /*12a0*/  CS2R R138, SRZ ;  /* 0x00000000008a7805 */ /* 0x000fe2000001ff00 */
[----:B------:R-:W4:Y:S01]  /*12b0*/  LDC R6, c[0x0][0x2e0] ;  /* 0x0000b800ff067b82 */ /* 0x000f220000000800 */
[----:B-1----:R-:W-:Y:S01]  /*12c0*/  ISETP.NE.U32.AND P0, PT, R8, RZ, PT ;  /* 0x000000ff0800720c */ /* 0x002fe20003f05070 */
[----:B------:R-:W-:Y:S01]  /*12d0*/  UMOV UR44, UR8 ;  /* 0x00000008002c7c82 */ /* 0x000fe20008000000 */
[----:B------:R-:W-:Y:S01]  /*12e0*/  @UP0 USHF.R.U32.HI UR44, URZ, UR6, UR5 ;  /* 0x000000063f2c0299 */ /* 0x000fe20008011605 */
[----:B------:R-:W-:-:S02]  /*12f0*/  CS2R R136, SRZ ;  /* 0x0000000000887805 */ /* 0x000fc4000001ff00 */
[----:B------:R-:W-:Y:S02]  /*1300*/  ISETP.NE.AND.EX P0, PT, R9, RZ, PT, P0 ;  /* 0x000000ff0900720c */ /* 0x000fe40003f05300 */
[----:B------:R-:W-:Y:S01]  /*1310*/  CS2R R134, SRZ ;  /* 0x0000000000867805 */ /* 0x000fe2000001ff00 */
[----:B------:R-:W-:Y:S01]  /*1320*/  UIADD3 UR4, -UR44, URZ, URZ ;  /* 0x0000003f2c047290 */ /* 0x000fe2000fffe13f */
[----:B------:R-:W-:Y:S02]  /*1330*/  CS2R R132, SRZ ;  /* 0x0000000000847805 */ /* 0x000fe4000001ff00 */
[----:B--2---:R-:W-:Y:S02]  /*1340*/  SEL R153, R153, 0x1, P0 ;  /* 0x0000000199997807 */ /* 0x004fe40000000000 */
[----:B------:R-:W-:Y:S02]  /*1350*/  CS2R R130, SRZ ;  /* 0x0000000000827805 */ /* 0x000fe4000001ff00 */
[----:B------:R-:W-:Y:S01]  /*1360*/  PLOP3.LUT P0, PT, PT, PT, UP1, 0x80, 0x0 ;  /* 0x000000000000781c */ /* 0x000fe20003f0f018 */
[----:B------:R-:W-:Y:S01]  /*1370*/  UIMAD UR43, UR43, UR4, UR8 ;  /* 0x000000042b2b72a4 */ /* 0x000fe2000f8e0208 */
[----:B------:R-:W-:-:S02]  /*1380*/  CS2R R128, SRZ ;  /* 0x0000000000807805 */ /* 0x000fc4000001ff00 */
[----:B------:R-:W-:Y:S02]  /*1390*/  CS2R R126, SRZ ;  /* 0x00000000007e7805 */ /* 0x000fe4000001ff00 */
[----:B------:R-:W-:Y:S02]  /*13a0*/  CS2R R124, SRZ ;  /* 0x00000000007c7805 */ /* 0x000fe4000001ff00 */
[----:B---3--:R-:W-:Y:S02]  /*13b0*/  IADD3 R4, R187, 0x7f, -R4 ;  /* 0x0000007fbb047810 */ /* 0x008fe40007ffe804 */
[----:B------:R-:W-:Y:S02]  /*13c0*/  CS2R R122, SRZ ;  /* 0x00000000007a7805 */ /* 0x000fe4000001ff00 */
[----:B------:R-:W-:Y:S02]  /*13d0*/  CS2R R120, SRZ ;  /* 0x0000000000787805 */ /* 0x000fe4000001ff00 */
[----:B------:R-:W-:-:S02]  /*13e0*/  CS2R R118, SRZ ;  /* 0x0000000000767805 */ /* 0x000fc4000001ff00 */
[----:B------:R-:W-:Y:S02]  /*13f0*/  CS2R R116, SRZ ;  /* 0x0000000000747805 */ /* 0x000fe4000001ff00 */
[----:B------:R-:W-:Y:S02]  /*1400*/  CS2R R168, SRZ ;  /* 0x0000000000a87805 */ /* 0x000fe4000001ff00 */
[----:B------:R-:W-:Y:S02]  /*1410*/  CS2R R166, SRZ ;  /* 0x0000000000a67805 */ /* 0x000fe4000001ff00 */
[----:B------:R-:W-:Y:S01]  /*1420*/  CS2R R112, SRZ ;  /* 0x0000000000707805 */ /* 0x000fe2000001ff00 */
[CC--:B----4-:R-:W-:Y:S01]  /*1430*/  IMAD R0, R153.reuse, R6.reuse, 0x3f ;  /* 0x0000003f99007424 */ /* 0x0d0fe200078e0206 */
[----:B------:R-:W-:Y:S01]  /*1440*/  CS2R R164, SRZ ;  /* 0x0000000000a47805 */ /* 0x000fe2000001ff00 */
[----:B------:R-:W-:Y:S01]  /*1450*/  IMAD R4, R153, R6, R4 ;  /* 0x0000000699047224 */ /* 0x000fe200078e0204 */
[----:B------:R-:W-:-:S02]  /*1460*/  CS2R R108, SRZ ;  /* 0x00000000006c7805 */ /* 0x000fc4000001ff00 */
[----:B------:R-:W-:Y:S02]  /*1470*/  CS2R R162, SRZ ;  /* 0x0000000000a27805 */ /* 0x000fe4000001ff00 */
[----:B------:R-:W-:Y:S02]  /*1480*/  SHF.R.S32.HI R3, RZ, 0x1f, R0 ;  /* 0x0000001fff037819 */ /* 0x000fe40000011400 */
[----:B------:R-:W-:Y:S02]  /*1490*/  CS2R R104, SRZ ;  /* 0x0000000000687805 */ /* 0x000fe4000001ff00 */
[----:B------:R-:W-:Y:S02]  /*14a0*/  SHF.R.S32.HI R5, RZ, 0x1f, R4 ;  /* 0x0000001fff057819 */ /* 0x000fe40000011404 */
[----:B------:R-:W-:Y:S02]  /*14b0*/  CS2R R160, SRZ ;  /* 0x0000000000a07805 */ /* 0x000fe4000001ff00 */
[----:B------:R-:W-:Y:S01]  /*14c0*/  LEA.HI R3, R3, R0, RZ, 0x6 ;  /* 0x0000000003037211 */ /* 0x000fe200078f30ff */
[----:B------:R-:W-:Y:S01]  /*14d0*/  IMAD.MOV.U32 R0, RZ, RZ, RZ ;  /* 0x000000ffff007224 */ /* 0x000fe200078e00ff */
[----:B------:R-:W-:-:S02]  /*14e0*/  LEA.HI R5, R5, R4, RZ, 0x6 ;  /* 0x0000000405057211 */ /* 0x000fc400078f30ff */
[----:B------:R-:W-:Y:S02]  /*14f0*/  CS2R R158, SRZ ;  /* 0x00000000009e7805 */ /* 0x000fe4000001ff00 */
[----:B------:R-:W-:Y:S02]  /*1500*/  SHF.R.S32.HI R3, RZ, 0x6, R3 ;  /* 0x00000006ff037819 */ /* 0x000fe40000011403 */
[----:B------:R-:W-:Y:S02]  /*1510*/  CS2R R100, SRZ ;  /* 0x0000000000647805 */ /* 0x000fe4000001ff00 */
[----:B------:R-:W-:Y:S02]  /*1520*/  SHF.R.S32.HI R152, RZ, 0x6, R5 ;  /* 0x00000006ff987819 */ /* 0x000fe40000011405 */
[----:B------:R-:W-:Y:S02]  /*1530*/  CS2R R156, SRZ ;  /* 0x00000000009c7805 */ /* 0x000fe4000001ff00 */
[----:B------:R-:W-:-:S02]  /*1540*/  CS2R R96, SRZ ;  /* 0x0000000000607805 */ /* 0x000fc4000001ff00 */
[----:B------:R-:W-:Y:S02]  /*1550*/  CS2R R154, SRZ ;  /* 0x00000000009a7805 */ /* 0x000fe4000001ff00 */
[----:B------:R-:W-:Y:S01]  /*1560*/  VIMNMX R152, R3, R152, PT ;  /* 0x0000009803987248 */ /* 0x000fe20003fe0100 */
[----:B------:R-:W-:Y:S01]  /*1570*/  IMAD.MOV.U32 R3, RZ, RZ, RZ ;  /* 0x000000ffff037224 */ /* 0x000fe200078e00ff */
[----:B------:R-:W-:Y:S02]  /*1580*/  CS2R R92, SRZ ;  /* 0x00000000005c7805 */ /* 0x000fe4000001ff00 */
[----:B------:R-:W-:Y:S02]  /*1590*/  CS2R R36, SRZ ;  /* 0x0000000000247805 */ /* 0x000fe4000001ff00 */
[----:B------:R-:W-:Y:S02]  /*15a0*/  CS2R R32, SRZ ;  /* 0x0000000000207805 */ /* 0x000fe4000001ff00 */
[----:B------:R-:W-:-:S02]  /*15b0*/  CS2R R88, SRZ ;  /* 0x0000000000587805 */ /* 0x000fc4000001ff00 */
[----:B------:R-:W-:Y:S02]  /*15c0*/  CS2R R26, SRZ ;  /* 0x00000000001a7805 */ /* 0x000fe4000001ff00 */
[----:B------:R-:W-:Y:S02]  /*15d0*/  MOV R19, RZ ;  /* 0x000000ff00137202 */ /* 0x000fe40000000f00 */
        /* <DEDUP_REMOVED lines=28> */
[----:B------:R-:W-:Y:S06]  /*17a0*/  @!P0 BRA `(.L_x_3268) ;  /* 0x0000001400d88947 */ /* 0x000fec0003800000 */
[----:B------:R-:W-:Y:S02]  /*17b0*/  ISETP.GE.AND P1, PT, R152, 0x1, PT ;  /* 0x000000019800780c */ /* 0x000fe40003f26270 */
[----:B------:R-:W-:-:S11]  /*17c0*/  PLOP3.LUT P0, PT, PT, PT, PT, 0x80, 0x0 ;  /* 0x000000000000781c */ /* 0x000fd60003f0f070 */
[----:B------:R-:W-:Y:S05]  /*17d0*/  @!P1 BRA `(.L_x_3269) ;  /* 0x000000b800c09947 */ /* 0x000fea0003800000 */
[----:B------:R-:W1:Y:S01]  /*17e0*/  SHFL.IDX PT, R4, R192, RZ, 0x1f ;  /* 0x00001fffc0047589 */ /* 0x000e6200000e0000 */
[----:B------:R-:W-:Y:S01]  /*17f0*/  UIADD3 UR4, UR37, 0x36400, URZ ;  /* 0x0003640025047890 */ /* 0x000fe2000fffe03f */
[----:B------:R-:W-:Y:S01]  /*1800*/  ISETP.GE.AND P0, PT, R152, 0x2, PT ;  /* 0x000000029800780c */ /* 0x000fe20003f06270 */
[----:B------:R-:W-:Y:S01]  /*1810*/  UMOV UR17, 0x40000040 ;  /* 0x4000004000117882 */ /* 0x000fe20000000000 */
[----:B------:R-:W-:Y:S01]  /*1820*/  BAR.SYNC.DEFER_BLOCKING 0xe, 0x100 ;  /* 0x0384000000007b1d */ /* 0x000fe20000010000 */
        /* <DEDUP_REMOVED lines=24> */
[----:B------:R-:W-:-:S04]  /*19b0*/  LOP3.LUT R7, R5, 0x2000000, RZ, 0xfc, !PT ;  /* 0x0200000005077812 */ /* 0x000fc800078efcff */
[----:B------:R-:W-:-:S04]  /*19c0*/  LEA R4, R2, R7, 0xc ;  /* 0x0000000702047211 */ /* 0x000fc800078e60ff */
[C---:B------:R-:W-:Y:S01]  /*19d0*/  R2UR UR18, R4.reuse ;  /* 0x00000000041272ca */ /* 0x040fe200000e0000 */
[----:B------:R-:W-:-:S05]  /*19e0*/  VIADD R5, R4, 0x80 ;  /* 0x0000008004057836 */ /* 0x000fca0000000000 */
        /* <DEDUP_REMOVED lines=25> */
.L_x_3271:
[----:B------:R-:W-:Y:S01]  /*1b80*/  BAR.SYNC.DEFER_BLOCKING 0xe, 0x100 ;  /* 0x0384000000007b1d */ /* 0x000fe20000010000 */
[----:B-12---:R-:W-:Y:S01]  /*1b90*/  IMAD R4, R2, 0x40, R17 ;  /* 0x0000004002047824 */ /* 0x006fe200078e0211 */
[----:B------:R-:W-:Y:S01]  /*1ba0*/  ISETP.GT.AND P2, PT, R152, RZ, PT ;  /* 0x000000ff9800720c */ /* 0x000fe20003f44270 */
        /* <DEDUP_REMOVED lines=9> */
[----:B------:R-:W1:Y:S04]  /*1c40*/  LDS R5, [R4+0x38400] ;  /* 0x0384000004057984 */ /* 0x000e680000000800 */
[----:B------:R2:W3:Y:S02]  /*1c50*/  LDS R6, [R4+0x38420] ;  /* 0x0384200004067984 */ /* 0x0004e40000000800 */
[----:B--2---:R-:W-:-:S04]  /*1c60*/  LEA R4, R2, R7, 0xc ;  /* 0x0000000702047211 */ /* 0x004fc800078e60ff */
        /* <DEDUP_REMOVED lines=132> */
[C---:B------:R-:W-:Y:S02]  /*24b0*/  VIADD R5, R4.reuse, 0x100 ;  /* 0x0000010004057836 */ /* 0x040fe40000000000 */
[----:B------:R-:W-:Y:S02]  /*24c0*/  VIADD R4, R4, 0x180 ;  /* 0x0000018004047836 */ /* 0x000fe40000000000 */
[----:B------:R-:W-:Y:S01]  /*24d0*/  HGMMA.64x256x16.F32.BF16 R24, gdesc[UR16].tnspB, R24, gsb0 ;  /* 0x43e00000101879f0 */ /* 0x000fe20008001818 */
[----:B------:R-:W-:Y:S02]  /*24e0*/  R2UR UR10, R5 ;  /* 0x00000000050a72ca */ /* 0x000fe400000e0000 */
[----:B------:R-:W-:Y:S02]  /*24f0*/  R2UR UR14, R4 ;  /* 0x00000000040e72ca */ /* 0x000fe400000e0000 */
[----:B------:R-:W-:-:S02]  /*2500*/  @!P1 LEA R4, R2, UR37, 0x3 ;  /* 0x0000002502049c11 */ /* 0x000fc4000f8e18ff */
[----:B------:R-:W-:Y:S02]  /*2510*/  SEL R5, RZ, 0x1, P0 ;  /* 0x00000001ff057807 */ /* 0x000fe40000000000 */
[----:B------:R-:W-:Y:S02]  /*2520*/  @!P1 IADD3 R4, R4, 0x38860, RZ ;  /* 0x0003886004049810 */ /* 0x000fe40007ffe0ff */
[----:B------:R-:W-:Y:S02]  /*2530*/  LOP3.LUT R16, R16, R5, RZ, 0x3c, !PT ;  /* 0x0000000510107212 */ /* 0x000fe400078e3cff */
[----:B------:R-:W-:Y:S01]  /*2540*/  @!P1 PRMT R4, RZ, 0x654, R4 ;  /* 0x00000654ff049816 */ /* 0x000fe20000000004 */
[----:B------:R-:W-:Y:S02]  /*2550*/  WARPGROUP.DEPBAR.LE gsb0, 0x0 ;  /* 0x00008000000079c5 */ /* 0x000fe40000010000 */
[----:B------:R-:W-:-:S12]  /*2560*/  WARPGROUP.ARRIVE ;  /* 0x00000000000079c5 */ /* 0x000fd80000000000 */
        /* <DEDUP_REMOVED lines=13> */
.L_x_3270:
[----:B------:R-:W-:Y:S01]  /*2640*/  BAR.SYNC.DEFER_BLOCKING 0xe, 0x100 ;  /* 0x0384000000007b1d */ /* 0x000fe20000010000 */
[C---:B-12---:R-:W-:Y:S01]  /*2650*/  IMAD R4, R2.reuse, 0x40, R17 ;  /* 0x0000004002047824 */ /* 0x046fe200078e0211 */
[----:B------:R-:W-:Y:S01]  /*2660*/  PLOP3.LUT P0, PT, PT, PT, PT, 0x8, 0x0 ;  /* 0x000000000000781c */ /* 0x000fe20003f0e170 */
        /* <DEDUP_REMOVED lines=138> */
.L_x_3268:
[----:B------:R-:W-:Y:S02]  /*2f10*/  ISETP.GE.AND P1, PT, R152, 0x1, PT ;  /* 0x000000019800780c */ /* 0x000fe40003f26270 */
[----:B------:R-:W-:-:S11]  /*2f20*/  PLOP3.LUT P0, PT, PT, PT, PT, 0x80, 0x0 ;  /* 0x000000000000781c */ /* 0x000fd60003f0f070 */
[----:B------:R-:W-:Y:S05]  /*2f30*/  @!P1 BRA `(.L_x_3269) ;  /* 0x000000a000e89947 */ /* 0x000fea0003800000 */
[----:B------:R-:W1:Y:S01]  /*2f40*/  SHFL.IDX PT, R0, R192, RZ, 0x1f ;  /* 0x00001fffc0007589 */ /* 0x000e6200000e0000 */
[----:B------:R-:W-:-:S04]  /*2f50*/  UIADD3 UR4, UR37, 0x36400, URZ ;  /* 0x0003640025047890 */ /* 0x000fc8000fffe03f */
[----:B------:R-:W-:-:S06]  /*2f60*/  ULOP3.LUT UP0, URZ, UR4, 0x3ff, URZ, 0xc0, !UPT ;  /* 0x000003ff043f7892 */ /* 0x000fcc000f80c03f */
[----:B------:R-:W-:Y:S02]  /*2f70*/  PLOP3.LUT P0, PT, PT, PT, UP0, 0x80, 0x0 ;  /* 0x000000000000781c */ /* 0x000fe40003f0f008 */
[----:B-1----:R-:W-:-:S04]  /*2f80*/  LEA.HI R3, R0, R0, RZ, 0x1 ;  /* 0x0000000000037211 */ /* 0x002fc800078f08ff */
[----:B------:R-:W-:-:S04]  /*2f90*/  LOP3.LUT R3, R3, 0x1fffe, RZ, 0xc0, !PT ;  /* 0x0001fffe03037812 */ /* 0x000fc800078ec0ff */
[----:B------:R-:W-:-:S04]  /*2fa0*/  IADD3 R3, R0, -R3, RZ ;  /* 0x8000000300037210 */ /* 0x000fc80007ffe0ff */
        /* <DEDUP_REMOVED lines=19> */
[----:B-1----:R-:W-:-:S07]  /*30e0*/  IMAD.MOV.U32 R13, RZ, RZ, RZ ;  /* 0x000000ffff0d7224 */ /* 0x002fce00078e00ff */
[----:B------:R-:W-:-:S07]  /*30f0*/  LEPC R20, `(.L_x_3272) ;  /* 0x000000001014794e */ /* 0x000fce0000000000 */
[----:B--2---:R-:W-:Y:S05]  /*3100*/  CALL.ABS.NOINC R14 ;  /* 0x000000000e007343 */ /* 0x004fea0003c00000 */
.L_x_3272:
        /* <DEDUP_REMOVED lines=9> */
.L_x_3374:
[----:B------:R-:W-:Y:S05]  /*31a0*/  @!P0 BRA `(.L_x_3274) ;  /* 0x0000000000048947 */ /* 0x000fea0003800000 */
[----:B------:R-:W-:Y:S01]  /*31b0*/  BPT.TRAP 0x1 ;  /* 0x000000040000795c */ /* 0x000fe20000300000 */
.L_x_3274:
[----:B------:R-:W-:Y:S02]  /*31c0*/  LEA R5, R2, UR37, 0x3 ;  /* 0x0000002502057c11 */ /* 0x000fe4000f8e18ff */
[----:B------:R-:W-:-:S04]  /*31d0*/  SHF.L.U32 R8, R16, 0x1f, RZ ;  /* 0x0000001f10087819 */ /* 0x000fc800000006ff */
[----:B------:R2:W3:Y:S01]  /*31e0*/  SYNCS.PHASECHK.TRANS64.TRYWAIT P1, [R5+URZ+0x38830], R8 ;  /* 0x03883008050075a7 */ /* 0x0004e2000802017f */
[----:B------:R-:W-:Y:S05]  /*31f0*/  @!P0 BRA `(.L_x_3275) ;  /* 0x0000000000048947 */ /* 0x000fea0003800000 */
[----:B------:R-:W-:Y:S01]  /*3200*/  BPT.TRAP 0x1 ;  /* 0x000000040000795c */ /* 0x000fe20000300000 */
.L_x_3275:
[----:B---3--:R-:W-:Y:S05]  /*3210*/  @P1 BRA `(.L_x_3276) ;  /* 0x0000000000081947 */ /* 0x008fea0003800000 */
[----:B------:R-:W3:Y:S02]  /*3220*/  SYNCS.PHASECHK.TRANS64.TRYWAIT P1, [R5+URZ+0x38830], R8 ;  /* 0x03883008050075a7 */ /* 0x000ee4000802017f */
[----:B---3--:R-:W-:Y:S05]  /*3230*/  @!P1 BRA `(.L_x_3277) ;  /* 0x000000f000089947 */ /* 0x008fea0003800000 */
.L_x_3276:
[----:B------:R-:W-:-:S04]  /*3240*/  UIADD3 UR4, UR37, 0x22400, URZ ;  /* 0x0002240025047890 */ /* 0x000fc8000fffe03f */
[----:B------:R-:W-:-:S04]  /*3250*/  USHF.R.U32.HI UR4, URZ, 0x4, UR4 ;  /* 0x000000043f047899 */ /* 0x000fc80008011604 */
[----:B------:R-:W-:-:S06]  /*3260*/  ULOP3.LUT UR4, UR4, 0x3fff, URZ, 0xc0, !UPT ;  /* 0x00003fff04047892 */ /* 0x000fcc000f8ec03f */
[----:B-1----:R-:W-:Y:S01]  /*3270*/  IMAD.U32 R0, RZ, RZ, UR4 ;  /* 0x00000004ff007e24 */ /* 0x002fe2000f8e00ff */
[----:B------:R-:W-:Y:S05]  /*3280*/  WARPSYNC.ALL ;  /* 0x0000000000007948 */ /* 0x000fea0003800000 */
[----:B------:R-:W-:Y:S01]  /*3290*/  LOP3.LUT R0, R0, 0x10000, RZ, 0xfc, !PT ;  /* 0x0001000000007812 */ /* 0x000fe200078efcff */
[----:B------:R-:W-:-:S04]  /*32a0*/  UIADD3 UR4, UR37, 0x20400, URZ ;  /* 0x0002040025047890 */ /* 0x000fc8000fffe03f */
[----:B------:R-:W-:Y:S01]  /*32b0*/  IMAD R4, R2, 0x200, R0 ;  /* 0x0000020002047824 */ /* 0x000fe200078e0200 */
        /* <DEDUP_REMOVED lines=32> */
.L_x_3375:
[----:B------:R-:W-:Y:S05]  /*34c0*/  @!P0 BRA `(.L_x_3279) ;  /* 0x0000000000048947 */ /* 0x000fea0003800000 */
[----:B------:R-:W-:Y:S01]  /*34d0*/  BPT.TRAP 0x1 ;  /* 0x000000040000795c */ /* 0x000fe20000300000 */
.L_x_3279:
[----:B------:R4:W1:Y:S01]  /*34e0*/  SYNCS.PHASECHK.TRANS64.TRYWAIT P1, [R5+URZ+0x38850], R8 ;  /* 0x03885008050075a7 */ /* 0x000862000802017f */
[----:B------:R-:W-:Y:S05]  /*34f0*/  @!P0 BRA `(.L_x_3280) ;  /* 0x0000000000048947 */ /* 0x000fea0003800000 */
[----:B------:R-:W-:Y:S01]  /*3500*/  BPT.TRAP 0x1 ;  /* 0x000000040000795c */ /* 0x000fe20000300000 */
.L_x_3280:
[----:B-1----:R-:W-:-:S05]  /*3510*/  IMAD.U32 R4, RZ, RZ, UR37 ;  /* 0x00000025ff047e24 */ /* 0x002fca000f8e00ff */
[C---:B------:R-:W-:Y:S01]  /*3520*/  IADD3 R3, R4.reuse, 0x400, RZ ;  /* 0x0000040004037810 */ /* 0x040fe20007ffe0ff */
        /* <DEDUP_REMOVED lines=11> */
.L_x_3281:
[----:B------:R-:W-:Y:S01]  /*35e0*/  R2UR UR8, R4 ;  /* 0x00000000040872ca */ /* 0x000fe200000e0000 */
[----:B------:R-:W-:Y:S01]  /*35f0*/  WARPGROUP.ARRIVE ;  /* 0x00000000000079c5 */ /* 0x000fe20000000000 */
[----:B------:R-:W-:Y:S01]  /*3600*/  R2UR UR10, R6 ;  /* 0x00000000060a72ca */ /* 0x000fe200000e0000 */
[----:B------:R-:W-:Y:S01]  /*3610*/  UMOV UR9, 0x40000040 ;  /* 0x4000004000097882 */ /* 0x000fe20000000000 */
[----:B------:R-:W-:Y:S01]  /*3620*/  UMOV UR11, 0x40000040 ;  /* 0x40000040000b7882 */ /* 0x000fe20000000000 */
[----:B--234-:R-:W-:Y:S01]  /*3630*/  VIADD R8, R4, 0x2 ;  /* 0x0000000204087836 */ /* 0x01cfe20000000000 */
[----:B------:R-:W-:Y:S01]  /*3640*/  IADD3 R7, R6, 0x2, RZ ;  /* 0x0000000206077810 */ /* 0x000fe20007ffe0ff */
        /* <DEDUP_REMOVED lines=10> */
[----:B------:R-:W-:Y:S01]  /*36f0*/  ULDC UR10, c[0x0][0xa80] ;  /* 0x0002a000000a7ab9 */ /* 0x000fe20000000800 */
[----:B------:R-:W-:-:S04]  /*3700*/  IMAD R206, R2, 0x1000, R19 ;  /* 0x0000100002ce7824 */ /* 0x000fc800078e0213 */
[----:B------:R-:W-:Y:S01]  /*3710*/  VIADD R207, R206, 0x80 ;  /* 0x00000080cecf7836 */ /* 0x000fe20000000000 */
        /* <DEDUP_REMOVED lines=142> */
[C-C-:B------:R-:W-:Y:S01]  /*4000*/  IMAD.IADD R12, R8.reuse, 0x1, R9.reuse ;  /* 0x00000001080c7824 */ /* 0x140fe200078e0209 */
[----:B------:R-:W-:Y:S01]  /*4010*/  IADD3 R8, R8, R11, RZ ;  /* 0x0000000b08087210 */ /* 0x000fe20007ffe0ff */
        /* <DEDUP_REMOVED lines=130> */
[C---:B------:R-:W-:Y:S01]  /*4840*/  IADD3 R7, R9.reuse, R8, RZ ;  /* 0x0000000809077210 */ /* 0x040fe20007ffe0ff */
[----:B------:R-:W-:Y:S02]  /*4850*/  IMAD.IADD R9, R9, 0x1, R10 ;  /* 0x0000000109097824 */ /* 0x000fe400078e020a */
[C---:B------:R-:W-:Y:S02]  /*4860*/  IMAD.IADD R8, R11.reuse, 0x1, R8 ;  /* 0x000000010b087824 */ /* 0x040fe400078e0208 */
[----:B------:R-:W-:Y:S01]  /*4870*/  IMAD.IADD R10, R11, 0x1, R10 ;  /* 0x000000010b0a7824 */ /* 0x000fe200078e020a */
[----:B------:R-:W-:Y:S01]  /*4880*/  MOV R11, 0x40 ;  /* 0x00000040000b7802 */ /* 0x000fe20000000f00 */
[----:B------:R-:W-:-:S02]  /*4890*/  WARPGROUP.DEPBAR.LE gsb0, 0x0 ;  /* 0x00008000000079c5 */ /* 0x000fc40000010000 */
[----:B------:R-:W-:-:S06]  /*48a0*/  WARPGROUP.ARRIVE ;  /* 0x00000000000079c5 */ /* 0x000fcc0000000000 */
[----:B------:R-:W-:Y:S01]  /*48b0*/  HGMMA.64x64x16.F32.BF16 R24, gdesc[UR4], R24, gsb0 ;  /* 0x00e00000041879f0 */ /* 0x000fe20008001818 */
[----:B------:R-:W-:Y:S01]  /*48c0*/  R2UR UR4, R7 ;  /* 0x00000000070472ca */ /* 0x000fe200000e0000 */
[----:B------:R-:W-:Y:S01]  /*48d0*/  UMOV UR5, 0x40000040 ;  /* 0x4000004000057882 */ /* 0x000fe20000000000 */
[----:B------:R-:W-:Y:S01]  /*48e0*/  R2UR UR6, R9 ;  /* 0x00000000090672ca */ /* 0x000fe200000e0000 */
[----:B------:R-:W-:Y:S01]  /*48f0*/  UMOV UR7, 0x40000040 ;  /* 0x4000004000077882 */ /* 0x000fe20000000000 */
        /* <DEDUP_REMOVED lines=14> */
[----:B------:R-:W-:Y:S02]  /*49e0*/  IMAD R7, R152, -0x40, R11 ;  /* 0xffffffc098077824 */ /* 0x000fe400078e020b */
[----:B------:R-:W-:Y:S02]  /*49f0*/  VIADD R11, R17, UR42 ;  /* 0x0000002a110b7c36 */ /* 0x000fe40008000000 */
        /* <DEDUP_REMOVED lines=8> */
[----:B------:R-:W1:Y:S08]  /*4a80*/  LDC R6, c[0x0][0x2e0] ;  /* 0x0000b800ff067b82 */ /* 0x000e700000000800 */
[----:B------:R-:W2:Y:S01]  /*4a90*/  LDC R9, c[0x0][0x288] ;  /* 0x0000a200ff097b82 */ /* 0x000ea20000000800 */
[----:B-1----:R-:W-:-:S02]  /*4aa0*/  IMAD R7, R153, R6, R7 ;  /* 0x0000000699077224 */ /* 0x002fc400078e0207 */
[----:B------:R-:W-:-:S03]  /*4ab0*/  IMAD R8, R153, R6, R8 ;  /* 0x0000000699087224 */ /* 0x000fc600078e0208 */
[----:B------:R-:W-:Y:S02]  /*4ac0*/  IADD3 R7, -R18, R7, RZ ;  /* 0x0000000712077210 */ /* 0x000fe40007ffe1ff */
[----:B--2---:R-:W-:Y:S01]  /*4ad0*/  IADD3 R8, R8, -R9, -R18 ;  /* 0x8000000908087210 */ /* 0x004fe20007ffe812 */
[----:B------:R-:W-:-:S03]  /*4ae0*/  IMAD R6, R153, R6, -R9 ;  /* 0x0000000699067224 */ /* 0x000fc600078e0a09 */
[----:B------:R-:W-:Y:S01]  /*4af0*/  VIADDMNMX R10, R11, R8, R7, PT ;  /* 0x000000080b0a7246 */ /* 0x000fe20003800107 */
[----:B------:R-:W-:Y:S01]  /*4b00*/  VIADD R6, R6, UR42 ;  /* 0x0000002a06067c36 */ /* 0x000fe20008000000 */
[----:B------:R-:W-:Y:S02]  /*4b10*/  IADD3 R8, R8, 0x8, R11 ;  /* 0x0000000808087810 */ /* 0x000fe40007ffe00b */
[C---:B------:R-:W-:Y:S02]  /*4b20*/  ISETP.GT.AND P1, PT, R10.reuse, RZ, PT ;  /* 0x000000ff0a00720c */ /* 0x040fe40003f24270 */
[C---:B------:R-:W-:Y:S02]  /*4b30*/  ISETP.GT.AND P2, PT, R10.reuse, 0x1, PT ;  /* 0x000000010a00780c */ /* 0x040fe40003f44270 */
[----:B------:R-:W-:Y:S02]  /*4b40*/  ISETP.GT.AND P3, PT, R10, 0x8, PT ;  /* 0x000000080a00780c */ /* 0x000fe40003f64270 */
[----:B------:R-:W-:-:S02]  /*4b50*/  VIMNMX R8, R7, R8, PT ;  /* 0x0000000807087248 */ /* 0x000fc40003fe0100 */
[----:B------:R-:W-:Y:S02]  /*4b60*/  SHF.R.S32.HI R9, RZ, 0x1f, R6 ;  /* 0x0000001fff097819 */ /* 0x000fe40000011406 */
[----:B------:R-:W-:Y:S02]  /*4b70*/  ISETP.GT.AND P4, PT, R8, 0x29, PT ;  /* 0x000000290800780c */ /* 0x000fe40003f84270 */
[----:B------:R-:W-:-:S04]  /*4b80*/  LEA.HI R9, R9, R6, RZ, 0x6 ;  /* 0x0000000609097211 */ /* 0x000fc800078f30ff */
[----:B------:R-:W-:-:S04]  /*4b90*/  SHF.R.S32.HI R9, RZ, 0x6, R9 ;  /* 0x00000006ff097819 */ /* 0x000fc80000011409 */
[----:B------:R-:W-:Y:S01]  /*4ba0*/  VIMNMX R9, RZ, R9, !PT ;  /* 0x00000009ff097248 */ /* 0x000fe20007fe0100 */
        /* <DEDUP_REMOVED lines=37> */
[----:B--2---:R-:W-:Y:S01]  /*4e00*/  FSEL R25, R25, -INF , P2 ;  /* 0xff80000019197808 */ /* 0x004fe20001000000 */
[----:B------:R-:W-:Y:S01]  /*4e10*/  FMUL.FTZ R43, R43, UR4 ;  /* 0x000000042b2b7c20 */ /* 0x000fe20008410000 */
[----:B------:R-:W-:Y:S01]  /*4e20*/  ISETP.GT.AND P2, PT, R10, 0x10, PT ;  /* 0x000000100a00780c */ /* 0x000fe20003f44270 */
[----:B------:R-:W-:Y:S01]  /*4e30*/  FMUL.FTZ R46, R46, UR4 ;  /* 0x000000042e2e7c20 */ /* 0x000fe20008410000 */
[----:B------:R-:W-:Y:S01]  /*4e40*/  FMNMX.FTZ R13, R24, R25, !PT ;  /* 0x00000019180d7209 */ /* 0x000fe20007810000 */
[----:B------:R-:W-:Y:S01]  /*4e50*/  FMUL.FTZ R47, R47, UR4 ;  /* 0x000000042f2f7c20 */ /* 0x000fe20008410000 */
[----:B------:R-:W-:Y:S01]  /*4e60*/  FMUL.FTZ R50, R50, UR4 ;  /* 0x0000000432327c20 */ /* 0x000fe20008410000 */
[----:B------:R-:W2:Y:S01]  /*4e70*/  MUFU.TANH R32, R32 ;  /* 0x0000002000207308 */ /* 0x000ea20000002400 */
[----:B---3--:R-:W-:Y:S01]  /*4e80*/  FSEL R28, R28, -INF , P3 ;  /* 0xff8000001c1c7808 */ /* 0x008fe20001800000 */
[----:B------:R-:W-:Y:S01]  /*4e90*/  FMUL.FTZ R51, R51, UR4 ;  /* 0x0000000433337c20 */ /* 0x000fe20008410000 */
[----:B------:R-:W-:Y:S01]  /*4ea0*/  ISETP.GT.AND P3, PT, R8, 0x8, PT ;  /* 0x000000080800780c */ /* 0x000fe20003f64270 */
[----:B------:R-:W-:Y:S01]  /*4eb0*/  FMUL.FTZ R54, R54, UR4 ;  /* 0x0000000436367c20 */ /* 0x000fe20008410000 */
[----:B------:R-:W-:Y:S01]  /*4ec0*/  FMNMX.FTZ R12, R28, R13, !PT ;  /* 0x0000000d1c0c7209 */ /* 0x000fe20007810000 */
[----:B------:R-:W-:Y:S01]  /*4ed0*/  FMUL.FTZ R55, R55, UR4 ;  /* 0x0000000437377c20 */ /* 0x000fe20008410000 */
[----:B------:R-:W-:Y:S01]  /*4ee0*/  R2UR UR4, R206 ;  /* 0x00000000ce0472ca */ /* 0x000fe200000e0000 */
[----:B------:R-:W3:Y:S01]  /*4ef0*/  MUFU.TANH R33, R33 ;  /* 0x0000002100217308 */ /* 0x000ee20000002400 */
[----:B-1----:R-:W-:-:S02]  /*4f00*/  FSEL R29, R29, -INF , P1 ;  /* 0xff8000001d1d7808 */ /* 0x002fc40000800000 */
[----:B------:R-:W-:Y:S02]  /*4f10*/  ISETP.GT.AND P1, PT, R10, 0x11, PT ;  /* 0x000000110a00780c */ /* 0x000fe40003f24270 */
[----:B------:R-:W-:-:S03]  /*4f20*/  FMNMX.FTZ R13, R29, R12, !PT ;  /* 0x0000000c1d0d7209 */ /* 0x000fc60007810000 */
[----:B------:R-:W1:Y:S01]  /*4f30*/  MUFU.TANH R36, R36 ;  /* 0x0000002400247308 */ /* 0x000e620000002400 */
[----:B--2---:R-:W-:Y:S02]  /*4f40*/  FSEL R32, R32, -INF , P2 ;  /* 0xff80000020207808 */ /* 0x004fe40001000000 */
[----:B------:R-:W-:Y:S01]  /*4f50*/  ISETP.GT.AND P2, PT, R10, 0x18, PT ;  /* 0x000000180a00780c */ /* 0x000fe20003f44270 */
[----:B------:R-:W-:Y:S01]  /*4f60*/  UMOV UR6, UR4 ;  /* 0x0000000400067c82 */ /* 0x000fe20008000000 */
[----:B------:R-:W-:Y:S02]  /*4f70*/  FMNMX.FTZ R12, R32, R13, !PT ;  /* 0x0000000d200c7209 */ /* 0x000fe40007810000 */
[----:B------:R-:W-:Y:S01]  /*4f80*/  R2UR UR4, R207 ;  /* 0x00000000cf0472ca */ /* 0x000fe200000e0000 */
[----:B------:R-:W2:Y:S01]  /*4f90*/  MUFU.TANH R37, R37 ;  /* 0x0000002500257308 */ /* 0x000ea20000002400 */
[----:B---3--:R-:W-:Y:S02]  /*4fa0*/  FSEL R33, R33, -INF , P1 ;  /* 0xff80000021217808 */ /* 0x008fe40000800000 */
[----:B------:R-:W-:-:S02]  /*4fb0*/  ISETP.GT.AND P1, PT, R10, 0x19, PT ;  /* 0x000000190a00780c */ /* 0x000fc40003f24270 */
[----:B------:R-:W-:Y:S02]  /*4fc0*/  FMNMX.FTZ R13, R33, R12, !PT ;  /* 0x0000000c210d7209 */ /* 0x000fe40007810000 */
[----:B------:R-:W-:Y:S01]  /*4fd0*/  IADD3 R207, R206, 0x100, RZ ;  /* 0x00000100cecf7810 */ /* 0x000fe20007ffe0ff */
[----:B------:R-:W3:Y:S01]  /*4fe0*/  MUFU.TANH R40, R40 ;  /* 0x0000002800287308 */ /* 0x000ee20000002400 */
[----:B-1----:R-:W-:Y:S01]  /*4ff0*/  FSEL R36, R36, -INF , P2 ;  /* 0xff80000024247808 */ /* 0x002fe20001000000 */
[----:B------:R-:W-:Y:S01]  /*5000*/  VIADD R206, R206, 0x180 ;  /* 0x00000180cece7836 */ /* 0x000fe20000000000 */
[----:B------:R-:W-:Y:S02]  /*5010*/  ISETP.GT.AND P2, PT, R10, 0x20, PT ;  /* 0x000000200a00780c */ /* 0x000fe40003f44270 */
[----:B------:R-:W-:-:S03]  /*5020*/  FMNMX.FTZ R12, R36, R13, !PT ;  /* 0x0000000d240c7209 */ /* 0x000fc60007810000 */
[----:B------:R-:W1:Y:S01]  /*5030*/  MUFU.TANH R41, R41 ;  /* 0x0000002900297308 */ /* 0x000e620000002400 */
[----:B--2---:R-:W-:Y:S02]  /*5040*/  FSEL R37, R37, -INF , P1 ;  /* 0xff80000025257808 */ /* 0x004fe40000800000 */
[----:B------:R-:W-:Y:S02]  /*5050*/  ISETP.GT.AND P1, PT, R10, 0x21, PT ;  /* 0x000000210a00780c */ /* 0x000fe40003f24270 */
[----:B------:R-:W-:-:S03]  /*5060*/  FMNMX.FTZ R13, R37, R12, !PT ;  /* 0x0000000c250d7209 */ /* 0x000fc60007810000 */
[----:B------:R-:W2:Y:S01]  /*5070*/  MUFU.TANH R44, R44 ;  /* 0x0000002c002c7308 */ /* 0x000ea20000002400 */
[----:B---3--:R-:W-:Y:S02]  /*5080*/  FSEL R40, R40, -INF , P2 ;  /* 0xff80000028287808 */ /* 0x008fe40001000000 */
[----:B------:R-:W-:Y:S02]  /*5090*/  ISETP.GT.AND P2, PT, R10, 0x28, PT ;  /* 0x000000280a00780c */ /* 0x000fe40003f44270 */
[----:B------:R-:W-:-:S03]  /*50a0*/  FMNMX.FTZ R12, R40, R13, !PT ;  /* 0x0000000d280c7209 */ /* 0x000fc60007810000 */
[----:B------:R-:W3:Y:S01]  /*50b0*/  MUFU.TANH R45, R45 ;  /* 0x0000002d002d7308 */ /* 0x000ee20000002400 */
[----:B-1----:R-:W-:Y:S02]  /*50c0*/  FSEL R41, R41, -INF , P1 ;  /* 0xff80000029297808 */ /* 0x002fe40000800000 */
        /* <DEDUP_REMOVED lines=24> */
[----:B------:R-:W-:Y:S02]  /*5250*/  ISETP.GT.AND P1, PT, R8, RZ, PT ;  /* 0x000000ff0800720c */ /* 0x000fe40003f24270 */
[----:B------:R-:W-:-:S03]  /*5260*/  FMNMX.FTZ R10, R53, R10, !PT ;  /* 0x0000000a350a7209 */ /* 0x000fc60007810000 */
[----:B------:R-:W1:Y:S01]  /*5270*/  MUFU.TANH R30, R30 ;  /* 0x0000001e001e7308 */ /* 0x000e620000002400 */
[----:B--2---:R-:W-:Y:S01]  /*5280*/  FSEL R26, R26, -INF , P1 ;  /* 0xff8000001a1a7808 */ /* 0x004fe20000800000 */
[----:B------:R-:W2:Y:S01]  /*5290*/  SHFL.BFLY PT, R13, R10, 0x2, 0x1f ;  /* 0x0c401f000a0d7f89 */ /* 0x000ea200000e0000 */
[----:B------:R-:W-:-:S05]  /*52a0*/  ISETP.GT.AND P1, PT, R8, 0x9, PT ;  /* 0x000000090800780c */ /* 0x000fca0003f24270 */
[----:B------:R-:W4:Y:S01]  /*52b0*/  MUFU.TANH R31, R31 ;  /* 0x0000001f001f7308 */ /* 0x000f220000002400 */
[----:B---3--:R-:W-:Y:S02]  /*52c0*/  FSEL R27, R27, -INF , P2 ;  /* 0xff8000001b1b7808 */ /* 0x008fe40001000000 */
[----:B------:R-:W-:Y:S02]  /*52d0*/  ISETP.GT.AND P2, PT, R8, 0x10, PT ;  /* 0x000000100800780c */ /* 0x000fe40003f44270 */
[----:B------:R-:W-:-:S03]  /*52e0*/  FMNMX.FTZ R11, R26, R27, !PT ;  /* 0x0000001b1a0b7209 */ /* 0x000fc60007810000 */
[----:B------:R-:W3:Y:S01]  /*52f0*/  MUFU.TANH R34, R34 ;  /* 0x0000002200227308 */ /* 0x000ee20000002400 */
[----:B-1----:R-:W-:Y:S02]  /*5300*/  FSEL R30, R30, -INF , P3 ;  /* 0xff8000001e1e7808 */ /* 0x002fe40001800000 */
[----:B------:R-:W-:-:S05]  /*5310*/  ISETP.GT.AND P3, PT, R8, 0x20, PT ;  /* 0x000000200800780c */ /* 0x000fca0003f64270 */
[----:B------:R-:W1:Y:S01]  /*5320*/  MUFU.TANH R35, R35 ;  /* 0x0000002300237308 */ /* 0x000e620000002400 */
[----:B----4-:R-:W-:Y:S02]  /*5330*/  FSEL R31, R31, -INF , P1 ;  /* 0xff8000001f1f7808 */ /* 0x010fe40000800000 */
[----:B--2---:R-:W-:Y:S02]  /*5340*/  FMNMX.FTZ R13, R10, R13, !PT ;  /* 0x0000000d0a0d7209 */ /* 0x004fe40007810000 */
[----:B------:R-:W-:-:S03]  /*5350*/  ISETP.GT.AND P1, PT, R8, 0x11, PT ;  /* 0x000000110800780c */ /* 0x000fc60003f24270 */
[----:B------:R-:W2:Y:S01]  /*5360*/  SHFL.BFLY PT, R10, R13, 0x1, 0x1f ;  /* 0x0c201f000d0a7f89 */ /* 0x000ea200000e0000 */
[----:B------:R-:W4:Y:S01]  /*5370*/  MUFU.TANH R38, R38 ;  /* 0x0000002600267308 */ /* 0x000f220000002400 */
[----:B---3--:R-:W-:Y:S02]  /*5380*/  FSEL R34, R34, -INF , P2 ;  /* 0xff80000022227808 */ /* 0x008fe40001000000 */
[----:B------:R-:W-:-:S05]  /*5390*/  ISETP.GT.AND P2, PT, R8, 0x18, PT ;  /* 0x000000180800780c */ /* 0x000fca0003f44270 */
[----:B------:R-:W3:Y:S01]  /*53a0*/  MUFU.TANH R39, R39 ;  /* 0x0000002700277308 */ /* 0x000ee20000002400 */
        /* <DEDUP_REMOVED lines=8> */
[----:B---3--:R-:W-:Y:S01]  /*5430*/  FSEL R39, R39, -INF , P1 ;  /* 0xff80000027277808 */ /* 0x008fe20000800000 */
[----:B------:R-:W-:Y:S01]  /*5440*/  FMUL.FTZ R12, R7, UR10 ;  /* 0x0000000a070c7c20 */ /* 0x000fe20008410000 */
[----:B------:R-:W-:Y:S02]  /*5450*/  FMNMX.FTZ R11, R31, R10, !PT ;  /* 0x0000000a1f0b7209 */ /* 0x000fe40007810000 */
[----:B------:R-:W-:Y:S01]  /*5460*/  ISETP.GT.AND P1, PT, R8, 0x28, PT ;  /* 0x000000280800780c */ /* 0x000fe20003f24270 */
[----:B------:R-:W3:Y:S01]  /*5470*/  MUFU.TANH R46, R46 ;  /* 0x0000002e002e7308 */ /* 0x000ee20000002400 */
        /* <DEDUP_REMOVED lines=11> */
[----:B---3--:R-:W-:Y:S02]  /*5530*/  FSEL R46, R46, -INF , P1 ;  /* 0xff8000002e2e7808 */ /* 0x008fe40000800000 */
[----:B------:R-:W-:Y:S02]  /*5540*/  FMNMX.FTZ R11, R43, R10, !PT ;  /* 0x0000000a2b0b7209 */ /* 0x000fe40007810000 */
[----:B------:R-:W-:Y:S01]  /*5550*/  ISETP.GT.AND P1, PT, R8, 0x31, PT ;  /* 0x000000310800780c */ /* 0x000fe20003f24270 */
[----:B------:R-:W3:Y:S01]  /*5560*/  MUFU.TANH R51, R51 ;  /* 0x0000003300337308 */ /* 0x000ee20000002400 */
[----:B-1----:R-:W-:Y:S02]  /*5570*/  FSEL R47, R47, -INF , P4 ;  /* 0xff8000002f2f7808 */ /* 0x002fe40002000000 */
[----:B------:R-:W-:Y:S02]  /*5580*/  FMNMX.FTZ R10, R46, R11, !PT ;  /* 0x0000000b2e0a7209 */ /* 0x000fe40007810000 */
[----:B------:R-:W-:-:S02]  /*5590*/  FSEL R56, R12, RZ, P2 ;  /* 0x000000ff0c387208 */ /* 0x000fc40001000000 */
        /* <DEDUP_REMOVED lines=10> */
[----:B---3--:R-:W-:Y:S01]  /*5640*/  FSEL R51, R51, -INF , P1 ;  /* 0xff80000033337808 */ /* 0x008fe20000800000 */
        /* <DEDUP_REMOVED lines=14> */
[--C-:B------:R-:W-:Y:S01]  /*5730*/  FFMA.FTZ R175, R49, UR10, -R56.reuse ;  /* 0x0000000a31af7c23 */ /* 0x100fe20008010838 */
[----:B--2---:R-:W-:Y:S01]  /*5740*/  FSEL R55, R55, -INF , P1 ;  /* 0xff80000037377808 */ /* 0x004fe20000800000 */
[--C-:B------:R-:W-:Y:S01]  /*5750*/  FFMA.FTZ R176, R52, UR10, -R56.reuse ;  /* 0x0000000a34b07c23 */ /* 0x100fe20008010838 */
[----:B------:R-:W-:Y:S01]  /*5760*/  FFMA.FTZ R177, R53, UR10, -R56 ;  /* 0x0000000a35b17c23 */ /* 0x000fe20008010838 */
[----:B------:R-:W1:Y:S01]  /*5770*/  MUFU.EX2 R11, R11 ;  /* 0x0000000b000b7308 */ /* 0x000e620000000800 */
[----:B------:R-:W-:-:S05]  /*5780*/  FMNMX.FTZ R8, R55, R8, !PT ;  /* 0x0000000837087209 */ /* 0x000fca0007810000 */
[----:B------:R-:W2:Y:S02]  /*5790*/  SHFL.BFLY PT, R25, R8, 0x2, 0x1f ;  /* 0x0c401f0008197f89 */ /* 0x000ea400000e0000 */
[----:B------:R-:W-:Y:S08]  /*57a0*/  MUFU.EX2 R12, R12 ;  /* 0x0000000c000c7308 */ /* 0x000ff00000000800 */
[----:B------:R-:W3:Y:S01]  /*57b0*/  MUFU.EX2 R13, R13 ;  /* 0x0000000d000d7308 */ /* 0x000ee20000000800 */
[----:B-1----:R-:W-:Y:S01]  /*57c0*/  F2FP.BF16.F32.PACK_AB R156, R11, R10 ;  /* 0x0000000a0b9c723e */ /* 0x002fe200000010ff */
[----:B------:R-:W-:-:S06]  /*57d0*/  FADD.FTZ R11, R10, R11 ;  /* 0x0000000b0a0b7221 */ /* 0x000fcc0000010000 */
[----:B------:R-:W-:Y:S01]  /*57e0*/  MUFU.EX2 R14, R14 ;  /* 0x0000000e000e7308 */ /* 0x000fe20000000800 */
[----:B--2---:R-:W-:-:S07]  /*57f0*/  FMNMX.FTZ R25, R8, R25, !PT ;  /* 0x0000001908197209 */ /* 0x004fce0007810000 */
[----:B------:R-:W1:Y:S01]  /*5800*/  MUFU.EX2 R15, R15 ;  /* 0x0000000f000f7308 */ /* 0x000e620000000800 */
[C---:B---3--:R-:W-:Y:S01]  /*5810*/  F2FP.BF16.F32.PACK_AB R158, R13.reuse, R12 ;  /* 0x0000000c0d9e723e */ /* 0x048fe200000010ff */
[----:B------:R-:W-:Y:S01]  /*5820*/  FADD.FTZ R12, R12, R11 ;  /* 0x0000000b0c0c7221 */ /* 0x000fe20000010000 */
[----:B------:R-:W2:Y:S03]  /*5830*/  SHFL.BFLY PT, R8, R25, 0x1, 0x1f ;  /* 0x0c201f0019087f89 */ /* 0x000ea600000e0000 */
[----:B------:R-:W-:Y:S01]  /*5840*/  FADD.FTZ R13, R13, R12 ;  /* 0x0000000c0d0d7221 */ /* 0x000fe20000010000 */
[----:B------:R-:W-:Y:S01]  /*5850*/  VIADD R12, R152, 0xfffffffe ;  /* 0xfffffffe980c7836 */ /* 0x000fe20000000000 */
[----:B------:R-:W-:Y:S04]  /*5860*/  MUFU.EX2 R20, R20 ;  /* 0x0000001400147308 */ /* 0x000fe80000000800 */
[----:B------:R-:W-:-:S04]  /*5870*/  ISETP.GE.AND P2, PT, R12, R9, PT ;  /* 0x000000090c00720c */ /* 0x000fc80003f46270 */
[----:B------:R-:W3:Y:S01]  /*5880*/  MUFU.EX2 R21, R21 ;  /* 0x0000001500157308 */ /* 0x000ee20000000800 */
[----:B-1----:R-:W-:Y:S01]  /*5890*/  F2FP.BF16.F32.PACK_AB R160, R15, R14 ;  /* 0x0000000e0fa0723e */ /* 0x002fe200000010ff */
[----:B------:R-:W-:-:S04]  /*58a0*/  FADD.FTZ R14, R14, R13 ;  /* 0x0000000d0e0e7221 */ /* 0x000fc80000010000 */
[----:B------:R-:W-:Y:S02]  /*58b0*/  FADD.FTZ R15, R15, R14 ;  /* 0x0000000e0f0f7221 */ /* 0x000fe40000010000 */
[----:B------:R-:W-:Y:S01]  /*58c0*/  MUFU.EX2 R154, R154 ;  /* 0x0000009a009a7308 */ /* 0x000fe20000000800 */
[----:B--2---:R-:W-:-:S04]  /*58d0*/  FMNMX.FTZ R8, R25, R8, !PT ;  /* 0x0000000819087209 */ /* 0x004fc80007810000 */
[C---:B------:R-:W-:Y:S01]  /*58e0*/  FSETP.NEU.FTZ.AND P1, PT, R8.reuse, -INF , PT ;  /* 0xff8000000800780b */ /* 0x040fe20003f3d000 */
[----:B------:R-:W-:Y:S02]  /*58f0*/  FMUL.FTZ R24, R8, UR10 ;  /* 0x0000000a08187c20 */ /* 0x000fe40008410000 */
[----:B------:R-:W1:Y:S01]  /*5900*/  MUFU.EX2 R155, R155 ;  /* 0x0000009b009b7308 */ /* 0x000e620000000800 */
[----:B---3--:R-:W-:Y:S01]  /*5910*/  F2FP.BF16.F32.PACK_AB R162, R21, R20 ;  /* 0x0000001415a2723e */ /* 0x008fe200000010ff */
[----:B------:R-:W-:Y:S01]  /*5920*/  FADD.FTZ R20, R20, R15 ;  /* 0x0000000f14147221 */ /* 0x000fe20000010000 */
[----:B------:R-:W-:Y:S02]  /*5930*/  FSEL R25, R24, RZ, P1 ;  /* 0x000000ff18197208 */ /* 0x000fe40000800000 */
[----:B------:R-:W-:Y:S01]  /*5940*/  ISETP.NE.AND P1, PT, R57, RZ, PT ;  /* 0x000000ff3900720c */ /* 0x000fe20003f25270 */
[----:B------:R-:W-:Y:S02]  /*5950*/  FADD.FTZ R21, R21, R20 ;  /* 0x0000001415157221 */ /* 0x000fe40000010000 */
        /* <DEDUP_REMOVED lines=23> */
[----:B------:R-:W-:-:S03]  /*5ad0*/  @!P1 IADD3 R5, R5, 0x38860, RZ ;  /* 0x0003886005059810 */ /* 0x000fc60007ffe0ff */
        /* <DEDUP_REMOVED lines=38> */
[----:B------:R4:W-:Y:S01]  /*5d40*/  STSM.16.M88.4 [R186], R164 ;  /* 0x000000a4ba007844 */ /* 0x0009e20000000200 */
[----:B------:R-:W-:Y:S01]  /*5d50*/  FADD.FTZ R200, R201, R200 ;  /* 0x000000c8c9c87221 */ /* 0x000fe20000010000 */
        /* <DEDUP_REMOVED lines=8> */
[----:B------:R-:W-:-:S06]  /*5de0*/  FADD.FTZ R176, R176, R175 ;  /* 0x000000afb0b07221 */ /* 0x000fcc0000010000 */
[----:B------:R-:W1:Y:S08]  /*5df0*/  MUFU.EX2 R204, R204 ;  /* 0x000000cc00cc7308 */ /* 0x000e700000000800 */
[----:B------:R-:W5:Y:S01]  /*5e00*/  MUFU.EX2 R205, R205 ;  /* 0x000000cd00cd7308 */ /* 0x000f620000000800 */
[----:B---3--:R-:W-:Y:S01]  /*5e10*/  F2FP.BF16.F32.PACK_AB R169, R202, R203 ;  /* 0x000000cbcaa9723e */ /* 0x008fe200000010ff */
[----:B------:R-:W-:-:S04]  /*5e20*/  FADD.FTZ R203, R203, R200 ;  /* 0x000000c8cbcb7221 */ /* 0x000fc80000010000 */
[----:B------:R-:W-:-:S04]  /*5e30*/  FADD.FTZ R203, R202, R203 ;  /* 0x000000cbcacb7221 */ /* 0x000fc80000010000 */
[----:B-1----:R-:W-:Y:S01]  /*5e40*/  FADD.FTZ R6, R204, R203 ;  /* 0x000000cbcc067221 */ /* 0x002fe20000010000 */
[----:B-----5:R-:W-:-:S03]  /*5e50*/  F2FP.BF16.F32.PACK_AB R171, R205, R204 ;  /* 0x000000cccdab723e */ /* 0x020fc600000010ff */
[----:B------:R-:W-:Y:S02]  /*5e60*/  FADD.FTZ R6, R205, R6 ;  /* 0x00000006cd067221 */ /* 0x000fe40000010000 */
[----:B------:R4:W-:Y:S01]  /*5e70*/  STSM.16.M88.4 [R185], R168 ;  /* 0x000000a8b9007844 */ /* 0x0009e20000000200 */
[----:B--2---:R-:W-:-:S06]  /*5e80*/  WARPGROUP.ARRIVE ;  /* 0x00000000000079c5 */ /* 0x004fcc0000000000 */
[----:B------:R-:W-:Y:S01]  /*5e90*/  HGMMA.64x256x16.F32.BF16 R24, R156, gdesc[UR4].tnspB, RZ, !UPT, gsb0 ;  /* 0x43e000049c187df0 */ /* 0x000fe2000c0018ff */
[----:B------:R-:W-:Y:S01]  /*5ea0*/  UMOV UR6, UR4 ;  /* 0x0000000400067c82 */ /* 0x000fe20008000000 */
[----:B------:R-:W-:Y:S01]  /*5eb0*/  UMOV UR7, 0x40000040 ;  /* 0x4000004000077882 */ /* 0x000fe20000000000 */
[----:B------:R-:W-:Y:S01]  /*5ec0*/  R2UR UR4, R207 ;  /* 0x00000000cf0472ca */ /* 0x000fe200000e0000 */
[----:B------:R-:W-:Y:S02]  /*5ed0*/  WARPGROUP.DEPBAR.LE gsb0, 0x0 ;  /* 0x00008000000079c5 */ /* 0x000fe40000010000 */
[----:B------:R-:W-:-:S15]  /*5ee0*/  WARPGROUP.ARRIVE ;  /* 0x00000000000079c5 */ /* 0x000fde0000000000 */
[----:B------:R-:W-:-:S07]  /*5ef0*/  NOP ;  /* 0x0000000000007918 */ /* 0x000fce0000000000 */
[----:B------:R-:W-:Y:S01]  /*5f00*/  HGMMA.64x256x16.F32.BF16 R24, R160, gdesc[UR4].tnspB, R24, gsb0 ;  /* 0x43e00004a0187df0 */ /* 0x000fe20008001818 */
        /* <DEDUP_REMOVED lines=24> */
[----:B----4-:R-:W-:Y:S06]  /*6090*/  @!P2 BRA `(.L_x_3283) ;  /* 0x000000340098a947 */ /* 0x010fec0003800000 */
[----:B------:R-:W-:Y:S01]  /*60a0*/  IMAD.MOV.U32 R11, RZ, RZ, R8 ;  /* 0x000000ffff0b7224 */ /* 0x000fe200078e0008 */
[----:B------:R-:W-:Y:S01]  /*60b0*/  MOV R13, R7 ;  /* 0x00000007000d7202 */ /* 0x000fe20000000f00 */
[----:B------:R-:W-:Y:S01]  /*60c0*/  IMAD.MOV.U32 R14, RZ, RZ, R2 ;  /* 0x000000ffff0e7224 */ /* 0x000fe200078e0002 */
[----:B------:R-:W-:Y:S01]  /*60d0*/  ULDC UR4, c[0x0][0x288] ;  /* 0x0000a20000047ab9 */ /* 0x000fe20000000800 */
[----:B------:R-:W-:-:S05]  /*60e0*/  ULDC.64 UR6, c[0x0][0x3f8] ;  /* 0x0000fe0000067ab9 */ /* 0x000fca0000000a00 */
.L_x_3292:
[----:B------:R-:W-:-:S05]  /*60f0*/  VIADD R2, R14, 0x1 ;  /* 0x000000010e027836 */ /* 0x000fca0000000000 */
[----:B------:R-:W-:-:S04]  /*6100*/  ISETP.NE.AND P2, PT, R2, 0x2, PT ;  /* 0x000000020200780c */ /* 0x000fc80003f45270 */
[----:B------:R-:W-:Y:S02]  /*6110*/  SEL R7, RZ, 0x1, P2 ;  /* 0x00000001ff077807 */ /* 0x000fe40001000000 */
[----:B------:R-:W-:Y:S02]  /*6120*/  SEL R2, R2, RZ, P2 ;  /* 0x000000ff02027207 */ /* 0x000fe40001000000 */
[----:B------:R-:W-:Y:S01]  /*6130*/  LOP3.LUT R16, R16, R7, RZ, 0x3c, !PT ;  /* 0x0000000710107212 */ /* 0x000fe200078e3cff */
[----:B------:R-:W-:Y:S06]  /*6140*/  @!P0 BRA `(.L_x_3284) ;  /* 0x0000000000048947 */ /* 0x000fec0003800000 */
[----:B------:R-:W-:Y:S01]  /*6150*/  BPT.TRAP 0x1 ;  /* 0x000000040000795c */ /* 0x000fe20000300000 */
.L_x_3284:
[----:B------:R-:W-:Y:S02]  /*6160*/  LEA R10, R2, UR37, 0x3 ;  /* 0x00000025020a7c11 */ /* 0x000fe4000f8e18ff */
[----:B------:R-:W-:-:S04]  /*6170*/  SHF.L.U32 R7, R16, 0x1f, RZ ;  /* 0x0000001f10077819 */ /* 0x000fc800000006ff */
[----:B------:R1:W2:Y:S01]  /*6180*/  SYNCS.PHASECHK.TRANS64.TRYWAIT P2, [R10+URZ+0x38830], R7 ;  /* 0x038830070a0075a7 */ /* 0x0002a2000804017f */
[----:B------:R-:W-:Y:S05]  /*6190*/  @!P0 BRA `(.L_x_3285) ;  /* 0x0000000000048947 */ /* 0x000fea0003800000 */
[----:B------:R-:W-:Y:S01]  /*61a0*/  BPT.TRAP 0x1 ;  /* 0x000000040000795c */ /* 0x000fe20000300000 */
.L_x_3285:
[----:B------:R-:W-:Y:S01]  /*61b0*/  LEA R8, R2, R0, 0x9 ;  /* 0x0000000002087211 */ /* 0x000fe200078e48ff */
[----:B--2---:R-:W-:Y:S06]  /*61c0*/  @P2 BRA `(.L_x_3286) ;  /* 0x0000000000082947 */ /* 0x004fec0003800000 */
[----:B------:R-:W2:Y:S02]  /*61d0*/  SYNCS.PHASECHK.TRANS64.TRYWAIT P2, [R10+URZ+0x38830], R7 ;  /* 0x038830070a0075a7 */ /* 0x000ea4000804017f */
[----:B--2---:R-:W-:Y:S05]  /*61e0*/  @!P2 BRA `(.L_x_3287) ;  /* 0x000000c0005ca947 */ /* 0x004fea0003800000 */
.L_x_3286:
        /* <DEDUP_REMOVED lines=22> */
.L_x_3288:
[----:B------:R3:W4:Y:S01]  /*6350*/  SYNCS.PHASECHK.TRANS64.TRYWAIT P2, [R10+URZ+0x38850], R7 ;  /* 0x038850070a0075a7 */ /* 0x000722000804017f */
[----:B------:R-:W-:Y:S05]  /*6360*/  @!P0 BRA `(.L_x_3289) ;  /* 0x0000000000048947 */ /* 0x000fea0003800000 */
[----:B------:R-:W-:Y:S01]  /*6370*/  BPT.TRAP 0x1 ;  /* 0x000000040000795c */ /* 0x000fe20000300000 */
.L_x_3289:
[----:B----4-:R-:W-:Y:S05]  /*6380*/  @P2 BRA `(.L_x_3290) ;  /* 0x0000000000082947 */ /* 0x010fea0003800000 */
[----:B------:R-:W4:Y:S02]  /*6390*/  SYNCS.PHASECHK.TRANS64.TRYWAIT P2, [R10+URZ+0x38850], R7 ;  /* 0x038850070a0075a7 */ /* 0x000f24000804017f */
[----:B----4-:R-:W-:Y:S05]  /*63a0*/  @!P2 BRA `(.L_x_3291) ;  /* 0x000000c00000a947 */ /* 0x010fea0003800000 */
.L_x_3290:
[----:B-1234-:R-:W-:Y:S01]  /*63b0*/  IMAD R7, R2, 0x1000, R3 ;  /* 0x0000100002077824 */ /* 0x01efe200078e0203 */
[----:B------:R-:W-:Y:S01]  /*63c0*/  WARPGROUP.ARRIVE ;  /* 0x00000000000079c5 */ /* 0x000fe20000000000 */
[----:B------:R-:W-:Y:S01]  /*63d0*/  UMOV UR11, 0x40000040 ;  /* 0x40000040000b7882 */ /* 0x000fe20000000000 */
[C---:B------:R-:W-:Y:S01]  /*63e0*/  VIADD R15, R4.reuse, 0x2 ;  /* 0x00000002040f7836 */ /* 0x040fe20000000000 */
[----:B------:R-:W-:Y:S01]  /*63f0*/  UMOV UR29, 0x40000040 ;  /* 0x40000040001d7882 */ /* 0x000fe20000000000 */
[C---:B------:R-:W-:Y:S01]  /*6400*/  R2UR UR10, R7.reuse ;  /* 0x00000000070a72ca */ /* 0x040fe200000e0000 */
[----:B------:R-:W-:Y:S01]  /*6410*/  UMOV UR31, 0x40000040 ;  /* 0x40000040001f7882 */ /* 0x000fe20000000000 */
[----:B------:R-:W-:Y:S01]  /*6420*/  IADD3 R8, R7, 0x2, RZ ;  /* 0x0000000207087810 */ /* 0x000fe20007ffe0ff */
[----:B------:R-:W1:Y:S01]  /*6430*/  S2R R20, SR_TID.X ;  /* 0x0000000000147919 */ /* 0x000e620000002100 */
[----:B------:R-:W-:Y:S01]  /*6440*/  R2UR UR28, R15 ;  /* 0x000000000f1c72ca */ /* 0x000fe200000e0000 */
[----:B------:R-:W-:Y:S01]  /*6450*/  VIADD R15, R4, 0x4 ;  /* 0x00000004040f7836 */ /* 0x000fe20000000000 */
[----:B------:R-:W-:Y:S01]  /*6460*/  R2UR UR30, R8 ;  /* 0x00000000081e72ca */ /* 0x000fe200000e0000 */
[C---:B------:R-:W-:Y:S01]  /*6470*/  VIADD R8, R7.reuse, 0x4 ;  /* 0x0000000407087836 */ /* 0x040fe20000000000 */
[----:B------:R-:W-:Y:S01]  /*6480*/  IADD3 R21, R7, 0x800, RZ ;  /* 0x0000080007157810 */ /* 0x000fe20007ffe0ff */
[----:B------:R-:W-:Y:S01]  /*6490*/  VIADD R197, R4, 0x800 ;  /* 0x0000080004c57836 */ /* 0x000fe20000000000 */
[----:B------:R-:W-:Y:S01]  /*64a0*/  UISETP.NE.U32.AND UP0, UPT, UR6, URZ, UPT ;  /* 0x0000003f0600728c */ /* 0x000fe2000bf05070 */
[----:B------:R-:W-:Y:S01]  /*64b0*/  LEA R209, R2, R19, 0xc ;  /* 0x0000001302d17211 */ /* 0x000fe200078e60ff */
[----:B------:R-:W-:Y:S01]  /*64c0*/  ULDC UR5, c[0x0][0x404] ;  /* 0x0001010000057ab9 */ /* 0x000fe20000000800 */
[----:B------:R-:W-:Y:S01]  /*64d0*/  HGMMA.64x64x16.F32.BF16 R152, gdesc[UR8], R152, gsb0 ;  /* 0x00e00000089879f0 */ /* 0x000fe20008001898 */
[----:B------:R-:W-:Y:S01]  /*64e0*/  UISETP.NE.AND.EX UP0, UPT, UR7, URZ, UPT, UP0 ;  /* 0x0000003f0700728c */ /* 0x000fe2000bf05300 */
[----:B------:R-:W-:Y:S01]  /*64f0*/  R2UR UR14, R209 ;  /* 0x00000000d10e72ca */ /* 0x000fe200000e0000 */
[----:B------:R-:W-:Y:S01]  /*6500*/  ULDC UR10, c[0x0][0xad0] ;  /* 0x0002b400000a7ab9 */ /* 0x000fe20000000800 */
[----:B------:R-:W-:Y:S01]  /*6510*/  UMOV UR15, 0x40000040 ;  /* 0x40000040000f7882 */ /* 0x000fe20000000000 */
[----:B------:R-:W-:Y:S01]  /*6520*/  USEL UR5, UR5, 0x1, UP0 ;  /* 0x0000000105057887 */ /* 0x000fe20008000000 */
        /* <DEDUP_REMOVED lines=151> */
[----:B------:R-:W-:Y:S02]  /*6ea0*/  WARPGROUP.DEPBAR.LE gsb0, 0x0 ;  /* 0x00008000000079c5 */ /* 0x000fe40000010000 */
[----:B------:R-:W-:-:S08]  /*6eb0*/  WARPGROUP.ARRIVE ;  /* 0x00000000000079c5 */ /* 0x000fd00000000000 */
        /* <DEDUP_REMOVED lines=76> */
[----:B------:R-:W-:Y:S02]  /*7380*/  IADD3 R196, R197, R15, RZ ;  /* 0x0000000fc5c47210 */ /* 0x000fe40007ffe0ff */
        /* <DEDUP_REMOVED lines=33> */
[----:B------:R-:W-:Y:S01]  /*75a0*/  IMAD.IADD R196, R197, 0x1, R8 ;  /* 0x00000001c5c47824 */ /* 0x000fe200078e0208 */
        /* <DEDUP_REMOVED lines=9> */
[----:B------:R-:W1:Y:S01]  /*7640*/  LDC R196, c[0x0][0x2e0] ;  /* 0x0000b800ffc47b82 */ /* 0x000e620000000800 */
        /* <DEDUP_REMOVED lines=10> */
[----:B------:R-:W-:-:S04]  /*76f0*/  MOV R15, 0x1000 ;  /* 0x00001000000f7802 */ /* 0x000fc80000000f00 */
        /* <DEDUP_REMOVED lines=21> */
[----:B------:R-:W-:-:S04]  /*7850*/  IMAD.MOV.U32 R7, RZ, RZ, -0x40 ;  /* 0xffffffc0ff077424 */ /* 0x000fc800078e00ff */
[----:B------:R-:W-:-:S04]  /*7860*/  IMAD R7, R12, R7, 0x1 ;  /* 0x000000010c077424 */ /* 0x000fc800078e0207 */
[----:B------:R-:W-:-:S04]  /*7870*/  VIADD R7, R7, UR42 ;  /* 0x0000002a07077c36 */ /* 0x000fc80008000000 */
[----:B-1----:R-:W-:Y:S01]  /*7880*/  IMAD R7, R196, UR5, R7 ;  /* 0x00000005c4077c24 */ /* 0x002fe2000f8e0207 */
        /* <DEDUP_REMOVED lines=24> */
[----:B------:R3:W4:Y:S01]  /*7a10*/  MUFU.TANH R21, R156 ;  /* 0x0000009c00157308 */ /* 0x0007220000002400 */
        /* <DEDUP_REMOVED lines=8> */
[----:B---3--:R-:W-:Y:S01]  /*7aa0*/  IADD3 R156, R7, -UR4, -R18 ;  /* 0x80000004079c7c10 */ /* 0x008fe2000fffe812 */
[----:B------:R-:W-:Y:S01]  /*7ab0*/  FMUL.FTZ R174, R174, UR10 ;  /* 0x0000000aaeae7c20 */ /* 0x000fe20008410000 */
[----:B------:R-:W-:Y:S01]  /*7ac0*/  FMUL.FTZ R175, R175, UR10 ;  /* 0x0000000aafaf7c20 */ /* 0x000fe20008410000 */
[----:B------:R-:W-:Y:S01]  /*7ad0*/  FMUL.FTZ R178, R178, UR10 ;  /* 0x0000000ab2b27c20 */ /* 0x000fe20008410000 */
[----:B------:R-:W-:Y:S01]  /*7ae0*/  IADD3 R7, R17, R156, RZ ;  /* 0x0000009c11077210 */ /* 0x000fe20007ffe0ff */
[----:B------:R-:W-:Y:S01]  /*7af0*/  FMUL.FTZ R200, R182, UR10 ;  /* 0x0000000ab6c87c20 */ /* 0x000fe20008410000 */
[----:B------:R-:W-:Y:S01]  /*7b00*/  FMUL.FTZ R202, R183, UR10 ;  /* 0x0000000ab7ca7c20 */ /* 0x000fe20008410000 */
[----:B------:R-:W3:Y:S01]  /*7b10*/  MUFU.TANH R160, R160 ;  /* 0x000000a000a07308 */ /* 0x000ee20000002400 */
[----:B------:R-:W-:-:S02]  /*7b20*/  ISETP.GT.AND P2, PT, R7, RZ, PT ;  /* 0x000000ff0700720c */ /* 0x000fc40003f44270 */
[C---:B------:R-:W-:Y:S02]  /*7b30*/  ISETP.GT.AND P3, PT, R7.reuse, 0x1, PT ;  /* 0x000000010700780c */ /* 0x040fe40003f64270 */
[----:B-1----:R-:W-:Y:S02]  /*7b40*/  FSEL R20, R20, -INF , P2 ;  /* 0xff80000014147808 */ /* 0x002fe40001000000 */
[----:B------:R-:W-:Y:S01]  /*7b50*/  ISETP.GT.AND P2, PT, R7, 0x8, PT ;  /* 0x000000080700780c */ /* 0x000fe20003f44270 */
[----:B------:R3:W1:Y:S01]  /*7b60*/  MUFU.TANH R8, R161 ;  /* 0x000000a100087308 */ /* 0x0006620000002400 */
[----:B--2---:R-:W-:Y:S02]  /*7b70*/  FSEL R15, R15, -INF , P3 ;  /* 0xff8000000f0f7808 */ /* 0x004fe40001800000 */
[----:B------:R-:W-:Y:S02]  /*7b80*/  FMNMX.FTZ R156, R20, R13, !PT ;  /* 0x0000000d149c7209 */ /* 0x000fe40007810000 */
[----:B------:R-:W-:-:S02]  /*7b90*/  ISETP.GT.AND P3, PT, R7, 0x9, PT ;  /* 0x000000090700780c */ /* 0x000fc40003f64270 */
[----:B----4-:R-:W-:Y:S01]  /*7ba0*/  FSEL R21, R21, -INF , P2 ;  /* 0xff80000015157808 */ /* 0x010fe20001000000 */
[----:B------:R2:W4:Y:S01]  /*7bb0*/  MUFU.TANH R152, R164 ;  /* 0x000000a400987308 */ /* 0x0005220000002400 */
[----:B------:R-:W-:Y:S02]  /*7bc0*/  ISETP.GT.AND P2, PT, R7, 0x10, PT ;  /* 0x000000100700780c */ /* 0x000fe40003f44270 */
[----:B-----5:R-:W-:Y:S02]  /*7bd0*/  FSEL R157, R157, -INF , P3 ;  /* 0xff8000009d9d7808 */ /* 0x020fe40001800000 */
[----:B---3--:R-:W-:Y:S02]  /*7be0*/  FSEL R161, R160, -INF , P2 ;  /* 0xff800000a0a17808 */ /* 0x008fe40001000000 */
[----:B------:R-:W-:Y:S01]  /*7bf0*/  ISETP.GT.AND P3, PT, R7, 0x11, PT ;  /* 0x000000110700780c */ /* 0x000fe20003f64270 */
[----:B------:R-:W3:Y:S01]  /*7c00*/  MUFU.TANH R165, R165 ;  /* 0x000000a500a57308 */ /* 0x000ee20000002400 */
[----:B--2---:R-:W-:-:S02]  /*7c10*/  FMNMX.FTZ R164, R15, R156, !PT ;  /* 0x0000009c0fa47209 */ /* 0x004fc40007810000 */
[----:B------:R-:W-:Y:S02]  /*7c20*/  ISETP.GT.AND P2, PT, R7, 0x18, PT ;  /* 0x000000180700780c */ /* 0x000fe40003f44270 */
[----:B------:R-:W-:-:S03]  /*7c30*/  FMNMX.FTZ R164, R21, R164, !PT ;  /* 0x000000a415a47209 */ /* 0x000fc60007810000 */
[----:B------:R-:W-:Y:S01]  /*7c40*/  MUFU.TANH R168, R168 ;  /* 0x000000a800a87308 */ /* 0x000fe20000002400 */
[----:B------:R-:W-:Y:S02]  /*7c50*/  FMNMX.FTZ R160, R157, R164, !PT ;  /* 0x000000a49da07209 */ /* 0x000fe40007810000 */
[----:B-1----:R-:W-:Y:S02]  /*7c60*/  FSEL R164, R8, -INF , P3 ;  /* 0xff80000008a47808 */ /* 0x002fe40001800000 */
[----:B------:R-:W-:Y:S02]  /*7c70*/  FMNMX.FTZ R197, R161, R160, !PT ;  /* 0x000000a0a1c57209 */ /* 0x000fe40007810000 */
[----:B------:R-:W-:Y:S01]  /*7c80*/  ISETP.GT.AND P3, PT, R7, 0x19, PT ;  /* 0x000000190700780c */ /* 0x000fe20003f64270 */
[----:B------:R-:W1:Y:S01]  /*7c90*/  MUFU.TANH R169, R169 ;  /* 0x000000a900a97308 */ /* 0x000e620000002400 */
[----:B------:R-:W-:-:S07]  /*7ca0*/  FMNMX.FTZ R197, R164, R197, !PT ;  /* 0x000000c5a4c57209 */ /* 0x000fce0007810000 */
[----:B------:R4:W2:Y:S08]  /*7cb0*/  MUFU.TANH R153, R172 ;  /* 0x000000ac00997308 */ /* 0x0008b00000002400 */
[----:B------:R3:W5:Y:S01]  /*7cc0*/  MUFU.TANH R156, R173 ;  /* 0x000000ad009c7308 */ /* 0x0007620000002400 */
[----:B----4-:R-:W-:Y:S02]  /*7cd0*/  FSEL R172, R152, -INF , P2 ;  /* 0xff80000098ac7808 */ /* 0x010fe40001000000 */
[----:B------:R-:W-:-:S02]  /*7ce0*/  ISETP.GT.AND P2, PT, R7, 0x20, PT ;  /* 0x000000200700780c */ /* 0x000fc40003f44270 */
[----:B------:R-:W-:-:S03]  /*7cf0*/  FMNMX.FTZ R8, R172, R197, !PT ;  /* 0x000000c5ac087209 */ /* 0x000fc60007810000 */
[----:B------:R4:W5:Y:S01]  /*7d00*/  MUFU.TANH R196, R176 ;  /* 0x000000b000c47308 */ /* 0x0009620000002400 */
[----:B---3--:R-:W-:Y:S02]  /*7d10*/  FSEL R173, R165, -INF , P3 ;  /* 0xff800000a5ad7808 */ /* 0x008fe40001800000 */
[----:B------:R-:W-:Y:S02]  /*7d20*/  ISETP.GT.AND P3, PT, R7, 0x21, PT ;  /* 0x000000210700780c */ /* 0x000fe40003f64270 */
[----:B------:R-:W-:Y:S02]  /*7d30*/  FMNMX.FTZ R165, R173, R8, !PT ;  /* 0x00000008ada57209 */ /* 0x000fe40007810000 */
[----:B-1----:R-:W-:Y:S01]  /*7d40*/  FSEL R160, R169, -INF , P3 ;  /* 0xff800000a9a07808 */ /* 0x002fe20001800000 */
[----:B------:R-:W1:Y:S01]  /*7d50*/  MUFU.TANH R177, R177 ;  /* 0x000000b100b17308 */ /* 0x000e620000002400 */
[----:B----4-:R-:W-:Y:S02]  /*7d60*/  FSEL R176, R168, -INF , P2 ;  /* 0xff800000a8b07808 */ /* 0x010fe40001000000 */
[----:B------:R-:W-:-:S02]  /*7d70*/  ISETP.GT.AND P2, PT, R7, 0x28, PT ;  /* 0x000000280700780c */ /* 0x000fc40003f44270 */
[----:B------:R-:W-:Y:S02]  /*7d80*/  FMNMX.FTZ R169, R176, R165, !PT ;  /* 0x000000a5b0a97209 */ /* 0x000fe40007810000 */
[----:B------:R-:W-:Y:S01]  /*7d90*/  ISETP.GT.AND P3, PT, R7, 0x29, PT ;  /* 0x000000290700780c */ /* 0x000fe20003f64270 */
[----:B------:R-:W3:Y:S01]  /*7da0*/  MUFU.TANH R180, R180 ;  /* 0x000000b400b47308 */ /* 0x000ee20000002400 */
[----:B--2---:R-:W-:Y:S02]  /*7db0*/  FSEL R165, R153, -INF , P2 ;  /* 0xff80000099a57808 */ /* 0x004fe40001000000 */
[----:B------:R-:W-:Y:S02]  /*7dc0*/  FMNMX.FTZ R168, R160, R169, !PT ;  /* 0x000000a9a0a87209 */ /* 0x000fe40007810000 */
[----:B------:R-:W-:Y:S02]  /*7dd0*/  ISETP.GT.AND P2, PT, R7, 0x30, PT ;  /* 0x000000300700780c */ /* 0x000fe40003f44270 */
[----:B-----5:R-:W-:Y:S01]  /*7de0*/  FSEL R8, R156, -INF , P3 ;  /* 0xff8000009c087808 */ /* 0x020fe20001800000 */
[----:B------:R-:W2:Y:S01]  /*7df0*/  MUFU.TANH R152, R181 ;  /* 0x000000b500987308 */ /* 0x000ea20000002400 */
[----:B------:R-:W-:Y:S01]  /*7e00*/  FMNMX.FTZ R153, R165, R168, !PT ;  /* 0x000000a8a5997209 */ /* 0x000fe20007810000 */
[----:B------:R-:W-:Y:S01]  /*7e10*/  FMUL.FTZ R168, R154, UR10 ;  /* 0x0000000a9aa87c20 */ /* 0x000fe20008410000 */
[----:B------:R-:W-:-:S02]  /*7e20*/  ISETP.GT.AND P3, PT, R7, 0x31, PT ;  /* 0x000000310700780c */ /* 0x000fc40003f64270 */
[----:B------:R-:W-:Y:S02]  /*7e30*/  FSEL R154, R196, -INF , P2 ;  /* 0xff800000c49a7808 */ /* 0x000fe40001000000 */
[----:B------:R-:W-:Y:S01]  /*7e40*/  FMNMX.FTZ R153, R8, R153, !PT ;  /* 0x0000009908997209 */ /* 0x000fe20007810000 */
[----:B------:R4:W5:Y:S01]  /*7e50*/  MUFU.TANH R169, R168 ;  /* 0x000000a800a97308 */ /* 0x0009620000002400 */
[----:B------:R-:W-:Y:S02]  /*7e60*/  ISETP.GT.AND P2, PT, R7, 0x38, PT ;  /* 0x000000380700780c */ /* 0x000fe40003f44270 */
[----:B-1----:R-:W-:Y:S02]  /*7e70*/  FSEL R156, R177, -INF , P3 ;  /* 0xff800000b19c7808 */ /* 0x002fe40001800000 */
[----:B------:R-:W-:Y:S02]  /*7e80*/  FMNMX.FTZ R177, R154, R153, !PT ;  /* 0x000000999ab17209 */ /* 0x000fe40007810000 */
[----:B---3--:R-:W-:Y:S01]  /*7e90*/  FSEL R153, R180, -INF , P2 ;  /* 0xff800000b4997808 */ /* 0x008fe20001000000 */
[----:B------:R-:W1:Y:S01]  /*7ea0*/  MUFU.TANH R155, R155 ;  /* 0x0000009b009b7308 */ /* 0x000e620000002400 */
[----:B------:R-:W-:-:S02]  /*7eb0*/  ISETP.GT.AND P3, PT, R7, 0x39, PT ;  /* 0x000000390700780c */ /* 0x000fc40003f64270 */
[----:B------:R-:W-:Y:S02]  /*7ec0*/  FMNMX.FTZ R180, R156, R177, !PT ;  /* 0x000000b19cb47209 */ /* 0x000fe40007810000 */
[----:B--2---:R-:W-:Y:S02]  /*7ed0*/  FSEL R152, R152, -INF , P3 ;  /* 0xff80000098987808 */ /* 0x004fe40001800000 */
[----:B------:R-:W-:Y:S01]  /*7ee0*/  FMNMX.FTZ R177, R153, R180, !PT ;  /* 0x000000b499b17209 */ /* 0x000fe20007810000 */
[----:B------:R-:W-:Y:S03]  /*7ef0*/  MUFU.TANH R181, R162 ;  /* 0x000000a200b57308 */ /* 0x000fe60000002400 */
[----:B----4-:R-:W-:-:S05]  /*7f00*/  FMNMX.FTZ R168, R152, R177, !PT ;  /* 0x000000b198a87209 */ /* 0x010fca0007810000 */
[----:B------:R-:W2:Y:S01]  /*7f10*/  SHFL.BFLY PT, R199, R168, 0x2, 0x1f ;  /* 0x0c401f00a8c77f89 */ /* 0x000ea200000e0000 */
[----:B------:R5:W3:Y:S08]  /*7f20*/  MUFU.TANH R177, R158 ;  /* 0x0000009e00b17308 */ /* 0x000af00000002400 */
[----:B------:R1:W4:Y:S08]  /*7f30*/  MUFU.TANH R180, R159 ;  /* 0x0000009f00b47308 */ /* 0x0003300000002400 */
[----:B------:R-:W4:Y:S01]  /*7f40*/  MUFU.TANH R196, R163 ;  /* 0x000000a300c47308 */ /* 0x000f220000002400 */
[----:B--2---:R-:W-:Y:S01]  /*7f50*/  FMNMX.FTZ R201, R168, R199, !PT ;  /* 0x000000c7a8c97209 */ /* 0x004fe20007810000 */
[----:B------:R-:W-:-:S06]  /*7f60*/  VIADD R168, R7, 0x8 ;  /* 0x0000000807a87836 */ /* 0x000fcc0000000000 */
[----:B------:R2:W4:Y:S01]  /*7f70*/  MUFU.TANH R197, R166 ;  /* 0x000000a600c57308 */ /* 0x0005220000002400 */
[----:B------:R-:W-:Y:S01]  /*7f80*/  FMUL.FTZ R199, R179, UR10 ;  /* 0x0000000ab3c77c20 */ /* 0x000fe20008410000 */
[----:B------:R-:W-:Y:S01]  /*7f90*/  ULDC UR10, c[0x0][0xa80] ;  /* 0x0002a000000a7ab9 */ /* 0x000fe20000000800 */
[----:B------:R-:W4:Y:S01]  /*7fa0*/  SHFL.BFLY PT, R204, R201, 0x1, 0x1f ;  /* 0x0c201f00c9cc7f89 */ /* 0x000f2200000e0000 */
[C---:B------:R-:W-:Y:S02]  /*7fb0*/  ISETP.GT.AND P2, PT, R168.reuse, RZ, PT ;  /* 0x000000ffa800720c */ /* 0x040fe40003f44270 */
[C---:B------:R-:W-:Y:S02]  /*7fc0*/  ISETP.GT.AND P3, PT, R168.reuse, 0x1, PT ;  /* 0x00000001a800780c */ /* 0x040fe40003f64270 */
[----:B-----5:R-:W-:Y:S01]  /*7fd0*/  FSEL R158, R169, -INF , P2 ;  /* 0xff800000a99e7808 */ /* 0x020fe20001000000 */
[----:B------:R5:W5:Y:S01]  /*7fe0*/  MUFU.TANH R198, R167 ;  /* 0x000000a700c67308 */ /* 0x000b620000002400 */
[----:B------:R-:W-:-:S02]  /*7ff0*/  ISETP.GT.AND P2, PT, R168, 0x8, PT ;  /* 0x00000008a800780c */ /* 0x000fc40003f44270 */
[----:B-1----:R-:W-:Y:S02]  /*8000*/  FSEL R159, R155, -INF , P3 ;  /* 0xff8000009b9f7808 */ /* 0x002fe40001800000 */
[----:B------:R-:W-:Y:S02]  /*8010*/  FMNMX.FTZ R162, R158, R11, !PT ;  /* 0x0000000b9ea27209 */ /* 0x000fe40007810000 */
[C---:B------:R-:W-:Y:S01]  /*8020*/  ISETP.GT.AND P3, PT, R168.reuse, 0x9, PT ;  /* 0x00000009a800780c */ /* 0x040fe20003f64270 */
[----:B------:R-:W1:Y:S01]  /*8030*/  MUFU.TANH R170, R170 ;  /* 0x000000aa00aa7308 */ /* 0x000e620000002400 */
[----:B---3--:R-:W-:Y:S02]  /*8040*/  FSEL R155, R177, -INF , P2 ;  /* 0xff800000b19b7808 */ /* 0x008fe40001000000 */
[----:B--2---:R-:W-:Y:S02]  /*8050*/  FMNMX.FTZ R166, R159, R162, !PT ;  /* 0x000000a29fa67209 */ /* 0x004fe40007810000 */
[----:B------:R-:W-:-:S02]  /*8060*/  ISETP.GT.AND P2, PT, R168, 0x10, PT ;  /* 0x00000010a800780c */ /* 0x000fc40003f44270 */
[----:B----4-:R-:W-:Y:S01]  /*8070*/  FSEL R162, R180, -INF , P3 ;  /* 0xff800000b4a27808 */ /* 0x010fe20001800000 */
[----:B------:R-:W2:Y:S01]  /*8080*/  MUFU.TANH R171, R171 ;  /* 0x000000ab00ab7308 */ /* 0x000ea20000002400 */
[----:B-----5:R-:W-:Y:S02]  /*8090*/  FMNMX.FTZ R167, R155, R166, !PT ;  /* 0x000000a69ba77209 */ /* 0x020fe40007810000 */
[----:B------:R-:W-:Y:S02]  /*80a0*/  ISETP.GT.AND P3, PT, R168, 0x11, PT ;  /* 0x00000011a800780c */ /* 0x000fe40003f64270 */
[----:B------:R-:W-:Y:S02]  /*80b0*/  FSEL R163, R181, -INF , P2 ;  /* 0xff800000b5a37808 */ /* 0x000fe40001000000 */
[----:B------:R-:W-:Y:S01]  /*80c0*/  FMNMX.FTZ R180, R162, R167, !PT ;  /* 0x000000a7a2b47209 */ /* 0x000fe20007810000 */
[----:B------:R-:W3:Y:S01]  /*80d0*/  MUFU.TANH R174, R174 ;  /* 0x000000ae00ae7308 */ /* 0x000ee20000002400 */
[----:B------:R-:W-:-:S02]  /*80e0*/  ISETP.GT.AND P2, PT, R168, 0x18, PT ;  /* 0x00000018a800780c */ /* 0x000fc40003f44270 */
[----:B------:R-:W-:Y:S02]  /*80f0*/  FSEL R166, R196, -INF , P3 ;  /* 0xff800000c4a67808 */ /* 0x000fe40001800000 */
[----:B------:R-:W-:Y:S02]  /*8100*/  FMNMX.FTZ R169, R163, R180, !PT ;  /* 0x000000b4a3a97209 */ /* 0x000fe40007810000 */
[----:B------:R-:W-:Y:S01]  /*8110*/  ISETP.GT.AND P3, PT, R168, 0x19, PT ;  /* 0x00000019a800780c */ /* 0x000fe20003f64270 */
[----:B------:R-:W4:Y:S01]  /*8120*/  MUFU.TANH R175, R175 ;  /* 0x000000af00af7308 */ /* 0x000f220000002400 */
[----:B------:R-:W-:Y:S02]  /*8130*/  FSEL R167, R197, -INF , P2 ;  /* 0xff800000c5a77808 */ /* 0x000fe40001000000 */
[----:B------:R-:W-:Y:S02]  /*8140*/  FMNMX.FTZ R180, R166, R169, !PT ;  /* 0x000000a9a6b47209 */ /* 0x000fe40007810000 */
[----:B------:R-:W-:-:S02]  /*8150*/  ISETP.GT.AND P4, PT, R168, 0x20, PT ;  /* 0x00000020a800780c */ /* 0x000fc40003f84270 */
[----:B------:R-:W-:Y:S01]  /*8160*/  FSEL R177, R198, -INF , P3 ;  /* 0xff800000c6b17808 */ /* 0x000fe20001800000 */
[----:B------:R1:W5:Y:S01]  /*8170*/  MUFU.TANH R182, R178 ;  /* 0x000000b200b67308 */ /* 0x0003620000002400 */
[----:B------:R-:W-:Y:S02]  /*8180*/  FMNMX.FTZ R180, R167, R180, !PT ;  /* 0x000000b4a7b47209 */ /* 0x000fe40007810000 */
[C---:B------:R-:W-:Y:S02]  /*8190*/  ISETP.GT.AND P5, PT, R168.reuse, 0x21, PT ;  /* 0x00000021a800780c */ /* 0x040fe40003fa4270 */
[----:B------:R-:W-:Y:S02]  /*81a0*/  FMNMX.FTZ R169, R177, R180, !PT ;  /* 0x000000b4b1a97209 */ /* 0x000fe40007810000 */
[----:B------:R-:W-:Y:S01]  /*81b0*/  ISETP.GT.AND P3, PT, R168, 0x28, PT ;  /* 0x00000028a800780c */ /* 0x000fe20003f64270 */
[----:B------:R-:W5:Y:S01]  /*81c0*/  MUFU.TANH R183, R199 ;  /* 0x000000c700b77308 */ /* 0x000f620000002400 */
[----:B-1----:R-:W-:-:S02]  /*81d0*/  FSEL R178, R170, -INF , P4 ;  /* 0xff800000aab27808 */ /* 0x002fc40002000000 */
[----:B--2---:R-:W-:Y:S02]  /*81e0*/  FSEL R179, R171, -INF , P5 ;  /* 0xff800000abb37808 */ /* 0x004fe40002800000 */
[----:B------:R-:W-:Y:S02]  /*81f0*/  FMNMX.FTZ R170, R178, R169, !PT ;  /* 0x000000a9b2aa7209 */ /* 0x000fe40007810000 */
[----:B------:R-:W-:Y:S01]  /*8200*/  ISETP.GT.AND P2, PT, R168, 0x29, PT ;  /* 0x00000029a800780c */ /* 0x000fe20003f44270 */
[----:B------:R-:W1:Y:S01]  /*8210*/  MUFU.TANH R197, R200 ;  /* 0x000000c800c57308 */ /* 0x000e620000002400 */
[----:B---3--:R-:W-:Y:S02]  /*8220*/  FSEL R180, R174, -INF , P3 ;  /* 0xff800000aeb47808 */ /* 0x008fe40001800000 */
[----:B------:R-:W-:Y:S02]  /*8230*/  FMNMX.FTZ R169, R179, R170, !PT ;  /* 0x000000aab3a97209 */ /* 0x000fe40007810000 */
[----:B------:R-:W-:-:S02]  /*8240*/  ISETP.GT.AND P4, PT, R168, 0x30, PT ;  /* 0x00000030a800780c */ /* 0x000fc40003f84270 */
[----:B----4-:R-:W-:Y:S01]  /*8250*/  FSEL R181, R175, -INF , P2 ;  /* 0xff800000afb57808 */ /* 0x010fe20001000000 */
[----:B------:R-:W2:Y:S01]  /*8260*/  MUFU.TANH R198, R202 ;  /* 0x000000ca00c67308 */ /* 0x000ea20000002400 */
[----:B------:R-:W-:Y:S02]  /*8270*/  FMNMX.FTZ R170, R180, R169, !PT ;  /* 0x000000a9b4aa7209 */ /* 0x000fe40007810000 */
[----:B------:R-:W-:Y:S02]  /*8280*/  ISETP.GT.AND P2, PT, R168, 0x31, PT ;  /* 0x00000031a800780c */ /* 0x000fe40003f44270 */
[----:B-----5:R-:W-:Y:S02]  /*8290*/  FSEL R182, R182, -INF , P4 ;  /* 0xff800000b6b67808 */ /* 0x020fe40002000000 */
[----:B------:R-:W-:Y:S02]  /*82a0*/  FMNMX.FTZ R169, R181, R170, !PT ;  /* 0x000000aab5a97209 */ /* 0x000fe40007810000 */
[----:B------:R-:W-:-:S02]  /*82b0*/  ISETP.GT.AND P3, PT, R168, 0x38, PT ;  /* 0x00000038a800780c */ /* 0x000fc40003f64270 */
[----:B------:R-:W-:Y:S02]  /*82c0*/  FSEL R183, R183, -INF , P2 ;  /* 0xff800000b7b77808 */ /* 0x000fe40001000000 */
[----:B------:R-:W-:Y:S02]  /*82d0*/  FMNMX.FTZ R170, R182, R169, !PT ;  /* 0x000000a9b6aa7209 */ /* 0x000fe40007810000 */
[----:B------:R-:W-:Y:S02]  /*82e0*/  FMNMX.FTZ R7, R201, R204, !PT ;  /* 0x000000ccc9077209 */ /* 0x000fe40007810000 */
[----:B------:R-:W-:Y:S02]  /*82f0*/  ISETP.GT.AND P2, PT, R168, 0x39, PT ;  /* 0x00000039a800780c */ /* 0x000fe40003f44270 */
[----:B-1----:R-:W-:Y:S01]  /*8300*/  FSEL R197, R197, -INF , P3 ;  /* 0xff800000c5c57808 */ /* 0x002fe20001800000 */
[----:B------:R-:W-:Y:S01]  /*8310*/  FMUL.FTZ R201, R7, UR10 ;  /* 0x0000000a07c97c20 */ /* 0x000fe20008410000 */
[----:B------:R-:W-:-:S02]  /*8320*/  FMNMX.FTZ R170, R183, R170, !PT ;  /* 0x000000aab7aa7209 */ /* 0x000fc40007810000 */
[----:B------:R-:W-:Y:S02]  /*8330*/  FSETP.NEU.FTZ.AND P5, PT, R7, -INF , PT ;  /* 0xff8000000700780b */ /* 0x000fe40003fbd000 */
[----:B--2---:R-:W-:Y:S02]  /*8340*/  FSEL R198, R198, -INF , P2 ;  /* 0xff800000c6c67808 */ /* 0x004fe40001000000 */
[----:B------:R-:W-:Y:S02]  /*8350*/  FMNMX.FTZ R169, R197, R170, !PT ;  /* 0x000000aac5a97209 */ /* 0x000fe40007810000 */
[----:B------:R-:W-:Y:S02]  /*8360*/  FSEL R201, R201, RZ, P5 ;  /* 0x000000ffc9c97208 */ /* 0x000fe40002800000 */
[----:B------:R-:W-:-:S03]  /*8370*/  FMNMX.FTZ R174, R198, R169, !PT ;  /* 0x000000a9c6ae7209 */ /* 0x000fc60007810000 */
        /* <DEDUP_REMOVED lines=15> */
[----:B------:R-:W-:Y:S01]  /*8470*/  FSEL R154, R7, RZ, P5 ;  /* 0x000000ff079a7208 */ /* 0x000fe20002800000 */
[----:B------:R-:W-:Y:S04]  /*8480*/  MUFU.EX2 R20, R20 ;  /* 0x0000001400147308 */ /* 0x000fe80000000800 */
[----:B------:R-:W-:-:S04]  /*8490*/  FADD.FTZ R154, -R154, R13 ;  /* 0x0000000d9a9a7221 */ /* 0x000fc80000010100 */
[----:B------:R-:W-:Y:S01]  /*84a0*/  FMUL.FTZ R154, R154, UR10 ;  /* 0x0000000a9a9a7c20 */ /* 0x000fe20008410000 */
[----:B------:R-:W-:Y:S01]  /*84b0*/  MUFU.EX2 R15, R15 ;  /* 0x0000000f000f7308 */ /* 0x000fe20000000800 */
[----:B-1----:R-:W-:Y:S01]  /*84c0*/  FMNMX.FTZ R157, R174, R157, !PT ;  /* 0x0000009dae9d7209 */ /* 0x002fe20007810000 */
[--C-:B------:R-:W-:Y:S01]  /*84d0*/  FFMA.FTZ R174, R160, UR10, -R201.reuse ;  /* 0x0000000aa0ae7c23 */ /* 0x100fe200080108c9 */
[----:B------:R-:W-:-:S03]  /*84e0*/  FFMA.FTZ R201, R152, UR10, -R201 ;  /* 0x0000000a98c97c23 */ /* 0x000fc600080108c9 */
        /* <DEDUP_REMOVED lines=13> */
[C---:B------:R-:W-:Y:S01]  /*85c0*/  FSETP.NEU.FTZ.AND P2, PT, R8.reuse, -INF , PT ;  /* 0xff8000000800780b */ /* 0x040fe20003f5d000 */
[----:B------:R-:W-:Y:S01]  /*85d0*/  FMUL.FTZ R153, R8, UR10 ;  /* 0x0000000a08997c20 */ /* 0x000fe20008410000 */
[-C--:B------:R-:W-:Y:S01]  /*85e0*/  FMUL.FTZ R37, R37, R211.reuse ;  /* 0x000000d325257220 */ /* 0x080fe20000410000 */
[-C--:B------:R-:W-:Y:S01]  /*85f0*/  FMUL.FTZ R40, R40, R211.reuse ;  /* 0x000000d328287220 */ /* 0x080fe20000410000 */
[----:B------:R-:W-:Y:S01]  /*8600*/  FSEL R156, R8, RZ, P2 ;  /* 0x000000ff089c7208 */ /* 0x000fe20001000000 */
[----:B------:R-:W-:Y:S01]  /*8610*/  FMUL.FTZ R41, R41, R211 ;  /* 0x000000d329297220 */ /* 0x000fe20000410000 */
[----:B------:R-:W-:Y:S01]  /*8620*/  FSEL R152, R153, RZ, P2 ;  /* 0x000000ff99987208 */ /* 0x000fe20001000000 */
[----:B------:R-:W-:Y:S01]  /*8630*/  IMAD.MOV R153, RZ, RZ, -R22 ;  /* 0x000000ffff997224 */ /* 0x000fe200078e0a16 */
[----:B------:R-:W-:Y:S01]  /*8640*/  MUFU.EX2 R170, R170 ;  /* 0x000000aa00aa7308 */ /* 0x000fe20000000800 */
[----:B------:R-:W-:Y:S01]  /*8650*/  FADD.FTZ R156, -R156, R11 ;  /* 0x0000000b9c9c7221 */ /* 0x000fe20000010100 */
[----:B------:R-:W-:-:S02]  /*8660*/  @!P1 VIADD R11, R10, 0x38840 ;  /* 0x000388400a0b9836 */ /* 0x000fc40000000000 */
[--C-:B------:R-:W-:Y:S01]  /*8670*/  FFMA.FTZ R203, R158, UR10, -R152.reuse ;  /* 0x0000000a9ecb7c23 */ /* 0x100fe20008010898 */
[----:B------:R-:W-:Y:S01]  /*8680*/  ISETP.NE.AND P2, PT, R18, R153, PT ;  /* 0x000000991200720c */ /* 0x000fe20003f45270 */
[----:B------:R-:W-:Y:S01]  /*8690*/  FMUL.FTZ R156, R156, UR10 ;  /* 0x0000000a9c9c7c20 */ /* 0x000fe20008410000 */
[--C-:B------:R-:W-:Y:S01]  /*86a0*/  FFMA.FTZ R202, R159, UR10, -R152.reuse ;  /* 0x0000000a9fca7c23 */ /* 0x100fe20008010898 */
[--C-:B------:R-:W-:Y:S01]  /*86b0*/  FFMA.FTZ R204, R155, UR10, -R152.reuse ;  /* 0x0000000a9bcc7c23 */ /* 0x100fe20008010898 */
[--C-:B------:R-:W-:Y:S01]  /*86c0*/  FFMA.FTZ R205, R162, UR10, -R152.reuse ;  /* 0x0000000aa2cd7c23 */ /* 0x100fe20008010898 */
[----:B------:R-:W1:Y:S01]  /*86d0*/  MUFU.EX2 R210, R156 ;  /* 0x0000009c00d27308 */ /* 0x000e620000000800 */
[--C-:B------:R-:W-:Y:S01]  /*86e0*/  FFMA.FTZ R206, R163, UR10, -R152.reuse ;  /* 0x0000000aa3ce7c23 */ /* 0x100fe20008010898 */
[--C-:B------:R-:W-:Y:S01]  /*86f0*/  FFMA.FTZ R207, R166, UR10, -R152.reuse ;  /* 0x0000000aa6cf7c23 */ /* 0x100fe20008010898 */
[--C-:B------:R-:W-:Y:S01]  /*8700*/  FFMA.FTZ R208, R167, UR10, -R152.reuse ;  /* 0x0000000aa7d07c23 */ /* 0x100fe20008010898 */
[--C-:B------:R-:W-:Y:S01]  /*8710*/  FFMA.FTZ R177, R177, UR10, -R152.reuse ;  /* 0x0000000ab1b17c23 */ /* 0x100fe20008010898 */
[--C-:B------:R-:W-:Y:S01]  /*8720*/  FFMA.FTZ R178, R178, UR10, -R152.reuse ;  /* 0x0000000ab2b27c23 */ /* 0x100fe20008010898 */
[--C-:B------:R-:W-:Y:S01]  /*8730*/  FFMA.FTZ R179, R179, UR10, -R152.reuse ;  /* 0x0000000ab3b37c23 */ /* 0x100fe20008010898 */
[--C-:B------:R-:W-:Y:S01]  /*8740*/  FFMA.FTZ R180, R180, UR10, -R152.reuse ;  /* 0x0000000ab4b47c23 */ /* 0x100fe20008010898 */
[----:B------:R-:W-:Y:S01]  /*8750*/  @!P2 IMAD R153, R14, 0x40, R17 ;  /* 0x000000400e99a824 */ /* 0x000fe200078e0211 */
[----:B------:R-:W-:Y:S01]  /*8760*/  @!P1 PRMT R14, RZ, 0x654, R11 ;  /* 0x00000654ff0e9816 */ /* 0x000fe2000000000b */
[--C-:B------:R-:W-:Y:S01]  /*8770*/  FFMA.FTZ R181, R181, UR10, -R152.reuse ;  /* 0x0000000ab5b57c23 */ /* 0x100fe20008010898 */
[--C-:B------:R-:W-:Y:S01]  /*8780*/  FFMA.FTZ R182, R182, UR10, -R152.reuse ;  /* 0x0000000ab6b67c23 */ /* 0x100fe20008010898 */
[--C-:B------:R-:W-:Y:S01]  /*8790*/  FFMA.FTZ R183, R183, UR10, -R152.reuse ;  /* 0x0000000ab7b77c23 */ /* 0x100fe20008010898 */
[----:B------:R-:W-:Y:S01]  /*87a0*/  @!P2 LEA R160, R153, UR37, 0x2 ;  /* 0x0000002599a0ac11 */ /* 0x000fe2000f8e10ff */
[----:B------:R2:W-:Y:S01]  /*87b0*/  @!P1 SYNCS.ARRIVE.TRANS64.RED.A1T0 RZ, [R14+URZ], RZ ;  /* 0x000000ff0eff99a7 */ /* 0x0005e2000810043f */
[--C-:B------:R-:W-:Y:S01]  /*87c0*/  FFMA.FTZ R197, R197, UR10, -R152.reuse ;  /* 0x0000000ac5c57c23 */ /* 0x100fe20008010898 */
[----:B------:R-:W-:Y:S01]  /*87d0*/  FFMA.FTZ R198, R198, UR10, -R152 ;  /* 0x0000000ac6c67c23 */ /* 0x000fe20008010898 */
[----:B------:R-:W-:Y:S01]  /*87e0*/  MUFU.EX2 R203, R203 ;  /* 0x000000cb00cb7308 */ /* 0x000fe20000000800 */
[----:B------:R-:W-:Y:S01]  /*87f0*/  @!P2 STS [R160+0x38400], R211 ;  /* 0x038400d3a000a388 */ /* 0x000fe20000000800 */
[----:B------:R-:W-:Y:S01]  /*8800*/  F2FP.BF16.F32.PACK_AB R152, R15, R20 ;  /* 0x000000140f98723e */ /* 0x000fe200000010ff */
[-C--:B-1----:R-:W-:Y:S01]  /*8810*/  FMUL.FTZ R26, R26, R210.reuse ;  /* 0x000000d21a1a7220 */ /* 0x082fe20000410000 */
[----:B------:R-:W-:Y:S01]  /*8820*/  F2FP.BF16.F32.PACK_AB R154, R168, R21 ;  /* 0x00000015a89a723e */ /* 0x000fe200000010ff */
[----:B------:R1:W-:Y:S01]  /*8830*/  @!P2 STS [R160+0x38420], R210 ;  /* 0x038420d2a000a388 */ /* 0x0003e20000000800 */
[----:B------:R-:W-:Y:S01]  /*8840*/  F2FP.BF16.F32.PACK_AB R156, R170, R169 ;  /* 0x000000a9aa9c723e */ /* 0x000fe200000010ff */
        /* <DEDUP_REMOVED lines=18> */
[----:B---3--:R-:W-:Y:S01]  /*8970*/  F2FP.BF16.F32.PACK_AB R153, R202, R203 ;  /* 0x000000cbca99723e */ /* 0x008fe200000010ff */
        /* <DEDUP_REMOVED lines=15> */
[----:B----4-:R-:W-:Y:S01]  /*8a70*/  F2FP.BF16.F32.PACK_AB R155, R205, R204 ;  /* 0x000000cccd9b723e */ /* 0x010fe200000010ff */
        /* <DEDUP_REMOVED lines=107> */
[-C--:B------:R-:W-:Y:S01]  /*9130*/  FMUL.FTZ R150, R150, R210.reuse ;  /* 0x000000d296967220 */ /* 0x080fe20000410000 */
[----:B------:R-:W-:Y:S01]  /*9140*/  FMUL.FTZ R151, R151, R210 ;  /* 0x000000d297977220 */ /* 0x000fe20000410000 */
[----:B------:R1:W-:Y:S01]  /*9150*/  STSM.16.M88.4 [R23+0x36400], R152 ;  /* 0x0364009817007844 */ /* 0x0003e20000000200 */
[----:B------:R-:W-:Y:S01]  /*9160*/  MUFU.EX2 R196, R196 ;  /* 0x000000c400c47308 */ /* 0x000fe20000000800 */
[----:B---3--:R-:W-:Y:S01]  /*9170*/  F2FP.BF16.F32.PACK_AB R163, R181, R180 ;  /* 0x000000b4b5a3723e */ /* 0x008fe200000010ff */
[----:B------:R-:W-:Y:S01]  /*9180*/  FFMA.FTZ R203, R210, R6, R203 ;  /* 0x00000006d2cb7223 */ /* 0x000fe200000100cb */
[----:B------:R1:W-:Y:S01]  /*9190*/  STSM.16.M88.4 [R184], R156 ;  /* 0x0000009cb8007844 */ /* 0x0003e20000000200 */
[----:B------:R-:W-:Y:S01]  /*91a0*/  FFMA.FTZ R20, R211, R5, R20 ;  /* 0x00000005d3147223 */ /* 0x000fe20000010014 */
[----:B------:R-:W-:Y:S01]  /*91b0*/  ISETP.GT.AND P2, PT, R12, R9, PT ;  /* 0x000000090c00720c */ /* 0x000fe20003f44270 */
[----:B------:R-:W-:Y:S01]  /*91c0*/  FADD.FTZ R203, R202, R203 ;  /* 0x000000cbcacb7221 */ /* 0x000fe20000010000 */
[----:B------:R1:W-:Y:S01]  /*91d0*/  STSM.16.M88.4 [R186], R160 ;  /* 0x000000a0ba007844 */ /* 0x0003e20000000200 */
[----:B------:R-:W3:Y:S01]  /*91e0*/  MUFU.EX2 R199, R199 ;  /* 0x000000c700c77308 */ /* 0x000ee20000000800 */
[----:B------:R-:W-:Y:S01]  /*91f0*/  FADD.FTZ R20, R15, R20 ;  /* 0x000000140f147221 */ /* 0x000fe20000010000 */
[----:B------:R-:W-:Y:S01]  /*9200*/  FADD.FTZ R204, R204, R203 ;  /* 0x000000cbcccc7221 */ /* 0x000fe20000010000 */
[----:B------:R-:W-:-:S02]  /*9210*/  @!P1 IADD3 R10, R10, 0x38860, RZ ;  /* 0x000388600a0a9810 */ /* 0x000fc40007ffe0ff */
[----:B------:R-:W-:Y:S01]  /*9220*/  FADD.FTZ R21, R21, R20 ;  /* 0x0000001415157221 */ /* 0x000fe20000010000 */
[----:B------:R-:W-:Y:S01]  /*9230*/  FADD.FTZ R205, R205, R204 ;  /* 0x000000cccdcd7221 */ /* 0x000fe20000010000 */
[----:B------:R-:W-:Y:S01]  /*9240*/  @!P1 PRMT R10, RZ, 0x654, R10 ;  /* 0x00000654ff0a9816 */ /* 0x000fe2000000000a */
[----:B------:R-:W-:Y:S01]  /*9250*/  MUFU.EX2 R200, R200 ;  /* 0x000000c800c87308 */ /* 0x000fe20000000800 */
[----:B------:R-:W-:Y:S01]  /*9260*/  FADD.FTZ R168, R168, R21 ;  /* 0x00000015a8a87221 */ /* 0x000fe20000010000 */
[----:B------:R-:W-:-:S03]  /*9270*/  FADD.FTZ R206, R206, R205 ;  /* 0x000000cdcece7221 */ /* 0x000fc60000010000 */
[----:B------:R-:W-:Y:S01]  /*9280*/  FADD.FTZ R169, R169, R168 ;  /* 0x000000a8a9a97221 */ /* 0x000fe20000010000 */
[----:B------:R-:W-:Y:S02]  /*9290*/  FADD.FTZ R207, R207, R206 ;  /* 0x000000cecfcf7221 */ /* 0x000fe40000010000 */
[----:B------:R-:W4:Y:S01]  /*92a0*/  MUFU.EX2 R201, R201 ;  /* 0x000000c900c97308 */ /* 0x000f220000000800 */
[----:B---3--:R-:W-:Y:S01]  /*92b0*/  F2FP.BF16.F32.PACK_AB R164, R199, R196 ;  /* 0x000000c4c7a4723e */ /* 0x008fe200000010ff */
[----:B------:R-:W-:Y:S01]  /*92c0*/  FADD.FTZ R170, R170, R169 ;  /* 0x000000a9aaaa7221 */ /* 0x000fe20000010000 */
[----:B------:R-:W-:-:S03]  /*92d0*/  FADD.FTZ R208, R208, R207 ;  /* 0x000000cfd0d07221 */ /* 0x000fc60000010000 */
[----:B------:R-:W-:Y:S01]  /*92e0*/  FADD.FTZ R171, R171, R170 ;  /* 0x000000aaabab7221 */ /* 0x000fe20000010000 */
[----:B------:R-:W-:Y:S01]  /*92f0*/  FADD.FTZ R177, R177, R208 ;  /* 0x000000d0b1b17221 */ /* 0x000fe20000010000 */
[----:B------:R3:W5:Y:S02]  /*9300*/  MUFU.EX2 R182, R183 ;  /* 0x000000b700b67308 */ /* 0x0007640000000800 */
[----:B------:R-:W-:Y:S01]  /*9310*/  FADD.FTZ R172, R172, R171 ;  /* 0x000000abacac7221 */ /* 0x000fe20000010000 */
[----:B------:R-:W-:-:S03]  /*9320*/  FADD.FTZ R178, R178, R177 ;  /* 0x000000b1b2b27221 */ /* 0x000fc60000010000 */
[----:B------:R-:W-:Y:S01]  /*9330*/  FADD.FTZ R173, R173, R172 ;  /* 0x000000acadad7221 */ /* 0x000fe20000010000 */
[----:B------:R-:W-:Y:S01]  /*9340*/  FADD.FTZ R179, R179, R178 ;  /* 0x000000b2b3b37221 */ /* 0x000fe20000010000 */
[----:B------:R-:W-:Y:S01]  /*9350*/  MUFU.EX2 R11, R197 ;  /* 0x000000c5000b7308 */ /* 0x000fe20000000800 */
[----:B----4-:R-:W-:Y:S01]  /*9360*/  F2FP.BF16.F32.PACK_AB R166, R201, R200 ;  /* 0x000000c8c9a6723e */ /* 0x010fe200000010ff */
[----:B------:R-:W-:Y:S01]  /*9370*/  FADD.FTZ R174, R174, R173 ;  /* 0x000000adaeae7221 */ /* 0x000fe20000010000 */
[----:B---3--:R-:W-:Y:S01]  /*9380*/  IADD3 R183, R209, 0x80, RZ ;  /* 0x00000080d1b77810 */ /* 0x008fe20007ffe0ff */
[----:B------:R-:W-:Y:S02]  /*9390*/  FADD.FTZ R180, R180, R179 ;  /* 0x000000b3b4b47221 */ /* 0x000fe40000010000 */
[----:B------:R-:W-:Y:S02]  /*93a0*/  FADD.FTZ R175, R175, R174 ;  /* 0x000000aeafaf7221 */ /* 0x000fe40000010000 */
[----:B--2---:R-:W2:Y:S01]  /*93b0*/  MUFU.EX2 R14, R198 ;  /* 0x000000c6000e7308 */ /* 0x004ea20000000800 */
[----:B-----5:R-:W-:Y:S01]  /*93c0*/  F2FP.BF16.F32.PACK_AB R165, R182, R13 ;  /* 0x0000000db6a5723e */ /* 0x020fe200000010ff */
[----:B------:R-:W-:Y:S01]  /*93d0*/  FADD.FTZ R180, R181, R180 ;  /* 0x000000b4b5b47221 */ /* 0x000fe20000010000 */
[----:B------:R-:W-:-:S03]  /*93e0*/  FADD.FTZ R175, R176, R175 ;  /* 0x000000afb0af7221 */ /* 0x000fc60000010000 */
[----:B------:R-:W-:Y:S01]  /*93f0*/  FADD.FTZ R13, R13, R180 ;  /* 0x000000b40d0d7221 */ /* 0x000fe20000010000 */
[----:B------:R-:W-:-:S03]  /*9400*/  FADD.FTZ R196, R196, R175 ;  /* 0x000000afc4c47221 */ /* 0x000fc60000010000 */
[----:B------:R-:W-:Y:S01]  /*9410*/  FADD.FTZ R182, R182, R13 ;  /* 0x0000000db6b67221 */ /* 0x000fe20000010000 */
[----:B------:R-:W-:Y:S01]  /*9420*/  FADD.FTZ R199, R199, R196 ;  /* 0x000000c4c7c77221 */ /* 0x000fe20000010000 */
[----:B------:R-:W-:-:S03]  /*9430*/  IMAD.MOV.U32 R13, RZ, RZ, R7 ;  /* 0x000000ffff0d7224 */ /* 0x000fc600078e0007 */
[----:B------:R-:W-:Y:S01]  /*9440*/  FADD.FTZ R200, R200, R199 ;  /* 0x000000c7c8c87221 */ /* 0x000fe20000010000 */
[C---:B--2---:R-:W-:Y:S01]  /*9450*/  F2FP.BF16.F32.PACK_AB R167, R14.reuse, R11 ;  /* 0x0000000b0ea7723e */ /* 0x044fe200000010ff */
[----:B------:R-:W-:Y:S02]  /*9460*/  FADD.FTZ R11, R11, R182 ;  /* 0x000000b60b0b7221 */ /* 0x000fe40000010000 */
[----:B------:R-:W-:Y:S02]  /*9470*/  FADD.FTZ R5, R201, R200 ;  /* 0x000000c8c9057221 */ /* 0x000fe40000010000 */
[----:B------:R1:W-:Y:S01]  /*9480*/  STSM.16.M88.4 [R185], R164 ;  /* 0x000000a4b9007844 */ /* 0x0003e20000000200 */
[----:B------:R-:W-:Y:S01]  /*9490*/  WARPGROUP.ARRIVE ;  /* 0x00000000000079c5 */ /* 0x000fe20000000000 */
[----:B------:R-:W-:Y:S01]  /*94a0*/  FADD.FTZ R6, R14, R11 ;  /* 0x0000000b0e067221 */ /* 0x000fe20000010000 */
[----:B------:R-:W-:Y:S01]  /*94b0*/  MOV R14, R2 ;  /* 0x00000002000e7202 */ /* 0x000fe20000000f00 */
[----:B------:R-:W-:-:S03]  /*94c0*/  IMAD.MOV.U32 R11, RZ, RZ, R8 ;  /* 0x000000ffff0b7224 */ /* 0x000fc600078e0008 */
[----:B------:R-:W-:Y:S01]  /*94d0*/  HGMMA.64x256x16.F32.BF16 R24, R152, gdesc[UR12].tnspB, R24, gsb0 ;  /* 0x43e0000c98187df0 */ /* 0x000fe20008001818 */
        /* <DEDUP_REMOVED lines=33> */
[----:B------:R-:W-:-:S07]  /*96f0*/  MOV R12, R10 ;  /* 0x0000000a000c7202 */ /* 0x000fce0000000f00 */
.L_x_3283:
[----:B------:R-:W-:-:S13]  /*9700*/  ISETP.GE.AND P2, PT, R12, RZ, PT ;  /* 0x000000ff0c00720c */ /* 0x000fda0003f46270 */
[----:B------:R-:W-:Y:S05]  /*9710*/  @!P2 BRA `(.L_x_3293) ;  /* 0x000000300048a947 */ /* 0x000fea0003800000 */
[----:B------:R-:W-:Y:S01]  /*9720*/  IMAD.MOV.U32 R11, RZ, RZ, R8 ;  /* 0x000000ffff0b7224 */ /* 0x000fe200078e0008 */
[----:B------:R-:W-:Y:S01]  /*9730*/  MOV R10, R2 ;  /* 0x00000002000a7202 */ /* 0x000fe20000000f00 */
[----:B------:R-:W-:Y:S01]  /*9740*/  IMAD.MOV.U32 R196, RZ, RZ, R7 ;  /* 0x000000ffffc47224 */ /* 0x000fe200078e0007 */
[----:B------:R-:W-:Y:S01]  /*9750*/  ULDC UR5, c[0x0][0xad0] ;  /* 0x0002b40000057ab9 */ /* 0x000fe20000000800 */
[----:B------:R-:W-:-:S05]  /*9760*/  ULDC UR4, c[0x0][0xa80] ;  /* 0x0002a00000047ab9 */ /* 0x000fca0000000800 */
.L_x_3302:
[----:B------:R-:W-:-:S05]  /*9770*/  VIADD R2, R10, 0x1 ;  /* 0x000000010a027836 */ /* 0x000fca0000000000 */
[----:B------:R-:W-:-:S04]  /*9780*/  ISETP.NE.AND P2, PT, R2, 0x2, PT ;  /* 0x000000020200780c */ /* 0x000fc80003f45270 */
[----:B------:R-:W-:Y:S02]  /*9790*/  SEL R7, RZ, 0x1, P2 ;  /* 0x00000001ff077807 */ /* 0x000fe40001000000 */
[----:B------:R-:W-:Y:S02]  /*97a0*/  SEL R2, R2, RZ, P2 ;  /* 0x000000ff02027207 */ /* 0x000fe40001000000 */
[----:B------:R-:W-:Y:S01]  /*97b0*/  LOP3.LUT R16, R16, R7, RZ, 0x3c, !PT ;  /* 0x0000000710107212 */ /* 0x000fe200078e3cff */
[----:B------:R-:W-:Y:S06]  /*97c0*/  @!P0 BRA `(.L_x_3294) ;  /* 0x0000000000048947 */ /* 0x000fec0003800000 */
[----:B------:R-:W-:Y:S01]  /*97d0*/  BPT.TRAP 0x1 ;  /* 0x000000040000795c */ /* 0x000fe20000300000 */
.L_x_3294:
[----:B------:R-:W-:Y:S02]  /*97e0*/  LEA R9, R2, UR37, 0x3 ;  /* 0x0000002502097c11 */ /* 0x000fe4000f8e18ff */
[----:B------:R-:W-:-:S04]  /*97f0*/  SHF.L.U32 R8, R16, 0x1f, RZ ;  /* 0x0000001f10087819 */ /* 0x000fc800000006ff */
[----:B------:R1:W2:Y:S01]  /*9800*/  SYNCS.PHASECHK.TRANS64.TRYWAIT P2, [R9+URZ+0x38830], R8 ;  /* 0x03883008090075a7 */ /* 0x0002a2000804017f */
[----:B------:R-:W-:Y:S05]  /*9810*/  @!P0 BRA `(.L_x_3295) ;  /* 0x0000000000048947 */ /* 0x000fea0003800000 */
[----:B------:R-:W-:Y:S01]  /*9820*/  BPT.TRAP 0x1 ;  /* 0x000000040000795c */ /* 0x000fe20000300000 */
.L_x_3295:
[----:B------:R-:W-:Y:S01]  /*9830*/  IMAD R7, R2, 0x200, R0 ;  /* 0x0000020002077824 */ /* 0x000fe200078e0200 */
[----:B--2---:R-:W-:Y:S06]  /*9840*/  @P2 BRA `(.L_x_3296) ;  /* 0x0000000000082947 */ /* 0x004fec0003800000 */
[----:B------:R-:W2:Y:S02]  /*9850*/  SYNCS.PHASECHK.TRANS64.TRYWAIT P2, [R9+URZ+0x38830], R8 ;  /* 0x03883008090075a7 */ /* 0x000ea4000804017f */
[----:B--2---:R-:W-:Y:S05]  /*9860*/  @!P2 BRA `(.L_x_3297) ;  /* 0x0000008800e4a947 */ /* 0x004fea0003800000 */
.L_x_3296:
        /* <DEDUP_REMOVED lines=22> */
.L_x_3298:
[----:B------:R3:W4:Y:S01]  /*99d0*/  SYNCS.PHASECHK.TRANS64.TRYWAIT P2, [R9+URZ+0x38850], R8 ;  /* 0x03885008090075a7 */ /* 0x000722000804017f */
[----:B------:R-:W-:Y:S05]  /*99e0*/  @!P0 BRA `(.L_x_3299) ;  /* 0x0000000000048947 */ /* 0x000fea0003800000 */
[----:B------:R-:W-:Y:S01]  /*99f0*/  BPT.TRAP 0x1 ;  /* 0x000000040000795c */ /* 0x000fe20000300000 */
.L_x_3299:
[----:B----4-:R-:W-:Y:S05]  /*9a00*/  @P2 BRA `(.L_x_3300) ;  /* 0x0000000000082947 */ /* 0x010fea0003800000 */
[----:B------:R-:W4:Y:S02]  /*9a10*/  SYNCS.PHASECHK.TRANS64.TRYWAIT P2, [R9+URZ+0x38850], R8 ;  /* 0x03885008090075a7 */ /* 0x000f24000804017f */
[----:B----4-:R-:W-:Y:S05]  /*9a20*/  @!P2 BRA `(.L_x_3301) ;  /* 0x000000880088a947 */ /* 0x010fea0003800000 */
.L_x_3300:
[----:B------:R-:W-:Y:S01]  /*9a30*/  LEA R7, R2, R3, 0xc ;  /* 0x0000000302077211 */ /* 0x000fe200078e60ff */
[----:B------:R-:W-:Y:S01]  /*9a40*/  WARPGROUP.ARRIVE ;  /* 0x00000000000079c5 */ /* 0x000fe20000000000 */
[----:B------:R-:W-:Y:S01]  /*9a50*/  UMOV UR11, 0x40000040 ;  /* 0x40000040000b7882 */ /* 0x000fe20000000000 */
[----:B------:R-:W-:Y:S01]  /*9a60*/  VIADD R13, R4, 0x2 ;  /* 0x00000002040d7836 */ /* 0x000fe20000000000 */
[C---:B------:R-:W-:Y:S01]  /*9a70*/  R2UR UR10, R7.reuse ;  /* 0x00000000070a72ca */ /* 0x040fe200000e0000 */
[----:B-1234-:R-:W-:Y:S01]  /*9a80*/  VIADD R8, R7, 0x2 ;  /* 0x0000000207087836 */ /* 0x01efe20000000000 */
[----:B------:R-:W-:Y:S01]  /*9a90*/  UMOV UR29, 0x40000040 ;  /* 0x40000040001d7882 */ /* 0x000fe20000000000 */
[----:B------:R-:W-:Y:S01]  /*9aa0*/  UMOV UR31, 0x40000040 ;  /* 0x40000040001f7882 */ /* 0x000fe20000000000 */
[----:B------:R-:W-:Y:S01]  /*9ab0*/  R2UR UR28, R13 ;  /* 0x000000000d1c72ca */ /* 0x000fe200000e0000 */
[----:B------:R-:W1:Y:S01]  /*9ac0*/  S2R R14, SR_TID.X ;  /* 0x00000000000e7919 */ /* 0x000e620000002100 */
[----:B------:R-:W-:Y:S01]  /*9ad0*/  R2UR UR30, R8 ;  /* 0x00000000081e72ca */ /* 0x000fe200000e0000 */
[C---:B------:R-:W-:Y:S01]  /*9ae0*/  VIADD R8, R7.reuse, 0x4 ;  /* 0x0000000407087836 */ /* 0x040fe20000000000 */
[C---:B------:R-:W-:Y:S01]  /*9af0*/  IADD3 R13, R4.reuse, 0x4, RZ ;  /* 0x00000004040d7810 */ /* 0x040fe20007ffe0ff */
[----:B------:R-:W-:Y:S01]  /*9b00*/  VIADD R21, R4, 0x800 ;  /* 0x0000080004157836 */ /* 0x000fe20000000000 */
[----:B------:R-:W-:Y:S01]  /*9b10*/  UMOV UR7, 0x40000040 ;  /* 0x4000004000077882 */ /* 0x000fe20000000000 */
[----:B------:R-:W-:-:S02]  /*9b20*/  VIADD R15, R7, 0x800 ;  /* 0x00000800070f7836 */ /* 0x000fc40000000000 */
[----:B------:R-:W-:Y:S01]  /*9b30*/  HGMMA.64x64x16.F32.BF16 R152, gdesc[UR8], R152, gsb0 ;  /* 0x00e00000089879f0 */ /* 0x000fe20008001898 */
[----:B------:R-:W-:Y:S01]  /*9b40*/  UMOV UR10, UR4 ;  /* 0x00000004000a7c82 */ /* 0x000fe20008000000 */
[----:B------:R-:W-:-:S05]  /*9b50*/  IMAD R209, R2, 0x1000, R19 ;  /* 0x0000100002d17824 */ /* 0x000fca00078e0213 */
[----:B------:R-:W-:Y:S02]  /*9b60*/  R2UR UR6, R209 ;  /* 0x00000000d10672ca */ /* 0x000fe400000e0000 */
        /* <DEDUP_REMOVED lines=262> */
[----:B------:R-:W-:-:S03]  /*abd0*/  IADD3 R15, R7, 0xe00, RZ ;  /* 0x00000e00070f7810 */ /* 0x000fc60007ffe0ff */
        /* <DEDUP_REMOVED lines=105> */
[----:B--2---:R-:W-:Y:S01]  /*b270*/  FMNMX.FTZ R7, R177, R162, !PT ;  /* 0x000000a2b1077209 */ /* 0x004fe20007810000 */
[----:B------:R-:W-:Y:S01]  /*b280*/  FMUL.FTZ R162, R166, UR5 ;  /* 0x00000005a6a27c20 */ /* 0x000fe20008410000 */
[----:B------:R-:W-:-:S05]  /*b290*/  FMUL.FTZ R166, R170, UR5 ;  /* 0x00000005aaa67c20 */ /* 0x000fca0008410000 */
        /* <DEDUP_REMOVED lines=23> */
[----:B------:R-:W-:Y:S01]  /*b410*/  FADD.FTZ R170, -R7, R196 ;  /* 0x000000c407aa7221 */ /* 0x000fe20000010100 */
[----:B----4-:R-:W-:Y:S01]  /*b420*/  FMNMX.FTZ R169, R163, R168, !PT ;  /* 0x000000a8a3a97209 */ /* 0x010fe20007810000 */
[----:B------:R-:W-:Y:S02]  /*b430*/  FMUL.FTZ R204, R7, UR10 ;  /* 0x0000000a07cc7c20 */ /* 0x000fe40008410000 */
[----:B------:R-:W-:Y:S02]  /*b440*/  FMUL.FTZ R171, R170, UR10 ;  /* 0x0000000aaaab7c20 */ /* 0x000fe40008410000 */
        /* <DEDUP_REMOVED lines=22> */
[----:B--2---:R-:W-:Y:S01]  /*b5b0*/  FMNMX.FTZ R8, R200, R169, !PT ;  /* 0x000000a9c8087209 */ /* 0x004fe20007810000 */
[----:B------:R-:W-:Y:S01]  /*b5c0*/  FFMA.FTZ R169, R152, UR10, -R204 ;  /* 0x0000000a98a97c23 */ /* 0x000fe200080108cc */
[C---:B------:R-:W-:Y:S02]  /*b5d0*/  @!P1 VIADD R152, R9.reuse, 0x38840 ;  /* 0x0003884009989836 */ /* 0x040fe40000000000 */
[----:B------:R-:W-:-:S03]  /*b5e0*/  @!P1 VIADD R9, R9, 0x38860 ;  /* 0x0003886009099836 */ /* 0x000fc60000000000 */
[----:B------:R-:W2:Y:S01]  /*b5f0*/  MUFU.TANH R183, R183 ;  /* 0x000000b700b77308 */ /* 0x000ea20000002400 */
[----:B------:R-:W-:Y:S02]  /*b600*/  @!P1 PRMT R152, RZ, 0x654, R152 ;  /* 0x00000654ff989816 */ /* 0x000fe40000000098 */
[----:B------:R-:W-:Y:S02]  /*b610*/  @!P1 PRMT R9, RZ, 0x654, R9 ;  /* 0x00000654ff099816 */ /* 0x000fe40000000009 */
[----:B------:R4:W-:Y:S03]  /*b620*/  @!P1 SYNCS.ARRIVE.TRANS64.RED.A1T0 RZ, [R152+URZ], RZ ;  /* 0x000000ff98ff99a7 */ /* 0x0009e6000810043f */
[----:B------:R3:W5:Y:S08]  /*b630*/  MUFU.EX2 R168, R171 ;  /* 0x000000ab00a87308 */ /* 0x0007700000000800 */
[----:B------:R4:W-:Y:S01]  /*b640*/  MUFU.EX2 R170, R173 ;  /* 0x000000ad00aa7308 */ /* 0x0009e20000000800 */
[----:B---3--:R-:W-:-:S04]  /*b650*/  FMNMX.FTZ R171, R179, R8, !PT ;  /* 0x00000008b3ab7209 */ /* 0x008fc80007810000 */
[----:B-1----:R-:W-:Y:S01]  /*b660*/  FMNMX.FTZ R8, R182, R171, !PT ;  /* 0x000000abb6087209 */ /* 0x002fe20007810000 */
[--C-:B------:R-:W-:Y:S02]  /*b670*/  FFMA.FTZ R171, R154, UR10, -R204.reuse ;  /* 0x0000000a9aab7c23 */ /* 0x100fe400080108cc */
[----:B------:R-:W1:Y:S01]  /*b680*/  MUFU.EX2 R21, R21 ;  /* 0x0000001500157308 */ /* 0x000e620000000800 */
[----:B--2---:R-:W-:Y:S01]  /*b690*/  FMNMX.FTZ R8, R183, R8, !PT ;  /* 0x00000008b7087209 */ /* 0x004fe20007810000 */
[----:B----4-:R-:W-:Y:S01]  /*b6a0*/  FFMA.FTZ R173, R156, UR10, -R204 ;  /* 0x0000000a9cad7c23 */ /* 0x010fe200080108cc */
[-C--:B-----5:R-:W-:Y:S01]  /*b6b0*/  FMUL.FTZ R24, R24, R168.reuse ;  /* 0x000000a818187220 */ /* 0x0a0fe20000410000 */
[-C--:B------:R-:W-:Y:S01]  /*b6c0*/  FMUL.FTZ R25, R25, R168.reuse ;  /* 0x000000a819197220 */ /* 0x080fe20000410000 */
[-C--:B------:R-:W-:Y:S01]  /*b6d0*/  FMUL.FTZ R28, R28, R168.reuse ;  /* 0x000000a81c1c7220 */ /* 0x080fe20000410000 */
[----:B------:R-:W2:Y:S01]  /*b6e0*/  SHFL.BFLY PT, R153, R8, 0x2, 0x1f ;  /* 0x0c401f0008997f89 */ /* 0x000ea200000e0000 */
        /* <DEDUP_REMOVED lines=25> */
[----:B------:R-:W1:Y:S01]  /*b880*/  MUFU.EX2 R174, R174 ;  /* 0x000000ae00ae7308 */ /* 0x000e620000000800 */
[-C--:B------:R-:W-:Y:S01]  /*b890*/  FMUL.FTZ R69, R69, R168.reuse ;  /* 0x000000a845457220 */ /* 0x080fe20000410000 */
[-C--:B------:R-:W-:Y:S01]  /*b8a0*/  FMUL.FTZ R72, R72, R168.reuse ;  /* 0x000000a848487220 */ /* 0x080fe20000410000 */
[----:B------:R-:W2:Y:S01]  /*b8b0*/  SHFL.BFLY PT, R8, R153, 0x1, 0x1f ;  /* 0x0c201f0099087f89 */ /* 0x000ea200000e0000 */
        /* <DEDUP_REMOVED lines=23> */
[----:B--2---:R-:W-:Y:S01]  /*ba30*/  FMNMX.FTZ R8, R153, R8, !PT ;  /* 0x0000000899087209 */ /* 0x004fe20007810000 */
[-C--:B------:R-:W-:Y:S01]  /*ba40*/  FMUL.FTZ R112, R112, R168.reuse ;  /* 0x000000a870707220 */ /* 0x080fe20000410000 */
[----:B------:R-:W-:Y:S01]  /*ba50*/  IADD3 R153, -R22, RZ, RZ ;  /* 0x000000ff16997210 */ /* 0x000fe20007ffe1ff */
[-C--:B------:R-:W-:Y:S01]  /*ba60*/  FMUL.FTZ R113, R113, R168.reuse ;  /* 0x000000a871717220 */ /* 0x080fe20000410000 */
[-C--:B------:R-:W-:Y:S01]  /*ba70*/  FMUL.FTZ R116, R116, R168.reuse ;  /* 0x000000a874747220 */ /* 0x080fe20000410000 */
[----:B------:R-:W-:Y:S01]  /*ba80*/  FADD.FTZ R11, -R8, R11 ;  /* 0x0000000b080b7221 */ /* 0x000fe20000010100 */
[----:B------:R-:W-:Y:S01]  /*ba90*/  ISETP.NE.AND P2, PT, R18, R153, PT ;  /* 0x000000991200720c */ /* 0x000fe20003f45270 */
[----:B------:R-:W-:Y:S01]  /*baa0*/  FMUL.FTZ R154, R8, UR10 ;  /* 0x0000000a089a7c20 */ /* 0x000fe20008410000 */
[----:B------:R-:W-:Y:S01]  /*bab0*/  MUFU.EX2 R178, R178 ;  /* 0x000000b200b27308 */ /* 0x000fe20000000800 */
[----:B------:R-:W-:Y:S01]  /*bac0*/  FMUL.FTZ R11, R11, UR10 ;  /* 0x0000000a0b0b7c20 */ /* 0x000fe20008410000 */
[----:B------:R-:W-:Y:S01]  /*bad0*/  FMUL.FTZ R117, R117, R168 ;  /* 0x000000a875757220 */ /* 0x000fe20000410000 */
        /* <DEDUP_REMOVED lines=8> */
[----:B------:R-:W-:Y:S01]  /*bb60*/  @!P2 LEA R10, R10, R17, 0x6 ;  /* 0x000000110a0aa211 */ /* 0x000fe200078e30ff */
        /* <DEDUP_REMOVED lines=9> */
[----:B------:R-:W-:Y:S01]  /*bc00*/  @!P2 STS [R153+0x38400], R168 ;  /* 0x038400a89900a388 */ /* 0x000fe20000000800 */
[----:B------:R-:W-:Y:S01]  /*bc10*/  FFMA.FTZ R182, R182, UR10, -R154 ;  /* 0x0000000ab6b67c23 */ /* 0x000fe2000801089a */
[----:B------:R-:W-:Y:S01]  /*bc20*/  MUFU.EX2 R14, R14 ;  /* 0x0000000e000e7308 */ /* 0x000fe20000000800 */
[----:B------:R-:W-:Y:S01]  /*bc30*/  F2FP.BF16.F32.PACK_AB R154, R172, R169 ;  /* 0x000000a9ac9a723e */ /* 0x000fe200000010ff */
[----:B-1----:R1:W-:Y:S01]  /*bc40*/  @!P2 STS [R153+0x38420], R11 ;  /* 0x0384200b9900a388 */ /* 0x0023e20000000800 */
[----:B------:R-:W-:Y:S01]  /*bc50*/  F2FP.BF16.F32.PACK_AB R158, R176, R173 ;  /* 0x000000adb09e723e */ /* 0x000fe200000010ff */
[----:B------:R-:W-:Y:S01]  /*bc60*/  FMUL.FTZ R26, R26, R11 ;  /* 0x0000000b1a1a7220 */ /* 0x000fe20000410000 */
[----:B------:R-:W-:Y:S01]  /*bc70*/  F2FP.BF16.F32.PACK_AB R160, R178, R175 ;  /* 0x000000afb2a0723e */ /* 0x000fe200000010ff */
        /* <DEDUP_REMOVED lines=98> */
[----:B------:R-:W3:Y:S01]  /*c2a0*/  MUFU.EX2 R208, R208 ;  /* 0x000000d000d07308 */ /* 0x000ee20000000800 */
[----:B--2---:R-:W-:Y:S01]  /*c2b0*/  F2FP.BF16.F32.PACK_AB R161, R207, R206 ;  /* 0x000000cecfa1723e */ /* 0x004fe200000010ff */
[----:B------:R-:W-:Y:S01]  /*c2c0*/  FFMA.FTZ R5, R168, R5, R21 ;  /* 0x00000005a8057223 */ /* 0x000fe20000010015 */
[----:B------:R1:W-:Y:S01]  /*c2d0*/  STSM.16.M88.4 [R184], R156 ;  /* 0x0000009cb8007844 */ /* 0x0003e20000000200 */
[----:B------:R-:W-:Y:S01]  /*c2e0*/  FFMA.FTZ R6, R11, R6, R14 ;  /* 0x000000060b067223 */ /* 0x000fe2000001000e */
[----:B------:R-:W-:Y:S01]  /*c2f0*/  ISETP.GT.AND P2, PT, R12, RZ, PT ;  /* 0x000000ff0c00720c */ /* 0x000fe20003f44270 */
[----:B------:R-:W-:Y:S01]  /*c300*/  FADD.FTZ R170, R170, R5 ;  /* 0x00000005aaaa7221 */ /* 0x000fe20000010000 */
[----:B------:R-:W-:Y:S01]  /*c310*/  IMAD.MOV.U32 R11, RZ, RZ, R8 ;  /* 0x000000ffff0b7224 */ /* 0x000fe200078e0008 */
[----:B------:R-:W-:Y:S01]  /*c320*/  MUFU.EX2 R197, R197 ;  /* 0x000000c500c57308 */ /* 0x000fe20000000800 */
[----:B------:R-:W-:Y:S01]  /*c330*/  FADD.FTZ R6, R13, R6 ;  /* 0x000000060d067221 */ /* 0x000fe20000010000 */
[----:B------:R-:W-:-:S03]  /*c340*/  FADD.FTZ R169, R169, R170 ;  /* 0x000000aaa9a97221 */ /* 0x000fc60000010000 */
[----:B------:R-:W-:Y:S01]  /*c350*/  FADD.FTZ R15, R15, R6 ;  /* 0x000000060f0f7221 */ /* 0x000fe20000010000 */
[----:B------:R-:W-:Y:S02]  /*c360*/  FADD.FTZ R172, R172, R169 ;  /* 0x000000a9acac7221 */ /* 0x000fe40000010000 */
[----:B------:R-:W2:Y:S01]  /*c370*/  MUFU.EX2 R202, R202 ;  /* 0x000000ca00ca7308 */ /* 0x000ea20000000800 */
[----:B---3--:R-:W-:Y:S01]  /*c380*/  F2FP.BF16.F32.PACK_AB R163, R208, R181 ;  /* 0x000000b5d0a3723e */ /* 0x008fe200000010ff */
        /* <DEDUP_REMOVED lines=9> */
[----:B------:R-:W3:Y:S01]  /*c420*/  MUFU.EX2 R180, R180 ;  /* 0x000000b400b47308 */ /* 0x000ee20000000800 */
[----:B--2---:R-:W-:Y:S01]  /*c430*/  F2FP.BF16.F32.PACK_AB R164, R202, R197 ;  /* 0x000000c5caa4723e */ /* 0x004fe200000010ff */
        /* <DEDUP_REMOVED lines=10> */
[----:B---3--:R-:W-:Y:S01]  /*c4e0*/  F2FP.BF16.F32.PACK_AB R166, R180, R177 ;  /* 0x000000b1b4a6723e */ /* 0x008fe200000010ff */
[----:B------:R-:W-:Y:S01]  /*c4f0*/  FADD.FTZ R196, R201, R196 ;  /* 0x000000c4c9c47221 */ /* 0x000fe20000010000 */
[----:B------:R-:W-:-:S03]  /*c500*/  FADD.FTZ R208, R208, R181 ;  /* 0x000000b5d0d07221 */ /* 0x000fc60000010000 */
[----:B------:R-:W-:Y:S01]  /*c510*/  FADD.FTZ R197, R197, R196 ;  /* 0x000000c4c5c57221 */ /* 0x000fe20000010000 */
[----:B------:R-:W-:Y:S01]  /*c520*/  MOV R196, R7 ;  /* 0x0000000700c47202 */ /* 0x000fe20000000f00 */
[----:B------:R3:W4:Y:S02]  /*c530*/  MUFU.EX2 R10, R182 ;  /* 0x000000b6000a7308 */ /* 0x0007240000000800 */
[----:B------:R-:W-:-:S04]  /*c540*/  FADD.FTZ R202, R202, R197 ;  /* 0x000000c5caca7221 */ /* 0x000fc80000010000 */
[----:B------:R-:W-:Y:S02]  /*c550*/  FADD.FTZ R5, R177, R202 ;  /* 0x000000cab1057221 */ /* 0x000fe40000010000 */
[----:B------:R-:W5:Y:S01]  /*c560*/  MUFU.EX2 R179, R179 ;  /* 0x000000b300b37308 */ /* 0x000f620000000800 */
[----:B--2---:R-:W-:Y:S01]  /*c570*/  F2FP.BF16.F32.PACK_AB R165, R200, R199 ;  /* 0x000000c7c8a5723e */ /* 0x004fe200000010ff */
[----:B---3--:R-:W-:Y:S02]  /*c580*/  VIADD R182, R209, 0x80 ;  /* 0x00000080d1b67836 */ /* 0x008fe40000000000 */
[----:B------:R-:W-:Y:S01]  /*c590*/  FADD.FTZ R199, R199, R208 ;  /* 0x000000d0c7c77221 */ /* 0x000fe20000010000 */
[----:B------:R-:W-:-:S03]  /*c5a0*/  FADD.FTZ R5, R180, R5 ;  /* 0x00000005b4057221 */ /* 0x000fc60000010000 */
[----:B------:R-:W-:-:S04]  /*c5b0*/  FADD.FTZ R199, R200, R199 ;  /* 0x000000c7c8c77221 */ /* 0x000fc80000010000 */
[----:B----4-:R-:W-:Y:S01]  /*c5c0*/  FADD.FTZ R6, R10, R199 ;  /* 0x000000c70a067221 */ /* 0x010fe20000010000 */
[----:B-----5:R-:W-:-:S03]  /*c5d0*/  F2FP.BF16.F32.PACK_AB R167, R179, R10 ;  /* 0x0000000ab3a7723e */ /* 0x020fc600000010ff */
[----:B------:R-:W-:Y:S01]  /*c5e0*/  FADD.FTZ R6, R179, R6 ;  /* 0x00000006b3067221 */ /* 0x000fe20000010000 */
[----:B------:R-:W-:Y:S01]  /*c5f0*/  IMAD.MOV.U32 R10, RZ, RZ, R2 ;  /* 0x000000ffff0a7224 */ /* 0x000fe200078e0002 */
[----:B------:R1:W-:Y:S01]  /*c600*/  STSM.16.M88.4 [R185], R164 ;  /* 0x000000a4b9007844 */ /* 0x0003e20000000200 */
[----:B------:R-:W-:-:S06]  /*c610*/  WARPGROUP.ARRIVE ;  /* 0x00000000000079c5 */ /* 0x000fcc0000000000 */
        /* <DEDUP_REMOVED lines=31> */
[----:B--2---:R-:W-:-:S05]  /*c810*/  VIADD R9, R12, 0xffffffff ;  /* 0xffffffff0c097836 */ /* 0x004fca0000000000 */
[----:B------:R-:W-:Y:S01]  /*c820*/  MOV R12, R9 ;  /* 0x00000009000c7202 */ /* 0x000fe20000000f00 */
[----:B-1----:R-:W-:Y:S06]  /*c830*/  @P2 BRA `(.L_x_3302) ;  /* 0xffffffcc00cc2947 */ /* 0x002fec000383ffff */
.L_x_3293:
[----:B------:R-:W1:Y:S01]  /*c840*/  SHFL.BFLY PT, R0, R5, 0x2, 0x1f ;  /* 0x0c401f0005007f89 */ /* 0x000e6200000e0000 */
[----:B------:R-:W-:Y:S01]  /*c850*/  VIADD R4, R2, 0x1 ;  /* 0x0000000102047836 */ /* 0x000fe20000000000 */
[----:B------:R-:W-:Y:S01]  /*c860*/  UIADD3 UR36, UR36, 0x1, URZ ;  /* 0x0000000124247890 */ /* 0x000fe2000fffe03f */
[----:B------:R-:W-:Y:S01]  /*c870*/  IMAD.U32 R14, RZ, RZ, UR10 ;  /* 0x0000000aff0e7e24 */ /* 0x000fe2000f8e00ff */
[----:B------:R-:W2:Y:S01]  /*c880*/  SHFL.BFLY PT, R9, R6, 0x2, 0x1f ;  /* 0x0c401f0006097f89 */ /* 0x000ea200000e0000 */
[----:B------:R-:W-:Y:S08]  /*c890*/  BAR.ARV 0x8, 0xa0 ;  /* 0x0202800000007b1d */ /* 0x000ff00000002000 */
[----:B------:R-:W-:Y:S01]  /*c8a0*/  BAR.SYNC.DEFER_BLOCKING 0xf, 0x100 ;  /* 0x03c4000000007b1d */ /* 0x000fe20000010000 */
[----:B------:R-:W-:Y:S01]  /*c8b0*/  ISETP.NE.AND P1, PT, R4, 0x2, PT ;  /* 0x000000020400780c */ /* 0x000fe20003f25270 */
[----:B-1----:R-:W-:Y:S01]  /*c8c0*/  FADD.FTZ R0, R0, R5 ;  /* 0x0000000500007221 */ /* 0x002fe20000010000 */
[----:B------:R-:W-:Y:S01]  /*c8d0*/  MOV R5, RZ ;  /* 0x000000ff00057202 */ /* 0x000fe20000000f00 */
[----:B--2---:R-:W-:-:S03]  /*c8e0*/  FADD.FTZ R9, R9, R6 ;  /* 0x0000000609097221 */ /* 0x004fc60000010000 */
[----:B------:R-:W1:Y:S01]  /*c8f0*/  SHFL.BFLY PT, R3, R0, 0x1, 0x1f ;  /* 0x0c201f0000037f89 */ /* 0x000e6200000e0000 */
[----:B------:R-:W-:-:S03]  /*c900*/  IMAD.MOV.U32 R6, RZ, RZ, RZ ;  /* 0x000000ffff067224 */ /* 0x000fc600078e00ff */
[----:B------:R-:W2:Y:S01]  /*c910*/  SHFL.BFLY PT, R10, R9, 0x1, 0x1f ;  /* 0x0c201f00090a7f89 */ /* 0x000ea200000e0000 */
[----:B-1----:R-:W-:Y:S01]  /*c920*/  FADD.FTZ R12, R0, R3 ;  /* 0x00000003000c7221 */ /* 0x002fe20000010000 */
[----:B------:R-:W-:Y:S02]  /*c930*/  IMAD.MOV R3, RZ, RZ, -R22 ;  /* 0x000000ffff037224 */ /* 0x000fe400078e0a16 */
[----:B------:R-:W-:Y:S02]  /*c940*/  IMAD.MOV.U32 R0, RZ, RZ, -0x800000 ;  /* 0xff800000ff007424 */ /* 0x000fe400078e00ff */
[----:B--2---:R-:W-:Y:S01]  /*c950*/  FADD.FTZ R10, R9, R10 ;  /* 0x0000000a090a7221 */ /* 0x004fe20000010000 */
[----:B------:R-:W-:Y:S02]  /*c960*/  FSETP.NE.FTZ.AND P2, PT, R12, RZ, PT ;  /* 0x000000ff0c00720b */ /* 0x000fe40003f55000 */
[----:B------:R-:W-:Y:S02]  /*c970*/  ISETP.NE.AND P0, PT, R18, R3, PT ;  /* 0x000000031200720c */ /* 0x000fe40003f05270 */
[----:B------:R-:W-:-:S02]  /*c980*/  FSETP.NE.FTZ.AND P3, PT, R10, RZ, PT ;  /* 0x000000ff0a00720b */ /* 0x000fc40003f75000 */
[----:B------:R-:W-:-:S04]  /*c990*/  SEL R3, RZ, 0x1, P1 ;  /* 0x00000001ff037807 */ /* 0x000fc80000800000 */
[----:B------:R-:W-:Y:S02]  /*c9a0*/  LOP3.LUT R16, R16, R3, RZ, 0x3c, !PT ;  /* 0x0000000310107212 */ /* 0x000fe400078e3cff */
[----:B------:R-:W-:Y:S01]  /*c9b0*/  MOV R3, 0xff800000 ;  /* 0xff80000000037802 */ /* 0x000fe20000000f00 */
[----:B------:R-:W1:Y:S02]  /*c9c0*/  @P2 MUFU.RCP R5, R12 ;  /* 0x0000000c00052308 */ /* 0x000e640000001000 */
[----:B------:R-:W-:Y:S02]  /*c9d0*/  @!P0 IMAD R2, R2, 0x40, R17 ;  /* 0x0000004002028824 */ /* 0x000fe400078e0211 */
[----:B------:R-:W-:-:S03]  /*c9e0*/  @P3 FMUL.FTZ R14, R14, 0.69314718246459960938 ;  /* 0x3f3172180e0e3820 */ /* 0x000fc60000410000 */
[----:B------:R-:W-:Y:S01]  /*c9f0*/  @!P0 LEA R11, R2, UR37, 0x2 ;  /* 0x00000025020b8c11 */ /* 0x000fe2000f8e10ff */
[----:B------:R-:W2:Y:S01]  /*ca00*/  @P3 MUFU.RCP R6, R10 ;  /* 0x0000000a00063308 */ /* 0x000ea20000001000 */
[----:B------:R-:W-:-:S05]  /*ca10*/  MOV R2, UR10 ;  /* 0x0000000a00027c02 */ /* 0x000fca0008000f00 */
[----:B------:R-:W-:Y:S02]  /*ca20*/  @P2 FMUL.FTZ R2, R2, 0.69314718246459960938 ;  /* 0x3f31721802022820 */ /* 0x000fe40000410000 */
        /* <DEDUP_REMOVED lines=139> */
.L_x_3269:
        /* <DEDUP_REMOVED lines=44> */
[----:B------:R-:W-:-:S02]  /*d5a0*/  LOP3.LUT R103, R6, 0x380, RZ, 0xc0, !PT ;  /* 0x0000038006677812 */ /* 0x000fc400078ec0ff */
[----:B------:R-:W-:Y:S02]  /*d5b0*/  SHF.R.U64 R4, R4, 0x3, RZ ;  /* 0x0000000304047819 */ /* 0x000fe400000012ff */
[C---:B------:R-:W-:Y:S02]  /*d5c0*/  IADD3 R197, P4, R6.reuse, 0x4020, RZ ;  /* 0x0000402006c57810 */ /* 0x040fe40007f9e0ff */
[C---:B------:R-:W-:Y:S02]  /*d5d0*/  IADD3 R181, P1, R6.reuse, 0x2040, RZ ;  /* 0x0000204006b57810 */ /* 0x040fe40007f3e0ff */
[----:B------:R-:W-:Y:S01]  /*d5e0*/  IADD3.X R9, RZ, R7, RZ, P2, !PT ;  /* 0x00000007ff097210 */ /* 0x000fe200017fe4ff */
[--C-:B------:R-:W-:Y:S01]  /*d5f0*/  IMAD.X R91, RZ, RZ, R7.reuse, P4 ;  /* 0x000000ffff5b7224 */ /* 0x100fe200020e0607 */
[C---:B------:R-:W-:Y:S01]  /*d600*/  IADD3 R187, P3, R6.reuse, 0x4000, RZ ;  /* 0x0000400006bb7810 */ /* 0x040fe20007f7e0ff */
[----:B------:R-:W-:Y:S01]  /*d610*/  IMAD.X R25, RZ, RZ, R7, P1 ;  /* 0x000000ffff197224 */ /* 0x000fe200008e0607 */
[----:B------:R-:W-:-:S02]  /*d620*/  IADD3 R177, P5, R6, 0x2000, RZ ;  /* 0x0000200006b17810 */ /* 0x000fc40007fbe0ff */
[----:B------:R-:W-:Y:S01]  /*d630*/  IADD3 R183, P2, R6, 0x2060, RZ ;  /* 0x0000206006b77810 */ /* 0x000fe20007f5e0ff */
[----:B------:R-:W-:Y:S01]  /*d640*/  IMAD.X R87, RZ, RZ, R7, P3 ;  /* 0x000000ffff577224 */ /* 0x000fe200018e0607 */
[----:B------:R-:W-:Y:S02]  /*d650*/  LOP3.LUT R20, R4, R179, RZ, 0x3c, !PT ;  /* 0x000000b304147212 */ /* 0x000fe400078e3cff */
[----:B------:R-:W-:Y:S02]  /*d660*/  SHF.R.U64 R103, R103, 0x3, RZ ;  /* 0x0000000367677819 */ /* 0x000fe400000012ff */
[----:B------:R-:W-:Y:S02]  /*d670*/  LOP3.LUT R4, R197, 0x380, RZ, 0xc0, !PT ;  /* 0x00000380c5047812 */ /* 0x000fe400078ec0ff */
[-C--:B------:R-:W-:Y:S02]  /*d680*/  IADD3.X R15, RZ, R7.reuse, RZ, P5, !PT ;  /* 0x00000007ff0f7210 */ /* 0x080fe40002ffe4ff */
[----:B------:R-:W-:-:S02]  /*d690*/  IADD3.X R29, RZ, R7, RZ, P2, !PT ;  /* 0x00000007ff1d7210 */ /* 0x000fc400017fe4ff */
[C---:B------:R-:W-:Y:S02]  /*d6a0*/  IADD3 R199, P5, R6.reuse, 0x4040, RZ ;  /* 0x0000404006c77810 */ /* 0x040fe40007fbe0ff */
[C---:B------:R-:W-:Y:S02]  /*d6b0*/  IADD3 R201, P6, R6.reuse, 0x4060, RZ ;  /* 0x0000406006c97810 */ /* 0x040fe40007fde0ff */
[C---:B------:R-:W-:Y:S02]  /*d6c0*/  IADD3 R203, P1, R6.reuse, 0x6000, RZ ;  /* 0x0000600006cb7810 */ /* 0x040fe40007f3e0ff */
[C---:B------:R-:W-:Y:S01]  /*d6d0*/  IADD3 R106, P2, R6.reuse, 0x6020, RZ ;  /* 0x00006020066a7810 */ /* 0x040fe20007f5e0ff */
[----:B------:R-:W-:Y:S01]  /*d6e0*/  IMAD.X R99, RZ, RZ, R7, P6 ;  /* 0x000000ffff637224 */ /* 0x000fe200030e0607 */
[C---:B------:R-:W-:Y:S02]  /*d6f0*/  IADD3 R205, P3, R6.reuse, 0x6040, RZ ;  /* 0x0000604006cd7810 */ /* 0x040fe40007f7e0ff */
[----:B------:R-:W-:-:S02]  /*d700*/  IADD3 R207, P4, R6, 0x6060, RZ ;  /* 0x0000606006cf7810 */ /* 0x000fc40007f9e0ff */
[----:B------:R-:W-:Y:S01]  /*d710*/  LOP3.LUT R6, R103, R6, RZ, 0x3c, !PT ;  /* 0x0000000667067212 */ /* 0x000fe200078e3cff */
[--C-:B------:R-:W-:Y:S01]  /*d720*/  IMAD.X R103, RZ, RZ, R7.reuse, P1 ;  /* 0x000000ffff677224 */ /* 0x100fe200008e0607 */
[----:B------:R-:W-:Y:S01]  /*d730*/  LOP3.LUT R10, R173, 0x380, RZ, 0xc0, !PT ;  /* 0x00000380ad0a7812 */ /* 0x000fe200078ec0ff */
[--C-:B------:R-:W-:Y:S01]  /*d740*/  IMAD.X R111, RZ, RZ, R7.reuse, P3 ;  /* 0x000000ffff6f7224 */ /* 0x100fe200018e0607 */
[----:B------:R-:W-:Y:S01]  /*d750*/  SHF.R.U64 R4, R4, 0x3, RZ ;  /* 0x0000000304047819 */ /* 0x000fe200000012ff */
[----:B------:R-:W-:Y:S01]  /*d760*/  IMAD.X R115, RZ, RZ, R7, P4 ;  /* 0x000000ffff737224 */ /* 0x000fe200020e0607 */
[----:B------:R-:W-:Y:S02]  /*d770*/  LOP3.LUT R12, R175, 0x380, RZ, 0xc0, !PT ;  /* 0x00000380af0c7812 */ /* 0x000fe400078ec0ff */
[----:B------:R-:W-:Y:S02]  /*d780*/  LOP3.LUT R14, R177, 0x380, RZ, 0xc0, !PT ;  /* 0x00000380b10e7812 */ /* 0x000fe400078ec0ff */
[----:B------:R-:W-:-:S02]  /*d790*/  LOP3.LUT R27, R106, 0x380, RZ, 0xc0, !PT ;  /* 0x000003806a1b7812 */ /* 0x000fc400078ec0ff */
[-C--:B------:R-:W-:Y:S02]  /*d7a0*/  IADD3.X R95, RZ, R7.reuse, RZ, P5, !PT ;  /* 0x00000007ff5f7210 */ /* 0x080fe40002ffe4ff */
[----:B------:R-:W-:Y:S02]  /*d7b0*/  IADD3.X R107, RZ, R7, RZ, P2, !PT ;  /* 0x00000007ff6b7210 */ /* 0x000fe400017fe4ff */
[----:B------:R-:W-:Y:S02]  /*d7c0*/  SHF.R.U64 R10, R10, 0x3, RZ ;  /* 0x000000030a0a7819 */ /* 0x000fe400000012ff */
[----:B------:R-:W-:Y:S02]  /*d7d0*/  LOP3.LUT R24, R181, 0x380, RZ, 0xc0, !PT ;  /* 0x00000380b5187812 */ /* 0x000fe400078ec0ff */
[----:B------:R-:W-:Y:S02]  /*d7e0*/  LOP3.LUT R90, R4, R197, RZ, 0x3c, !PT ;  /* 0x000000c5045a7212 */ /* 0x000fe400078e3cff */
[----:B------:R-:W-:-:S02]  /*d7f0*/  MOV R152, R6 ;  /* 0x0000000600987202 */ /* 0x000fc40000000f00 */
[----:B------:R-:W-:Y:S02]  /*d800*/  SHF.R.U64 R12, R12, 0x3, RZ ;  /* 0x000000030c0c7819 */ /* 0x000fe400000012ff */
[----:B------:R-:W-:Y:S02]  /*d810*/  LOP3.LUT R28, R183, 0x380, RZ, 0xc0, !PT ;  /* 0x00000380b71c7812 */ /* 0x000fe400078ec0ff */
[----:B------:R-:W-:Y:S02]  /*d820*/  F2FP.BF16.F32.PACK_AB R4, R168, R171 ;  /* 0x000000aba804723e */ /* 0x000fe400000010ff */
[----:B------:R-:W-:Y:S02]  /*d830*/  F2FP.BF16.F32.PACK_AB R6, R160, R170 ;  /* 0x000000aaa006723e */ /* 0x000fe400000010ff */
[----:B------:R-:W-:Y:S02]  /*d840*/  F2FP.BF16.F32.PACK_AB R7, R31, R30 ;  /* 0x0000001e1f07723e */ /* 0x000fe400000010ff */
[----:B------:R-:W-:-:S02]  /*d850*/  SHF.R.U64 R14, R14, 0x3, RZ ;  /* 0x000000030e0e7819 */ /* 0x000fc400000012ff */
[----:B------:R-:W-:Y:S01]  /*d860*/  LOP3.LUT R86, R187, 0x380, RZ, 0xc0, !PT ;  /* 0x00000380bb567812 */ /* 0x000fe200078ec0ff */
[----:B------:R1:W-:Y:S01]  /*d870*/  STSM.16.M88.4 [R152], R4 ;  /* 0x0000000498007844 */ /* 0x0003e20000000200 */
[----:B------:R-:W-:Y:S02]  /*d880*/  LOP3.LUT R98, R201, 0x380, RZ, 0xc0, !PT ;  /* 0x00000380c9627812 */ /* 0x000fe400078ec0ff */
[----:B------:R-:W-:Y:S02]  /*d890*/  SHF.R.U64 R27, R27, 0x3, RZ ;  /* 0x000000031b1b7819 */ /* 0x000fe400000012ff */
[----:B------:R-:W-:Y:S02]  /*d8a0*/  LOP3.LUT R10, R10, R173, RZ, 0x3c, !PT ;  /* 0x000000ad0a0a7212 */ /* 0x000fe400078e3cff */
[----:B------:R-:W-:Y:S02]  /*d8b0*/  SHF.R.U64 R24, R24, 0x3, RZ ;  /* 0x0000000318187819 */ /* 0x000fe400000012ff */
[----:B------:R-:W-:-:S02]  /*d8c0*/  LOP3.LUT R94, R199, 0x380, RZ, 0xc0, !PT ;  /* 0x00000380c75e7812 */ /* 0x000fc400078ec0ff */
[----:B------:R-:W-:Y:S02]  /*d8d0*/  LOP3.LUT R114, R207, 0x380, RZ, 0xc0, !PT ;  /* 0x00000380cf727812 */ /* 0x000fe400078ec0ff */
[----:B------:R-:W-:Y:S02]  /*d8e0*/  LOP3.LUT R12, R12, R175, RZ, 0x3c, !PT ;  /* 0x000000af0c0c7212 */ /* 0x000fe400078e3cff */
[----:B------:R-:W-:Y:S02]  /*d8f0*/  SHF.R.U64 R28, R28, 0x3, RZ ;  /* 0x000000031c1c7819 */ /* 0x000fe400000012ff */
[----:B------:R-:W-:Y:S02]  /*d900*/  LOP3.LUT R14, R14, R177, RZ, 0x3c, !PT ;  /* 0x000000b10e0e7212 */ /* 0x000fe400078e3cff */
[----:B------:R-:W-:Y:S02]  /*d910*/  SHF.R.U64 R86, R86, 0x3, RZ ;  /* 0x0000000356567819 */ /* 0x000fe400000012ff */
[----:B------:R-:W-:-:S02]  /*d920*/  LOP3.LUT R102, R203, 0x380, RZ, 0xc0, !PT ;  /* 0x00000380cb667812 */ /* 0x000fc400078ec0ff */
[----:B------:R-:W-:Y:S02]  /*d930*/  SHF.R.U64 R98, R98, 0x3, RZ ;  /* 0x0000000362627819 */ /* 0x000fe400000012ff */
[----:B------:R-:W-:Y:S02]  /*d940*/  LOP3.LUT R106, R27, R106, RZ, 0x3c, !PT ;  /* 0x0000006a1b6a7212 */ /* 0x000fe400078e3cff */
[----:B------:R-:W-:Y:S02]  /*d950*/  MOV R30, R8 ;  /* 0x00000008001e7202 */ /* 0x000fe40000000f00 */
[----:B-1----:R-:W-:Y:S02]  /*d960*/  F2FP.BF16.F32.PACK_AB R4, R33, R162 ;  /* 0x000000a22104723e */ /* 0x002fe400000010ff */
[----:B------:R-:W-:Y:S02]  /*d970*/  F2FP.BF16.F32.PACK_AB R5, R35, R34 ;  /* 0x000000222305723e */ /* 0x000fe400000010ff */
[----:B------:R-:W-:-:S02]  /*d980*/  F2FP.BF16.F32.PACK_AB R6, R37, R158 ;  /* 0x0000009e2506723e */ /* 0x000fc400000010ff */
[----:B------:R-:W-:Y:S02]  /*d990*/  F2FP.BF16.F32.PACK_AB R7, R39, R38 ;  /* 0x000000262707723e */ /* 0x000fe400000010ff */
[----:B------:R-:W-:Y:S02]  /*d9a0*/  LOP3.LUT R24, R24, R181, RZ, 0x3c, !PT ;  /* 0x000000b518187212 */ /* 0x000fe400078e3cff */
[----:B------:R-:W-:Y:S01]  /*d9b0*/  SHF.R.U64 R94, R94, 0x3, RZ ;  /* 0x000000035e5e7819 */ /* 0x000fe200000012ff */
[----:B------:R1:W-:Y:S01]  /*d9c0*/  STSM.16.M88.4 [R30], R4 ;  /* 0x000000041e007844 */ /* 0x0003e20000000200 */
[----:B------:R-:W-:Y:S02]  /*d9d0*/  LOP3.LUT R110, R205, 0x380, RZ, 0xc0, !PT ;  /* 0x00000380cd6e7812 */ /* 0x000fe400078ec0ff */
[----:B------:R-:W-:Y:S02]  /*d9e0*/  SHF.R.U64 R114, R114, 0x3, RZ ;  /* 0x0000000372727819 */ /* 0x000fe400000012ff */
[----:B------:R-:W-:-:S02]  /*d9f0*/  MOV R27, R10 ;  /* 0x0000000a001b7202 */ /* 0x000fc40000000f00 */
[----:B------:R-:W-:Y:S02]  /*da00*/  LOP3.LUT R28, R28, R183, RZ, 0x3c, !PT ;  /* 0x000000b71c1c7212 */ /* 0x000fe400078e3cff */
[----:B------:R-:W-:Y:S01]  /*da10*/  MOV R12, R12 ;  /* 0x0000000c000c7202 */ /* 0x000fe20000000f00 */
[----:B------:R1:W-:Y:S01]  /*da20*/  STSM.16.M88.4 [R27], R40 ;  /* 0x000000281b007844 */ /* 0x0003e20000000200 */
[----:B------:R-:W-:Y:S02]  /*da30*/  LOP3.LUT R86, R86, R187, RZ, 0x3c, !PT ;  /* 0x000000bb56567212 */ /* 0x000fe400078e3cff */
[----:B------:R-:W-:Y:S01]  /*da40*/  SHF.R.U64 R102, R102, 0x3, RZ ;  /* 0x0000000366667819 */ /* 0x000fe200000012ff */
[----:B------:R1:W-:Y:S01]  /*da50*/  STSM.16.M88.4 [R12], R48 ;  /* 0x000000300c007844 */ /* 0x0003e20000000200 */
[----:B------:R-:W-:Y:S02]  /*da60*/  LOP3.LUT R98, R98, R201, RZ, 0x3c, !PT ;  /* 0x000000c962627212 */ /* 0x000fe400078e3cff */
[----:B------:R-:W-:-:S02]  /*da70*/  MOV R14, R14 ;  /* 0x0000000e000e7202 */ /* 0x000fc40000000f00 */
[----:B------:R-:W-:Y:S02]  /*da80*/  MOV R20, R20 ;  /* 0x0000001400147202 */ /* 0x000fe40000000f00 */
[----:B------:R-:W-:Y:S01]  /*da90*/  F2FP.BF16.F32.PACK_AB R66, R69, R68 ;  /* 0x000000444542723e */ /* 0x000fe200000010ff */
[----:B------:R1:W-:Y:S01]  /*daa0*/  STSM.16.M88.4 [R14], R56 ;  /* 0x000000380e007844 */ /* 0x0003e20000000200 */
[----:B------:R-:W-:Y:S02]  /*dab0*/  F2FP.BF16.F32.PACK_AB R67, R71, R70 ;  /* 0x000000464743723e */ /* 0x000fe400000010ff */
[----:B------:R-:W-:Y:S02]  /*dac0*/  F2FP.BF16.F32.PACK_AB R73, R75, R74 ;  /* 0x0000004a4b49723e */ /* 0x000fe400000010ff */
[----:B------:R-:W-:Y:S01]  /*dad0*/  F2FP.BF16.F32.PACK_AB R80, R81, R80 ;  /* 0x000000505150723e */ /* 0x000fe200000010ff */
[----:B------:R1:W-:Y:S01]  /*dae0*/  STSM.16.M88.4 [R20], R64 ;  /* 0x0000004014007844 */ /* 0x0003e20000000200 */
[----:B------:R-:W-:-:S02]  /*daf0*/  LOP3.LUT R94, R94, R199, RZ, 0x3c, !PT ;  /* 0x000000c75e5e7212 */ /* 0x000fc400078e3cff */
[----:B------:R-:W-:Y:S02]  /*db00*/  SHF.R.U64 R110, R110, 0x3, RZ ;  /* 0x000000036e6e7819 */ /* 0x000fe400000012ff */
[----:B------:R-:W-:Y:S02]  /*db10*/  LOP3.LUT R114, R114, R207, RZ, 0x3c, !PT ;  /* 0x000000cf72727212 */ /* 0x000fe400078e3cff */
[----:B------:R-:W-:Y:S02]  /*db20*/  MOV R24, R24 ;  /* 0x0000001800187202 */ /* 0x000fe40000000f00 */
[----:B------:R-:W-:Y:S02]  /*db30*/  F2FP.BF16.F32.PACK_AB R74, R77, R76 ;  /* 0x0000004c4d4a723e */ /* 0x000fe400000010ff */
[----:B------:R-:W-:Y:S02]  /*db40*/  F2FP.BF16.F32.PACK_AB R75, R79, R78 ;  /* 0x0000004e4f4b723e */ /* 0x000fe400000010ff */
[----:B------:R-:W-:-:S02]  /*db50*/  F2FP.BF16.F32.PACK_AB R81, R83, R82 ;  /* 0x000000525351723e */ /* 0x000fc400000010ff */
[----:B------:R-:W-:Y:S01]  /*db60*/  MOV R28, R28 ;  /* 0x0000001c001c7202 */ /* 0x000fe20000000f00 */
[----:B------:R1:W-:Y:S01]  /*db70*/  STSM.16.M88.4 [R24], R72 ;  /* 0x0000004818007844 */ /* 0x0003e20000000200 */
[----:B------:R-:W-:Y:S02]  /*db80*/  MOV R11, R90 ;  /* 0x0000005a000b7202 */ /* 0x000fe40000000f00 */
[----:B------:R-:W-:Y:S02]  /*db90*/  F2FP.BF16.F32.PACK_AB R82, R85, R84 ;  /* 0x000000545552723e */ /* 0x000fe400000010ff */
[----:B------:R-:W-:Y:S02]  /*dba0*/  F2FP.BF16.F32.PACK_AB R83, R26, R19 ;  /* 0x000000131a53723e */ /* 0x000fe400000010ff */
[----:B------:R-:W-:Y:S02]  /*dbb0*/  F2FP.BF16.F32.PACK_AB R88, R89, R88 ;  /* 0x000000585958723e */ /* 0x000fe400000010ff */
[----:B------:R-:W-:Y:S01]  /*dbc0*/  LOP3.LUT R102, R102, R203, RZ, 0x3c, !PT ;  /* 0x000000cb66667212 */ /* 0x000fe200078e3cff */
[----:B------:R1:W-:Y:S01]  /*dbd0*/  STSM.16.M88.4 [R28], R80 ;  /* 0x000000501c007844 */ /* 0x0003e20000000200 */
[----:B------:R-:W-:-:S02]  /*dbe0*/  MOV R86, R86 ;  /* 0x0000005600567202 */ /* 0x000fc40000000f00 */
[----:B------:R-:W-:Y:S02]  /*dbf0*/  MOV R10, R98 ;  /* 0x00000062000a7202 */ /* 0x000fe40000000f00 */
[----:B------:R-:W-:Y:S02]  /*dc00*/  F2FP.BF16.F32.PACK_AB R89, R36, R32 ;  /* 0x000000202459723e */ /* 0x000fe400000010ff */
[----:B------:R-:W-:Y:S02]  /*dc10*/  F2FP.BF16.F32.PACK_AB R90, R93, R92 ;  /* 0x0000005c5d5a723e */ /* 0x000fe400000010ff */
[----:B------:R-:W-:Y:S02]  /*dc20*/  F2FP.BF16.F32.PACK_AB R91, R155, R154 ;  /* 0x0000009a9b5b723e */ /* 0x000fe400000010ff */
[----:B------:R-:W-:Y:S02]  /*dc30*/  F2FP.BF16.F32.PACK_AB R96, R97, R96 ;  /* 0x000000606160723e */ /* 0x000fe400000010ff */
[----:B------:R-:W-:Y:S01]  /*dc40*/  MOV R9, R106 ;  /* 0x0000006a00097202 */ /* 0x000fe20000000f00 */
[----:B------:R1:W-:Y:S01]  /*dc50*/  STSM.16.M88.4 [R86], R88 ;  /* 0x0000005856007844 */ /* 0x0003e20000000200 */
[----:B------:R-:W-:-:S02]  /*dc60*/  F2FP.BF16.F32.PACK_AB R97, R157, R156 ;  /* 0x0000009c9d61723e */ /* 0x000fc400000010ff */
[----:B------:R-:W-:Y:S02]  /*dc70*/  F2FP.BF16.F32.PACK_AB R98, R101, R100 ;  /* 0x000000646562723e */ /* 0x000fe400000010ff */
[----:B------:R-:W-:Y:S02]  /*dc80*/  F2FP.BF16.F32.PACK_AB R99, R161, R159 ;  /* 0x0000009fa163723e */ /* 0x000fe400000010ff */
[----:B------:R-:W-:Y:S02]  /*dc90*/  F2FP.BF16.F32.PACK_AB R104, R105, R104 ;  /* 0x000000686968723e */ /* 0x000fe400000010ff */
[----:B------:R-:W-:Y:S01]  /*dca0*/  LOP3.LUT R110, R110, R205, RZ, 0x3c, !PT ;  /* 0x000000cd6e6e7212 */ /* 0x000fe200078e3cff */
[----:B------:R1:W-:Y:S01]  /*dcb0*/  STSM.16.M88.4 [R11], R96 ;  /* 0x000000600b007844 */ /* 0x0003e20000000200 */
[----:B------:R-:W-:Y:S02]  /*dcc0*/  MOV R94, R94 ;  /* 0x0000005e005e7202 */ /* 0x000fe40000000f00 */
        /* <DEDUP_REMOVED lines=52> */
[----:B------:R-:W-:Y:S02]  /*e010*/  IMAD.U32 R5, RZ, RZ, UR7 ;  /* 0x00000007ff057e24 */ /* 0x000fe4000f8e00ff */
[----:B------:R-:W-:Y:S01]  /*e020*/  IMAD.U32 R4, RZ, RZ, UR6 ;  /* 0x00000006ff047e24 */ /* 0x000fe2000f8e00ff */
[----:B------:R-:W-:Y:S01]  /*e030*/  ULDC.64 UR6, c[0x0][0xc40] ;  /* 0x0003100000067ab9 */ /* 0x000fe20000000a00 */
[----:B------:R-:W-:Y:S01]  /*e040*/  MOV R5, UR5 ;  /* 0x0000000500057c02 */ /* 0x000fe20008000f00 */
[----:B------:R-:W-:Y:S02]  /*e050*/  ULDC UR5, c[0x0][0xb88] ;  /* 0x0002e20000057ab9 */ /* 0x000fe40000000800 */
[----:B------:R-:W-:Y:S01]  /*e060*/  ISETP.GE.OR P1, PT, R11, UR5, P0 ;  /* 0x000000050b007c0c */ /* 0x000fe20008726670 */
[----:B-1----:R-:W-:-:S02]  /*e070*/  IMAD R6, R8, UR8, RZ ;  /* 0x0000000808067c24 */ /* 0x002fc4000f8e02ff */
[----:B------:R-:W-:-:S04]  /*e080*/  IMAD.WIDE.U32 R4, R8, UR44, R4 ;  /* 0x0000002c08047c25 */ /* 0x000fc8000f8e0004 */
[----:B------:R-:W-:Y:S01]  /*e090*/  IMAD R8, R9, UR44, R6 ;  /* 0x0000002c09087c24 */ /* 0x000fe2000f8e0206 */
[C---:B------:R-:W-:Y:S01]  /*e0a0*/  IADD3 R6, P2, R11.reuse, R4, RZ ;  /* 0x000000040b067210 */ /* 0x040fe20007f5e0ff */
[----:B------:R-:W-:-:S03]  /*e0b0*/  VIADD R9, R11, 0x8 ;  /* 0x000000080b097836 */ /* 0x000fc60000000000 */
[----:B------:R-:W-:Y:S02]  /*e0c0*/  IADD3.X R7, R7, R5, R8, P2, !PT ;  /* 0x0000000507077210 */ /* 0x000fe400017fe408 */
[----:B------:R-:W-:Y:S02]  /*e0d0*/  ISETP.GE.OR P0, PT, R9, UR5, P0 ;  /* 0x0000000509007c0c */ /* 0x000fe40008706670 */
[----:B------:R-:W-:-:S04]  /*e0e0*/  LEA R4, P2, R6, UR6, 0x2 ;  /* 0x0000000606047c11 */ /* 0x000fc8000f8410ff */
[----:B------:R-:W-:-:S05]  /*e0f0*/  LEA.HI.X R5, R6, UR7, R7, 0x2, P2 ;  /* 0x0000000706057c11 */ /* 0x000fca00090f1407 */
[----:B------:R2:W-:Y:S04]  /*e100*/  @!P1 STG.E desc[UR54][R4.64], R0 ;  /* 0x0000000004009986 */ /* 0x0005e8000c101936 */
[----:B------:R2:W-:Y:S02]  /*e110*/  @!P0 STG.E desc[UR54][R4.64+0x20], R3 ;  /* 0x0000200304008986 */ /* 0x0005e4000c101936 */
.L_x_3304:
        /* <DEDUP_REMOVED lines=53> */
.L_x_3307:
[----:B------:R-:W-:Y:S05]  /*e470*/  BSYNC B0 ;  /* 0x0000000000007941 */ /* 0x000fea0003800000 */
.L_x_3306:
[----:B------:R-:W-:Y:S05]  /*e480*/  BRA `(.L_x_3305) ;  /* 0x0000000800247947 */ /* 0x000fea0003800000 */
.L_x_3303:
        /* <DEDUP_REMOVED lines=8> */
[----:B------:R-:W-:Y:S01]  /*e510*/  ULDC UR6, c[0x0][0xb88] ;  /* 0x0002e20000067ab9 */ /* 0x000fe20000000800 */
        /* <DEDUP_REMOVED lines=19> */
.L_x_3309:
[----:B------:R-:W-:Y:S05]  /*e650*/  BSYNC B0 ;  /* 0x0000000000007941 */ /* 0x000fea0003800000 */
.L_x_3308:
        /* <DEDUP_REMOVED lines=10> */
[----:B------:R-:W-:Y:S01]  /*e700*/  SHF.L.U32 R3, R3, 0x1, RZ ;  /* 0x0000000103037819 */ /* 0x000fe200000006ff */
[----:B------:R-:W2:Y:S01]  /*e710*/  LDC R9, c[0x0][0xeac] ;  /* 0x0003ab00ff097b82 */ /* 0x000ea20000000800 */
[----:B------:R-:W-:Y:S01]  /*e720*/  ISETP.GE.AND P0, PT, R14, UR7, PT ;  /* 0x000000070e007c0c */ /* 0x000fe2000bf06270 */
[C---:B------:R-:W-:Y:S01]  /*e730*/  VIADD R20, R188.reuse, 0x140 ;  /* 0x00000140bc147836 */ /* 0x040fe20000000000 */
[----:B------:R-:W-:Y:S01]  /*e740*/  ISETP.GE.AND P2, PT, R15, UR7, PT ;  /* 0x000000070f007c0c */ /* 0x000fe2000bf46270 */
[C---:B------:R-:W-:Y:S01]  /*e750*/  VIADD R4, R188.reuse, 0x180 ;  /* 0x00000180bc047836 */ /* 0x040fe20000000000 */
[----:B------:R-:W-:Y:S01]  /*e760*/  LOP3.LUT R0, R3, 0x2, R0, 0xe2, !PT ;  /* 0x0000000203007812 */ /* 0x000fe200078ee200 */
[C---:B------:R-:W-:Y:S01]  /*e770*/  VIADD R5, R188.reuse, 0x1c0 ;  /* 0x000001c0bc057836 */ /* 0x040fe20000000000 */
[----:B------:R-:W-:Y:S01]  /*e780*/  IADD3 R19, R188, 0x100, RZ ;  /* 0x00000100bc137810 */ /* 0x000fe20007ffe0ff */
[----:B------:R-:W-:Y:S01]  /*e790*/  UIADD3 UR42, -UR42, UR6, URZ ;  /* 0x000000062a2a7290 */ /* 0x000fe2000fffe13f */
[----:B------:R-:W-:Y:S01]  /*e7a0*/  SHF.R.S32.HI R189, RZ, 0x1f, R188 ;  /* 0x0000001fffbd7819 */ /* 0x000fe200000114bc */
[----:B------:R-:W-:Y:S01]  /*e7b0*/  ULOP3.LUT UR38, URZ, UR38, URZ, 0x33, !UPT ;  /* 0x000000263f267292 */ /* 0x000fe2000f8e333f */
[----:B------:R-:W-:Y:S01]  /*e7c0*/  SEL R3, RZ, 0x4, P0 ;  /* 0x00000004ff037807 */ /* 0x000fe20000000000 */
[----:B------:R-:W-:Y:S01]  /*e7d0*/  BSSY B0, `(.L_x_3310) ;  /* 0x0000035000007945 */ /* 0x000fe20003800000 */
[----:B------:R-:W-:-:S02]  /*e7e0*/  SEL R6, RZ, 0x8, P2 ;  /* 0x00000008ff067807 */ /* 0x000fc40001000000 */
[----:B------:R-:W-:Y:S02]  /*e7f0*/  ISETP.GE.AND P2, PT, R20, UR7, PT ;  /* 0x0000000714007c0c */ /* 0x000fe4000bf46270 */
[----:B------:R-:W-:Y:S02]  /*e800*/  ISETP.GE.AND P0, PT, R19, UR7, PT ;  /* 0x0000000713007c0c */ /* 0x000fe4000bf06270 */
[----:B------:R-:W-:Y:S02]  /*e810*/  ISETP.GE.AND P3, PT, R4, UR7, PT ;  /* 0x0000000704007c0c */ /* 0x000fe4000bf66270 */
[----:B------:R-:W-:Y:S01]  /*e820*/  ISETP.GE.AND P1, PT, R5, UR7, PT ;  /* 0x0000000705007c0c */ /* 0x000fe2000bf26270 */
[----:B------:R-:W-:Y:S01]  /*e830*/  IMAD.WIDE.U32 R4, R8, UR43, R188 ;  /* 0x0000002b08047c25 */ /* 0x000fe2000f8e00bc */
[----:B------:R-:W-:Y:S02]  /*e840*/  LOP3.LUT R0, R6, R0, R3, 0xfe, !PT ;  /* 0x0000000006007212 */ /* 0x000fe400078efe03 */
[----:B------:R-:W-:Y:S01]  /*e850*/  SEL R6, RZ, 0x20, P2 ;  /* 0x00000020ff067807 */ /* 0x000fe20001000000 */
[C---:B------:R-:W-:Y:S01]  /*e860*/  VIADD R8, R190.reuse, 0x20 ;  /* 0x00000020be087836 */ /* 0x040fe20000000000 */
[----:B------:R-:W-:-:S02]  /*e870*/  ISETP.GE.AND P2, PT, R190, UR42, PT ;  /* 0x0000002abe007c0c */ /* 0x000fc4000bf46270 */
[----:B------:R-:W-:Y:S02]  /*e880*/  SEL R3, RZ, 0x10, P0 ;  /* 0x00000010ff037807 */ /* 0x000fe40000000000 */
[----:B------:R-:W-:Y:S01]  /*e890*/  ISETP.GE.AND P0, PT, R8, UR42, PT ;  /* 0x0000002a08007c0c */ /* 0x000fe2000bf06270 */
[----:B-1----:R-:W-:Y:S01]  /*e8a0*/  IMAD R8, R10, UR8, RZ ;  /* 0x000000080a087c24 */ /* 0x002fe2000f8e02ff */
[----:B------:R-:W-:Y:S02]  /*e8b0*/  LOP3.LUT R3, R6, R0, R3, 0xfe, !PT ;  /* 0x0000000006037212 */ /* 0x000fe400078efe03 */
[----:B------:R-:W-:Y:S01]  /*e8c0*/  IADD3 R5, R5, R7, RZ ;  /* 0x0000000705057210 */ /* 0x000fe20007ffe0ff */
[----:B------:R-:W-:Y:S01]  /*e8d0*/  IMAD R11, R11, UR44, R8 ;  /* 0x0000002c0b0b7c24 */ /* 0x000fe2000f8e0208 */
[----:B------:R-:W-:Y:S01]  /*e8e0*/  SEL R0, RZ, 0x40, P3 ;  /* 0x00000040ff007807 */ /* 0x000fe20001800000 */
[----:B--2---:R-:W-:Y:S01]  /*e8f0*/  VIADD R7, R9, UR38 ;  /* 0x0000002609077c36 */ /* 0x004fe20008000000 */
[----:B------:R-:W-:Y:S01]  /*e900*/  SHF.R.S32.HI R191, RZ, 0x1f, R190 ;  /* 0x0000001fffbf7819 */ /* 0x000fe200000114be */
        /* <DEDUP_REMOVED lines=33> */
.L_x_3311:
[----:B------:R-:W-:Y:S05]  /*eb20*/  BSYNC B0 ;  /* 0x0000000000007941 */ /* 0x000fea0003800000 */
.L_x_3310:
[----:B------:R-:W-:Y:S04]  /*eb30*/  BSSY B0, `(.L_x_3305) ;  /* 0x000001e000007945 */ /* 0x000fe80003800000 */
        /* <DEDUP_REMOVED lines=29> */
.L_x_3312:
[----:B------:R-:W-:Y:S05]  /*ed10*/  BSYNC B0 ;  /* 0x0000000000007941 */ /* 0x000fea0003800000 */
.L_x_3305:
[----:B------:R-:W3:Y:S02]  /*ed20*/  LDC R0, c[0x0][0xea8] ;  /* 0x0003aa00ff007b82 */ /* 0x000ee40000000800 */
[----:B---3--:R-:W-:-:S13]  /*ed30*/  ISETP.LE.AND P0, PT, R0, UR4, PT ;  /* 0x0000000400007c0c */ /* 0x008fda000bf03270 */
[----:B------:R-:W-:Y:S05]  /*ed40*/  @!P0 BRA `(.L_x_3313) ;  /* 0xffffff20008c8947 */ /* 0x000fea000383ffff */
[----:B------:R-:W-:Y:S05]  /*ed50*/  EXIT ;  /* 0x000000000000794d */ /* 0x000fea0003800000 */
.L_x_3264:
        /* <DEDUP_REMOVED lines=13> */
[----:B------:R-:W1:Y:S01]  /*ee30*/  S2R R2, SR_TID.X ;  /* 0x0000000000027919 */ /* 0x000e620000002100 */
[----:B------:R-:W-:Y:S01]  /*ee40*/  MOV R18, UR4 ;  /* 0x0000000400127c02 */ /* 0x000fe20008000f00 */
[----:B------:R-:W-:Y:S01]  /*ee50*/  IMAD.MOV.U32 R17, RZ, RZ, 0x1 ;  /* 0x00000001ff117424 */ /* 0x000fe200078e00ff */
[----:B------:R-:W-:Y:S01]  /*ee60*/  ULDC UR61, c[0x0][0xc] ;  /* 0x00000300003d7ab9 */ /* 0x000fe20000000800 */
[----:B------:R-:W-:Y:S01]  /*ee70*/  IMAD.MOV.U32 R16, RZ, RZ, RZ ;  /* 0x000000ffff107224 */ /* 0x000fe200078e00ff */
[----:B------:R-:W-:Y:S01]  /*ee80*/  ULDC.64 UR46, c[0x0][0x198] ;  /* 0x00006600002e7ab9 */ /* 0x000fe20000000a00 */
[----:B------:R-:W-:Y:S01]  /*ee90*/  UMOV UR60, URZ ;  /* 0x0000003f003c7c82 */ /* 0x000fe20008000000 */
[----:B-1----:R-:W-:-:S07]  /*eea0*/  LOP3.LUT R19, R2, 0x1f, RZ, 0xc0, !PT ;  /* 0x0000001f02137812 */ /* 0x002fce00078ec0ff */
.L_x_3364:
        /* <DEDUP_REMOVED lines=21> */
.L_x_3315:
[----:B------:R-:W-:Y:S01]  /*f000*/  ULDC UR11, c[0x0][0xec4] ;  /* 0x0003b100000b7ab9 */ /* 0x000fe20000000800 */
[----:B------:R-:W-:Y:S01]  /*f010*/  UMOV UR9, UR10 ;  /* 0x0000000a00097c82 */ /* 0x000fe20008000000 */
[----:B------:R-:W-:-:S11]  /*f020*/  UISETP.NE.AND UP0, UPT, UR11, 0x1, UPT ;  /* 0x000000010b00788c */ /* 0x000fd6000bf05270 */
[----:B------:R-:W-:Y:S02]  /*f030*/  @UP0 ULDC.64 UR12, c[0x0][0xec8] ;  /* 0x0003b200000c0ab9 */ /* 0x000fe40000000a00 */
[----:B------:R-:W-:-:S04]  /*f040*/  UIMAD.WIDE.U32 UR6, UR10, UR12, URZ ;  /* 0x0000000c0a0672a5 */ /* 0x000fc8000f8e003f */
[----:B------:R-:W-:-:S04]  /*f050*/  @UP0 USHF.R.U32.HI UR9, URZ, UR13, UR7 ;  /* 0x0000000d3f090299 */ /* 0x000fc80008011607 */
[----:B------:R-:W-:-:S12]  /*f060*/  UIMAD UR6, UR9, UR11, URZ ;  /* 0x0000000b090672a4 */ /* 0x000fd8000f8e023f */
.L_x_3316:
        /* <DEDUP_REMOVED lines=53> */
.L_x_3318:
        /* <DEDUP_REMOVED lines=17> */
[----:B------:R-:W-:Y:S01]  /*f4d0*/  MOV R13, RZ ;  /* 0x000000ff000d7202 */ /* 0x000fe20000000f00 */
[----:B------:R-:W-:-:S02]  /*f4e0*/  IMAD.U32 R10, RZ, RZ, UR4 ;  /* 0x00000004ff0a7e24 */ /* 0x000fc4000f8e00ff */
[----:B------:R-:W-:Y:S02]  /*f4f0*/  IMAD.MOV.U32 R8, RZ, RZ, 0x70 ;  /* 0x00000070ff087424 */ /* 0x000fe400078e00ff */
[----:B------:R-:W-:-:S07]  /*f500*/  IMAD.MOV.U32 R12, RZ, RZ, 0x1 ;  /* 0x00000001ff0c7424 */ /* 0x000fce00078e00ff */
[----:B------:R-:W-:-:S07]  /*f510*/  LEPC R20, `(.L_x_3320) ;  /* 0x000000001014794e */ /* 0x000fce0000000000 */
[----:B-1----:R-:W-:Y:S05]  /*f520*/  CALL.ABS.NOINC R2 ;  /* 0x0000000002007343 */ /* 0x002fea0003c00000 */
.L_x_3320:
        /* <DEDUP_REMOVED lines=12> */
[----:B------:R-:W-:Y:S01]  /*f5f0*/  MOV R11, UR5 ;  /* 0x00000005000b7c02 */ /* 0x000fe20008000f00 */
[----:B------:R-:W-:Y:S01]  /*f600*/  IMAD.U32 R7, RZ, RZ, UR9 ;  /* 0x00000009ff077e24 */ /* 0x000fe2000f8e00ff */
[----:B------:R-:W-:Y:S01]  /*f610*/  MOV R13, RZ ;  /* 0x000000ff000d7202 */ /* 0x000fe20000000f00 */
[----:B------:R-:W-:-:S02]  /*f620*/  IMAD.U32 R10, RZ, RZ, UR4 ;  /* 0x00000004ff0a7e24 */ /* 0x000fc4000f8e00ff */
[----:B------:R-:W-:Y:S02]  /*f630*/  IMAD.MOV.U32 R8, RZ, RZ, 0x70 ;  /* 0x00000070ff087424 */ /* 0x000fe400078e00ff */
[----:B-1----:R-:W-:-:S07]  /*f640*/  IMAD.MOV.U32 R12, RZ, RZ, 0x1 ;  /* 0x00000001ff0c7424 */ /* 0x002fce00078e00ff */
[----:B------:R-:W-:-:S07]  /*f650*/  LEPC R20, `(.L_x_3322) ;  /* 0x000000001014794e */ /* 0x000fce0000000000 */
[----:B--2---:R-:W-:Y:S05]  /*f660*/  CALL.ABS.NOINC R2 ;  /* 0x0000000002007343 */ /* 0x004fea0003c00000 */
.L_x_3322:
        /* <DEDUP_REMOVED lines=16> */
.L_x_3321:
[----:B------:R-:W-:Y:S01]  /*f770*/  ULDC.64 UR4, c[0x0][0xaf0] ;  /* 0x0002bc0000047ab9 */ /* 0x000fe20000000a00 */
[----:B------:R-:W-:Y:S01]  /*f780*/  IMAD.U32 R5, RZ, RZ, UR59 ;  /* 0x0000003bff057e24 */ /* 0x000fe2000f8e00ff */
[----:B------:R-:W-:Y:S01]  /*f790*/  ISETP.NE.U32.AND P0, PT, RZ, UR4, PT ;  /* 0x00000004ff007c0c */ /* 0x000fe2000bf05070 */
[----:B------:R-:W-:Y:S01]  /*f7a0*/  IMAD.U32 R6, RZ, RZ, UR59 ;  /* 0x0000003bff067e24 */ /* 0x000fe2000f8e00ff */
[----:B------:R-:W1:Y:S02]  /*f7b0*/  LDC R0, c[0x0][0x428] ;  /* 0x00010a00ff007b82 */ /* 0x000e640000000800 */
[----:B------:R-:W-:-:S13]  /*f7c0*/  ISETP.NE.AND.EX P0, PT, RZ, UR5, PT, P0 ;  /* 0x00000005ff007c0c */ /* 0x000fda000bf05300 */
[----:B------:R-:W2:Y:S02]  /*f7d0*/  @P0 LDC.64 R2, c[0x0][0xaf0] ;  /* 0x0002bc00ff020b82 */ /* 0x000ea40000000a00 */
[----:B--2---:R-:W-:-:S05]  /*f7e0*/  @P0 IMAD.WIDE R2, R5, 0x4, R2 ;  /* 0x0000000405020825 */ /* 0x004fca00078e0202 */
[----:B------:R2:W3:Y:S01]  /*f7f0*/  @P0 LDG.E R6, desc[UR54][R2.64] ;  /* 0x0000003602060981 */ /* 0x0004e2000c1e1900 */
[----:B-1----:R-:W-:Y:S01]  /*f800*/  ISETP.NE.AND P0, PT, R0, 0x1, PT ;  /* 0x000000010000780c */ /* 0x002fe20003f05270 */
[----:B------:R-:W-:Y:S01]  /*f810*/  UMOV UR56, URZ ;  /* 0x0000003f00387c82 */ /* 0x000fe20008000000 */
[----:B------:R-:W-:Y:S01]  /*f820*/  ISETP.NE.AND P1, PT, R19, RZ, PT ;  /* 0x000000ff1300720c */ /* 0x000fe20003f25270 */
[----:B------:R-:W-:Y:S01]  /*f830*/  UMOV UR6, 0xffffffff ;  /* 0xffffffff00067882 */ /* 0x000fe20000000000 */
[----:B------:R-:W-:Y:S01]  /*f840*/  MOV R0, UR58 ;  /* 0x0000003a00007c02 */ /* 0x000fe20008000f00 */
        /* <DEDUP_REMOVED lines=15> */
.L_x_3377:
[----:B------:R-:W-:Y:S01]  /*f940*/  UMOV UR4, 0xffffffff ;  /* 0xffffffff00047882 */ /* 0x000fe20000000000 */
[----:B------:R-:W-:Y:S02]  /*f950*/  SHF.R.S32.HI R7, RZ, 0x1f, R6 ;  /* 0x0000001fff077819 */ /* 0x000fe40000011406 */
[----:B------:R-:W-:Y:S05]  /*f960*/  BRA.DIV UR4, `(.L_x_3324) ;  /* 0x0000002a04f87947 */ /* 0x000fea000b800000 */
[----:B------:R-:W-:-:S13]  /*f970*/  ELECT P6, URZ, PT ;  /* 0x00000000003f782f */ /* 0x000fda00038c0000 */
.L_x_3380:
[----:B------:R-:W-:Y:S05]  /*f980*/  @!P6 BRA `(.L_x_3325) ;  /* 0x0000000000c4e947 */ /* 0x000fea0003800000 */
[----:B------:R-:W-:Y:S01]  /*f990*/  MOV R4, R6 ;  /* 0x0000000600047202 */ /* 0x000fe20000000f00 */
        /* <DEDUP_REMOVED lines=19> */
.L_x_3326:
[----:B------:R-:W2:Y:S01]  /*fad0*/  S2R R5, SR_TID.X ;  /* 0x0000000000057919 */ /* 0x000ea20000002100 */
[----:B-1----:R-:W-:Y:S02]  /*fae0*/  LEA R8, R16, UR38, 0x3 ;  /* 0x0000002610087c11 */ /* 0x002fe4000f8e18ff */
[----:B--2---:R-:W-:Y:S02]  /*faf0*/  LOP3.LUT R9, R5, 0x7f, RZ, 0xc0, !PT ;  /* 0x0000007f05097812 */ /* 0x004fe400078ec0ff */
[----:B------:R-:W-:Y:S02]  /*fb00*/  SHF.L.U32 R5, R17, 0x1f, RZ ;  /* 0x0000001f11057819 */ /* 0x000fe400000006ff */
[----:B------:R-:W-:Y:S02]  /*fb10*/  ISETP.NE.AND P3, PT, R9, RZ, PT ;  /* 0x000000ff0900720c */ /* 0x000fe40003f65270 */
[----:B------:R-:W1:Y:S02]  /*fb20*/  SYNCS.PHASECHK.TRANS64.TRYWAIT P2, [R8+URZ+0x38840], R5 ;  /* 0x03884005080075a7 */ /* 0x000e64000804017f */
[----:B-1----:R-:W-:Y:S09]  /*fb30*/  @!P2 BRA `(.L_x_3327) ;  /* 0x0000002800a4a947 */ /* 0x002ff20003800000 */
.L_x_3381:
[----:B------:R-:W-:Y:S05]  /*fb40*/  @P3 BRA `(.L_x_3328) ;  /* 0x0000000000143947 */ /* 0x000fea0003800000 */
[----:B------:R-:W-:Y:S01]  /*fb50*/  ISETP.NE.AND P2, PT, R19, RZ, PT ;  /* 0x000000ff1300720c */ /* 0x000fe20003f45270 */
[----:B-1----:R-:W-:-:S04]  /*fb60*/  IMAD.MOV.U32 R5, RZ, RZ, 0x2000 ;  /* 0x00002000ff057424 */ /* 0x002fc800078e00ff */
[----:B------:R2:W-:Y:S08]  /*fb70*/  SYNCS.ARRIVE.TRANS64 RZ, [R8+URZ+0x38830], R5 ;  /* 0x0388300508ff79a7 */ /* 0x0005f0000800003f */
[----:B------:R-:W-:Y:S05]  /*fb80*/  @!P2 BRA `(.L_x_3328) ;  /* 0x000000000004a947 */ /* 0x000fea0003800000 */
[----:B------:R-:W-:Y:S01]  /*fb90*/  BPT.TRAP 0x1 ;  /* 0x000000040000795c */ /* 0x000fe20000300000 */
.L_x_3328:
        /* <DEDUP_REMOVED lines=16> */
.L_x_3325:
[----:B------:R-:W-:Y:S05]  /*fca0*/  WARPSYNC.ALL ;  /* 0x0000000000007948 */ /* 0x000fea0003800000 */
[----:B------:R-:W-:Y:S01]  /*fcb0*/  BAR.SYNC.DEFER_BLOCKING 0x8, 0xa0 ;  /* 0x0202800000007b1d */ /* 0x000fe20000010000 */
[----:B------:R-:W-:-:S05]  /*fcc0*/  ELECT P2, URZ, PT ;  /* 0x00000000003f782f */ /* 0x000fca0003840000 */
[----:B------:R-:W-:Y:S08]  /*fcd0*/  BSSY B0, `(.L_x_3329) ;  /* 0x0000041000007945 */ /* 0x000ff00003800000 */
[----:B------:R-:W-:Y:S05]  /*fce0*/  @!P2 BRA `(.L_x_3330) ;  /* 0x0000000000fca947 */ /* 0x000fea0003800000 */
[----:B------:R-:W-:Y:S01]  /*fcf0*/  UIADD3 UR14, UP0, UR46, 0x270, URZ ;  /* 0x000002702e0e7890 */ /* 0x000fe2000ff1e03f */
[----:B-12---:R-:W-:Y:S01]  /*fd00*/  MOV R5, 0x2000 ;  /* 0x0000200000057802 */ /* 0x006fe20000000f00 */
        /* <DEDUP_REMOVED lines=61> */
.L_x_3330:
[----:B------:R-:W-:Y:S05]  /*100e0*/  BSYNC B0 ;  /* 0x0000000000007941 */ /* 0x000fea0003800000 */
.L_x_3329:
        /* <DEDUP_REMOVED lines=8> */
.L_x_3382:
[----:B------:R-:W-:Y:S01]  /*10170*/  ULDC.64 UR4, c[0x0][0x408] ;  /* 0x0001020000047ab9 */ /* 0x000fe20000000a00 */
[----:B------:R-:W-:Y:S04]  /*10180*/  BSSY B0, `(.L_x_3332) ;  /* 0x0000042000007945 */ /* 0x000fe80003800000 */
[----:B------:R-:W-:Y:S05]  /*10190*/  @!P6 BRA `(.L_x_3333) ;  /* 0x000000040000e947 */ /* 0x000fea0003800000 */
[----:B-1----:R-:W1:Y:S01]  /*101a0*/  S2R R8, SR_TID.X ;  /* 0x0000000000087919 */ /* 0x002e620000002100 */
[----:B------:R-:W-:Y:S02]  /*101b0*/  LEA R5, R16, UR38, 0x3 ;  /* 0x0000002610057c11 */ /* 0x000fe4000f8e18ff */
[----:B-1----:R-:W-:Y:S02]  /*101c0*/  LOP3.LUT R9, R8, 0x7f, RZ, 0xc0, !PT ;  /* 0x0000007f08097812 */ /* 0x002fe400078ec0ff */
[----:B------:R-:W-:Y:S02]  /*101d0*/  SHF.L.U32 R8, R17, 0x1f, RZ ;  /* 0x0000001f11087819 */ /* 0x000fe400000006ff */
[----:B------:R-:W-:Y:S02]  /*101e0*/  ISETP.NE.AND P3, PT, R9, RZ, PT ;  /* 0x000000ff0900720c */ /* 0x000fe40003f65270 */
[----:B------:R-:W1:Y:S02]  /*101f0*/  SYNCS.PHASECHK.TRANS64.TRYWAIT P2, [R5+URZ+0x38860], R8 ;  /* 0x03886008050075a7 */ /* 0x000e64000804017f */
[----:B-1----:R-:W-:Y:S09]  /*10200*/  @!P2 BRA `(.L_x_3334) ;  /* 0x00000024001ca947 */ /* 0x002ff20003800000 */
.L_x_3383:
[----:B------:R-:W-:Y:S05]  /*10210*/  @P3 BRA `(.L_x_3335) ;  /* 0x0000000000143947 */ /* 0x000fea0003800000 */
[----:B------:R-:W-:Y:S02]  /*10220*/  ISETP.NE.AND P2, PT, R19, RZ, PT ;  /* 0x000000ff1300720c */ /* 0x000fe40003f45270 */
[----:B-1----:R-:W-:-:S04]  /*10230*/  MOV R8, 0x10000 ;  /* 0x0001000000087802 */ /* 0x002fc80000000f00 */
[----:B------:R2:W-:Y:S07]  /*10240*/  SYNCS.ARRIVE.TRANS64 RZ, [R5+URZ+0x38850], R8 ;  /* 0x0388500805ff79a7 */ /* 0x0005ee000800003f */
[----:B------:R-:W-:Y:S05]  /*10250*/  @!P2 BRA `(.L_x_3335) ;  /* 0x000000000004a947 */ /* 0x000fea0003800000 */
[----:B------:R-:W-:Y:S01]  /*10260*/  BPT.TRAP 0x1 ;  /* 0x000000040000795c */ /* 0x000fe20000300000 */
.L_x_3335:
        /* <DEDUP_REMOVED lines=51> */
.L_x_3333:
[----:B------:R-:W-:Y:S05]  /*105a0*/  BSYNC B0 ;  /* 0x0000000000007941 */ /* 0x000fea0003800000 */
.L_x_3332:
[----:B------:R-:W-:-:S06]  /*105b0*/  UISETP.GE.AND UP0, UPT, UR39, 0x2, UPT ;  /* 0x000000022700788c */ /* 0x000fcc000bf06270 */
[----:B------:R-:W-:-:S13]  /*105c0*/  PLOP3.LUT P2, PT, PT, PT, UP0, 0x80, 0x0 ;  /* 0x000000000000781c */ /* 0x000fda0003f4f008 */
[----:B------:R-:W-:Y:S05]  /*105d0*/  @!P2 BRA `(.L_x_3336) ;  /* 0x00000014009ca947 */ /* 0x000fea0003800000 */
[----:B------:R-:W-:Y:S02]  /*105e0*/  ULOP3.LUT UR6, UR39, 0x1, URZ, 0xc0, !UPT ;  /* 0x0000000127067892 */ /* 0x000fe4000f8ec03f */
[----:B------:R-:W-:Y:S02]  /*105f0*/  IMAD.U32 R9, RZ, RZ, UR39 ;  /* 0x00000027ff097e24 */ /* 0x000fe4000f8e00ff */
[----:B------:R-:W-:Y:S02]  /*10600*/  UISETP.NE.U32.AND UP0, UPT, UR6, 0x1, UPT ;  /* 0x000000010600788c */ /* 0x000fe4000bf05070 */
[----:B------:R-:W-:-:S04]  /*10610*/  VIADD R9, R9, 0xfffffffe ;  /* 0xfffffffe09097836 */ /* 0x000fc80000000000 */
[----:B------:R-:W-:Y:S02]  /*10620*/  PLOP3.LUT P2, PT, PT, PT, UP0, 0x80, 0x0 ;  /* 0x000000000000781c */ /* 0x000fe40003f4f008 */
[----:B-12---:R-:W-:-:S11]  /*10630*/  MOV R8, R9 ;  /* 0x0000000900087202 */ /* 0x006fd60000000f00 */
        /* <DEDUP_REMOVED lines=28> */
.L_x_3340:
[----:B-1----:R-:W1:Y:S01]  /*10800*/  S2R R2, SR_TID.X ;  /* 0x0000000000027919 */ /* 0x002e620000002100 */
[----:B------:R-:W-:Y:S02]  /*10810*/  SHF.L.U32 R3, R17, 0x1f, RZ ;  /* 0x0000001f11037819 */ /* 0x000fe400000006ff */
[----:B-1----:R-:W-:Y:S02]  /*10820*/  LOP3.LUT R5, R2, 0x7f, RZ, 0xc0, !PT ;  /* 0x0000007f02057812 */ /* 0x002fe400078ec0ff */
[----:B------:R-:W-:Y:S02]  /*10830*/  LEA R2, R16, UR38, 0x3 ;  /* 0x0000002610027c11 */ /* 0x000fe4000f8e18ff */
[----:B------:R-:W-:Y:S02]  /*10840*/  ISETP.NE.AND P2, PT, R5, RZ, PT ;  /* 0x000000ff0500720c */ /* 0x000fe40003f45270 */
[----:B------:R-:W1:Y:S02]  /*10850*/  SYNCS.PHASECHK.TRANS64.TRYWAIT P3, [R2+URZ+0x38840], R3 ;  /* 0x03884003020075a7 */ /* 0x000e64000806017f */
[----:B-1----:R-:W-:Y:S09]  /*10860*/  @!P3 BRA `(.L_x_3341) ;  /* 0x0000001c0098b947 */ /* 0x002ff20003800000 */
.L_x_3384:
[----:B------:R-:W-:Y:S05]  /*10870*/  @P2 BRA `(.L_x_3342) ;  /* 0x0000000000142947 */ /* 0x000fea0003800000 */
[----:B------:R-:W-:Y:S01]  /*10880*/  ISETP.NE.AND P3, PT, R19, RZ, PT ;  /* 0x000000ff1300720c */ /* 0x000fe20003f65270 */
[----:B------:R-:W-:-:S04]  /*10890*/  IMAD.MOV.U32 R5, RZ, RZ, 0x2000 ;  /* 0x00002000ff057424 */ /* 0x000fc800078e00ff */
[----:B------:R2:W-:Y:S08]  /*108a0*/  SYNCS.ARRIVE.TRANS64 RZ, [R2+URZ+0x38830], R5 ;  /* 0x0388300502ff79a7 */ /* 0x0005f0000800003f */
[----:B------:R-:W-:Y:S05]  /*108b0*/  @!P3 BRA `(.L_x_3342) ;  /* 0x000000000004b947 */ /* 0x000fea0003800000 */
[----:B------:R-:W-:Y:S01]  /*108c0*/  BPT.TRAP 0x1 ;  /* 0x000000040000795c */ /* 0x000fe20000300000 */
.L_x_3342:
        /* <DEDUP_REMOVED lines=17> */
.L_x_3385:
[----:B------:R-:W-:Y:S05]  /*109e0*/  @P2 BRA `(.L_x_3344) ;  /* 0x0000000000142947 */ /* 0x000fea0003800000 */
[----:B------:R-:W-:Y:S02]  /*109f0*/  ISETP.NE.AND P2, PT, R19, RZ, PT ;  /* 0x000000ff1300720c */ /* 0x000fe40003f45270 */
[----:B-12---:R-:W-:-:S04]  /*10a00*/  MOV R3, 0x10000 ;  /* 0x0001000000037802 */ /* 0x006fc80000000f00 */
[----:B------:R3:W-:Y:S07]  /*10a10*/  SYNCS.ARRIVE.TRANS64 RZ, [R2+URZ+0x38850], R3 ;  /* 0x0388500302ff79a7 */ /* 0x0007ee000800003f */
[----:B------:R-:W-:Y:S05]  /*10a20*/  @!P2 BRA `(.L_x_3344) ;  /* 0x000000000004a947 */ /* 0x000fea0003800000 */
[----:B------:R-:W-:Y:S01]  /*10a30*/  BPT.TRAP 0x1 ;  /* 0x000000040000795c */ /* 0x000fe20000300000 */
.L_x_3344:
        /* <DEDUP_REMOVED lines=50> */
.L_x_3339:
[----:B------:R-:W-:Y:S05]  /*10d60*/  BSYNC B0 ;  /* 0x0000000000007941 */ /* 0x000fea0003800000 */
.L_x_3338:
[----:B------:R-:W-:-:S06]  /*10d70*/  UIADD3 UR6, UR39, -0x3, URZ ;  /* 0xfffffffd27067890 */ /* 0x000fcc000fffe03f */
[----:B------:R-:W-:-:S07]  /*10d80*/  IMAD.U32 R8, RZ, RZ, UR6 ;  /* 0x00000006ff087e24 */ /* 0x000fce000f8e00ff */
.L_x_3337:
[----:B------:R-:W-:Y:S01]  /*10d90*/  ISETP.NE.AND P2, PT, R9, RZ, PT ;  /* 0x000000ff0900720c */ /* 0x000fe20003f45270 */
[----:B------:R-:W-:-:S12]  /*10da0*/  BSSY B0, `(.L_x_3336) ;  /* 0x00000ea000007945 */ /* 0x000fd80003800000 */
[----:B------:R-:W-:Y:S05]  /*10db0*/  @!P2 BRA `(.L_x_3345) ;  /* 0x0000000c00a0a947 */ /* 0x000fea0003800000 */
.L_x_3360:
        /* <DEDUP_REMOVED lines=23> */
[----:B--2---:R-:W-:-:S04]  /*10f30*/  LEA R4, P2, R2, R4, 0x2 ;  /* 0x0000000402047211 */ /* 0x004fc800078410ff */
[----:B------:R-:W-:-:S05]  /*10f40*/  LEA.HI.X R5, R2, R5, R3, 0x2, P2 ;  /* 0x0000000502057211 */ /* 0x000fca00010f1403 */
[----:B------:R1:W5:Y:S01]  /*10f50*/  LDG.E R4, desc[UR54][R4.64] ;  /* 0x0000003604047981 */ /* 0x000362000c1e1900 */
[----:B------:R-:W-:-:S04]  /*10f60*/  IMAD.MOV R3, RZ, RZ, -R11 ;  /* 0x000000ffff037224 */ /* 0x000fc800078e0a0b */
[----:B------:R-:W-:-:S07]  /*10f70*/  IMAD R10, R10, R3, R8 ;  /* 0x000000030a0a7224 */ /* 0x000fce00078e0208 */
.L_x_3348:
[----:B------:R-:W1:Y:S01]  /*10f80*/  S2R R2, SR_TID.X ;  /* 0x0000000000027919 */ /* 0x000e620000002100 */
[----:B------:R-:W-:Y:S02]  /*10f90*/  LEA R3, R9, UR38, 0x3 ;  /* 0x0000002609037c11 */ /* 0x000fe4000f8e18ff */
[----:B-1----:R-:W-:Y:S02]  /*10fa0*/  LOP3.LUT R5, R2, 0x7f, RZ, 0xc0, !PT ;  /* 0x0000007f02057812 */ /* 0x002fe400078ec0ff */
[----:B------:R-:W-:Y:S02]  /*10fb0*/  SHF.L.U32 R2, R17, 0x1f, RZ ;  /* 0x0000001f11027819 */ /* 0x000fe400000006ff */
[----:B------:R-:W-:Y:S02]  /*10fc0*/  ISETP.NE.AND P2, PT, R5, RZ, PT ;  /* 0x000000ff0500720c */ /* 0x000fe40003f45270 */
[----:B------:R-:W1:Y:S02]  /*10fd0*/  SYNCS.PHASECHK.TRANS64.TRYWAIT P3, [R3+URZ+0x38840], R2 ;  /* 0x03884002030075a7 */ /* 0x000e64000806017f */
[----:B-1----:R-:W-:Y:S09]  /*10fe0*/  @!P3 BRA `(.L_x_3349) ;  /* 0x0000001400e0b947 */ /* 0x002ff20003800000 */
.L_x_3386:
[----:B------:R-:W-:Y:S05]  /*10ff0*/  @P2 BRA `(.L_x_3350) ;  /* 0x0000000000142947 */ /* 0x000fea0003800000 */
[----:B------:R-:W-:Y:S01]  /*11000*/  ISETP.NE.AND P3, PT, R19, RZ, PT ;  /* 0x000000ff1300720c */ /* 0x000fe20003f65270 */
[----:B------:R-:W-:-:S04]  /*11010*/  IMAD.MOV.U32 R12, RZ, RZ, 0x2000 ;  /* 0x00002000ff0c7424 */ /* 0x000fc800078e00ff */
[----:B------:R2:W-:Y:S08]  /*11020*/  SYNCS.ARRIVE.TRANS64 RZ, [R3+URZ+0x38830], R12 ;  /* 0x0388300c03ff79a7 */ /* 0x0005f0000800003f */
[----:B------:R-:W-:Y:S05]  /*11030*/  @!P3 BRA `(.L_x_3350) ;  /* 0x000000000004b947 */ /* 0x000fea0003800000 */
[----:B------:R-:W-:Y:S01]  /*11040*/  BPT.TRAP 0x1 ;  /* 0x000000040000795c */ /* 0x000fe20000300000 */
.L_x_3350:
        /* <DEDUP_REMOVED lines=17> */
.L_x_3387:
[----:B------:R-:W-:Y:S05]  /*11160*/  @P2 BRA `(.L_x_3352) ;  /* 0x0000000000142947 */ /* 0x000fea0003800000 */
[----:B------:R-:W-:Y:S01]  /*11170*/  ISETP.NE.AND P2, PT, R19, RZ, PT ;  /* 0x000000ff1300720c */ /* 0x000fe20003f45270 */
[----:B-1-3--:R-:W-:-:S04]  /*11180*/  IMAD.MOV.U32 R2, RZ, RZ, 0x10000 ;  /* 0x00010000ff027424 */ /* 0x00afc800078e00ff */
[----:B------:R4:W-:Y:S08]  /*11190*/  SYNCS.ARRIVE.TRANS64 RZ, [R3+URZ+0x38850], R2 ;  /* 0x0388500203ff79a7 */ /* 0x0009f0000800003f */
[----:B------:R-:W-:Y:S05]  /*111a0*/  @!P2 BRA `(.L_x_3352) ;  /* 0x000000000004a947 */ /* 0x000fea0003800000 */
[----:B------:R-:W-:Y:S01]  /*111b0*/  BPT.TRAP 0x1 ;  /* 0x000000040000795c */ /* 0x000fe20000300000 */
.L_x_3352:
        /* <DEDUP_REMOVED lines=50> */
.L_x_3347:
[----:B------:R-:W-:Y:S05]  /*114e0*/  BSYNC B1 ;  /* 0x0000000000017941 */ /* 0x000fea0003800000 */
.L_x_3346:
[----:B------:R-:W-:Y:S01]  /*114f0*/  VIADD R9, R9, 0x1 ;  /* 0x0000000109097836 */ /* 0x000fe20000000000 */
[----:B------:R-:W-:Y:S04]  /*11500*/  BSSY B1, `(.L_x_3353) ;  /* 0x0000070000017945 */ /* 0x000fe80003800000 */
[----:B------:R-:W-:-:S04]  /*11510*/  ISETP.NE.AND P2, PT, R9, 0x2, PT ;  /* 0x000000020900780c */ /* 0x000fc80003f45270 */
[----:B---34-:R-:W-:Y:S02]  /*11520*/  SEL R2, RZ, 0x1, P2 ;  /* 0x00000001ff027807 */ /* 0x018fe40001000000 */
[----:B------:R-:W-:Y:S02]  /*11530*/  SEL R16, R9, RZ, P2 ;  /* 0x000000ff09107207 */ /* 0x000fe40001000000 */
[----:B------:R-:W-:Y:S01]  /*11540*/  LOP3.LUT R17, R17, R2, RZ, 0x3c, !PT ;  /* 0x0000000211117212 */ /* 0x000fe200078e3cff */
[----:B------:R-:W-:Y:S06]  /*11550*/  @!P6 BRA `(.L_x_3354) ;  /* 0x0000000400a8e947 */ /* 0x000fec0003800000 */
[----:B------:R-:W-:Y:S01]  /*11560*/  IADD3 R10, R8, -0x1, RZ ;  /* 0xffffffff080a7810 */ /* 0x000fe20007ffe0ff */
[----:B------:R-:W-:Y:S06]  /*11570*/  @!P0 BRA `(.L_x_3355) ;  /* 0x0000000000488947 */ /* 0x000fec0003800000 */
[----:B------:R-:W1:Y:S01]  /*11580*/  LDC R9, c[0x0][0x41c] ;  /* 0x00010700ff097b82 */ /* 0x000e620000000800 */
[----:B------:R-:W-:Y:S02]  /*11590*/  IMAD.MOV.U32 R11, RZ, RZ, R10 ;  /* 0x000000ffff0b7224 */ /* 0x000fe400078e000a */
[----:B------:R-:W-:-:S04]  /*115a0*/  IMAD R13, R7, UR4, RZ ;  /* 0x00000004070d7c24 */ /* 0x000fc8000f8e02ff */
[----:B------:R-:W-:Y:S01]  /*115b0*/  IMAD R13, R6, UR5, R13 ;  /* 0x00000005060d7c24 */ /* 0x000fe2000f8e020d */
[----:B------:R-:W3:Y:S01]  /*115c0*/  LDC.64 R4, c[0x0][0x3f8] ;  /* 0x0000fe00ff047b82 */ /* 0x000ee20000000a00 */
[----:B-1----:R-:W-:-:S13]  /*115d0*/  ISETP.NE.AND P2, PT, R9, 0x1, PT ;  /* 0x000000010900780c */ /* 0x002fda0003f45270 */
[----:B--2---:R-:W1:Y:S02]  /*115e0*/  @P2 LDC.64 R2, c[0x0][0x420] ;  /* 0x00010800ff022b82 */ /* 0x004e640000000a00 */
[----:B-1----:R-:W-:-:S05]  /*115f0*/  @P2 IMAD.HI.U32 R2, R10, R2, RZ ;  /* 0x000000020a022227 */ /* 0x002fca00078e00ff */
[----:B------:R-:W-:-:S04]  /*11600*/  @P2 SHF.R.U32.HI R11, RZ, R3, R2 ;  /* 0x00000003ff0b2219 */ /* 0x000fc80000011602 */
[--C-:B------:R-:W-:Y:S01]  /*11610*/  SHF.R.S32.HI R3, RZ, 0x1f, R11.reuse ;  /* 0x0000001fff037819 */ /* 0x100fe2000001140b */
[----:B------:R-:W-:-:S04]  /*11620*/  IMAD.MOV.U32 R2, RZ, RZ, R11 ;  /* 0x000000ffff027224 */ /* 0x000fc800078e000b */
[----:B------:R-:W-:-:S05]  /*11630*/  IMAD.WIDE.U32 R2, R6, UR4, R2 ;  /* 0x0000000406027c25 */ /* 0x000fca000f8e0002 */
[----:B------:R-:W-:Y:S02]  /*11640*/  IADD3 R3, R13, R3, RZ ;  /* 0x000000030d037210 */ /* 0x000fe40007ffe0ff */
[----:B---3--:R-:W-:-:S04]  /*11650*/  LEA R4, P2, R2, R4, 0x2 ;  /* 0x0000000402047211 */ /* 0x008fc800078410ff */
[----:B------:R-:W-:-:S05]  /*11660*/  LEA.HI.X R5, R2, R5, R3, 0x2, P2 ;  /* 0x0000000502057211 */ /* 0x000fca00010f1403 */
[----:B------:R1:W5:Y:S01]  /*11670*/  LDG.E R4, desc[UR54][R4.64] ;  /* 0x0000003604047981 */ /* 0x000362000c1e1900 */
[----:B------:R-:W-:-:S04]  /*11680*/  IMAD.MOV R2, RZ, RZ, -R11 ;  /* 0x000000ffff027224 */ /* 0x000fc800078e0a0b */
[----:B------:R-:W-:-:S07]  /*11690*/  IMAD R10, R9, R2, R10 ;  /* 0x00000002090a7224 */ /* 0x000fce00078e020a */
.L_x_3355:
[----:B------:R-:W1:Y:S01]  /*116a0*/  S2R R2, SR_TID.X ;  /* 0x0000000000027919 */ /* 0x000e620000002100 */
[----:B--2---:R-:W-:Y:S02]  /*116b0*/  SHF.L.U32 R3, R17, 0x1f, RZ ;  /* 0x0000001f11037819 */ /* 0x004fe400000006ff */
[----:B-1----:R-:W-:Y:S02]  /*116c0*/  LOP3.LUT R5, R2, 0x7f, RZ, 0xc0, !PT ;  /* 0x0000007f02057812 */ /* 0x002fe400078ec0ff */
[----:B------:R-:W-:Y:S02]  /*116d0*/  LEA R2, R16, UR38, 0x3 ;  /* 0x0000002610027c11 */ /* 0x000fe4000f8e18ff */
[----:B------:R-:W-:Y:S02]  /*116e0*/  ISETP.NE.AND P2, PT, R5, RZ, PT ;  /* 0x000000ff0500720c */ /* 0x000fe40003f45270 */
[----:B------:R-:W1:Y:S02]  /*116f0*/  SYNCS.PHASECHK.TRANS64.TRYWAIT P3, [R2+URZ+0x38840], R3 ;  /* 0x03884003020075a7 */ /* 0x000e64000806017f */
[----:B-1----:R-:W-:Y:S09]  /*11700*/  @!P3 BRA `(.L_x_3356) ;  /* 0x000000100040b947 */ /* 0x002ff20003800000 */
.L_x_3388:
[----:B------:R-:W-:Y:S05]  /*11710*/  @P2 BRA `(.L_x_3357) ;  /* 0x0000000000142947 */ /* 0x000fea0003800000 */
[----:B------:R-:W-:Y:S01]  /*11720*/  ISETP.NE.AND P3, PT, R19, RZ, PT ;  /* 0x000000ff1300720c */ /* 0x000fe20003f65270 */
[----:B------:R-:W-:-:S04]  /*11730*/  IMAD.MOV.U32 R5, RZ, RZ, 0x2000 ;  /* 0x00002000ff057424 */ /* 0x000fc800078e00ff */
[----:B------:R2:W-:Y:S08]  /*11740*/  SYNCS.ARRIVE.TRANS64 RZ, [R2+URZ+0x38830], R5 ;  /* 0x0388300502ff79a7 */ /* 0x0005f0000800003f */
[----:B------:R-:W-:Y:S05]  /*11750*/  @!P3 BRA `(.L_x_3357) ;  /* 0x000000000004b947 */ /* 0x000fea0003800000 */
[----:B------:R-:W-:Y:S01]  /*11760*/  BPT.TRAP 0x1 ;  /* 0x000000040000795c */ /* 0x000fe20000300000 */
.L_x_3357:
        /* <DEDUP_REMOVED lines=17> */
.L_x_3389:
[----:B------:R-:W-:Y:S05]  /*11880*/  @P2 BRA `(.L_x_3359) ;  /* 0x0000000000142947 */ /* 0x000fea0003800000 */
[----:B------:R-:W-:Y:S01]  /*11890*/  ISETP.NE.AND P2, PT, R19, RZ, PT ;  /* 0x000000ff1300720c */ /* 0x000fe20003f45270 */
[----:B-1-3--:R-:W-:-:S04]  /*118a0*/  IMAD.MOV.U32 R3, RZ, RZ, 0x10000 ;  /* 0x00010000ff037424 */ /* 0x00afc800078e00ff */
[----:B------:R4:W-:Y:S08]  /*118b0*/  SYNCS.ARRIVE.TRANS64 RZ, [R2+URZ+0x38850], R3 ;  /* 0x0388500302ff79a7 */ /* 0x0009f0000800003f */
[----:B------:R-:W-:Y:S05]  /*118c0*/  @!P2 BRA `(.L_x_3359) ;  /* 0x000000000004a947 */ /* 0x000fea0003800000 */
[----:B------:R-:W-:Y:S01]  /*118d0*/  BPT.TRAP 0x1 ;  /* 0x000000040000795c */ /* 0x000fe20000300000 */
.L_x_3359:
        /* <DEDUP_REMOVED lines=50> */
.L_x_3354:
[----:B------:R-:W-:Y:S05]  /*11c00*/  BSYNC B1 ;  /* 0x0000000000017941 */ /* 0x000fea0003800000 */
.L_x_3353:
[C---:B------:R-:W-:Y:S01]  /*11c10*/  ISETP.GT.AND P2, PT, R8.reuse, 0x1, PT ;  /* 0x000000010800780c */ /* 0x040fe20003f44270 */
[----:B------:R-:W-:-:S12]  /*11c20*/  VIADD R8, R8, 0xfffffffe ;  /* 0xfffffffe08087836 */ /* 0x000fd80000000000 */
[----:B------:R-:W-:Y:S05]  /*11c30*/  @P2 BRA `(.L_x_3360) ;  /* 0xfffffff000602947 */ /* 0x000fea000383ffff */
.L_x_3345:
[----:B------:R-:W-:Y:S05]  /*11c40*/  BSYNC B0 ;  /* 0x0000000000007941 */ /* 0x000fea0003800000 */
.L_x_3336:
        /* <DEDUP_REMOVED lines=18> */
.L_x_3362:
[----:B------:R-:W-:Y:S05]  /*11d70*/  BSYNC B0 ;  /* 0x0000000000007941 */ /* 0x000fea0003800000 */
.L_x_3361:
[----:B------:R-:W-:Y:S01]  /*11d80*/  SEL R16, R16, RZ, P0 ;  /* 0x000000ff10107207 */ /* 0x000fe20000000000 */
[----:B------:R-:W-:-:S07]  /*11d90*/  IMAD.MOV.U32 R13, RZ, RZ, R18 ;  /* 0x000000ffff0d7224 */ /* 0x000fce00078e0012 */
.L_x_3319:
[----:B------:R-:W-:Y:S05]  /*11da0*/  BSYNC B6 ;  /* 0x0000000000067941 */ /* 0x000fea0003800000 */
.L_x_3317:
[----:B------:R-:W-:-:S03]  /*11db0*/  UMOV UR6, 0xffffffff ;  /* 0xffffffff00067882 */ /* 0x000fc60000000000 */
[----:B------:R-:W-:Y:S05]  /*11dc0*/  BRA.DIV UR6, `(.L_x_3363) ;  /* 0x0000000a06b87947 */ /* 0x000fea000b800000 */
[----:B------:R1:W1:Y:S02]  /*11dd0*/  SHFL.IDX PT, R14, R13, RZ, 0x1f ;  /* 0x00001fff0d0e7589 */ /* 0x00026400000e0000 */
.L_x_3392:
        /* <DEDUP_REMOVED lines=12> */
.L_x_3314:
        /* <DEDUP_REMOVED lines=11> */
.L_x_3393:
        /* <DEDUP_REMOVED lines=9> */
[----:B------:R-:W2:Y:S02]  /*11fe0*/  LDL R2, [R1] ;  /* 0x0000000001027983 */ /* 0x000ea40000100800 */
[----:B--2---:R-:W-:-:S13]  /*11ff0*/  R2UR UR4, R2 ;  /* 0x00000000020472ca */ /* 0x004fda00000e0000 */
[----:B------:R-:W-:-:S06]  /*12000*/  ULOP3.LUT UR4, UR4, 0x2, URZ, 0xfc, !UPT ;  /* 0x0000000204047892 */ /* 0x000fcc000f8efc3f */
[----:B------:R-:W-:-:S05]  /*12010*/  IMAD.U32 R0, RZ, RZ, UR4 ;  /* 0x00000004ff007e24 */ /* 0x000fca000f8e00ff */
[----:B------:R-:W-:-:S13]  /*12020*/  ISETP.NE.AND P2, PT, R0, 0x3, PT ;  /* 0x000000030000780c */ /* 0x000fda0003f45270 */
[----:B------:R-:W-:Y:S05]  /*12030*/  @!P2 BRA `(.L_x_3368) ;  /* 0x000000000004a947 */ /* 0x000fea0003800000 */
[----:B------:R-:W-:Y:S01]  /*12040*/  BPT.TRAP 0x1 ;  /* 0x000000040000795c */ /* 0x000fe20000300000 */
.L_x_3368:
        /* <DEDUP_REMOVED lines=9> */
[----:B------:R-:W-:-:S03]  /*120e0*/  SHF.L.U32 R0, R17, 0x1f, RZ ;  /* 0x0000001f11007819 */ /* 0x000fc600000006ff */
[----:B------:R-:W-:Y:S01]  /*120f0*/  IMAD R3, R2, 0x8, R3 ;  /* 0x0000000802037824 */ /* 0x000fe200078e0203 */
[----:B-1----:R-:W-:Y:S06]  /*12100*/  @!P0 BRA `(.L_x_3369) ;  /* 0x0000000800208947 */ /* 0x002fec0003800000 */
.L_x_3394:
[----:B------:R-:W2:Y:S02]  /*12110*/  SYNCS.PHASECHK.TRANS64.TRYWAIT P0, [R3+URZ], R0 ;  /* 0x00000000030075a7 */ /* 0x000ea4000800017f */
[----:B--2---:R-:W-:Y:S05]  /*12120*/  @!P0 BRA `(.L_x_3370) ;  /* 0x00000008002c8947 */ /* 0x004fea0003800000 */
.L_x_3395:
[----:B------:R-:W-:Y:S05]  /*12130*/  @!P2 BRA `(.L_x_3371) ;  /* 0x000000000004a947 */ /* 0x000fea0003800000 */
[----:B------:R-:W-:Y:S01]  /*12140*/  BPT.TRAP 0x1 ;  /* 0x000000040000795c */ /* 0x000fe20000300000 */
.L_x_3371:
[----:B--2---:R-:W-:-:S05]  /*12150*/  IADD3 R3, R7, 0x38860, RZ ;  /* 0x0003886007037810 */ /* 0x004fca0007ffe0ff */
[----:B-1----:R-:W-:-:S04]  /*12160*/  IMAD R5, R16, 0x8, R3 ;  /* 0x0000000810057824 */ /* 0x002fc800078e0203 */
[----:B------:R-:W1:Y:S02]  /*12170*/  SYNCS.PHASECHK.TRANS64.TRYWAIT P0, [R5+URZ], R4 ;  /* 0x00000004050075a7 */ /* 0x000e64000800017f */
[----:B-1----:R-:W-:Y:S05]  /*12180*/  @!P0 BRA `(.L_x_3372) ;  /* 0x0000000800288947 */ /* 0x002fea0003800000 */
.L_x_3396:
[----:B------:R-:W-:-:S07]  /*12190*/  IMAD R3, R2, 0x8, R3 ;  /* 0x0000000802037824 */ /* 0x000fce00078e0203 */
.L_x_3373:
[----:B--2---:R2:W3:Y:S02]  /*121a0*/  SYNCS.PHASECHK.TRANS64.TRYWAIT P0, [R3+URZ], R0 ;  /* 0x00000000030075a7 */ /* 0x0044e4000800017f */
[----:B---3--:R-:W-:Y:S05]  /*121b0*/  @!P0 NANOSLEEP.SYNCS 0x989680 ;  /* 0x009896800000895d */ /* 0x008fea0003900000 */
[----:B------:R-:W3:Y:S02]  /*121c0*/  @!P0 SYNCS.PHASECHK.TRANS64 P0, [R3+URZ], R0 ;  /* 0x00000000030085a7 */ /* 0x000ee4000800007f */
[----:B---3--:R-:W-:Y:S05]  /*121d0*/  @!P0 BRA `(.L_x_3373) ;  /* 0xfffffffc00f08947 */ /* 0x008fea000383ffff */
.L_x_3367:
[----:B------:R-:W-:Y:S05]  /*121e0*/  BSYNC B0 ;  /* 0x0000000000007941 */ /* 0x000fea0003800000 */
.L_x_3366:
[----:B------:R-:W-:Y:S05]  /*121f0*/  EXIT ;  /* 0x000000000000794d */ /* 0x000fea0003800000 */
.L_x_3273:
[----:B-1----:R-:W-:-:S04]  /*12200*/  MOV R0, UR37 ;  /* 0x0000002500007c02 */ /* 0x002fc80008000f00 */
[----:B------:R1:W2:Y:S03]  /*12210*/  SYNCS.PHASECHK.TRANS64.TRYWAIT P1, [R0+URZ+0x38800], R3 ;  /* 0x03880003000075a7 */ /* 0x0002a6000802017f */
[----:B--2---:R-:W-:Y:S05]  /*12220*/  @!P1 NANOSLEEP.SYNCS 0x989680 ;  /* 0x009896800000995d */ /* 0x004fea0003900000 */
[----:B------:R-:W2:Y:S02]  /*12230*/  @!P1 SYNCS.PHASECHK.TRANS64 P1, [R0+URZ+0x38800], R3 ;  /* 0x03880003000095a7 */ /* 0x000ea4000802007f */
[----:B--2---:R-:W-:Y:S05]  /*12240*/  @!P1 BRA `(.L_x_3273) ;  /* 0xfffffffc00ec9947 */ /* 0x004fea000383ffff */
[----:B------:R-:W-:Y:S05]  /*12250*/  BRA `(.L_x_3374) ;  /* 0xffffff0c00d07947 */ /* 0x000fea000383ffff */
.L_x_3277:
[----:B---3--:R3:W4:Y:S02]  /*12260*/  SYNCS.PHASECHK.TRANS64.TRYWAIT P1, [R5+URZ+0x38830], R8 ;  /* 0x03883008050075a7 */ /* 0x008724000802017f */
[----:B----4-:R-:W-:Y:S05]  /*12270*/  @!P1 NANOSLEEP.SYNCS 0x989680 ;  /* 0x009896800000995d */ /* 0x010fea0003900000 */
[----:B------:R-:W4:Y:S02]  /*12280*/  @!P1 SYNCS.PHASECHK.TRANS64 P1, [R5+URZ+0x38830], R8 ;  /* 0x03883008050095a7 */ /* 0x000f24000802007f */
[----:B----4-:R-:W-:Y:S05]  /*12290*/  @!P1 BRA `(.L_x_3277) ;  /* 0xfffffffc00f09947 */ /* 0x010fea000383ffff */
[----:B------:R-:W-:Y:S05]  /*122a0*/  BRA `(.L_x_3276) ;  /* 0xffffff0c00e47947 */ /* 0x000fea000383ffff */
.L_x_3278:
[----:B-1----:R-:W-:-:S04]  /*122b0*/  IMAD.U32 R4, RZ, RZ, UR37 ;  /* 0x00000025ff047e24 */ /* 0x002fc8000f8e00ff */
[----:B------:R1:W4:Y:S03]  /*122c0*/  SYNCS.PHASECHK.TRANS64.TRYWAIT P1, [R4+URZ+0x38810], R3 ;  /* 0x03881003040075a7 */ /* 0x000326000802017f */
[----:B----4-:R-:W-:Y:S05]  /*122d0*/  @!P1 NANOSLEEP.SYNCS 0x989680 ;  /* 0x009896800000995d */ /* 0x010fea0003900000 */
[----:B------:R-:W4:Y:S02]  /*122e0*/  @!P1 SYNCS.PHASECHK.TRANS64 P1, [R4+URZ+0x38810], R3 ;  /* 0x03881003040095a7 */ /* 0x000f24000802007f */
[----:B----4-:R-:W-:Y:S05]  /*122f0*/  @!P1 BRA `(.L_x_3278) ;  /* 0xfffffffc00ec9947 */ /* 0x010fea000383ffff */
[----:B------:R-:W-:Y:S05]  /*12300*/  BRA `(.L_x_3375) ;  /* 0xffffff10006c7947 */ /* 0x000fea000383ffff */
.L_x_3282:
[----:B------:R1:W1:Y:S02]  /*12310*/  SYNCS.PHASECHK.TRANS64.TRYWAIT P1, [R5+URZ+0x38850], R8 ;  /* 0x03885008050075a7 */ /* 0x000264000802017f */
[----:B-1----:R-:W-:Y:S05]  /*12320*/  @!P1 NANOSLEEP.SYNCS 0x989680 ;  /* 0x009896800000995d */ /* 0x002fea0003900000 */
[----:B------:R-:W1:Y:S02]  /*12330*/  @!P1 SYNCS.PHASECHK.TRANS64 P1, [R5+URZ+0x38850], R8 ;  /* 0x03885008050095a7 */ /* 0x000e64000802007f */
[----:B-1----:R-:W-:Y:S05]  /*12340*/  @!P1 BRA `(.L_x_3282) ;  /* 0xfffffffc00f09947 */ /* 0x002fea000383ffff */
[----:B------:R-:W-:Y:S05]  /*12350*/  BRA `(.L_x_3281) ;  /* 0xffffff1000a07947 */ /* 0x000fea000383ffff */
.L_x_3287:
[----:B--2---:R2:W3:Y:S02]  /*12360*/  SYNCS.PHASECHK.TRANS64.TRYWAIT P2, [R10+URZ+0x38830], R7 ;  /* 0x038830070a0075a7 */ /* 0x0044e4000804017f */
[----:B---3--:R-:W-:Y:S05]  /*12370*/  @!P2 NANOSLEEP.SYNCS 0x989680 ;  /* 0x009896800000a95d */ /* 0x008fea0003900000 */
[----:B------:R-:W3:Y:S02]  /*12380*/  @!P2 SYNCS.PHASECHK.TRANS64 P2, [R10+URZ+0x38830], R7 ;  /* 0x038830070a00a5a7 */ /* 0x000ee4000804007f */
[----:B---3--:R-:W-:Y:S05]  /*12390*/  @!P2 BRA `(.L_x_3287) ;  /* 0xfffffffc00f0a947 */ /* 0x008fea000383ffff */
[----:B------:R-:W-:Y:S05]  /*123a0*/  BRA `(.L_x_3286) ;  /* 0xffffff3c00907947 */ /* 0x000fea000383ffff */
.L_x_3291:
[----:B----4-:R4:W1:Y:S02]  /*123b0*/  SYNCS.PHASECHK.TRANS64.TRYWAIT P2, [R10+URZ+0x38850], R7 ;  /* 0x038850070a0075a7 */ /* 0x010864000804017f */
[----:B-1----:R-:W-:Y:S05]  /*123c0*/  @!P2 NANOSLEEP.SYNCS 0x989680 ;  /* 0x009896800000a95d */ /* 0x002fea0003900000 */
[----:B------:R-:W1:Y:S02]  /*123d0*/  @!P2 SYNCS.PHASECHK.TRANS64 P2, [R10+URZ+0x38850], R7 ;  /* 0x038850070a00a5a7 */ /* 0x000e64000804007f */
[----:B-1----:R-:W-:Y:S05]  /*123e0*/  @!P2 BRA `(.L_x_3291) ;  /* 0xfffffffc00f0a947 */ /* 0x002fea000383ffff */
[----:B------:R-:W-:Y:S05]  /*123f0*/  BRA `(.L_x_3290) ;  /* 0xffffff3c00ec7947 */ /* 0x000fea000383ffff */
.L_x_3297:
[----:B--2---:R2:W3:Y:S02]  /*12400*/  SYNCS.PHASECHK.TRANS64.TRYWAIT P2, [R9+URZ+0x38830], R8 ;  /* 0x03883008090075a7 */ /* 0x0044e4000804017f */
[----:B---3--:R-:W-:Y:S05]  /*12410*/  @!P2 NANOSLEEP.SYNCS 0x989680 ;  /* 0x009896800000a95d */ /* 0x008fea0003900000 */
[----:B------:R-:W3:Y:S02]  /*12420*/  @!P2 SYNCS.PHASECHK.TRANS64 P2, [R9+URZ+0x38830], R8 ;  /* 0x038830080900a5a7 */ /* 0x000ee4000804007f */
[----:B---3--:R-:W-:Y:S05]  /*12430*/  @!P2 BRA `(.L_x_3297) ;  /* 0xfffffffc00f0a947 */ /* 0x008fea000383ffff */
[----:B------:R-:W-:Y:S05]  /*12440*/  BRA `(.L_x_3296) ;  /* 0xffffff7400087947 */ /* 0x000fea000383ffff */
.L_x_3301:
[----:B----4-:R4:W1:Y:S02]  /*12450*/  SYNCS.PHASECHK.TRANS64.TRYWAIT P2, [R9+URZ+0x38850], R8 ;  /* 0x03885008090075a7 */ /* 0x010864000804017f */
[----:B-1----:R-:W-:Y:S05]  /*12460*/  @!P2 NANOSLEEP.SYNCS 0x989680 ;  /* 0x009896800000a95d */ /* 0x002fea0003900000 */
[----:B------:R-:W1:Y:S02]  /*12470*/  @!P2 SYNCS.PHASECHK.TRANS64 P2, [R9+URZ+0x38850], R8 ;  /* 0x038850080900a5a7 */ /* 0x000e64000804007f */
[----:B-1----:R-:W-:Y:S05]  /*12480*/  @!P2 BRA `(.L_x_3301) ;  /* 0xfffffffc00f0a947 */ /* 0x002fea000383ffff */
[----:B------:R-:W-:Y:S05]  /*12490*/  BRA `(.L_x_3300) ;  /* 0xffffff7400647947 */ /* 0x000fea000383ffff */
.L_x_3323:
[----:B------:R-:W1:Y:S01]  /*124a0*/  S2R R7, SR_TID.X ;  /* 0x0000000000077919 */ /* 0x000e620000002100 */
[----:B------:R-:W-:Y:S01]  /*124b0*/  MOV R12, RZ ;  /* 0x000000ff000c7202 */ /* 0x000fe20000000f00 */
[----:B------:R-:W-:Y:S02]  /*124c0*/  IMAD.MOV.U32 R11, RZ, RZ, 0x1f ;  /* 0x0000001fff0b7424 */ /* 0x000fe400078e00ff */
[----:B------:R-:W-:Y:S01]  /*124d0*/  IMAD.MOV.U32 R15, RZ, RZ, -0x1 ;  /* 0xffffffffff0f7424 */ /* 0x000fe200078e00ff */
[----:B-1----:R-:W-:-:S04]  /*124e0*/  SHF.R.U32.HI R7, RZ, 0x5, R7 ;  /* 0x00000005ff077819 */ /* 0x002fc80000011607 */
[----:B------:R-:W-:-:S05]  /*124f0*/  LOP3.LUT R7, R7, 0x3, RZ, 0xc0, !PT ;  /* 0x0000000307077812 */ /* 0x000fca00078ec0ff */
[----:B------:R-:W-:-:S07]  /*12500*/  IMAD.MOV.U32 R13, RZ, RZ, R7 ;  /* 0x000000ffff0d7224 */ /* 0x000fce00078e0007 */
[----:B------:R-:W-:Y:S05]  /*12510*/  WARPSYNC.COLLECTIVE R15, `(.L_x_3376) ;  /* 0x000000000f087348 */ /* 0x000fea0003c00000 */
[----:B------:R1:W2:Y:S02]  /*12520*/  SHFL.IDX P6, R14, R13, R12, R11 ;  /* 0x0000000c0d0e7389 */ /* 0x0002a400000c000b */
[----:B-12---:R-:W-:Y:S01]  /*12530*/  ENDCOLLECTIVE ;  /* 0x000000000000791b */ /* 0x006fe20003800000 */
.L_x_3376:
[----:B------:R-:W-:Y:S05]  /*12540*/  BRA `(.L_x_3377) ;  /* 0xffffffd000fc7947 */ /* 0x000fea000383ffff */
.L_x_3324:
[----:B------:R-:W-:Y:S01]  /*12550*/  BSSY B0, `(.L_x_3378) ;  /* 0x0000006000007945 */ /* 0x000fe20003800000 */
[----:B------:R-:W-:-:S07]  /*12560*/  MOV R15, 0xffffffff ;  /* 0xffffffff000f7802 */ /* 0x000fce0000000f00 */
[----:B------:R-:W-:Y:S05]  /*12570*/  WARPSYNC.COLLECTIVE R15, `(.L_x_3379) ;  /* 0x000000000f0c7348 */ /* 0x000fea0003c00000 */
[----:B------:R-:W-:Y:S02]  /*12580*/  ELECT P6, UR62, PT ;  /* 0x00000000003e782f */ /* 0x000fe400038c0000 */
[----:B------:R-:W-:Y:S01]  /*12590*/  MOV R14, UR62 ;  /* 0x0000003e000e7c02 */ /* 0x000fe20008000f00 */
[----:B------:R-:W-:Y:S10]  /*125a0*/  ENDCOLLECTIVE ;  /* 0x000000000000791b */ /* 0x000ff40003800000 */
.L_x_3379:
[----:B------:R-:W-:Y:S05]  /*125b0*/  BSYNC B0 ;  /* 0x0000000000007941 */ /* 0x000fea0003800000 */
.L_x_3378:
[----:B------:R-:W-:Y:S05]  /*125c0*/  BRA `(.L_x_3380) ;  /* 0xffffffd000ec7947 */ /* 0x000fea000383ffff */
.L_x_3327:
[----:B-1----:R1:W2:Y:S02]  /*125d0*/  SYNCS.PHASECHK.TRANS64.TRYWAIT P2, [R8+URZ+0x38840], R5 ;  /* 0x03884005080075a7 */ /* 0x0022a4000804017f */
[----:B--2---:R-:W-:Y:S05]  /*125e0*/  @!P2 NANOSLEEP.SYNCS 0x989680 ;  /* 0x009896800000a95d */ /* 0x004fea0003900000 */
[----:B------:R-:W2:Y:S02]  /*125f0*/  @!P2 SYNCS.PHASECHK.TRANS64 P2, [R8+URZ+0x38840], R5 ;  /* 0x038840050800a5a7 */ /* 0x000ea4000804007f */
[----:B--2---:R-:W-:Y:S05]  /*12600*/  @!P2 BRA `(.L_x_3327) ;  /* 0xfffffffc00f0a947 */ /* 0x004fea000383ffff */
[----:B------:R-:W-:Y:S05]  /*12610*/  BRA `(.L_x_3381) ;  /* 0xffffffd400487947 */ /* 0x000fea000383ffff */
.L_x_3331:
[----:B-1----:R-:W-:-:S04]  /*12620*/  IMAD.U32 R8, RZ, RZ, UR38 ;  /* 0x00000026ff087e24 */ /* 0x002fc8000f8e00ff */
[----:B------:R1:W2:Y:S03]  /*12630*/  SYNCS.PHASECHK.TRANS64.TRYWAIT P2, [R8+URZ+0x38820], R5 ;  /* 0x03882005080075a7 */ /* 0x0002a6000804017f */
[----:B--2---:R-:W-:Y:S05]  /*12640*/  @!P2 NANOSLEEP.SYNCS 0x989680 ;  /* 0x009896800000a95d */ /* 0x004fea0003900000 */
[----:B------:R-:W2:Y:S02]  /*12650*/  @!P2 SYNCS.PHASECHK.TRANS64 P2, [R8+URZ+0x38820], R5 ;  /* 0x038820050800a5a7 */ /* 0x000ea4000804007f */
[----:B--2---:R-:W-:Y:S05]  /*12660*/  @!P2 BRA `(.L_x_3331) ;  /* 0xfffffffc00eca947 */ /* 0x004fea000383ffff */
[----:B------:R-:W-:Y:S05]  /*12670*/  BRA `(.L_x_3382) ;  /* 0xffffffd800bc7947 */ /* 0x000fea000383ffff */
.L_x_3334:
[----:B-1----:R1:W2:Y:S02]  /*12680*/  SYNCS.PHASECHK.TRANS64.TRYWAIT P2, [R5+URZ+0x38860], R8 ;  /* 0x03886008050075a7 */ /* 0x0022a4000804017f */
[----:B--2---:R-:W-:Y:S05]  /*12690*/  @!P2 NANOSLEEP.SYNCS 0x989680 ;  /* 0x009896800000a95d */ /* 0x004fea0003900000 */
[----:B------:R-:W2:Y:S02]  /*126a0*/  @!P2 SYNCS.PHASECHK.TRANS64 P2, [R5+URZ+0x38860], R8 ;  /* 0x038860080500a5a7 */ /* 0x000ea4000804007f */
[----:B--2---:R-:W-:Y:S05]  /*126b0*/  @!P2 BRA `(.L_x_3334) ;  /* 0xfffffffc00f0a947 */ /* 0x004fea000383ffff */
[----:B------:R-:W-:Y:S05]  /*126c0*/  BRA `(.L_x_3383) ;  /* 0xffffffd800d07947 */ /* 0x000fea000383ffff */
.L_x_3341:
[----:B-1----:R1:W2:Y:S02]  /*126d0*/  SYNCS.PHASECHK.TRANS64.TRYWAIT P3, [R2+URZ+0x38840], R3 ;  /* 0x03884003020075a7 */ /* 0x0022a4000806017f */
[----:B--2---:R-:W-:Y:S05]  /*126e0*/  @!P3 NANOSLEEP.SYNCS 0x989680 ;  /* 0x009896800000b95d */ /* 0x004fea0003900000 */
[----:B------:R-:W2:Y:S02]  /*126f0*/  @!P3 SYNCS.PHASECHK.TRANS64 P3, [R2+URZ+0x38840], R3 ;  /* 0x038840030200b5a7 */ /* 0x000ea4000806007f */
[----:B--2---:R-:W-:Y:S05]  /*12700*/  @!P3 BRA `(.L_x_3341) ;  /* 0xfffffffc00f0b947 */ /* 0x004fea000383ffff */
[----:B------:R-:W-:Y:S05]  /*12710*/  BRA `(.L_x_3384) ;  /* 0xffffffe000547947 */ /* 0x000fea000383ffff */
.L_x_3343:
[----:B--2---:R2:W3:Y:S02]  /*12720*/  SYNCS.PHASECHK.TRANS64.TRYWAIT P3, [R2+URZ+0x38860], R3 ;  /* 0x03886003020075a7 */ /* 0x0044e4000806017f */
[----:B---3--:R-:W-:Y:S05]  /*12730*/  @!P3 NANOSLEEP.SYNCS 0x989680 ;  /* 0x009896800000b95d */ /* 0x008fea0003900000 */
[----:B------:R-:W3:Y:S02]  /*12740*/  @!P3 SYNCS.PHASECHK.TRANS64 P3, [R2+URZ+0x38860], R3 ;  /* 0x038860030200b5a7 */ /* 0x000ee4000806007f */
[----:B---3--:R-:W-:Y:S05]  /*12750*/  @!P3 BRA `(.L_x_3343) ;  /* 0xfffffffc00f0b947 */ /* 0x008fea000383ffff */
[----:B------:R-:W-:Y:S05]  /*12760*/  BRA `(.L_x_3385) ;  /* 0xffffffe0009c7947 */ /* 0x000fea000383ffff */
.L_x_3349:
[----:B-1----:R1:W2:Y:S02]  /*12770*/  SYNCS.PHASECHK.TRANS64.TRYWAIT P3, [R3+URZ+0x38840], R2 ;  /* 0x03884002030075a7 */ /* 0x0022a4000806017f */
[----:B--2---:R-:W-:Y:S05]  /*12780*/  @!P3 NANOSLEEP.SYNCS 0x989680 ;  /* 0x009896800000b95d */ /* 0x004fea0003900000 */
[----:B------:R-:W2:Y:S02]  /*12790*/  @!P3 SYNCS.PHASECHK.TRANS64 P3, [R3+URZ+0x38840], R2 ;  /* 0x038840020300b5a7 */ /* 0x000ea4000806007f */
[----:B--2---:R-:W-:Y:S05]  /*127a0*/  @!P3 BRA `(.L_x_3349) ;  /* 0xfffffffc00f0b947 */ /* 0x004fea000383ffff */
[----:B------:R-:W-:Y:S05]  /*127b0*/  BRA `(.L_x_3386) ;  /* 0xffffffe8000c7947 */ /* 0x000fea000383ffff */
.L_x_3351:
[----:B---3--:R3:W4:Y:S02]  /*127c0*/  SYNCS.PHASECHK.TRANS64.TRYWAIT P3, [R3+URZ+0x38860], R2 ;  /* 0x03886002030075a7 */ /* 0x008724000806017f */
[----:B----4-:R-:W-:Y:S05]  /*127d0*/  @!P3 NANOSLEEP.SYNCS 0x989680 ;  /* 0x009896800000b95d */ /* 0x010fea0003900000 */
[----:B------:R-:W4:Y:S02]  /*127e0*/  @!P3 SYNCS.PHASECHK.TRANS64 P3, [R3+URZ+0x38860], R2 ;  /* 0x038860020300b5a7 */ /* 0x000f24000806007f */
[----:B----4-:R-:W-:Y:S05]  /*127f0*/  @!P3 BRA `(.L_x_3351) ;  /* 0xfffffffc00f0b947 */ /* 0x010fea000383ffff */
[----:B------:R-:W-:Y:S05]  /*12800*/  BRA `(.L_x_3387) ;  /* 0xffffffe800547947 */ /* 0x000fea000383ffff */
.L_x_3356:
[----:B-1----:R1:W2:Y:S02]  /*12810*/  SYNCS.PHASECHK.TRANS64.TRYWAIT P3, [R2+URZ+0x38840], R3 ;  /* 0x03884003020075a7 */ /* 0x0022a4000806017f */
[----:B--2---:R-:W-:Y:S05]  /*12820*/  @!P3 NANOSLEEP.SYNCS 0x989680 ;  /* 0x009896800000b95d */ /* 0x004fea0003900000 */
[----:B------:R-:W2:Y:S02]  /*12830*/  @!P3 SYNCS.PHASECHK.TRANS64 P3, [R2+URZ+0x38840], R3 ;  /* 0x038840030200b5a7 */ /* 0x000ea4000806007f */
[----:B--2---:R-:W-:Y:S05]  /*12840*/  @!P3 BRA `(.L_x_3356) ;  /* 0xfffffffc00f0b947 */ /* 0x004fea000383ffff */
[----:B------:R-:W-:Y:S05]  /*12850*/  BRA `(.L_x_3388) ;  /* 0xffffffec00ac7947 */ /* 0x000fea000383ffff */
.L_x_3358:
[----:B---3--:R3:W4:Y:S02]  /*12860*/  SYNCS.PHASECHK.TRANS64.TRYWAIT P3, [R2+URZ+0x38860], R3 ;  /* 0x03886003020075a7 */ /* 0x008724000806017f */
[----:B----4-:R-:W-:Y:S05]  /*12870*/  @!P3 NANOSLEEP.SYNCS 0x989680 ;  /* 0x009896800000b95d */ /* 0x010fea0003900000 */
[----:B------:R-:W4:Y:S02]  /*12880*/  @!P3 SYNCS.PHASECHK.TRANS64 P3, [R2+URZ+0x38860], R3 ;  /* 0x038860030200b5a7 */ /* 0x000f24000806007f */
[----:B----4-:R-:W-:Y:S05]  /*12890*/  @!P3 BRA `(.L_x_3358) ;  /* 0xfffffffc00f0b947 */ /* 0x010fea000383ffff */
[----:B------:R-:W-:Y:S05]  /*128a0*/  BRA `(.L_x_3389) ;  /* 0xffffffec00f47947 */ /* 0x000fea000383ffff */
.L_x_3363:
[----:B------:R-:W-:Y:S01]  /*128b0*/  BSSY B0, `(.L_x_3390) ;  /* 0x0000007000007945 */ /* 0x000fe20003800000 */
[----:B--2---:R-:W-:Y:S01]  /*128c0*/  IMAD.MOV.U32 R12, RZ, RZ, RZ ;  /* 0x000000ffff0c7224 */ /* 0x004fe200078e00ff */
[----:B------:R-:W-:Y:S01]  /*128d0*/  MOV R11, 0x1f ;  /* 0x0000001f000b7802 */ /* 0x000fe20000000f00 */
[----:B------:R-:W-:-:S07]  /*128e0*/  IMAD.MOV.U32 R15, RZ, RZ, -0x1 ;  /* 0xffffffffff0f7424 */ /* 0x000fce00078e00ff */
[----:B-1-34-:R-:W-:Y:S05]  /*128f0*/  WARPSYNC.COLLECTIVE R15, `(.L_x_3391) ;  /* 0x000000000f087348 */ /* 0x01afea0003c00000 */
[----:B------:R2:W1:Y:S02]  /*12900*/  SHFL.IDX P6, R14, R13, R12, R11 ;  /* 0x0000000c0d0e7389 */ /* 0x00046400000c000b */
[----:B-1234-:R-:W-:Y:S01]  /*12910*/  ENDCOLLECTIVE ;  /* 0x000000000000791b */ /* 0x01efe20003800000 */
.L_x_3391:
[----:B------:R-:W-:Y:S05]  /*12920*/  BSYNC B0 ;  /* 0x0000000000007941 */ /* 0x000fea0003800000 */
.L_x_3390:
[----:B------:R-:W-:Y:S05]  /*12930*/  BRA `(.L_x_3392) ;  /* 0xfffffff400287947 */ /* 0x000fea000383ffff */
.L_x_3365:
[----:B-1----:R1:W2:Y:S02]  /*12940*/  SYNCS.PHASECHK.TRANS64.TRYWAIT P0, [R7+URZ+0x38820], R0 ;  /* 0x03882000070075a7 */ /* 0x0022a4000800017f */
[----:B--2---:R-:W-:Y:S05]  /*12950*/  @!P0 NANOSLEEP.SYNCS 0x989680 ;  /* 0x009896800000895d */ /* 0x004fea0003900000 */
[----:B------:R-:W2:Y:S02]  /*12960*/  @!P0 SYNCS.PHASECHK.TRANS64 P0, [R7+URZ+0x38820], R0 ;  /* 0x03882000070085a7 */ /* 0x000ea4000800007f */
[----:B--2---:R-:W-:Y:S05]  /*12970*/  @!P0 BRA `(.L_x_3365) ;  /* 0xfffffffc00f08947 */ /* 0x004fea000383ffff */
[----:B------:R-:W-:Y:S05]  /*12980*/  BRA `(.L_x_3393) ;  /* 0xfffffff400707947 */ /* 0x000fea000383ffff */
.L_x_3369:
[----:B-1----:R1:W2:Y:S02]  /*12990*/  SYNCS.PHASECHK.TRANS64.TRYWAIT P0, [R5+URZ], R4 ;  /* 0x00000004050075a7 */ /* 0x0022a4000800017f */
[----:B--2---:R-:W-:Y:S05]  /*129a0*/  @!P0 NANOSLEEP.SYNCS 0x989680 ;  /* 0x009896800000895d */ /* 0x004fea0003900000 */
[----:B------:R-:W2:Y:S02]  /*129b0*/  @!P0 SYNCS.PHASECHK.TRANS64 P0, [R5+URZ], R4 ;  /* 0x00000004050085a7 */ /* 0x000ea4000800007f */
[----:B--2---:R-:W-:Y:S05]  /*129c0*/  @!P0 BRA `(.L_x_3369) ;  /* 0xfffffffc00f08947 */ /* 0x004fea000383ffff */
[----:B------:R-:W-:Y:S05]  /*129d0*/  BRA `(.L_x_3394) ;  /* 0xfffffff400cc7947 */ /* 0x000fea000383ffff */
.L_x_3370:
[----:B--2---:R2:W3:Y:S02]  /*129e0*/  SYNCS.PHASECHK.TRANS64.TRYWAIT P0, [R3+URZ], R0 ;  /* 0x00000000030075a7 */ /* 0x0044e4000800017f */
[----:B---3--:R-:W-:Y:S05]  /*129f0*/  @!P0 NANOSLEEP.SYNCS 0x989680 ;  /* 0x009896800000895d */ /* 0x008fea0003900000 */
[----:B------:R-:W3:Y:S02]  /*12a00*/  @!P0 SYNCS.PHASECHK.TRANS64 P0, [R3+URZ], R0 ;  /* 0x00000000030085a7 */ /* 0x000ee4000800007f */
[----:B---3--:R-:W-:Y:S05]  /*12a10*/  @!P0 BRA `(.L_x_3370) ;  /* 0xfffffffc00f08947 */ /* 0x008fea000383ffff */
[----:B------:R-:W-:Y:S05]  /*12a20*/  BRA `(.L_x_3395) ;  /* 0xfffffff400c07947 */ /* 0x000fea000383ffff */
.L_x_3372:
[----:B-1----:R1:W2:Y:S02]  /*12a30*/  SYNCS.PHASECHK.TRANS64.TRYWAIT P0, [R5+URZ], R4 ;  /* 0x00000004050075a7 */ /* 0x0022a4000800017f */
[----:B--2---:R-:W-:Y:S05]  /*12a40*/  @!P0 NANOSLEEP.SYNCS 0x989680 ;  /* 0x009896800000895d */ /* 0x004fea0003900000 */
[----:B------:R-:W2:Y:S02]  /*12a50*/  @!P0 SYNCS.PHASECHK.TRANS64 P0, [R5+URZ], R4 ;  /* 0x00000004050085a7 */ /* 0x000ea4000800007f */
[----:B--2---:R-:W-:Y:S05]  /*12a60*/  @!P0 BRA `(.L_x_3372) ;  /* 0xfffffffc00f08947 */ /* 0x004fea000383ffff */
[----:B------:R-:W-:Y:S05]  /*12a70*/  BRA `(.L_x_3396) ;  /* 0xfffffff400c47947 */ /* 0x000fea000383ffff */
.L_x_3397:
        /* <DEDUP_REMOVED lines=16> */
.L_x_4562:


//--------------------- .text._ZN7cutlass13device_kernelIN5flash11enable_sm90INS1_16FlashAttnFwdSm90INS1_25CollectiveMainloopFwdSm90ILi2EN4cute5tupleIJNS5_1CILi1EEES8_S8_EEENS6_IJNS7_ILi64EEESA_SA_EEELi512ENS_10bfloat16_tEfNS_4arch4Sm90ELb1ELb0ELb1ELb1ELb0ELb0ELb0ELb0ELb0ELb0ELb0ELb0EEENS1_21CollectiveEpilogueFwdINS6_IJSA_NS7_ILi512EEESA_EEES9_SC_SE_Li256ELb1ELb0ELb0ELb0EEENS1_36VarlenDynamicPersistentTileSchedulerILi64ELi64ELi256ELi32ELb0ELb0ELb1ELb1ELb1ELb1EEEEEEEEEvNT_6ParamsE --------------------------
	.section	.text._ZN7cutlass13device_kernelIN5flash11enable_sm90INS1_16FlashAttnFwdSm90INS1_25CollectiveMainloopFwdSm90ILi2EN4cute5tupleIJNS5_1CILi1EEES8_S8_EEENS6_IJNS7_ILi64EEESA_SA_EEELi512ENS_10bfloat16_tEfNS_4arch4Sm90ELb1ELb0ELb1ELb1ELb0ELb0ELb0ELb0ELb0ELb0ELb0ELb0EEENS1_21CollectiveEpilogueFwdINS6_IJSA_NS7_ILi512EEESA_EEES9_SC_SE_Li256ELb1ELb0ELb0ELb0EEENS1_36VarlenDynamicPersistentTileSchedulerILi64ELi64ELi256ELi32ELb0ELb0ELb1ELb1ELb1ELb1EEEEEEEEEvNT_6ParamsE,"ax",@progbits
	.align	128
.text._ZN7cutlass13device_kernelIN5flash11enable_sm90INS1_16FlashAttnFwdSm90INS1_25CollectiveMainloopFwdSm90ILi2EN4cute5tupleIJNS5_1CILi1EEES8_S8_EEENS6_IJNS7_ILi64EEESA_SA_EEELi512ENS_10bfloat16_tEfNS_4arch4Sm90ELb1ELb0ELb1ELb1ELb0ELb0ELb0ELb0ELb0ELb0ELb0ELb0EEENS1_21CollectiveEpilogueFwdINS6_IJSA_NS7_ILi512EEESA_EEES9_SC_SE_Li256ELb1ELb0ELb0ELb0EEENS1_36VarlenDynamicPersistentTileSchedulerILi64ELi64ELi256ELi32ELb0ELb0ELb1ELb1ELb1ELb1EEEEEEEEEvNT_6ParamsE:
        .type           _ZN7cutlass13device_kernelIN5flash11enable_sm90INS1_16FlashAttnFwdSm90INS1_25CollectiveMainloopFwdSm90ILi2EN4cute5tupleIJNS5_1CILi1EEES8_S8_EEENS6_IJNS7_ILi64EEESA_SA_EEELi512ENS_10bfloat16_tEfNS_4arch4Sm90ELb1ELb0ELb1ELb1ELb0ELb0ELb0ELb0ELb0ELb0ELb0ELb0EEENS1_21CollectiveEpilogueFwdINS6_IJSA_NS7_ILi512EEESA_EEES9_SC_SE_Li256ELb1ELb0ELb0ELb0EEENS1_36VarlenDynamicPersistentTileSchedulerILi64ELi64ELi256ELi32ELb0ELb0ELb1ELb1ELb1ELb1EEEEEEEEEvNT_6ParamsE,@function
        .size           _ZN7cutlass13device_kernelIN5flash11enable_sm90INS1_16FlashAttnFwdSm90INS1_25CollectiveMainloopFwdSm90ILi2EN4cute5tupleIJNS5_1CILi1EEES8_S8_EEENS6_IJNS7_ILi64EEESA_SA_EEELi512ENS_10bfloat16_tEfNS_4arch4Sm90ELb1ELb0ELb1ELb1ELb0ELb0ELb0ELb0ELb0ELb0ELb0ELb0EEENS1_21CollectiveEpilogueFwdINS6_IJSA_NS7_ILi512EEESA_EEES9_SC_SE_Li256ELb1ELb0ELb0ELb0EEENS1_36VarlenDynamicPersistentTileSchedulerILi64ELi64ELi256ELi32ELb0ELb0ELb1ELb1ELb1ELb1EEEEEEEEEvNT_6ParamsE,(.L_x_4563 - _ZN7cutlass13device_kernelIN5flash11enable_sm90INS1_16FlashAttnFwdSm90INS1_25CollectiveMainloopFwdSm90ILi2EN4cute5tupleIJNS5_1CILi1EEES8_S8_EEENS6_IJNS7_ILi64EEESA_SA_EEELi512ENS_10bfloat16_tEfNS_4arch4Sm90ELb1ELb0ELb1ELb1ELb0ELb0ELb0ELb0ELb0ELb0ELb0ELb0EEENS1_21CollectiveEpilogueFwdINS6_IJSA_NS7_ILi512EEESA_EEES9_SC_SE_Li256ELb1ELb0ELb0ELb0EEENS1_36VarlenDynamicPersistentTileSchedulerILi64ELi64ELi256ELi32ELb0ELb0ELb1ELb1ELb1ELb1EEEEEEEEEvNT_6ParamsE)
        .other          _ZN7cutlass13device_kernelIN5flash11enable_sm90INS1_16FlashAttnFwdSm90INS1_25CollectiveMainloopFwdSm90ILi2EN4cute5tupleIJNS5_1CILi1EEES8_S8_EEENS6_IJNS7_ILi64EEESA_SA_EEELi512ENS_10bfloat16_tEfNS_4arch4Sm90ELb1ELb0ELb1ELb1ELb0ELb0ELb0ELb0ELb0ELb0ELb0ELb0EEENS1_21CollectiveEpilogueFwdINS6_IJSA_NS7_ILi512EEESA_EEES9_SC_SE_Li256ELb1ELb0ELb0ELb0EEENS1_36VarlenDynamicPersistentTileSchedulerILi64ELi64ELi256ELi32ELb0ELb0ELb1ELb1ELb1ELb1EEEEEEEEEvNT_6ParamsE,@"STO_CUDA_ENTRY STV_DEFAULT"
_ZN7cutlass13device_kernelIN5flash11enable_sm90INS1_16FlashAttnFwdSm90INS1_25CollectiveMainloopFwdSm90ILi2EN4cute5tupleIJNS5_1CILi1EEES8_S8_EEENS6_IJNS7_ILi64EEESA_SA_EEELi512ENS_10bfloat16_tEfNS_4arch4Sm90ELb1ELb0ELb1ELb1ELb0ELb0ELb0ELb0ELb0ELb0ELb0ELb0EEENS1_21CollectiveEpilogueFwdINS6_IJSA_NS7_ILi512EEESA_EEES9_SC_SE_Li256ELb1ELb0ELb0ELb0EEENS1_36VarlenDynamicPersistentTileSchedulerILi64ELi64ELi256ELi32ELb0ELb0ELb1ELb1ELb1ELb1EEEEEEEEEvNT_6ParamsE:
        /* <DEDUP_REMOVED lines=21> */
.L_x_3399:
[----:B------:R-:W-:Y:S05]  /*0150*/  BSYNC B0 ;  /* 0x0000000000007941 */ /* 0x000fea0003800000 */
.L_x_3398:
        /* <DEDUP_REMOVED lines=37> */
.L_x_3400:
        /* <DEDUP_REMOVED lines=22> */
.L_x_3401:
        /* <DEDUP_REMOVED lines=18> */
.L_x_3402:
        /* <DEDUP_REMOVED lines=22> */
.L_x_3403:
        /* <DEDUP_REMOVED lines=22> */
.L_x_3404:
[----:B------:R-:W-:Y:S01]  /*08f0*/  PLOP3.LUT P0, PT, PT, PT, UP0, 0x80, 0x0 ;  /* 0x000000000000781c */ /* 0x000fe20003f0f008 */
[----:B------:R-:W-:Y:S01]  /*0900*/  UMOV UR36, 0x1 ;  /* 0x0000000100247882 */ /* 0x000fe20000000000 */
[----:B------:R-:W-:Y:S01]  /*0910*/  NOP ;  /* 0x0000000000007918 */ /* 0x000fe20000000000 */
[----:B------:R-:W-:Y:S01]  /*0920*/  USEL UR36, UR36, 0x2, !UP0 ;  /* 0x0000000224247887 */ /* 0x000fe2000c000000 */
[----:B------:R-:W-:Y:S01]  /*0930*/  ULDC.64 UR48, c[0x0][0x208] ;  /* 0x0000820000307ab9 */ /* 0x000fe20000000a00 */
[----:B012-4-:R-:W-:Y:S08]  /*0940*/  BAR.SYNC.DEFER_BLOCKING 0x0 ;  /* 0x0000000000007b1d */ /* 0x017ff00000010000 */
[----:B------:R-:W-:Y:S05]  /*0950*/  @!P0 BRA `(.L_x_3405) ;  /* 0x000000b400c48947 */ /* 0x000fea0003800000 */
.L_x_3406:
        /* <DEDUP_REMOVED lines=20> */
[----:B------:R-:W-:Y:S01]  /*0aa0*/  MOV R23, 0x40 ;  /* 0x0000004000177802 */ /* 0x000fe20000000f00 */
[----:B------:R-:W-:Y:S01]  /*0ab0*/  ULOP3.LUT UR41, UR36, 0x1, URZ, 0xfc, !UPT ;  /* 0x0000000124297892 */ /* 0x000fe2000f8efc3f */
[----:B------:R-:W-:Y:S01]  /*0ac0*/  R2UR UR52, R13 ;  /* 0x000000000d3472ca */ /* 0x000fe200000e0000 */
[----:B------:R-:W-:Y:S01]  /*0ad0*/  UMOV UR37, URZ ;  /* 0x0000003f00257c82 */ /* 0x000fe20008000000 */
[----:B------:R-:W-:Y:S01]  /*0ae0*/  SHF.R.S32.HI R0, RZ, 0x1f, R189 ;  /* 0x0000001fff007819 */ /* 0x000fe200000114bd */
[----:B------:R-:W-:Y:S01]  /*0af0*/  UMOV UR38, URZ ;  /* 0x0000003f00267c82 */ /* 0x000fe20008000000 */
[----:B------:R-:W-:Y:S01]  /*0b00*/  R2UR UR5, R14 ;  /* 0x000000000e0572ca */ /* 0x000fe200000e0000 */
[----:B------:R-:W-:Y:S01]  /*0b10*/  UMOV UR39, URZ ;  /* 0x0000003f00277c82 */ /* 0x000fe20008000000 */
[CC--:B------:R-:W-:Y:S02]  /*0b20*/  LEA.HI R2, R0.reuse, R189.reuse, RZ, 0x4 ;  /* 0x000000bd00027211 */ /* 0x0c0fe400078f20ff */
[----:B------:R-:W-:-:S02]  /*0b30*/  LEA.HI R6, R0, R189, RZ, 0x5 ;  /* 0x000000bd00067211 */ /* 0x000fc400078f28ff */
[----:B------:R-:W-:Y:S02]  /*0b40*/  SHF.R.S32.HI R3, RZ, 0x4, R2 ;  /* 0x00000004ff037819 */ /* 0x000fe40000011402 */
[--C-:B------:R-:W-:Y:S02]  /*0b50*/  SHF.R.S32.HI R12, RZ, 0x5, R6.reuse ;  /* 0x00000005ff0c7819 */ /* 0x100fe40000011406 */
[C---:B------:R-:W-:Y:S02]  /*0b60*/  LEA.HI R5, R2.reuse, R3, RZ, 0x1 ;  /* 0x0000000302057211 */ /* 0x040fe400078f08ff */
[----:B------:R-:W-:Y:S02]  /*0b70*/  LOP3.LUT R2, R2, 0xfffffff0, RZ, 0xc0, !PT ;  /* 0xfffffff002027812 */ /* 0x000fe400078ec0ff */
[----:B------:R-:W-:Y:S02]  /*0b80*/  LOP3.LUT R8, R5, 0x1ffffffe, RZ, 0xc0, !PT ;  /* 0x1ffffffe05087812 */ /* 0x000fe400078ec0ff */
[----:B------:R-:W-:Y:S01]  /*0b90*/  SHF.R.S32.HI R5, RZ, 0x1f, R6 ;  /* 0x0000001fff057819 */ /* 0x000fe20000011406 */
[----:B------:R-:W-:Y:S01]  /*0ba0*/  IMAD.IADD R6, R189, 0x1, -R2 ;  /* 0x00000001bd067824 */ /* 0x000fe200078e0a02 */
[----:B------:R-:W-:-:S02]  /*0bb0*/  LEA.HI R4, R0, R189, RZ, 0x7 ;  /* 0x000000bd00047211 */ /* 0x000fc400078f38ff */
[----:B------:R-:W-:Y:S02]  /*0bc0*/  LEA.HI R5, R5, R12, RZ, 0x2 ;  /* 0x0000000c05057211 */ /* 0x000fe400078f10ff */
[----:B------:R-:W-:Y:S02]  /*0bd0*/  IADD3 R9, R3, -R8, RZ ;  /* 0x8000000803097210 */ /* 0x000fe40007ffe0ff */
[----:B------:R-:W-:Y:S02]  /*0be0*/  SHF.R.S32.HI R3, RZ, 0x1f, R6 ;  /* 0x0000001fff037819 */ /* 0x000fe40000011406 */
[----:B------:R-:W-:Y:S01]  /*0bf0*/  LOP3.LUT R7, R5, 0x3ffffc, RZ, 0xc0, !PT ;  /* 0x003ffffc05077812 */ /* 0x000fe200078ec0ff */
[----:B------:R-:W-:Y:S01]  /*0c00*/  IMAD.SHL.U32 R9, R9, 0x8, RZ ;  /* 0x0000000809097824 */ /* 0x000fe200078e00ff */
[----:B------:R-:W-:Y:S02]  /*0c10*/  SHF.R.S32.HI R185, RZ, 0x7, R4 ;  /* 0x00000007ffb97819 */ /* 0x000fe40000011404 */
[----:B------:R-:W-:Y:S01]  /*0c20*/  LEA.HI R5, R3, R6, RZ, 0x3 ;  /* 0x0000000603057211 */ /* 0x000fe200078f18ff */
[----:B------:R-:W-:Y:S01]  /*0c30*/  IMAD.IADD R8, R12, 0x1, -R7 ;  /* 0x000000010c087824 */ /* 0x000fe200078e0a07 */
[----:B------:R-:W-:Y:S01]  /*0c40*/  LOP3.LUT R2, R4, 0xffffff80, RZ, 0xc0, !PT ;  /* 0xffffff8004027812 */ /* 0x000fe200078ec0ff */
[----:B------:R-:W-:Y:S01]  /*0c50*/  IMAD R11, R185, 0x100, R6 ;  /* 0x00000100b90b7824 */ /* 0x000fe200078e0206 */
[----:B------:R-:W-:-:S02]  /*0c60*/  LOP3.LUT R7, R5, 0xfffffff8, RZ, 0xc0, !PT ;  /* 0xfffffff805077812 */ /* 0x000fc400078ec0ff */
[----:B------:R-:W-:Y:S01]  /*0c70*/  SHF.L.U32 R10, R5, 0x6, RZ ;  /* 0x00000006050a7819 */ /* 0x000fe200000006ff */
[----:B------:R-:W-:Y:S01]  /*0c80*/  IMAD R188, R8, 0x10, R11 ;  /* 0x0000001008bc7824 */ /* 0x000fe200078e020b */
[----:B------:R-:W-:Y:S01]  /*0c90*/  LEA.HI R0, R0, R189, RZ, 0x3 ;  /* 0x000000bd00007211 */ /* 0x000fe200078f18ff */
[----:B------:R-:W-:Y:S01]  /*0ca0*/  IMAD.IADD R8, R6, 0x1, -R7 ;  /* 0x0000000106087824 */ /* 0x000fe200078e0a07 */
[----:B------:R-:W-:Y:S01]  /*0cb0*/  LOP3.LUT R11, R10, 0x7ffffe00, RZ, 0xc0, !PT ;  /* 0x7ffffe000a0b7812 */ /* 0x000fe200078ec0ff */
[----:B------:R-:W-:Y:S01]  /*0cc0*/  IMAD.IADD R2, R189, 0x1, -R2 ;  /* 0x00000001bd027824 */ /* 0x000fe200078e0a02 */
[----:B------:R-:W-:Y:S01]  /*0cd0*/  LEA.HI R4, R4, R185, RZ, 0x1 ;  /* 0x000000b904047211 */ /* 0x000fe200078f08ff */
[----:B------:R-:W-:Y:S01]  /*0ce0*/  IMAD.SHL.U32 R10, R8, 0x40, RZ ;  /* 0x00000040080a7824 */ /* 0x000fe200078e00ff */
[----:B------:R-:W-:Y:S01]  /*0cf0*/  LEA R11, R12, R11, 0xa ;  /* 0x0000000b0c0b7211 */ /* 0x000fe200078e50ff */
[----:B------:R-:W-:Y:S01]  /*0d00*/  IMAD.U32 R188, R188, 0x40, R9 ;  /* 0x00000040bcbc7824 */ /* 0x000fe200078e0009 */
[----:B------:R-:W-:-:S02]  /*0d10*/  SHF.R.S32.HI R3, RZ, 0x1f, R2 ;  /* 0x0000001fff037819 */ /* 0x000fc40000011402 */
[----:B------:R-:W-:Y:S02]  /*0d20*/  LOP3.LUT R10, R10, 0x1c0, RZ, 0xc0, !PT ;  /* 0x000001c00a0a7812 */ /* 0x000fe400078ec0ff */
[----:B------:R-:W-:Y:S02]  /*0d30*/  LEA.HI R5, R3, R2, RZ, 0x2 ;  /* 0x0000000203057211 */ /* 0x000fe400078f10ff */
[----:B------:R-:W-:Y:S02]  /*0d40*/  LOP3.LUT R9, R10, 0x8, R9, 0xf8, !PT ;  /* 0x000000080a097812 */ /* 0x000fe400078ef809 */
[--C-:B------:R-:W-:Y:S02]  /*0d50*/  SHF.R.S32.HI R6, RZ, 0x2, R5.reuse ;  /* 0x00000002ff067819 */ /* 0x100fe40000011405 */
[----:B------:R-:W-:Y:S02]  /*0d60*/  SHF.R.S32.HI R7, RZ, 0x1f, R5 ;  /* 0x0000001fff077819 */ /* 0x000fe40000011405 */
[----:B------:R-:W-:-:S02]  /*0d70*/  SHF.R.U32.HI R10, RZ, 0x3, R10 ;  /* 0x00000003ff0a7819 */ /* 0x000fc4000001160a */
[----:B------:R-:W-:Y:S02]  /*0d80*/  LEA.HI R7, R7, R6, RZ, 0x3 ;  /* 0x0000000607077211 */ /* 0x000fe400078f18ff */
[----:B------:R-:W-:Y:S02]  /*0d90*/  LOP3.LUT R10, R9, R10, RZ, 0x3c, !PT ;  /* 0x0000000a090a7212 */ /* 0x000fe400078e3cff */
[----:B------:R-:W-:Y:S02]  /*0da0*/  LEA.HI R3, R3, R2, RZ, 0x5 ;  /* 0x0000000203037211 */ /* 0x000fe400078f28ff */
[----:B------:R-:W-:Y:S01]  /*0db0*/  LOP3.LUT R7, R7, 0xfffffff8, RZ, 0xc0, !PT ;  /* 0xfffffff807077812 */ /* 0x000fe200078ec0ff */
[----:B------:R-:W-:Y:S01]  /*0dc0*/  IMAD.IADD R10, R11, 0x1, R10 ;  /* 0x000000010b0a7824 */ /* 0x000fe200078e020a */
[----:B------:R-:W-:Y:S02]  /*0dd0*/  R2P PR, R8, 0x6 ;  /* 0x0000000608007804 */ /* 0x000fe40000000000 */
[----:B------:R-:W-:Y:S01]  /*0de0*/  LOP3.LUT R5, R5, 0x7ffffffc, RZ, 0xc0, !PT ;  /* 0x7ffffffc05057812 */ /* 0x000fe200078ec0ff */
[----:B------:R-:W-:Y:S01]  /*0df0*/  IMAD.IADD R6, R6, 0x1, -R7 ;  /* 0x0000000106067824 */ /* 0x000fe200078e0a07 */
[----:B------:R-:W-:Y:S01]  /*0e00*/  SHF.R.S32.HI R3, RZ, 0x5, R3 ;  /* 0x00000005ff037819 */ /* 0x000fe20000011403 */
[----:B------:R-:W-:Y:S01]  /*0e10*/  IMAD.MOV.U32 R7, RZ, RZ, R15 ;  /* 0x000000ffff077224 */ /* 0x000fe200078e000f */
[----:B------:R-:W-:-:S02]  /*0e20*/  LEA R19, R10, UR40, 0x1 ;  /* 0x000000280a137c11 */ /* 0x000fc4000f8e08ff */
[----:B------:R-:W-:Y:S01]  /*0e30*/  IADD3 R5, R2, -R5, RZ ;  /* 0x8000000502057210 */ /* 0x000fe20007ffe0ff */
[----:B------:R-:W-:Y:S01]  /*0e40*/  IMAD R2, R3, 0x10, R6 ;  /* 0x0000001003027824 */ /* 0x000fe200078e0206 */
[----:B------:R-:W-:Y:S01]  /*0e50*/  LOP3.LUT R6, R0, 0x1ffffff8, RZ, 0xc0, !PT ;  /* 0x1ffffff800067812 */ /* 0x000fe200078ec0ff */
[C---:B------:R-:W-:Y:S01]  /*0e60*/  VIADD R184, R19.reuse, 0x26800 ;  /* 0x0002680013b87836 */ /* 0x040fe20000000000 */
[----:B------:R-:W-:Y:S01]  /*0e70*/  LOP3.LUT R4, R4, 0xfffffe, RZ, 0xc0, !PT ;  /* 0x00fffffe04047812 */ /* 0x000fe200078ec0ff */
[----:B------:R-:W-:Y:S01]  /*0e80*/  VIADD R22, R19, 0x26820 ;  /* 0x0002682013167836 */ /* 0x000fe20000000000 */
[----:B------:R-:W-:Y:S01]  /*0e90*/  SEL R23, R23, 0xffffffc0, !P2 ;  /* 0xffffffc017177807 */ /* 0x000fe20005000000 */
[----:B------:R-:W-:Y:S01]  /*0ea0*/  IMAD.IADD R6, R189, 0x1, -R6 ;  /* 0x00000001bd067824 */ /* 0x000fe200078e0a06 */
[----:B------:R-:W-:Y:S01]  /*0eb0*/  IADD3 R4, R185, -R4, RZ ;  /* 0x80000004b9047210 */ /* 0x000fe20007ffe0ff */
[C---:B------:R-:W-:Y:S01]  /*0ec0*/  @P1 VIADD R22, R184.reuse, 0xffffffe0 ;  /* 0xffffffe0b8161836 */ /* 0x040fe20000000000 */
[----:B------:R-:W-:Y:S01]  /*0ed0*/  SHF.R.S32.HI R186, RZ, 0x3, R0 ;  /* 0x00000003ffba7819 */ /* 0x000fe20000011400 */
[----:B------:R-:W-:Y:S01]  /*0ee0*/  IMAD.IADD R184, R184, 0x1, R23 ;  /* 0x00000001b8b87824 */ /* 0x000fe200078e0217 */
[----:B------:R-:W-:Y:S01]  /*0ef0*/  SHF.L.U32 R16, R5, 0x1, RZ ;  /* 0x0000000105107819 */ /* 0x000fe200000006ff */
[----:B------:R-:W-:-:S02]  /*0f00*/  IMAD.SHL.U32 R17, R6, 0x8, RZ ;  /* 0x0000000806117824 */ /* 0x000fc400078e00ff */
[----:B------:R-:W-:Y:S02]  /*0f10*/  IMAD.SHL.U32 R18, R4, 0x100, RZ ;  /* 0x0000010004127824 */ /* 0x000fe400078e00ff */
[----:B------:R-:W-:-:S07]  /*0f20*/  IMAD.IADD R23, R23, 0x1, R22 ;  /* 0x0000000117177824 */ /* 0x000fce00078e0216 */
.L_x_3462:
[----:B0-----:R-:W0:Y:S01]  /*0f30*/  LDC.64 R4, c[0x0][0xc60] ;  /* 0x00031800ff047b82 */ /* 0x001e220000000a00 */
[----:B------:R-:W-:Y:S01]  /*0f40*/  ULDC.64 UR6, c[0x0][0xa28] ;  /* 0x00028a0000067ab9 */ /* 0x000fe20000000a00 */
[----:B------:R-:W-:Y:S01]  /*0f50*/  ULDC.64 UR8, c[0x0][0xa18] ;  /* 0x0002860000087ab9 */ /* 0x000fe20000000a00 */
[----:B------:R-:W-:Y:S01]  /*0f60*/  ULDC UR4, c[0x0][0x404] ;  /* 0x0001010000047ab9 */ /* 0x000fe20000000800 */
[----:B0-----:R-:W-:-:S06]  /*0f70*/  IMAD.WIDE R4, R7, 0x4, R4 ;  /* 0x0000000407047825 */ /* 0x001fcc00078e0204 */
[----:B--2---:R-:W2:Y:S01]  /*0f80*/  LDG.E R4, desc[UR48][R4.64] ;  /* 0x0000003004047981 */ /* 0x004ea2000c1e1900 */
[----:B------:R-:W-:Y:S02]  /*0f90*/  UISETP.NE.U32.AND UP0, UPT, UR6, URZ, UPT ;  /* 0x0000003f0600728c */ /* 0x000fe4000bf05070 */
[----:B------:R-:W-:Y:S02]  /*0fa0*/  UISETP.NE.U32.AND UP1, UPT, UR8, URZ, UPT ;  /* 0x0000003f0800728c */ /* 0x000fe4000bf25070 */
[----:B------:R-:W-:Y:S02]  /*0fb0*/  UISETP.NE.AND.EX UP0, UPT, UR7, URZ, UPT, UP0 ;  /* 0x0000003f0700728c */ /* 0x000fe4000bf05300 */
[----:B------:R-:W-:-:S04]  /*0fc0*/  UISETP.NE.AND.EX UP1, UPT, UR9, URZ, UPT, UP1 ;  /* 0x0000003f0900728c */ /* 0x000fc8000bf25310 */
[----:B------:R-:W-:Y:S02]  /*0fd0*/  PLOP3.LUT P0, PT, PT, PT, UP0, 0x80, 0x0 ;  /* 0x000000000000781c */ /* 0x000fe40003f0f008 */
[----:B------:R-:W-:Y:S02]  /*0fe0*/  PLOP3.LUT P2, PT, PT, PT, UP1, 0x80, 0x0 ;  /* 0x000000000000781c */ /* 0x000fe40003f4f018 */
[----:B--2---:R-:W-:-:S13]  /*0ff0*/  R2UR UR42, R4 ;  /* 0x00000000042a72ca */ /* 0x004fda00000e0000 */
[----:B------:R-:W-:Y:S02]  /*1000*/  USHF.R.S32.HI UR43, URZ, 0x1f, UR42 ;  /* 0x0000001f3f2b7899 */ /* 0x000fe4000801142a */
[----:B------:R-:W-:-:S04]  /*1010*/  @UP0 ULEA UR6, UP2, UR42, UR6, 0x2 ;  /* 0x000000062a060291 */ /* 0x000fc8000f84103f */
[----:B------:R-:W-:Y:S02]  /*1020*/  @UP0 ULEA.HI.X UR7, UR42, UR7, UR43, 0x2, UP2 ;  /* 0x000000072a070291 */ /* 0x000fe400090f142b */
[----:B------:R-:W-:Y:S01]  /*1030*/  @UP1 ULEA UR8, UP0, UR42, UR8, 0x2 ;  /* 0x000000082a081291 */ /* 0x000fe2000f80103f */
[----:B------:R-:W-:-:S03]  /*1040*/  IMAD.U32 R4, RZ, RZ, UR6 ;  /* 0x00000006ff047e24 */ /* 0x000fc6000f8e00ff */
[----:B------:R-:W-:Y:S01]  /*1050*/  @UP1 ULEA.HI.X UR9, UR42, UR9, UR43, 0x2, UP0 ;  /* 0x000000092a091291 */ /* 0x000fe200080f142b */
[----:B------:R-:W-:Y:S01]  /*1060*/  MOV R5, UR7 ;  /* 0x0000000700057c02 */ /* 0x000fe20008000f00 */
[----:B------:R-:W-:Y:S01]  /*1070*/  IMAD.U32 R6, RZ, RZ, UR8 ;  /* 0x00000008ff067e24 */ /* 0x000fe2000f8e00ff */
[----:B------:R-:W-:-:S03]  /*1080*/  ULDC.64 UR6, c[0x0][0x3f8] ;  /* 0x0000fe0000067ab9 */ /* 0x000fc60000000a00 */
[----:B------:R-:W-:Y:S01]  /*1090*/  IMAD.U32 R7, RZ, RZ, UR9 ;  /* 0x00000009ff077e24 */ /* 0x000fe2000f8e00ff */
[----:B------:R-:W2:Y:S01]  /*10a0*/  @P0 LDG.E R4, desc[UR48][R4.64] ;  /* 0x0000003004040981 */ /* 0x000ea2000c1e1900 */
[----:B------:R-:W-:Y:S01]  /*10b0*/  UISETP.NE.U32.AND UP0, UPT, UR6, URZ, UPT ;  /* 0x0000003f0600728c */ /* 0x000fe2000bf05070 */
[----:B------:R-:W-:Y:S02]  /*10c0*/  ULDC.64 UR8, c[0x0][0xa20] ;  /* 0x0002880000087ab9 */ /* 0x000fe40000000a00 */
[----:B---3--:R-:W3:Y:S01]  /*10d0*/  @P2 LDG.E R6, desc[UR48][R6.64] ;  /* 0x0000003006062981 */ /* 0x008ee2000c1e1900 */
[----:B------:R-:W-:Y:S01]  /*10e0*/  UISETP.NE.AND.EX UP0, UPT, UR7, URZ, UPT, UP0 ;  /* 0x0000003f0700728c */ /* 0x000fe2000bf05300 */
[----:B------:R-:W-:Y:S01]  /*10f0*/  ISETP.NE.U32.AND P1, PT, RZ, UR8, PT ;  /* 0x00000008ff007c0c */ /* 0x000fe2000bf25070 */
[----:B------:R-:W-:Y:S01]  /*1100*/  ULDC UR6, c[0x0][0x2e0] ;  /* 0x0000b80000067ab9 */ /* 0x000fe20000000800 */
[----:B------:R-:W-:Y:S01]  /*1110*/  UMOV UR50, URZ ;  /* 0x0000003f00327c82 */ /* 0x000fe20008000000 */
[----:B------:R-:W-:Y:S01]  /*1120*/  USEL UR4, UR4, 0x1, UP0 ;  /* 0x0000000104047887 */ /* 0x000fe20008000000 */
[----:B------:R-:W-:Y:S01]  /*1130*/  ISETP.NE.AND.EX P1, PT, RZ, UR9, PT, P1 ;  /* 0x00000009ff007c0c */ /* 0x000fe2000bf25310 */
[----:B------:R-:W-:Y:S01]  /*1140*/  ULDC UR51, c[0x0][0x288] ;  /* 0x0000a20000337ab9 */ /* 0x000fe20000000800 */
[----:B------:R-:W-:Y:S01]  /*1150*/  UMOV UR44, UR5 ;  /* 0x00000005002c7c82 */ /* 0x000fe20008000000 */
[----:B------:R-:W-:Y:S01]  /*1160*/  UIMAD UR6, UR4, UR6, URZ ;  /* 0x00000006040672a4 */ /* 0x000fe2000f8e023f */
[----:B--2---:R-:W-:-:S02]  /*1170*/  @P0 R2UR UR50, R4 ;  /* 0x00000000043202ca */ /* 0x004fc400000e0000 */
[----:B---3--:R-:W-:Y:S01]  /*1180*/  @P2 R2UR UR51, R6 ;  /* 0x00000000063322ca */ /* 0x008fe200000e0000 */
[----:B-1---5:R-:W-:-:S14]  /*1190*/  @P2 BRA `(.L_x_3407) ;  /* 0x0000000000342947 */ /* 0x022fdc0003800000 */
[----:B------:R-:W-:Y:S02]  /*11a0*/  ULDC.64 UR4, c[0x0][0xa00] ;  /* 0x0002800000047ab9 */ /* 0x000fe40000000a00 */
[----:B------:R-:W-:-:S04]  /*11b0*/  ISETP.NE.U32.AND P0, PT, RZ, UR4, PT ;  /* 0x00000004ff007c0c */ /* 0x000fc8000bf05070 */
[----:B------:R-:W-:-:S13]  /*11c0*/  ISETP.NE.AND.EX P0, PT, RZ, UR5, PT, P0 ;  /* 0x00000005ff007c0c */ /* 0x000fda000bf05300 */
[----:B------:R-:W-:Y:S05]  /*11d0*/  @!P0 BRA `(.L_x_3407) ;  /* 0x0000000000248947 */ /* 0x000fea0003800000 */
[----:B------:R-:W-:Y:S02]  /*11e0*/  ULDC.64 UR4, c[0x0][0xa00] ;  /* 0x0002800000047ab9 */ /* 0x000fe40000000a00 */
[----:B------:R-:W-:-:S06]  /*11f0*/  UIMAD.WIDE UR4, UR42, 0x4, UR4 ;  /* 0x000000042a0478a5 */ /* 0x000fcc000f8e0204 */
[----:B------:R-:W-:Y:S01]  /*1200*/  IMAD.U32 R4, RZ, RZ, UR4 ;  /* 0x00000004ff047e24 */ /* 0x000fe2000f8e00ff */
[----:B------:R-:W-:-:S05]  /*1210*/  MOV R5, UR5 ;  /* 0x0000000500057c02 */ /* 0x000fca0008000f00 */
[----:B------:R-:W2:Y:S04]  /*1220*/  LDG.E R3, desc[UR48][R4.64] ;  /* 0x0000003004037981 */ /* 0x000ea8000c1e1900 */
[----:B------:R-:W3:Y:S01]  /*1230*/  LDG.E R0, desc[UR48][R4.64+0x4] ;  /* 0x0000043004007981 */ /* 0x000ee2000c1e1900 */
[----:B--2---:R-:W-:Y:S02]  /*1240*/  R2UR UR51, R3 ;  /* 0x00000000033372ca */ /* 0x004fe400000e0000 */
[----:B---3--:R-:W-:-:S13]  /*1250*/  R2UR UR4, R0 ;  /* 0x00000000000472ca */ /* 0x008fda00000e0000 */
[----:B------:R-:W-:-:S12]  /*1260*/  UIADD3 UR51, -UR51, UR4, URZ ;  /* 0x0000000433337290 */ /* 0x000fd8000fffe13f */
.L_x_3407:
[----:B------:R-:W-:Y:S01]  /*1270*/  UMOV UR45, UR52 ;  /* 0x00000034002d7c82 */ /* 0x000fe20008000000 */
[----:B------:R-:W-:Y:S05]  /*1280*/  @!P1 BRA `(.L_x_3408) ;  /* 0x00000000001c9947 */ /* 0x000fea0003800000 */
[----:B------:R-:W-:-:S04]  /*1290*/  ULEA UR4, UP0, UR42, UR8, 0x2 ;  /* 0x000000082a047291 */ /* 0x000fc8000f80103f */
[----:B------:R-:W-:Y:S02]  /*12a0*/  ULEA.HI.X UR5, UR42, UR9, UR43, 0x2, UP0 ;  /* 0x000000092a057291 */ /* 0x000fe400080f142b */
[----:B------:R-:W-:-:S04]  /*12b0*/  IMAD.U32 R4, RZ, RZ, UR4 ;  /* 0x00000004ff047e24 */ /* 0x000fc8000f8e00ff */
[----:B------:R-:W-:-:S05]  /*12c0*/  IMAD.U32 R5, RZ, RZ, UR5 ;  /* 0x00000005ff057e24 */ /* 0x000fca000f8e00ff */
[----:B------:R-:W2:Y:S02]  /*12d0*/  LDG.E R4, desc[UR48][R4.64] ;  /* 0x0000003004047981 */ /* 0x000ea4000c1e1900 */
[----:B--2---:R-:W-:Y:S01]  /*12e0*/  R2UR UR6, R4 ;  /* 0x00000000040672ca */ /* 0x004fe200000e0000 */
[----:B------:R-:W-:-:S14]  /*12f0*/  BRA `(.L_x_3409) ;  /* 0x0000000000347947 */ /* 0x000fdc0003800000 */
.L_x_3408:
        /* <DEDUP_REMOVED lines=13> */
.L_x_3409:
[----:B------:R-:W-:Y:S01]  /*13d0*/  UIADD3 UR50, -UR50, UR6, URZ ;  /* 0x0000000632327290 */ /* 0x000fe2000fffe13f */
[----:B------:R-:W-:Y:S01]  /*13e0*/  IMAD.MOV.U32 R3, RZ, RZ, RZ ;  /* 0x000000ffff037224 */ /* 0x000fe200078e00ff */
[----:B------:R-:W-:Y:S01]  /*13f0*/  ULEA UR5, UR52, 0x7f, 0x6 ;  /* 0x0000007f34057891 */ /* 0x000fe2000f8e303f */
[----:B------:R-:W-:Y:S01]  /*1400*/  IMAD.MOV.U32 R0, RZ, RZ, RZ ;  /* 0x000000ffff007224 */ /* 0x000fe200078e00ff */
[----:B------:R-:W-:Y:S01]  /*1410*/  UIADD3 UR4, UR50, 0x3f, URZ ;  /* 0x0000003f32047890 */ /* 0x000fe2000fffe03f */
[----:B------:R-:W-:Y:S01]  /*1420*/  CS2R R150, SRZ ;  /* 0x0000000000967805 */ /* 0x000fe2000001ff00 */
[----:B------:R-:W-:Y:S01]  /*1430*/  UIADD3 UR6, UR50, UR5, -UR51 ;  /* 0x0000000532067290 */ /* 0x000fe2000fffe833 */
[----:B------:R-:W-:Y:S01]  /*1440*/  CS2R R148, SRZ ;  /* 0x0000000000947805 */ /* 0x000fe2000001ff00 */
[----:B------:R-:W-:Y:S01]  /*1450*/  UISETP.NE.AND UP0, UPT, UR46, 0x1, UPT ;  /* 0x000000012e00788c */ /* 0x000fe2000bf05270 */
[----:B------:R-:W-:Y:S01]  /*1460*/  CS2R R146, SRZ ;  /* 0x0000000000927805 */ /* 0x000fe2000001ff00 */
[----:B------:R-:W-:Y:S01]  /*1470*/  USHF.R.S32.HI UR5, URZ, 0x1f, UR4 ;  /* 0x0000001f3f057899 */ /* 0x000fe20008011404 */
[----:B------:R-:W-:Y:S01]  /*1480*/  CS2R R144, SRZ ;  /* 0x0000000000907805 */ /* 0x000fe2000001ff00 */
[----:B------:R-:W-:Y:S01]  /*1490*/  USHF.R.S32.HI UR7, URZ, 0x1f, UR6 ;  /* 0x0000001f3f077899 */ /* 0x000fe20008011406 */
[----:B------:R-:W-:Y:S01]  /*14a0*/  CS2R R142, SRZ ;  /* 0x00000000008e7805 */ /* 0x000fe2000001ff00 */
[----:B------:R-:W-:Y:S01]  /*14b0*/  ULEA.HI UR5, UR5, UR4, URZ, 0x6 ;  /* 0x0000000405057291 */ /* 0x000fe2000f8f303f */
[----:B------:R-:W-:Y:S01]  /*14c0*/  PLOP3.LUT P0, PT, PT, PT, UP0, 0x80, 0x0 ;  /* 0x000000000000781c */ /* 0x000fe20003f0f008 */
[----:B------:R-:W-:Y:S01]  /*14d0*/  ULEA.HI UR7, UR7, UR6, URZ, 0x6 ;  /* 0x0000000607077291 */ /* 0x000fe2000f8f303f */
[----:B------:R-:W-:Y:S01]  /*14e0*/  CS2R R140, SRZ ;  /* 0x00000000008c7805 */ /* 0x000fe2000001ff00 */
[----:B------:R-:W-:Y:S01]  /*14f0*/  USHF.R.S32.HI UR5, URZ, 0x6, UR5 ;  /* 0x000000063f057899 */ /* 0x000fe20008011405 */
[----:B------:R-:W-:Y:S01]  /*1500*/  CS2R R138, SRZ ;  /* 0x00000000008a7805 */ /* 0x000fe2000001ff00 */
[----:B------:R-:W-:Y:S01]  /*1510*/  USHF.R.S32.HI UR7, URZ, 0x6, UR7 ;  /* 0x000000063f077899 */ /* 0x000fe20008011407 */
[----:B------:R-:W-:-:S02]  /*1520*/  CS2R R136, SRZ ;  /* 0x0000000000887805 */ /* 0x000fc4000001ff00 */
[----:B------:R-:W-:Y:S02]  /*1530*/  CS2R R134, SRZ ;  /* 0x0000000000867805 */ /* 0x000fe4000001ff00 */
[----:B------:R-:W-:Y:S01]  /*1540*/  CS2R R132, SRZ ;  /* 0x0000000000847805 */ /* 0x000fe2000001ff00 */
[----:B------:R-:W-:Y:S01]  /*1550*/  UISETP.LT.AND UP1, UPT, UR5, UR7, UPT ;  /* 0x000000070500728c */ /* 0x000fe2000bf21270 */
[----:B------:R-:W-:Y:S02]  /*1560*/  CS2R R130, SRZ ;  /* 0x0000000000827805 */ /* 0x000fe4000001ff00 */
[----:B------:R-:W-:Y:S02]  /*1570*/  CS2R R128, SRZ ;  /* 0x0000000000807805 */ /* 0x000fe4000001ff00 */
        /* <DEDUP_REMOVED lines=53> */
[----:B------:R-:W-:Y:S06]  /*18d0*/  @!P0 BRA `(.L_x_3410) ;  /* 0x0000001800248947 */ /* 0x000fec0003800000 */
[----:B------:R-:W-:Y:S01]  /*18e0*/  UISETP.GE.AND UP0, UPT, UR53, 0x1, UPT ;  /* 0x000000013500788c */ /* 0x000fe2000bf06270 */
[----:B------:R-:W-:-:S05]  /*18f0*/  PLOP3.LUT P0, PT, PT, PT, PT, 0x80, 0x0 ;  /* 0x000000000000781c */ /* 0x000fca0003f0f070 */
[----:B------:R-:W-:-:S13]  /*1900*/  PLOP3.LUT P1, PT, PT, PT, UP0, 0x80, 0x0 ;  /* 0x000000000000781c */ /* 0x000fda0003f2f008 */
        /* <DEDUP_REMOVED lines=15> */
.L_x_3412:
[----:B------:R-:W-:Y:S01]  /*1a00*/  ULEA UR21, UR39, UR40, 0x3 ;  /* 0x0000002827157291 */ /* 0x000fe2000f8e183f */
[----:B------:R-:W-:-:S05]  /*1a10*/  IMAD.U32 R4, RZ, RZ, UR38 ;  /* 0x00000026ff047e24 */ /* 0x000fca000f8e00ff */
[----:B------:R-:W-:-:S04]  /*1a20*/  SHF.L.U32 R4, R4, 0x1f, RZ ;  /* 0x0000001f04047819 */ /* 0x000fc800000006ff */
[----:B------:R-:W0:Y:S02]  /*1a30*/  SYNCS.PHASECHK.TRANS64.TRYWAIT P1, [UR21+0x28c50], R4 ;  /* 0x028c5004ff0075a7 */ /* 0x000e240008020155 */
[----:B0-----:R-:W-:Y:S05]  /*1a40*/  @!P1 BRA `(.L_x_3413) ;  /* 0x000000f400bc9947 */ /* 0x001fea0003800000 */
.L_x_3548:
[----:B------:R-:W-:Y:S01]  /*1a50*/  BAR.SYNC.DEFER_BLOCKING 0xe, 0x100 ;  /* 0x0384000000007b1d */ /* 0x000fe20000010000 */
[----:B------:R-:W-:Y:S01]  /*1a60*/  UIADD3 UR4, UR40, 0x26800, URZ ;  /* 0x0002680028047890 */ /* 0x000fe2000fffe03f */
[----:B0-----:R-:W-:Y:S01]  /*1a70*/  MOV R4, UR21 ;  /* 0x0000001500047c02 */ /* 0x001fe20008000f00 */
        /* <DEDUP_REMOVED lines=21> */
[----:B------:R-:W-:-:S06]  /*1bd0*/  UISETP.GE.AND UP0, UPT, UR53, 0x2, UPT ;  /* 0x000000023500788c */ /* 0x000fcc000bf06270 */
[----:B------:R-:W-:Y:S02]  /*1be0*/  PLOP3.LUT P1, PT, PT, PT, UP0, 0x80, 0x0 ;  /* 0x000000000000781c */ /* 0x000fe40003f2f008 */
        /* <DEDUP_REMOVED lines=19> */
[----:B------:R-:W-:-:S06]  /*1d20*/  UIADD3 UR53, UR53, -0x2, URZ ;  /* 0xfffffffe35357890 */ /* 0x000fcc000fffe03f */
[----:B0-----:R-:W-:-:S07]  /*1d30*/  IMAD.U32 R4, RZ, RZ, UR53 ;  /* 0x00000035ff047e24 */ /* 0x001fce000f8e00ff */
.L_x_3419:
[----:B------:R-:W-:Y:S01]  /*1d40*/  BAR.SYNC.DEFER_BLOCKING 0xe, 0x100 ;  /* 0x0384000000007b1d */ /* 0x000fe20000010000 */
[----:B-1----:R-:W-:Y:S01]  /*1d50*/  IMAD.U32 R5, RZ, RZ, UR39 ;  /* 0x00000027ff057e24 */ /* 0x002fe2000f8e00ff */
[----:B------:R-:W-:Y:S01]  /*1d60*/  UIADD3 UR39, UR39, 0x1, URZ ;  /* 0x0000000127277890 */ /* 0x000fe2000fffe03f */
[C---:B------:R-:W-:Y:S01]  /*1d70*/  ISETP.GT.AND P3, PT, R4.reuse, RZ, PT ;  /* 0x000000ff0400720c */ /* 0x040fe20003f64270 */
[----:B------:R-:W-:Y:S02]  /*1d80*/  VIADD R4, R4, 0xffffffff ;  /* 0xffffffff04047836 */ /* 0x000fe40000000000 */
[----:B------:R-:W-:Y:S01]  /*1d90*/  LEA R5, R5, R2, 0x6 ;  /* 0x0000000205057211 */ /* 0x000fe200078e30ff */
        /* <DEDUP_REMOVED lines=137> */
.L_x_3415:
[----:B------:R-:W-:Y:S01]  /*2630*/  ULEA UR21, UR39, UR40, 0x3 ;  /* 0x0000002827157291 */ /* 0x000fe2000f8e183f */
[----:B------:R-:W-:-:S05]  /*2640*/  IMAD.U32 R5, RZ, RZ, UR38 ;  /* 0x00000026ff057e24 */ /* 0x000fca000f8e00ff */
[----:B------:R-:W-:-:S04]  /*2650*/  SHF.L.U32 R5, R5, 0x1f, RZ ;  /* 0x0000001f05057819 */ /* 0x000fc800000006ff */
[----:B------:R0:W1:Y:S01]  /*2660*/  SYNCS.PHASECHK.TRANS64.TRYWAIT P1, [UR21+0x28c50], R5 ;  /* 0x028c5005ff0075a7 */ /* 0x0000620008020155 */
[----:B------:R-:W-:Y:S05]  /*2670*/  @!P0 BRA `(.L_x_3416) ;  /* 0x0000000000048947 */ /* 0x000fea0003800000 */
[----:B------:R-:W-:Y:S01]  /*2680*/  BPT.TRAP 0x1 ;  /* 0x000000040000795c */ /* 0x000fe20000300000 */
.L_x_3416:
[----:B-1----:R-:W-:Y:S05]  /*2690*/  @P1 BRA `(.L_x_3417) ;  /* 0x0000000000081947 */ /* 0x002fea0003800000 */
[----:B------:R-:W1:Y:S02]  /*26a0*/  SYNCS.PHASECHK.TRANS64.TRYWAIT P1, [UR21+0x28c50], R5 ;  /* 0x028c5005ff0075a7 */ /* 0x000e640008020155 */
[----:B-1----:R-:W-:Y:S05]  /*26b0*/  @!P1 BRA `(.L_x_3418) ;  /* 0x000000e800b89947 */ /* 0x002fea0003800000 */
.L_x_3417:
        /* <DEDUP_REMOVED lines=29> */
.L_x_3414:
[----:B------:R-:W-:Y:S01]  /*2890*/  BAR.SYNC.DEFER_BLOCKING 0xe, 0x100 ;  /* 0x0384000000007b1d */ /* 0x000fe20000010000 */
[----:B-1----:R-:W-:Y:S01]  /*28a0*/  IMAD.U32 R5, RZ, RZ, UR39 ;  /* 0x00000027ff057e24 */ /* 0x002fe2000f8e00ff */
        /* <DEDUP_REMOVED lines=140> */
.L_x_3410:
[----:B------:R-:W-:Y:S01]  /*3170*/  UISETP.GE.AND UP0, UPT, UR53, 0x1, UPT ;  /* 0x000000013500788c */ /* 0x000fe2000bf06270 */
[----:B------:R-:W-:-:S05]  /*3180*/  PLOP3.LUT P0, PT, PT, PT, PT, 0x80, 0x0 ;  /* 0x000000000000781c */ /* 0x000fca0003f0f070 */
[----:B------:R-:W-:-:S13]  /*3190*/  PLOP3.LUT P1, PT, PT, PT, UP0, 0x80, 0x0 ;  /* 0x000000000000781c */ /* 0x000fda0003f2f008 */
        /* <DEDUP_REMOVED lines=20> */
[----:B------:R-:W-:Y:S01]  /*32e0*/  MOV R5, UR5 ;  /* 0x0000000500057c02 */ /* 0x000fe20008000f00 */
        /* <DEDUP_REMOVED lines=10> */
.L_x_3420:
[----:B------:R-:W-:Y:S01]  /*3390*/  ULEA.HI UR4, UR37, UR37, URZ, 0x1 ;  /* 0x0000002525047291 */ /* 0x000fe2000f8f083f */
[----:B------:R-:W-:-:S03]  /*33a0*/  IMAD.U32 R3, RZ, RZ, UR41 ;  /* 0x00000029ff037e24 */ /* 0x000fc6000f8e00ff */
[----:B------:R-:W-:Y:S02]  /*33b0*/  ULOP3.LUT UR4, UR4, 0xfffffffe, URZ, 0xc0, !UPT ;  /* 0xfffffffe04047892 */ /* 0x000fe4000f8ec03f */
[----:B------:R-:W-:Y:S02]  /*33c0*/  ISETP.NE.AND P0, PT, R3, 0x3, PT ;  /* 0x000000030300780c */ /* 0x000fe40003f05270 */
[----:B------:R-:W-:-:S06]  /*33d0*/  UIADD3 UR4, UR37, -UR4, URZ ;  /* 0x8000000425047290 */ /* 0x000fcc000fffe03f */
[----:B------:R-:W-:-:S04]  /*33e0*/  MOV R0, UR4 ;  /* 0x0000000400007c02 */ /* 0x000fc80008000f00 */
[----:B------:R-:W-:-:S04]  /*33f0*/  SHF.L.U32 R0, R0, 0x1f, RZ ;  /* 0x0000001f00007819 */ /* 0x000fc800000006ff */
[----:B------:R-:W0:Y:S02]  /*3400*/  SYNCS.PHASECHK.TRANS64.TRYWAIT P1, [UR40+0x28c00], R0 ;  /* 0x028c0000ff0075a7 */ /* 0x000e240008020168 */
[----:B0-----:R-:W-:Y:S05]  /*3410*/  @!P1 BRA `(.L_x_3421) ;  /* 0x000000dc00789947 */ /* 0x001fea0003800000 */
.L_x_3549:
[----:B------:R-:W-:Y:S05]  /*3420*/  @!P0 BRA `(.L_x_3422) ;  /* 0x0000000000048947 */ /* 0x000fea0003800000 */
[----:B------:R-:W-:Y:S01]  /*3430*/  BPT.TRAP 0x1 ;  /* 0x000000040000795c */ /* 0x000fe20000300000 */
.L_x_3422:
[----:B------:R-:W-:Y:S02]  /*3440*/  IMAD.U32 R7, RZ, RZ, UR39 ;  /* 0x00000027ff077e24 */ /* 0x000fe4000f8e00ff */
[----:B------:R-:W-:-:S03]  /*3450*/  IMAD.U32 R8, RZ, RZ, UR38 ;  /* 0x00000026ff087e24 */ /* 0x000fc6000f8e00ff */
[----:B------:R-:W-:Y:S02]  /*3460*/  LEA R7, R7, UR40, 0x3 ;  /* 0x0000002807077c11 */ /* 0x000fe4000f8e18ff */
[----:B------:R-:W-:-:S04]  /*3470*/  SHF.L.U32 R8, R8, 0x1f, RZ ;  /* 0x0000001f08087819 */ /* 0x000fc800000006ff */
[----:B------:R1:W2:Y:S01]  /*3480*/  SYNCS.PHASECHK.TRANS64.TRYWAIT P1, [R7+URZ+0x28c30], R8 ;  /* 0x028c3008070075a7 */ /* 0x0002a2000802017f */
[----:B------:R-:W-:Y:S05]  /*3490*/  @!P0 BRA `(.L_x_3423) ;  /* 0x0000000000048947 */ /* 0x000fea0003800000 */
[----:B------:R-:W-:Y:S01]  /*34a0*/  BPT.TRAP 0x1 ;  /* 0x000000040000795c */ /* 0x000fe20000300000 */
.L_x_3423:
[----:B--2---:R-:W-:Y:S05]  /*34b0*/  @P1 BRA `(.L_x_3424) ;  /* 0x0000000000081947 */ /* 0x004fea0003800000 */
[----:B------:R-:W2:Y:S02]  /*34c0*/  SYNCS.PHASECHK.TRANS64.TRYWAIT P1, [R7+URZ+0x28c30], R8 ;  /* 0x028c3008070075a7 */ /* 0x000ea4000802017f */
[----:B--2---:R-:W-:Y:S05]  /*34d0*/  @!P1 BRA `(.L_x_3425) ;  /* 0x000000dc00609947 */ /* 0x004fea0003800000 */
.L_x_3424:
[----:B0-----:R-:W0:Y:S01]  /*34e0*/  S2R R0, SR_TID.X ;  /* 0x0000000000007919 */ /* 0x001e220000002100 */
[----:B------:R-:W-:-:S04]  /*34f0*/  UIADD3 UR4, UR40, 0x22400, URZ ;  /* 0x0002240028047890 */ /* 0x000fc8000fffe03f */
[----:B------:R-:W-:-:S04]  /*3500*/  USHF.R.U32.HI UR4, URZ, 0x4, UR4 ;  /* 0x000000043f047899 */ /* 0x000fc80008011604 */
[----:B------:R-:W-:Y:S01]  /*3510*/  ULOP3.LUT UR4, UR4, 0x3fff, URZ, 0xc0, !UPT ;  /* 0x00003fff04047892 */ /* 0x000fe2000f8ec03f */
[----:B0-----:R-:W-:-:S05]  /*3520*/  LOP3.LUT R3, R0, 0x7f, RZ, 0xc0, !PT ;  /* 0x0000007f00037812 */ /* 0x001fca00078ec0ff */
[----:B------:R-:W-:Y:S01]  /*3530*/  MOV R0, UR4 ;  /* 0x0000000400007c02 */ /* 0x000fe20008000f00 */
        /* <DEDUP_REMOVED lines=9> */
[----:B------:R-:W-:Y:S01]  /*35d0*/  IMAD.U32 R5, RZ, RZ, UR52 ;  /* 0x00000034ff057e24 */ /* 0x000fe2000f8e00ff */
[----:B------:R-:W-:Y:S01]  /*35e0*/  UMOV UR7, 0x40000040 ;  /* 0x4000004000077882 */ /* 0x000fe20000000000 */
[----:B------:R-:W-:Y:S01]  /*35f0*/  UMOV UR5, 0x40000040 ;  /* 0x4000004000057882 */ /* 0x000fe20000000000 */
[----:B------:R-:W-:Y:S01]  /*3600*/  ULOP3.LUT UR4, UR4, 0x3fff, URZ, 0xc0, !UPT ;  /* 0x00003fff04047892 */ /* 0x000fe2000f8ec03f */
[----:B------:R-:W-:Y:S01]  /*3610*/  IMAD R5, R5, 0x40, R2 ;  /* 0x0000004005057824 */ /* 0x000fe200078e0202 */
[----:B------:R-:W-:Y:S01]  /*3620*/  UMOV UR11, 0x40000040 ;  /* 0x40000040000b7882 */ /* 0x000fe20000000000 */
[----:B------:R-:W-:Y:S01]  /*3630*/  UMOV UR9, 0x40000040 ;  /* 0x4000004000097882 */ /* 0x000fe20000000000 */
[----:B------:R-:W-:-:S02]  /*3640*/  ULEA UR18, UR39, UR18, 0x9 ;  /* 0x0000001227127291 */ /* 0x000fc4000f8e483f */
[----:B------:R-:W-:Y:S02]  /*3650*/  ULOP3.LUT UR16, UR4, 0x10000, URZ, 0xfc, !UPT ;  /* 0x0001000004107892 */ /* 0x000fe4000f8efc3f */
[----:B------:R-:W-:Y:S02]  /*3660*/  UIADD3 UR6, UR18, 0x2, URZ ;  /* 0x0000000212067890 */ /* 0x000fe4000fffe03f */
[----:B------:R-:W-:Y:S02]  /*3670*/  UIADD3 UR4, UR16, 0x2, URZ ;  /* 0x0000000210047890 */ /* 0x000fe4000fffe03f */
[----:B------:R-:W-:Y:S02]  /*3680*/  UIADD3 UR10, UR18, 0x4, URZ ;  /* 0x00000004120a7890 */ /* 0x000fe4000fffe03f */
[----:B------:R-:W-:Y:S02]  /*3690*/  UIADD3 UR8, UR16, 0x4, URZ ;  /* 0x0000000410087890 */ /* 0x000fe4000fffe03f */
[----:B------:R-:W-:Y:S01]  /*36a0*/  HGMMA.64x64x16.F32.BF16 R24, gdesc[UR16], RZ, !UPT, gsb0 ;  /* 0x00e00000101879f0 */ /* 0x000fe2000c0018ff */
[----:B------:R-:W-:-:S02]  /*36b0*/  UIADD3 UR14, UR18, 0x6, URZ ;  /* 0x00000006120e7890 */ /* 0x000fc4000fffe03f */
[----:B------:R-:W-:Y:S01]  /*36c0*/  UIADD3 UR12, UR16, 0x6, URZ ;  /* 0x00000006100c7890 */ /* 0x000fe2000fffe03f */
[----:B------:R-:W-:Y:S01]  /*36d0*/  UMOV UR15, 0x40000040 ;  /* 0x40000040000f7882 */ /* 0x000fe20000000000 */
[----:B------:R-:W-:Y:S01]  /*36e0*/  UMOV UR13, 0x40000040 ;  /* 0x40000040000d7882 */ /* 0x000fe20000000000 */
[----:B------:R-:W-:Y:S02]  /*36f0*/  WARPGROUP.DEPBAR.LE gsb0, 0x0 ;  /* 0x00008000000079c5 */ /* 0x000fe40000010000 */
[----:B------:R-:W-:-:S06]  /*3700*/  WARPGROUP.ARRIVE ;  /* 0x00000000000079c5 */ /* 0x000fcc0000000000 */
[----:B------:R-:W-:Y:S01]  /*3710*/  HGMMA.64x64x16.F32.BF16 R24, gdesc[UR4], R24, gsb0 ;  /* 0x00e00000041879f0 */ /* 0x000fe20008001818 */
[----:B------:R-:W-:Y:S02]  /*3720*/  UMOV UR6, 0x40 ;  /* 0x0000004000067882 */ /* 0x000fe40000000000 */
[----:B------:R-:W-:-:S04]  /*3730*/  UIMAD UR6, UR53, -0x40, UR6 ;  /* 0xffffffc0350678a4 */ /* 0x000fc8000f8e0206 */
[----:B------:R-:W-:Y:S02]  /*3740*/  UIADD3 UR7, UR50, 0x1, UR6 ;  /* 0x0000000132077890 */ /* 0x000fe4000fffe006 */
[----:B------:R-:W-:-:S04]  /*3750*/  MOV R3, UR6 ;  /* 0x0000000600037c02 */ /* 0x000fc80008000f00 */
[----:B------:R-:W-:Y:S01]  /*3760*/  IMAD.U32 R9, RZ, RZ, UR7 ;  /* 0x00000007ff097e24 */ /* 0x000fe2000f8e00ff */
[----:B------:R-:W-:-:S04]  /*3770*/  IADD3 R3, -R16, UR50, R3 ;  /* 0x0000003210037c10 */ /* 0x000fc8000fffe103 */
[----:B------:R-:W-:-:S04]  /*3780*/  IADD3 R4, R9, -UR51, -R16 ;  /* 0x8000003309047c10 */ /* 0x000fc8000fffe810 */
[----:B------:R-:W-:-:S04]  /*3790*/  IADD3 R6, R4, 0x8, R5 ;  /* 0x0000000804067810 */ /* 0x000fc80007ffe005 */
[----:B------:R-:W-:Y:S02]  /*37a0*/  VIMNMX R6, R3, R6, PT ;  /* 0x0000000603067248 */ /* 0x000fe40003fe0100 */
[----:B------:R-:W-:Y:S02]  /*37b0*/  VIADDMNMX R3, R5, R4, R3, PT ;  /* 0x0000000405037246 */ /* 0x000fe40003800103 */
[C---:B------:R-:W-:Y:S02]  /*37c0*/  ISETP.GT.AND P2, PT, R6.reuse, RZ, PT ;  /* 0x000000ff0600720c */ /* 0x040fe40003f44270 */
[C---:B------:R-:W-:Y:S02]  /*37d0*/  ISETP.GT.AND P3, PT, R6.reuse, 0x1, PT ;  /* 0x000000010600780c */ /* 0x040fe40003f64270 */
[----:B------:R-:W-:Y:S02]  /*37e0*/  ISETP.GT.AND P4, PT, R6, 0x8, PT ;  /* 0x000000080600780c */ /* 0x000fe40003f84270 */
[----:B------:R-:W-:Y:S01]  /*37f0*/  ISETP.GT.AND P5, PT, R3, 0x28, PT ;  /* 0x000000280300780c */ /* 0x000fe20003fa4270 */
[----:B------:R-:W-:-:S02]  /*3800*/  WARPGROUP.DEPBAR.LE gsb0, 0x0 ;  /* 0x00008000000079c5 */ /* 0x000fc40000010000 */
[----:B------:R-:W-:-:S06]  /*3810*/  WARPGROUP.ARRIVE ;  /* 0x00000000000079c5 */ /* 0x000fcc0000000000 */
[----:B------:R-:W-:Y:S01]  /*3820*/  HGMMA.64x64x16.F32.BF16 R24, gdesc[UR8], R24, gsb0 ;  /* 0x00e00000081879f0 */ /* 0x000fe20008001818 */
[----:B------:R-:W-:Y:S02]  /*3830*/  ULDC UR10, c[0x0][0x9d8] ;  /* 0x00027600000a7ab9 */ /* 0x000fe40000000800 */
        /* <DEDUP_REMOVED lines=29> */
[----:B------:R-:W-:Y:S01]  /*3a10*/  ISETP.GT.AND P2, PT, R6, 0x9, PT ;  /* 0x000000090600780c */ /* 0x000fe20003f44270 */
[----:B------:R-:W-:Y:S01]  /*3a20*/  FMUL.FTZ R33, R33, UR10 ;  /* 0x0000000a21217c20 */ /* 0x000fe20008410000 */
[----:B------:R-:W-:Y:S01]  /*3a30*/  FMUL.FTZ R36, R36, UR10 ;  /* 0x0000000a24247c20 */ /* 0x000fe20008410000 */
[----:B------:R-:W-:Y:S01]  /*3a40*/  FMUL.FTZ R37, R37, UR10 ;  /* 0x0000000a25257c20 */ /* 0x000fe20008410000 */
[----:B------:R-:W-:Y:S01]  /*3a50*/  FMUL.FTZ R40, R40, UR10 ;  /* 0x0000000a28287c20 */ /* 0x000fe20008410000 */
[----:B------:R-:W0:Y:S01]  /*3a60*/  MUFU.TANH R31, R31 ;  /* 0x0000001f001f7308 */ /* 0x000e220000002400 */
[----:B---3--:R-:W-:Y:S01]  /*3a70*/  FSEL R27, R27, -INF , P3 ;  /* 0xff8000001b1b7808 */ /* 0x008fe20001800000 */
[----:B------:R-:W-:Y:S01]  /*3a80*/  FMUL.FTZ R41, R41, UR10 ;  /* 0x0000000a29297c20 */ /* 0x000fe20008410000 */
[----:B------:R-:W-:Y:S01]  /*3a90*/  ISETP.GT.AND P3, PT, R6, 0x10, PT ;  /* 0x000000100600780c */ /* 0x000fe20003f64270 */
[----:B------:R-:W-:Y:S01]  /*3aa0*/  FMUL.FTZ R44, R44, UR10 ;  /* 0x0000000a2c2c7c20 */ /* 0x000fe20008410000 */
[----:B------:R-:W-:Y:S01]  /*3ab0*/  FMNMX.FTZ R9, R26, R27, !PT ;  /* 0x0000001b1a097209 */ /* 0x000fe20007810000 */
[----:B------:R-:W-:Y:S01]  /*3ac0*/  FMUL.FTZ R45, R45, UR10 ;  /* 0x0000000a2d2d7c20 */ /* 0x000fe20008410000 */
[----:B------:R-:W-:Y:S01]  /*3ad0*/  FMUL.FTZ R48, R48, UR10 ;  /* 0x0000000a30307c20 */ /* 0x000fe20008410000 */
[----:B------:R-:W3:Y:S01]  /*3ae0*/  MUFU.TANH R34, R34 ;  /* 0x0000002200227308 */ /* 0x000ee20000002400 */
[----:B----4-:R-:W-:Y:S01]  /*3af0*/  FSEL R30, R30, -INF , P4 ;  /* 0xff8000001e1e7808 */ /* 0x010fe20002000000 */
[----:B------:R-:W-:Y:S01]  /*3b00*/  FMUL.FTZ R49, R49, UR10 ;  /* 0x0000000a31317c20 */ /* 0x000fe20008410000 */
[----:B------:R-:W-:Y:S01]  /*3b10*/  ISETP.GT.AND P4, PT, R3, 0x8, PT ;  /* 0x000000080300780c */ /* 0x000fe20003f84270 */
[----:B------:R-:W-:Y:S01]  /*3b20*/  FMUL.FTZ R52, R52, UR10 ;  /* 0x0000000a34347c20 */ /* 0x000fe20008410000 */
[----:B------:R-:W-:Y:S01]  /*3b30*/  FMNMX.FTZ R10, R30, R9, !PT ;  /* 0x000000091e0a7209 */ /* 0x000fe20007810000 */
[----:B------:R-:W-:Y:S01]  /*3b40*/  FMUL.FTZ R53, R53, UR10 ;  /* 0x0000000a35357c20 */ /* 0x000fe20008410000 */
[----:B------:R-:W-:Y:S01]  /*3b50*/  ULDC UR10, c[0x0][0x988] ;  /* 0x00026200000a7ab9 */ /* 0x000fe20000000800 */
[----:B------:R-:W4:Y:S01]  /*3b60*/  MUFU.TANH R35, R35 ;  /* 0x0000002300237308 */ /* 0x000f220000002400 */
[----:B0-----:R-:W-:-:S02]  /*3b70*/  FSEL R31, R31, -INF , P2 ;  /* 0xff8000001f1f7808 */ /* 0x001fc40001000000 */
[----:B------:R-:W-:Y:S02]  /*3b80*/  ISETP.GT.AND P2, PT, R6, 0x11, PT ;  /* 0x000000110600780c */ /* 0x000fe40003f44270 */
[----:B------:R-:W-:-:S03]  /*3b90*/  FMNMX.FTZ R9, R31, R10, !PT ;  /* 0x0000000a1f097209 */ /* 0x000fc60007810000 */
[----:B------:R-:W0:Y:S01]  /*3ba0*/  MUFU.TANH R38, R38 ;  /* 0x0000002600267308 */ /* 0x000e220000002400 */
[----:B---3--:R-:W-:Y:S02]  /*3bb0*/  FSEL R34, R34, -INF , P3 ;  /* 0xff80000022227808 */ /* 0x008fe40001800000 */
[----:B------:R-:W-:Y:S02]  /*3bc0*/  ISETP.GT.AND P3, PT, R6, 0x18, PT ;  /* 0x000000180600780c */ /* 0x000fe40003f64270 */
[----:B------:R-:W-:-:S03]  /*3bd0*/  FMNMX.FTZ R10, R34, R9, !PT ;  /* 0x00000009220a7209 */ /* 0x000fc60007810000 */
[----:B------:R-:W3:Y:S01]  /*3be0*/  MUFU.TANH R39, R39 ;  /* 0x0000002700277308 */ /* 0x000ee20000002400 */
[----:B----4-:R-:W-:Y:S02]  /*3bf0*/  FSEL R35, R35, -INF , P2 ;  /* 0xff80000023237808 */ /* 0x010fe40001000000 */
[----:B------:R-:W-:Y:S02]  /*3c00*/  ISETP.GT.AND P2, PT, R6, 0x19, PT ;  /* 0x000000190600780c */ /* 0x000fe40003f44270 */
[----:B------:R-:W-:-:S03]  /*3c10*/  FMNMX.FTZ R9, R35, R10, !PT ;  /* 0x0000000a23097209 */ /* 0x000fc60007810000 */
[----:B------:R-:W4:Y:S01]  /*3c20*/  MUFU.TANH R42, R42 ;  /* 0x0000002a002a7308 */ /* 0x000f220000002400 */
[----:B0-----:R-:W-:Y:S02]  /*3c30*/  FSEL R38, R38, -INF , P3 ;  /* 0xff80000026267808 */ /* 0x001fe40001800000 */
        /* <DEDUP_REMOVED lines=36> */
[----:B------:R-:W-:Y:S02]  /*3e80*/  ISETP.GT.AND P2, PT, R3, RZ, PT ;  /* 0x000000ff0300720c */ /* 0x000fe40003f44270 */
[----:B------:R-:W-:-:S03]  /*3e90*/  FMNMX.FTZ R6, R55, R6, !PT ;  /* 0x0000000637067209 */ /* 0x000fc60007810000 */
[----:B------:R-:W0:Y:S01]  /*3ea0*/  MUFU.TANH R28, R28 ;  /* 0x0000001c001c7308 */ /* 0x000e220000002400 */
[----:B---3--:R-:W-:Y:S01]  /*3eb0*/  FSEL R24, R24, -INF , P2 ;  /* 0xff80000018187808 */ /* 0x008fe20001000000 */
[----:B------:R-:W3:Y:S01]  /*3ec0*/  SHFL.BFLY PT, R9, R6, 0x2, 0x1f ;  /* 0x0c401f0006097f89 */ /* 0x000ee200000e0000 */
[----:B------:R-:W-:-:S05]  /*3ed0*/  ISETP.GT.AND P2, PT, R3, 0x9, PT ;  /* 0x000000090300780c */ /* 0x000fca0003f44270 */
[----:B------:R-:W5:Y:S01]  /*3ee0*/  MUFU.TANH R29, R29 ;  /* 0x0000001d001d7308 */ /* 0x000f620000002400 */
[----:B----4-:R-:W-:Y:S02]  /*3ef0*/  FSEL R25, R25, -INF , P3 ;  /* 0xff80000019197808 */ /* 0x010fe40001800000 */
[----:B------:R-:W-:Y:S02]  /*3f00*/  ISETP.GT.AND P3, PT, R3, 0x10, PT ;  /* 0x000000100300780c */ /* 0x000fe40003f64270 */
[----:B------:R-:W-:-:S03]  /*3f10*/  FMNMX.FTZ R5, R24, R25, !PT ;  /* 0x0000001918057209 */ /* 0x000fc60007810000 */
[----:B------:R-:W4:Y:S01]  /*3f20*/  MUFU.TANH R32, R32 ;  /* 0x0000002000207308 */ /* 0x000f220000002400 */
[----:B0-----:R-:W-:Y:S02]  /*3f30*/  FSEL R28, R28, -INF , P4 ;  /* 0xff8000001c1c7808 */ /* 0x001fe40002000000 */
[----:B------:R-:W-:-:S05]  /*3f40*/  ISETP.GT.AND P4, PT, R3, 0x19, PT ;  /* 0x000000190300780c */ /* 0x000fca0003f84270 */
[----:B------:R-:W0:Y:S01]  /*3f50*/  MUFU.TANH R33, R33 ;  /* 0x0000002100217308 */ /* 0x000e220000002400 */
[----:B-----5:R-:W-:Y:S02]  /*3f60*/  FSEL R29, R29, -INF , P2 ;  /* 0xff8000001d1d7808 */ /* 0x020fe40001000000 */
[----:B---3--:R-:W-:Y:S02]  /*3f70*/  FMNMX.FTZ R9, R6, R9, !PT ;  /* 0x0000000906097209 */ /* 0x008fe40007810000 */
[----:B------:R-:W-:-:S03]  /*3f80*/  ISETP.GT.AND P2, PT, R3, 0x11, PT ;  /* 0x000000110300780c */ /* 0x000fc60003f44270 */
[----:B------:R-:W3:Y:S01]  /*3f90*/  SHFL.BFLY PT, R6, R9, 0x1, 0x1f ;  /* 0x0c201f0009067f89 */ /* 0x000ee200000e0000 */
[----:B------:R-:W5:Y:S01]  /*3fa0*/  MUFU.TANH R36, R36 ;  /* 0x0000002400247308 */ /* 0x000f620000002400 */
[----:B----4-:R-:W-:Y:S02]  /*3fb0*/  FSEL R32, R32, -INF , P3 ;  /* 0xff80000020207808 */ /* 0x010fe40001800000 */
[----:B------:R-:W-:-:S05]  /*3fc0*/  ISETP.GT.AND P3, PT, R3, 0x18, PT ;  /* 0x000000180300780c */ /* 0x000fca0003f64270 */
[----:B------:R-:W4:Y:S01]  /*3fd0*/  MUFU.TANH R37, R37 ;  /* 0x0000002500257308 */ /* 0x000f220000002400 */
[----:B0-----:R-:W-:Y:S02]  /*3fe0*/  FSEL R33, R33, -INF , P2 ;  /* 0xff80000021217808 */ /* 0x001fe40001000000 */
[----:B------:R-:W-:-:S05]  /*3ff0*/  ISETP.GT.AND P2, PT, R3, 0x20, PT ;  /* 0x000000200300780c */ /* 0x000fca0003f44270 */
[----:B------:R-:W0:Y:S01]  /*4000*/  MUFU.TANH R40, R40 ;  /* 0x0000002800287308 */ /* 0x000e220000002400 */
[----:B-----5:R-:W-:Y:S02]  /*4010*/  FSEL R36, R36, -INF , P3 ;  /* 0xff80000024247808 */ /* 0x020fe40001800000 */
[----:B------:R-:W-:Y:S02]  /*4020*/  ISETP.GT.AND P3, PT, R3, 0x21, PT ;  /* 0x000000210300780c */ /* 0x000fe40003f64270 */
[----:B---3--:R-:W-:-:S03]  /*4030*/  FMNMX.FTZ R4, R9, R6, !PT ;  /* 0x0000000609047209 */ /* 0x008fc60007810000 */
[----:B------:R-:W3:Y:S01]  /*4040*/  MUFU.TANH R41, R41 ;  /* 0x0000002900297308 */ /* 0x000ee20000002400 */
[----:B------:R-:W-:Y:S02]  /*4050*/  FMNMX.FTZ R6, R28, R5, !PT ;  /* 0x000000051c067209 */ /* 0x000fe40007810000 */
[----:B----4-:R-:W-:Y:S01]  /*4060*/  FSEL R37, R37, -INF , P4 ;  /* 0xff80000025257808 */ /* 0x010fe20002000000 */
[----:B------:R-:W-:Y:S01]  /*4070*/  FMUL.FTZ R9, R4, UR10 ;  /* 0x0000000a04097c20 */ /* 0x000fe20008410000 */
[----:B------:R-:W-:Y:S02]  /*4080*/  FMNMX.FTZ R5, R29, R6, !PT ;  /* 0x000000061d057209 */ /* 0x000fe40007810000 */
[----:B------:R-:W-:Y:S01]  /*4090*/  ISETP.GT.AND P4, PT, R3, 0x29, PT ;  /* 0x000000290300780c */ /* 0x000fe20003f84270 */
[----:B------:R-:W4:Y:S01]  /*40a0*/  MUFU.TANH R44, R44 ;  /* 0x0000002c002c7308 */ /* 0x000f220000002400 */
[----:B------:R-:W-:Y:S02]  /*40b0*/  FMNMX.FTZ R6, R32, R5, !PT ;  /* 0x0000000520067209 */ /* 0x000fe40007810000 */
[----:B0-----:R-:W-:-:S02]  /*40c0*/  FSEL R40, R40, -INF , P2 ;  /* 0xff80000028287808 */ /* 0x001fc40001000000 */
[----:B------:R-:W-:Y:S02]  /*40d0*/  FMNMX.FTZ R5, R33, R6, !PT ;  /* 0x0000000621057209 */ /* 0x000fe40007810000 */
[----:B------:R-:W-:Y:S01]  /*40e0*/  ISETP.GT.AND P2, PT, R3, 0x30, PT ;  /* 0x000000300300780c */ /* 0x000fe20003f44270 */
[----:B------:R-:W0:Y:S01]  /*40f0*/  MUFU.TANH R45, R45 ;  /* 0x0000002d002d7308 */ /* 0x000e220000002400 */
[----:B------:R-:W-:Y:S02]  /*4100*/  FMNMX.FTZ R6, R36, R5, !PT ;  /* 0x0000000524067209 */ /* 0x000fe40007810000 */
[----:B---3--:R-:W-:Y:S02]  /*4110*/  FSEL R41, R41, -INF , P3 ;  /* 0xff80000029297808 */ /* 0x008fe40001800000 */
[----:B------:R-:W-:Y:S02]  /*4120*/  FMNMX.FTZ R5, R37, R6, !PT ;  /* 0x0000000625057209 */ /* 0x000fe40007810000 */
[----:B------:R-:W-:Y:S01]  /*4130*/  FSETP.NEU.FTZ.AND P3, PT, R4, -INF , PT ;  /* 0xff8000000400780b */ /* 0x000fe20003f7d000 */
[----:B------:R-:W3:Y:S01]  /*4140*/  MUFU.TANH R48, R48 ;  /* 0x0000003000307308 */ /* 0x000ee20000002400 */
[----:B------:R-:W-:-:S02]  /*4150*/  FMNMX.FTZ R6, R40, R5, !PT ;  /* 0x0000000528067209 */ /* 0x000fc40007810000 */
[----:B----4-:R-:W-:Y:S02]  /*4160*/  FSEL R44, R44, -INF , P5 ;  /* 0xff8000002c2c7808 */ /* 0x010fe40002800000 */
[----:B------:R-:W-:Y:S02]  /*4170*/  FMNMX.FTZ R5, R41, R6, !PT ;  /* 0x0000000629057209 */ /* 0x000fe40007810000 */
[----:B------:R-:W-:Y:S01]  /*4180*/  FSEL R9, R9, RZ, P3 ;  /* 0x000000ff09097208 */ /* 0x000fe20001800000 */
[----:B------:R-:W4:Y:S01]  /*4190*/  MUFU.TANH R49, R49 ;  /* 0x0000003100317308 */ /* 0x000f220000002400 */
[----:B0-----:R-:W-:Y:S02]  /*41a0*/  FSEL R45, R45, -INF , P4 ;  /* 0xff8000002d2d7808 */ /* 0x001fe40002000000 */
[----:B------:R-:W-:Y:S01]  /*41b0*/  FMNMX.FTZ R6, R44, R5, !PT ;  /* 0x000000052c067209 */ /* 0x000fe20007810000 */
[--C-:B------:R-:W-:Y:S01]  /*41c0*/  FFMA.FTZ R26, R26, UR10, -R9.reuse ;  /* 0x0000000a1a1a7c23 */ /* 0x100fe20008010809 */
[----:B------:R-:W-:Y:S01]  /*41d0*/  ISETP.GT.AND P3, PT, R3, 0x31, PT ;  /* 0x000000310300780c */ /* 0x000fe20003f64270 */
[--C-:B------:R-:W-:Y:S01]  /*41e0*/  FFMA.FTZ R27, R27, UR10, -R9.reuse ;  /* 0x0000000a1b1b7c23 */ /* 0x100fe20008010809 */
[----:B------:R-:W-:Y:S01]  /*41f0*/  FMNMX.FTZ R5, R45, R6, !PT ;  /* 0x000000062d057209 */ /* 0x000fe20007810000 */
[----:B------:R-:W0:Y:S01]  /*4200*/  MUFU.TANH R52, R52 ;  /* 0x0000003400347308 */ /* 0x000e220000002400 */
[----:B---3--:R-:W-:Y:S01]  /*4210*/  FSEL R48, R48, -INF , P2 ;  /* 0xff80000030307808 */ /* 0x008fe20001000000 */
[--C-:B------:R-:W-:Y:S01]  /*4220*/  FFMA.FTZ R30, R30, UR10, -R9.reuse ;  /* 0x0000000a1e1e7c23 */ /* 0x100fe20008010809 */
[----:B------:R-:W-:Y:S01]  /*4230*/  ISETP.GT.AND P2, PT, R3, 0x38, PT ;  /* 0x000000380300780c */ /* 0x000fe20003f44270 */
[--C-:B------:R-:W-:Y:S01]  /*4240*/  FFMA.FTZ R31, R31, UR10, -R9.reuse ;  /* 0x0000000a1f1f7c23 */ /* 0x100fe20008010809 */
[----:B------:R-:W-:Y:S01]  /*4250*/  FMNMX.FTZ R6, R48, R5, !PT ;  /* 0x0000000530067209 */ /* 0x000fe20007810000 */
[--C-:B------:R-:W-:Y:S01]  /*4260*/  FFMA.FTZ R34, R34, UR10, -R9.reuse ;  /* 0x0000000a22227c23 */ /* 0x100fe20008010809 */
[--C-:B------:R-:W-:Y:S01]  /*4270*/  FFMA.FTZ R35, R35, UR10, -R9.reuse ;  /* 0x0000000a23237c23 */ /* 0x100fe20008010809 */
[----:B------:R-:W3:Y:S01]  /*4280*/  MUFU.TANH R53, R53 ;  /* 0x0000003500357308 */ /* 0x000ee20000002400 */
        /* <DEDUP_REMOVED lines=8> */
[----:B0-----:R-:W-:Y:S01]  /*4310*/  FSEL R52, R52, -INF , P2 ;  /* 0xff80000034347808 */ /* 0x001fe20001000000 */
[--C-:B------:R-:W-:Y:S01]  /*4320*/  FFMA.FTZ R46, R46, UR10, -R9.reuse ;  /* 0x0000000a2e2e7c23 */ /* 0x100fe20008010809 */
[--C-:B------:R-:W-:Y:S01]  /*4330*/  FFMA.FTZ R47, R47, UR10, -R9.reuse ;  /* 0x0000000a2f2f7c23 */ /* 0x100fe20008010809 */
[--C-:B------:R-:W-:Y:S01]  /*4340*/  FFMA.FTZ R50, R50, UR10, -R9.reuse ;  /* 0x0000000a32327c23 */ /* 0x100fe20008010809 */
[----:B------:R-:W-:Y:S01]  /*4350*/  FMNMX.FTZ R6, R52, R3, !PT ;  /* 0x0000000334067209 */ /* 0x000fe20007810000 */
[--C-:B------:R-:W-:Y:S01]  /*4360*/  FFMA.FTZ R51, R51, UR10, -R9.reuse ;  /* 0x0000000a33337c23 */ /* 0x100fe20008010809 */
[--C-:B------:R-:W-:Y:S01]  /*4370*/  FFMA.FTZ R54, R54, UR10, -R9.reuse ;  /* 0x0000000a36367c23 */ /* 0x100fe20008010809 */
[----:B------:R-:W0:Y:S01]  /*4380*/  MUFU.EX2 R27, R27 ;  /* 0x0000001b001b7308 */ /* 0x000e220000000800 */
[----:B---3--:R-:W-:Y:S01]  /*4390*/  FSEL R53, R53, -INF , P3 ;  /* 0xff80000035357808 */ /* 0x008fe20001800000 */
[----:B------:R-:W-:-:S03]  /*43a0*/  FFMA.FTZ R9, R55, UR10, -R9 ;  /* 0x0000000a37097c23 */ /* 0x000fc60008010809 */
[----:B------:R-:W-:-:S03]  /*43b0*/  FMNMX.FTZ R6, R53, R6, !PT ;  /* 0x0000000635067209 */ /* 0x000fc60007810000 */
[----:B------:R-:W-:Y:S02]  /*43c0*/  MUFU.EX2 R30, R30 ;  /* 0x0000001e001e7308 */ /* 0x000fe40000000800 */
[----:B------:R-:W3:Y:S06]  /*43d0*/  SHFL.BFLY PT, R3, R6, 0x2, 0x1f ;  /* 0x0c401f0006037f89 */ /* 0x000eec00000e0000 */
[----:B------:R-:W4:Y:S01]  /*43e0*/  MUFU.EX2 R31, R31 ;  /* 0x0000001f001f7308 */ /* 0x000f220000000800 */
[----:B0-----:R-:W-:-:S07]  /*43f0*/  F2FP.BF16.F32.PACK_AB R153, R27, R26 ;  /* 0x0000001a1b99723e */ /* 0x001fce00000010ff */
[----:B------:R-:W-:Y:S08]  /*4400*/  MUFU.EX2 R34, R34 ;  /* 0x0000002200227308 */ /* 0x000ff00000000800 */
[----:B------:R-:W0:Y:S01]  /*4410*/  MUFU.EX2 R35, R35 ;  /* 0x0000002300237308 */ /* 0x000e220000000800 */
[----:B----4-:R-:W-:Y:S02]  /*4420*/  F2FP.BF16.F32.PACK_AB R155, R31, R30 ;  /* 0x0000001e1f9b723e */ /* 0x010fe400000010ff */
[----:B---3--:R-:W-:-:S05]  /*4430*/  FMNMX.FTZ R3, R6, R3, !PT ;  /* 0x0000000306037209 */ /* 0x008fca0007810000 */
[----:B------:R-:W3:Y:S01]  /*4440*/  SHFL.BFLY PT, R6, R3, 0x1, 0x1f ;  /* 0x0c201f0003067f89 */ /* 0x000ee200000e0000 */
[----:B------:R-:W-:Y:S08]  /*4450*/  MUFU.EX2 R38, R38 ;  /* 0x0000002600267308 */ /* 0x000ff00000000800 */
[----:B------:R-:W4:Y:S01]  /*4460*/  MUFU.EX2 R39, R39 ;  /* 0x0000002700277308 */ /* 0x000f220000000800 */
[----:B0-----:R-:W-:-:S07]  /*4470*/  F2FP.BF16.F32.PACK_AB R157, R35, R34 ;  /* 0x00000022239d723e */ /* 0x001fce00000010ff */
[----:B------:R-:W-:Y:S01]  /*4480*/  MUFU.EX2 R42, R42 ;  /* 0x0000002a002a7308 */ /* 0x000fe20000000800 */
[----:B---3--:R-:W-:-:S07]  /*4490*/  FMNMX.FTZ R5, R3, R6, !PT ;  /* 0x0000000603057209 */ /* 0x008fce0007810000 */
[----:B------:R-:W0:Y:S01]  /*44a0*/  MUFU.EX2 R43, R43 ;  /* 0x0000002b002b7308 */ /* 0x000e220000000800 */
        /* <DEDUP_REMOVED lines=15> */
[----:B------:R-:W-:Y:S02]  /*45a0*/  @!P1 VIADD R3, R7, 0x28c40 ;  /* 0x00028c4007039836 */ /* 0x000fe40000000000 */
[--C-:B------:R-:W-:Y:S01]  /*45b0*/  FFMA.FTZ R37, R37, UR10, -R6.reuse ;  /* 0x0000000a25257c23 */ /* 0x100fe20008010806 */
[----:B------:R-:W-:Y:S01]  /*45c0*/  FFMA.FTZ R40, R40, UR10, -R6 ;  /* 0x0000000a28287c23 */ /* 0x000fe20008010806 */
[----:B------:R-:W-:Y:S01]  /*45d0*/  FADD.FTZ R13, R31, R10 ;  /* 0x0000000a1f0d7221 */ /* 0x000fe20000010000 */
[--C-:B------:R-:W-:Y:S01]  /*45e0*/  FFMA.FTZ R41, R41, UR10, -R6.reuse ;  /* 0x0000000a29297c23 */ /* 0x100fe20008010806 */
[----:B------:R-:W3:Y:S01]  /*45f0*/  MUFU.EX2 R25, R25 ;  /* 0x0000001900197308 */ /* 0x000ee20000000800 */
[----:B------:R-:W-:Y:S01]  /*4600*/  @!P1 PRMT R3, RZ, 0x654, R3 ;  /* 0x00000654ff039816 */ /* 0x000fe20000000003 */
[----:B------:R-:W-:Y:S01]  /*4610*/  FADD.FTZ R12, R34, R13 ;  /* 0x0000000d220c7221 */ /* 0x000fe20000010000 */
[--C-:B------:R-:W-:Y:S01]  /*4620*/  FFMA.FTZ R44, R44, UR10, -R6.reuse ;  /* 0x0000000a2c2c7c23 */ /* 0x100fe20008010806 */
[--C-:B------:R-:W-:Y:S01]  /*4630*/  FFMA.FTZ R45, R45, UR10, -R6.reuse ;  /* 0x0000000a2d2d7c23 */ /* 0x100fe20008010806 */
[----:B------:R4:W-:Y:S01]  /*4640*/  @!P1 SYNCS.ARRIVE.TRANS64.RED.A1T0 RZ, [R3+URZ], RZ ;  /* 0x000000ff03ff99a7 */ /* 0x0009e2000810043f */
[--C-:B------:R-:W-:Y:S01]  /*4650*/  FFMA.FTZ R48, R48, UR10, -R6.reuse ;  /* 0x0000000a30307c23 */ /* 0x100fe20008010806 */
[--C-:B------:R-:W-:Y:S01]  /*4660*/  FFMA.FTZ R49, R49, UR10, -R6.reuse ;  /* 0x0000000a31317c23 */ /* 0x100fe20008010806 */
[----:B------:R-:W5:Y:S01]  /*4670*/  MUFU.EX2 R28, R28 ;  /* 0x0000001c001c7308 */ /* 0x000f620000000800 */
[--C-:B------:R-:W-:Y:S01]  /*4680*/  FFMA.FTZ R52, R52, UR10, -R6.reuse ;  /* 0x0000000a34347c23 */ /* 0x100fe20008010806 */
[----:B------:R-:W-:Y:S01]  /*4690*/  FFMA.FTZ R6, R53, UR10, -R6 ;  /* 0x0000000a35067c23 */ /* 0x000fe20008010806 */
[----:B0-----:R-:W-:-:S05]  /*46a0*/  F2FP.BF16.F32.PACK_AB R161, R43, R42 ;  /* 0x0000002a2ba1723e */ /* 0x001fca00000010ff */
        /* <DEDUP_REMOVED lines=30> */
[----:B------:R-:W-:Y:S01]  /*4890*/  FADD.FTZ R10, R46, R13 ;  /* 0x0000000d2e0a7221 */ /* 0x000fe20000010000 */
[----:B------:R-:W-:-:S05]  /*48a0*/  F2FP.BF16.F32.PACK_AB R160, R41, R40 ;  /* 0x0000002829a0723e */ /* 0x000fca00000010ff */
[----:B------:R-:W4:Y:S08]  /*48b0*/  MUFU.EX2 R45, R45 ;  /* 0x0000002d002d7308 */ /* 0x000f300000000800 */
[----:B------:R-:W-:Y:S01]  /*48c0*/  MUFU.EX2 R50, R50 ;  /* 0x0000003200327308 */ /* 0x000fe20000000800 */
[C---:B---3--:R-:W-:Y:S01]  /*48d0*/  F2FP.BF16.F32.PACK_AB R163, R47.reuse, R46 ;  /* 0x0000002e2fa3723e */ /* 0x048fe200000010ff */
[----:B------:R-:W-:-:S06]  /*48e0*/  FADD.FTZ R47, R47, R10 ;  /* 0x0000000a2f2f7221 */ /* 0x000fcc0000010000 */
[----:B------:R-:W3:Y:S01]  /*48f0*/  MUFU.EX2 R51, R51 ;  /* 0x0000003300337308 */ /* 0x000ee20000000800 */
[----:B----4-:R-:W-:-:S05]  /*4900*/  F2FP.BF16.F32.PACK_AB R162, R45, R44 ;  /* 0x0000002c2da2723e */ /* 0x010fca00000010ff */
[----:B------:R0:W-:Y:S02]  /*4910*/  STSM.16.M88.4 [R184], R160 ;  /* 0x000000a0b8007844 */ /* 0x0001e40000000200 */
[----:B------:R-:W-:Y:S08]  /*4920*/  MUFU.EX2 R48, R48 ;  /* 0x0000003000307308 */ /* 0x000ff00000000800 */
[----:B------:R-:W4:Y:S01]  /*4930*/  MUFU.EX2 R49, R49 ;  /* 0x0000003100317308 */ /* 0x000f220000000800 */
[----:B---3--:R-:W-:Y:S01]  /*4940*/  F2FP.BF16.F32.PACK_AB R165, R51, R50 ;  /* 0x0000003233a5723e */ /* 0x008fe200000010ff */
[----:B------:R-:W-:-:S04]  /*4950*/  FADD.FTZ R50, R50, R47 ;  /* 0x0000002f32327221 */ /* 0x000fc80000010000 */
[----:B------:R-:W-:Y:S02]  /*4960*/  FADD.FTZ R51, R51, R50 ;  /* 0x0000003233337221 */ /* 0x000fe40000010000 */
[----:B------:R-:W-:Y:S08]  /*4970*/  MUFU.EX2 R54, R54 ;  /* 0x0000003600367308 */ /* 0x000ff00000000800 */
[----:B------:R-:W3:Y:S01]  /*4980*/  MUFU.EX2 R9, R9 ;  /* 0x0000000900097308 */ /* 0x000ee20000000800 */
[----:B----4-:R-:W-:-:S07]  /*4990*/  F2FP.BF16.F32.PACK_AB R164, R49, R48 ;  /* 0x0000003031a4723e */ /* 0x010fce00000010ff */
[----:B------:R-:W-:Y:S08]  /*49a0*/  MUFU.EX2 R52, R52 ;  /* 0x0000003400347308 */ /* 0x000ff00000000800 */
[----:B------:R4:W5:Y:S01]  /*49b0*/  MUFU.EX2 R3, R6 ;  /* 0x0000000600037308 */ /* 0x0009620000000800 */
[----:B---3--:R-:W-:Y:S01]  /*49c0*/  F2FP.BF16.F32.PACK_AB R167, R9, R54 ;  /* 0x0000003609a7723e */ /* 0x008fe200000010ff */
        /* <DEDUP_REMOVED lines=12> */
.L_x_3426:
[----:B------:R3:W4:Y:S01]  /*4a90*/  SYNCS.PHASECHK.TRANS64.TRYWAIT P2, [R7+URZ+0x28c50], R8 ;  /* 0x028c5008070075a7 */ /* 0x000722000804017f */
[----:B------:R-:W-:Y:S05]  /*4aa0*/  @!P0 BRA `(.L_x_3427) ;  /* 0x0000000000048947 */ /* 0x000fea0003800000 */
[----:B------:R-:W-:Y:S01]  /*4ab0*/  BPT.TRAP 0x1 ;  /* 0x000000040000795c */ /* 0x000fe20000300000 */
.L_x_3427:
[----:B----4-:R-:W-:Y:S05]  /*4ac0*/  @P2 BRA `(.L_x_3428) ;  /* 0x0000000000082947 */ /* 0x010fea0003800000 */
[----:B------:R-:W4:Y:S02]  /*4ad0*/  SYNCS.PHASECHK.TRANS64.TRYWAIT P2, [R7+URZ+0x28c50], R8 ;  /* 0x028c5008070075a7 */ /* 0x000f24000804017f */
[----:B----4-:R-:W-:Y:S05]  /*4ae0*/  @!P2 BRA `(.L_x_3429) ;  /* 0x000000c400f0a947 */ /* 0x010fea0003800000 */
.L_x_3428:
[----:B------:R-:W-:Y:S01]  /*4af0*/  ULEA UR11, UR39, UR47, 0xc ;  /* 0x0000002f270b7291 */ /* 0x000fe2000f8e603f */
[----:B------:R-:W-:Y:S01]  /*4b00*/  WARPGROUP.ARRIVE ;  /* 0x00000000000079c5 */ /* 0x000fe20000000000 */
[----:B------:R-:W-:Y:S01]  /*4b10*/  UMOV UR7, 0x40000040 ;  /* 0x4000004000077882 */ /* 0x000fe20000000000 */
[----:B------:R-:W-:Y:S01]  /*4b20*/  UIADD3 UR21, UR53, -0x2, URZ ;  /* 0xfffffffe35157890 */ /* 0x000fe2000fffe03f */
[----:B-1234-:R-:W-:-:S03]  /*4b30*/  @!P1 VIADD R7, R7, 0x28c60 ;  /* 0x00028c6007079836 */ /* 0x01efc60000000000 */
[----:B------:R-:W-:Y:S02]  /*4b40*/  UMOV UR6, UR11 ;  /* 0x0000000b00067c82 */ /* 0x000fe40008000000 */
[----:B------:R-:W-:Y:S01]  /*4b50*/  HGMMA.64x256x16.F32.BF16 R24, R152, gdesc[UR4].tnspB, RZ, !UPT, gsb0 ;  /* 0x43e0000498187df0 */ /* 0x000fe2000c0018ff */
[----:B------:R-:W-:Y:S01]  /*4b60*/  UIADD3 UR6, UR11, 0x80, URZ ;  /* 0x000000800b067890 */ /* 0x000fe2000fffe03f */
[----:B------:R-:W-:Y:S01]  /*4b70*/  @!P1 PRMT R7, RZ, 0x654, R7 ;  /* 0x00000654ff079816 */ /* 0x000fe20000000007 */
        /* <DEDUP_REMOVED lines=17> */
[----:B------:R-:W-:-:S04]  /*4c90*/  UIADD3 UR6, UR50, -UR51, URZ ;  /* 0x8000003332067290 */ /* 0x000fc8000fffe03f */
[----:B------:R-:W-:-:S04]  /*4ca0*/  ULEA UR6, UR52, UR6, 0x6 ;  /* 0x0000000634067291 */ /* 0x000fc8000f8e303f */
        /* <DEDUP_REMOVED lines=18> */
[----:B------:R-:W-:Y:S01]  /*4dd0*/  IMAD.MOV.U32 R8, RZ, RZ, R4 ;  /* 0x000000ffff087224 */ /* 0x000fe200078e0004 */
[----:B------:R-:W-:Y:S01]  /*4de0*/  MOV R9, R5 ;  /* 0x0000000500097202 */ /* 0x000fe20000000f00 */
[----:B------:R-:W-:Y:S01]  /*4df0*/  UMOV UR23, UR39 ;  /* 0x0000002700177c82 */ /* 0x000fe20008000000 */
[----:B------:R-:W-:Y:S01]  /*4e00*/  ULDC UR24, c[0x0][0x9d8] ;  /* 0x0002760000187ab9 */ /* 0x000fe20000000800 */
[----:B------:R-:W-:-:S05]  /*4e10*/  ULDC UR22, c[0x0][0x988] ;  /* 0x0002620000167ab9 */ /* 0x000fca0000000800 */
.L_x_3439:
[----:B------:R-:W-:-:S04]  /*4e20*/  UIADD3 UR39, UR23, 0x1, URZ ;  /* 0x0000000117277890 */ /* 0x000fc8000fffe03f */
[----:B------:R-:W-:-:S04]  /*4e30*/  UISETP.NE.AND UP0, UPT, UR39, 0x2, UPT ;  /* 0x000000022700788c */ /* 0x000fc8000bf05270 */
[----:B------:R-:W-:Y:S02]  /*4e40*/  USEL UR6, URZ, 0x1, UP0 ;  /* 0x000000013f067887 */ /* 0x000fe40008000000 */
[----:B------:R-:W-:Y:S02]  /*4e50*/  USEL UR39, UR39, URZ, UP0 ;  /* 0x0000003f27277287 */ /* 0x000fe40008000000 */
[----:B------:R-:W-:Y:S01]  /*4e60*/  ULOP3.LUT UR38, UR38, UR6, URZ, 0x3c, !UPT ;  /* 0x0000000626267292 */ /* 0x000fe2000f8e3c3f */
[----:B0-2---:R-:W-:Y:S11]  /*4e70*/  @!P0 BRA `(.L_x_3431) ;  /* 0x0000000000048947 */ /* 0x005ff60003800000 */
[----:B------:R-:W-:Y:S01]  /*4e80*/  BPT.TRAP 0x1 ;  /* 0x000000040000795c */ /* 0x000fe20000300000 */
.L_x_3431:
[----:B------:R-:W-:Y:S01]  /*4e90*/  ULEA UR25, UR39, UR40, 0x3 ;  /* 0x0000002827197291 */ /* 0x000fe2000f8e183f */
[----:B-1----:R-:W-:-:S05]  /*4ea0*/  IMAD.U32 R7, RZ, RZ, UR38 ;  /* 0x00000026ff077e24 */ /* 0x002fca000f8e00ff */
[----:B------:R-:W-:-:S04]  /*4eb0*/  SHF.L.U32 R7, R7, 0x1f, RZ ;  /* 0x0000001f07077819 */ /* 0x000fc800000006ff */
[----:B------:R1:W2:Y:S01]  /*4ec0*/  SYNCS.PHASECHK.TRANS64.TRYWAIT P2, [UR25+0x28c30], R7 ;  /* 0x028c3007ff0075a7 */ /* 0x0002a20008040159 */
[----:B------:R-:W-:Y:S05]  /*4ed0*/  @!P0 BRA `(.L_x_3432) ;  /* 0x0000000000048947 */ /* 0x000fea0003800000 */
[----:B------:R-:W-:Y:S01]  /*4ee0*/  BPT.TRAP 0x1 ;  /* 0x000000040000795c */ /* 0x000fe20000300000 */
.L_x_3432:
[----:B--2---:R-:W-:Y:S05]  /*4ef0*/  @P2 BRA `(.L_x_3433) ;  /* 0x0000000000082947 */ /* 0x004fea0003800000 */
[----:B------:R-:W2:Y:S02]  /*4f00*/  SYNCS.PHASECHK.TRANS64.TRYWAIT P2, [UR25+0x28c30], R7 ;  /* 0x028c3007ff0075a7 */ /* 0x000ea40008040159 */
[----:B--2---:R-:W-:Y:S05]  /*4f10*/  @!P2 BRA `(.L_x_3434) ;  /* 0x000000c000f8a947 */ /* 0x004fea0003800000 */
.L_x_3433:
[----:B------:R-:W-:Y:S01]  /*4f20*/  R2UR UR18, R0 ;  /* 0x00000000001272ca */ /* 0x000fe200000e0000 */
[----:B0-----:R-:W-:Y:S01]  /*4f30*/  WARPGROUP.ARRIVE ;  /* 0x00000000000079c5 */ /* 0x001fe20000000000 */
        /* <DEDUP_REMOVED lines=12> */
[----:B------:R-:W-:Y:S02]  /*5000*/  UMOV UR6, 0x1 ;  /* 0x0000000100067882 */ /* 0x000fe40000000000 */
[----:B------:R-:W-:-:S04]  /*5010*/  UIMAD UR6, UR21, -0x40, UR6 ;  /* 0xffffffc0150678a4 */ /* 0x000fc8000f8e0206 */
[----:B------:R-:W-:-:S04]  /*5020*/  ULEA UR6, UR52, UR6, 0x6 ;  /* 0x0000000634067291 */ /* 0x000fc8000f8e303f */
[----:B------:R-:W-:-:S06]  /*5030*/  UIADD3 UR6, -UR51, UR6, UR50 ;  /* 0x0000000633067290 */ /* 0x000fcc000fffe132 */
[----:B------:R-:W-:-:S04]  /*5040*/  IADD3 R5, R2, UR6, -R16 ;  /* 0x0000000602057c10 */ /* 0x000fc8000fffe810 */
[C---:B------:R-:W-:Y:S02]  /*5050*/  ISETP.GT.AND P2, PT, R5.reuse, RZ, PT ;  /* 0x000000ff0500720c */ /* 0x040fe40003f44270 */
[----:B------:R-:W-:Y:S01]  /*5060*/  ISETP.GT.AND P3, PT, R5, 0x1, PT ;  /* 0x000000010500780c */ /* 0x000fe20003f64270 */
        /* <DEDUP_REMOVED lines=28> */
[----:B--2---:R-:W2:Y:S01]  /*5230*/  MUFU.TANH R4, R156 ;  /* 0x0000009c00047308 */ /* 0x004ea20000002400 */
[----:B0-----:R-:W-:Y:S01]  /*5240*/  FSEL R12, R12, -INF , P2 ;  /* 0xff8000000c0c7808 */ /* 0x001fe20001000000 */
[----:B------:R-:W-:Y:S01]  /*5250*/  FMUL.FTZ R162, R162, UR24 ;  /* 0x00000018a2a27c20 */ /* 0x000fe20008410000 */
[----:B------:R-:W-:Y:S01]  /*5260*/  ISETP.GT.AND P2, PT, R5, 0x8, PT ;  /* 0x000000080500780c */ /* 0x000fe20003f44270 */
[----:B------:R-:W-:Y:S01]  /*5270*/  FMUL.FTZ R163, R163, UR24 ;  /* 0x00000018a3a37c20 */ /* 0x000fe20008410000 */
[----:B------:R-:W-:Y:S01]  /*5280*/  FMUL.FTZ R166, R166, UR24 ;  /* 0x00000018a6a67c20 */ /* 0x000fe20008410000 */
[----:B------:R-:W-:Y:S01]  /*5290*/  FMUL.FTZ R167, R167, UR24 ;  /* 0x00000018a7a77c20 */ /* 0x000fe20008410000 */
[----:B------:R-:W-:Y:S01]  /*52a0*/  FMUL.FTZ R170, R170, UR24 ;  /* 0x00000018aaaa7c20 */ /* 0x000fe20008410000 */
[----:B------:R0:W4:Y:S01]  /*52b0*/  MUFU.TANH R11, R157 ;  /* 0x0000009d000b7308 */ /* 0x0001220000002400 */
[----:B---3--:R-:W-:Y:S01]  /*52c0*/  FSEL R10, R10, -INF , P3 ;  /* 0xff8000000a0a7808 */ /* 0x008fe20001800000 */
[----:B------:R-:W-:Y:S01]  /*52d0*/  FMUL.FTZ R171, R171, UR24 ;  /* 0x00000018abab7c20 */ /* 0x000fe20008410000 */
[----:B------:R-:W-:Y:S01]  /*52e0*/  ISETP.GT.AND P3, PT, R5, 0x9, PT ;  /* 0x000000090500780c */ /* 0x000fe20003f64270 */
[----:B------:R-:W-:Y:S01]  /*52f0*/  FMUL.FTZ R174, R174, UR24 ;  /* 0x00000018aeae7c20 */ /* 0x000fe20008410000 */
[----:B------:R-:W-:Y:S01]  /*5300*/  FMUL.FTZ R175, R175, UR24 ;  /* 0x00000018afaf7c20 */ /* 0x000fe20008410000 */
[----:B------:R-:W-:Y:S01]  /*5310*/  FMUL.FTZ R178, R178, UR24 ;  /* 0x00000018b2b27c20 */ /* 0x000fe20008410000 */
[----:B------:R-:W-:Y:S01]  /*5320*/  FMUL.FTZ R179, R179, UR24 ;  /* 0x00000018b3b37c20 */ /* 0x000fe20008410000 */
[----:B------:R3:W5:Y:S01]  /*5330*/  MUFU.TANH R13, R160 ;  /* 0x000000a0000d7308 */ /* 0x0007620000002400 */
[----:B0-----:R-:W-:Y:S01]  /*5340*/  FMNMX.FTZ R157, R12, R9, !PT ;  /* 0x000000090c9d7209 */ /* 0x001fe20007810000 */
[----:B------:R-:W-:Y:S01]  /*5350*/  FMUL.FTZ R182, R182, UR24 ;  /* 0x00000018b6b67c20 */ /* 0x000fe20008410000 */
[----:B--2---:R-:W-:Y:S01]  /*5360*/  FSEL R4, R4, -INF , P2 ;  /* 0xff80000004047808 */ /* 0x004fe20001000000 */
[----:B------:R-:W-:Y:S01]  /*5370*/  FMUL.FTZ R183, R183, UR24 ;  /* 0x00000018b7b77c20 */ /* 0x000fe20008410000 */
[----:B------:R-:W-:-:S02]  /*5380*/  FMNMX.FTZ R157, R10, R157, !PT ;  /* 0x0000009d0a9d7209 */ /* 0x000fc40007810000 */
[----:B------:R-:W-:Y:S01]  /*5390*/  ISETP.GT.AND P2, PT, R5, 0x10, PT ;  /* 0x000000100500780c */ /* 0x000fe20003f44270 */
[----:B------:R0:W2:Y:S01]  /*53a0*/  MUFU.TANH R14, R161 ;  /* 0x000000a1000e7308 */ /* 0x0000a20000002400 */
[----:B----4-:R-:W-:Y:S02]  /*53b0*/  FSEL R11, R11, -INF , P3 ;  /* 0xff8000000b0b7808 */ /* 0x010fe40001800000 */
[----:B---3--:R-:W-:Y:S02]  /*53c0*/  FMNMX.FTZ R160, R4, R157, !PT ;  /* 0x0000009d04a07209 */ /* 0x008fe40007810000 */
[----:B------:R-:W-:Y:S02]  /*53d0*/  ISETP.GT.AND P3, PT, R5, 0x11, PT ;  /* 0x000000110500780c */ /* 0x000fe40003f64270 */
[----:B------:R-:W-:Y:S01]  /*53e0*/  FMNMX.FTZ R160, R11, R160, !PT ;  /* 0x000000a00ba07209 */ /* 0x000fe20007810000 */
[----:B------:R3:W4:Y:S01]  /*53f0*/  MUFU.TANH R15, R164 ;  /* 0x000000a4000f7308 */ /* 0x0007220000002400 */
[----:B-----5:R-:W-:Y:S01]  /*5400*/  FSEL R13, R13, -INF , P2 ;  /* 0xff8000000d0d7808 */ /* 0x020fe20001000000 */
[----:B0-----:R-:W-:Y:S01]  /*5410*/  FMUL.FTZ R161, R154, UR24 ;  /* 0x000000189aa17c20 */ /* 0x001fe20008410000 */
[----:B------:R-:W-:-:S02]  /*5420*/  ISETP.GT.AND P2, PT, R5, 0x18, PT ;  /* 0x000000180500780c */ /* 0x000fc40003f44270 */
[----:B------:R-:W-:-:S03]  /*5430*/  FMNMX.FTZ R157, R13, R160, !PT ;  /* 0x000000a00d9d7209 */ /* 0x000fc60007810000 */
[----:B------:R-:W0:Y:S01]  /*5440*/  MUFU.TANH R20, R165 ;  /* 0x000000a500147308 */ /* 0x000e220000002400 */
[----:B--2---:R-:W-:Y:S02]  /*5450*/  FSEL R14, R14, -INF , P3 ;  /* 0xff8000000e0e7808 */ /* 0x004fe40001800000 */
[----:B------:R-:W-:Y:S02]  /*5460*/  ISETP.GT.AND P3, PT, R5, 0x19, PT ;  /* 0x000000190500780c */ /* 0x000fe40003f64270 */
[----:B---3--:R-:W-:-:S03]  /*5470*/  FMNMX.FTZ R164, R14, R157, !PT ;  /* 0x0000009d0ea47209 */ /* 0x008fc60007810000 */
[----:B------:R-:W2:Y:S01]  /*5480*/  MUFU.TANH R152, R168 ;  /* 0x000000a800987308 */ /* 0x000ea20000002400 */
[----:B----4-:R-:W-:Y:S02]  /*5490*/  FSEL R15, R15, -INF , P2 ;  /* 0xff8000000f0f7808 */ /* 0x010fe40001000000 */
[----:B------:R-:W-:Y:S02]  /*54a0*/  ISETP.GT.AND P2, PT, R5, 0x20, PT ;  /* 0x000000200500780c */ /* 0x000fe40003f44270 */
[----:B------:R-:W-:-:S03]  /*54b0*/  FMNMX.FTZ R157, R15, R164, !PT ;  /* 0x000000a40f9d7209 */ /* 0x000fc60007810000 */
[----:B------:R-:W3:Y:S01]  /*54c0*/  MUFU.TANH R21, R169 ;  /* 0x000000a900157308 */ /* 0x000ee20000002400 */
[----:B0-----:R-:W-:Y:S02]  /*54d0*/  FSEL R20, R20, -INF , P3 ;  /* 0xff80000014147808 */ /* 0x001fe40001800000 */
[----:B------:R-:W-:Y:S02]  /*54e0*/  ISETP.GT.AND P3, PT, R5, 0x21, PT ;  /* 0x000000210500780c */ /* 0x000fe40003f64270 */
[----:B------:R-:W-:-:S03]  /*54f0*/  FMNMX.FTZ R157, R20, R157, !PT ;  /* 0x0000009d149d7209 */ /* 0x000fc60007810000 */
[----:B------:R-:W0:Y:S01]  /*5500*/  MUFU.TANH R153, R172 ;  /* 0x000000ac00997308 */ /* 0x000e220000002400 */
        /* <DEDUP_REMOVED lines=8> */
[----:B0-----:R-:W-:Y:S02]  /*5590*/  FSEL R153, R153, -INF , P2 ;  /* 0xff80000099997808 */ /* 0x001fe40001000000 */
[----:B------:R-:W-:Y:S02]  /*55a0*/  ISETP.GT.AND P2, PT, R5, 0x30, PT ;  /* 0x000000300500780c */ /* 0x000fe40003f44270 */
[----:B------:R-:W-:Y:S01]  /*55b0*/  FMNMX.FTZ R165, R153, R164, !PT ;  /* 0x000000a499a57209 */ /* 0x000fe20007810000 */
[----:B------:R-:W-:Y:S02]  /*55c0*/  FMUL.FTZ R164, R155, UR24 ;  /* 0x000000189ba47c20 */ /* 0x000fe40008410000 */
[----:B------:R-:W0:Y:S01]  /*55d0*/  MUFU.TANH R160, R177 ;  /* 0x000000b100a07308 */ /* 0x000e220000002400 */
[----:B--2---:R-:W-:Y:S02]  /*55e0*/  FSEL R156, R156, -INF , P3 ;  /* 0xff8000009c9c7808 */ /* 0x004fe40001800000 */
[----:B------:R-:W-:-:S02]  /*55f0*/  ISETP.GT.AND P3, PT, R5, 0x31, PT ;  /* 0x000000310500780c */ /* 0x000fc40003f64270 */
        /* <DEDUP_REMOVED lines=8> */
[----:B------:R-:W-:-:S03]  /*5680*/  FMNMX.FTZ R168, R160, R165, !PT ;  /* 0x000000a5a0a87209 */ /* 0x000fc60007810000 */
[----:B------:R-:W0:Y:S01]  /*5690*/  MUFU.TANH R161, R161 ;  /* 0x000000a100a17308 */ /* 0x000e220000002400 */
[----:B--2---:R-:W-:-:S04]  /*56a0*/  FSEL R155, R180, -INF , P2 ;  /* 0xff800000b49b7808 */ /* 0x004fc80001000000 */
[----:B------:R-:W-:-:S03]  /*56b0*/  FMNMX.FTZ R168, R155, R168, !PT ;  /* 0x000000a89ba87209 */ /* 0x000fc60007810000 */
[----:B------:R-:W2:Y:S01]  /*56c0*/  MUFU.TANH R164, R164 ;  /* 0x000000a400a47308 */ /* 0x000ea20000002400 */
[----:B---3--:R-:W-:-:S04]  /*56d0*/  FSEL R157, R157, -INF , P3 ;  /* 0xff8000009d9d7808 */ /* 0x008fc80001800000 */
[----:B------:R-:W-:-:S03]  /*56e0*/  FMNMX.FTZ R169, R157, R168, !PT ;  /* 0x000000a89da97209 */ /* 0x000fc60007810000 */
[----:B------:R-:W3:Y:S02]  /*56f0*/  MUFU.TANH R165, R158 ;  /* 0x0000009e00a57308 */ /* 0x000ee40000002400 */
[----:B------:R-:W4:Y:S06]  /*5700*/  SHFL.BFLY PT, R176, R169, 0x2, 0x1f ;  /* 0x0c401f00a9b07f89 */ /* 0x000f2c00000e0000 */
[----:B------:R0:W5:Y:S08]  /*5710*/  MUFU.TANH R168, R159 ;  /* 0x0000009f00a87308 */ /* 0x0001700000002400 */
[----:B------:R-:W1:Y:S08]  /*5720*/  MUFU.TANH R162, R162 ;  /* 0x000000a200a27308 */ /* 0x000e700000002400 */
[----:B------:R-:W1:Y:S01]  /*5730*/  MUFU.TANH R163, R163 ;  /* 0x000000a300a37308 */ /* 0x000e620000002400 */
[----:B----4-:R-:W-:Y:S01]  /*5740*/  FMNMX.FTZ R177, R169, R176, !PT ;  /* 0x000000b0a9b17209 */ /* 0x010fe20007810000 */
[----:B------:R-:W-:-:S04]  /*5750*/  VIADD R176, R5, 0x8 ;  /* 0x0000000805b07836 */ /* 0x000fc80000000000 */
[----:B------:R-:W4:Y:S01]  /*5760*/  SHFL.BFLY PT, R180, R177, 0x1, 0x1f ;  /* 0x0c201f00b1b47f89 */ /* 0x000f2200000e0000 */
[C---:B------:R-:W-:Y:S01]  /*5770*/  ISETP.GT.AND P2, PT, R176.reuse, RZ, PT ;  /* 0x000000ffb000720c */ /* 0x040fe20003f44270 */
[----:B------:R5:W4:Y:S01]  /*5780*/  MUFU.TANH R172, R166 ;  /* 0x000000a600ac7308 */ /* 0x000b220000002400 */
[C---:B------:R-:W-:Y:S02]  /*5790*/  ISETP.GT.AND P3, PT, R176.reuse, 0x1, PT ;  /* 0x00000001b000780c */ /* 0x040fe40003f64270 */
[----:B0-----:R-:W-:Y:S02]  /*57a0*/  FSEL R159, R161, -INF , P2 ;  /* 0xff800000a19f7808 */ /* 0x001fe40001000000 */
[----:B------:R-:W-:Y:S02]  /*57b0*/  ISETP.GT.AND P2, PT, R176, 0x8, PT ;  /* 0x00000008b000780c */ /* 0x000fe40003f44270 */
[----:B--2---:R-:W-:Y:S01]  /*57c0*/  FSEL R158, R164, -INF , P3 ;  /* 0xff800000a49e7808 */ /* 0x004fe20001800000 */
[----:B------:R-:W0:Y:S01]  /*57d0*/  MUFU.TANH R167, R167 ;  /* 0x000000a700a77308 */ /* 0x000e220000002400 */
[----:B------:R-:W-:-:S02]  /*57e0*/  FMNMX.FTZ R169, R159, R8, !PT ;  /* 0x000000089fa97209 */ /* 0x000fc40007810000 */
[----:B------:R-:W-:Y:S02]  /*57f0*/  ISETP.GT.AND P3, PT, R176, 0x9, PT ;  /* 0x00000009b000780c */ /* 0x000fe40003f64270 */
[----:B---3--:R-:W-:Y:S02]  /*5800*/  FSEL R161, R165, -INF , P2 ;  /* 0xff800000a5a17808 */ /* 0x008fe40001000000 */
[----:B-----5:R-:W-:Y:S01]  /*5810*/  FMNMX.FTZ R166, R158, R169, !PT ;  /* 0x000000a99ea67209 */ /* 0x020fe20007810000 */
[----:B------:R0:W2:Y:S01]  /*5820*/  MUFU.TANH R173, R170 ;  /* 0x000000aa00ad7308 */ /* 0x0000a20000002400 */
[----:B------:R-:W-:Y:S02]  /*5830*/  ISETP.GT.AND P2, PT, R176, 0x10, PT ;  /* 0x00000010b000780c */ /* 0x000fe40003f44270 */
[----:B------:R-:W-:Y:S02]  /*5840*/  FSEL R164, R168, -INF , P3 ;  /* 0xff800000a8a47808 */ /* 0x000fe40001800000 */
[----:B------:R-:W-:-:S02]  /*5850*/  FMNMX.FTZ R165, R161, R166, !PT ;  /* 0x000000a6a1a57209 */ /* 0x000fc40007810000 */
[----:B------:R-:W-:Y:S01]  /*5860*/  ISETP.GT.AND P3, PT, R176, 0x11, PT ;  /* 0x00000011b000780c */ /* 0x000fe20003f64270 */
[----:B------:R-:W3:Y:S01]  /*5870*/  MUFU.TANH R171, R171 ;  /* 0x000000ab00ab7308 */ /* 0x000ee20000002400 */
[----:B-1----:R-:W-:Y:S02]  /*5880*/  FSEL R166, R162, -INF , P2 ;  /* 0xff800000a2a67808 */ /* 0x002fe40001000000 */
[----:B------:R-:W-:Y:S02]  /*5890*/  FMNMX.FTZ R165, R164, R165, !PT ;  /* 0x000000a5a4a57209 */ /* 0x000fe40007810000 */
[----:B------:R-:W-:Y:S02]  /*58a0*/  ISETP.GT.AND P2, PT, R176, 0x18, PT ;  /* 0x00000018b000780c */ /* 0x000fe40003f44270 */
[----:B------:R-:W-:Y:S01]  /*58b0*/  FSEL R169, R163, -INF , P3 ;  /* 0xff800000a3a97808 */ /* 0x000fe20001800000 */
[----:B------:R-:W1:Y:S01]  /*58c0*/  MUFU.TANH R174, R174 ;  /* 0x000000ae00ae7308 */ /* 0x000e620000002400 */
[----:B------:R-:W-:-:S02]  /*58d0*/  FMNMX.FTZ R162, R166, R165, !PT ;  /* 0x000000a5a6a27209 */ /* 0x000fc40007810000 */
[----:B------:R-:W-:Y:S02]  /*58e0*/  ISETP.GT.AND P3, PT, R176, 0x19, PT ;  /* 0x00000019b000780c */ /* 0x000fe40003f64270 */
[----:B----4-:R-:W-:Y:S02]  /*58f0*/  FSEL R168, R172, -INF , P2 ;  /* 0xff800000aca87808 */ /* 0x010fe40001000000 */
[----:B------:R-:W-:Y:S01]  /*5900*/  FMNMX.FTZ R163, R169, R162, !PT ;  /* 0x000000a2a9a37209 */ /* 0x000fe20007810000 */
[----:B------:R-:W4:Y:S01]  /*5910*/  MUFU.TANH R175, R175 ;  /* 0x000000af00af7308 */ /* 0x000f220000002400 */
[----:B------:R-:W-:Y:S02]  /*5920*/  ISETP.GT.AND P4, PT, R176, 0x20, PT ;  /* 0x00000020b000780c */ /* 0x000fe40003f84270 */
[----:B0-----:R-:W-:Y:S02]  /*5930*/  FSEL R170, R167, -INF , P3 ;  /* 0xff800000a7aa7808 */ /* 0x001fe40001800000 */
[----:B------:R-:W-:-:S02]  /*5940*/  FMNMX.FTZ R163, R168, R163, !PT ;  /* 0x000000a3a8a37209 */ /* 0x000fc40007810000 */
[----:B------:R-:W-:Y:S01]  /*5950*/  ISETP.GT.AND P5, PT, R176, 0x21, PT ;  /* 0x00000021b000780c */ /* 0x000fe20003fa4270 */
[----:B------:R-:W0:Y:S01]  /*5960*/  MUFU.TANH R178, R178 ;  /* 0x000000b200b27308 */ /* 0x000e220000002400 */
[----:B--2---:R-:W-:Y:S02]  /*5970*/  FSEL R162, R173, -INF , P4 ;  /* 0xff800000ada27808 */ /* 0x004fe40002000000 */
[----:B------:R-:W-:Y:S02]  /*5980*/  FMNMX.FTZ R165, R170, R163, !PT ;  /* 0x000000a3aaa57209 */ /* 0x000fe40007810000 */
[----:B------:R-:W-:Y:S02]  /*5990*/  FMNMX.FTZ R5, R177, R180, !PT ;  /* 0x000000b4b1057209 */ /* 0x000fe40007810000 */
[----:B------:R-:W-:Y:S01]  /*59a0*/  ISETP.GT.AND P3, PT, R176, 0x28, PT ;  /* 0x00000028b000780c */ /* 0x000fe20003f64270 */
[----:B------:R-:W2:Y:S01]  /*59b0*/  MUFU.TANH R179, R179 ;  /* 0x000000b300b37308 */ /* 0x000ea20000002400 */
[----:B---3--:R-:W-:Y:S01]  /*59c0*/  FSEL R163, R171, -INF , P5 ;  /* 0xff800000aba37808 */ /* 0x008fe20002800000 */
[----:B------:R-:W-:Y:S01]  /*59d0*/  FMUL.FTZ R167, R5, UR10 ;  /* 0x0000000a05a77c20 */ /* 0x000fe20008410000 */
[----:B------:R-:W-:-:S02]  /*59e0*/  FMNMX.FTZ R172, R162, R165, !PT ;  /* 0x000000a5a2ac7209 */ /* 0x000fc40007810000 */
[----:B------:R-:W-:Y:S02]  /*59f0*/  FSETP.NEU.FTZ.AND P5, PT, R5, -INF , PT ;  /* 0xff8000000500780b */ /* 0x000fe40003fbd000 */
[----:B------:R-:W-:Y:S01]  /*5a00*/  ISETP.GT.AND P2, PT, R176, 0x29, PT ;  /* 0x00000029b000780c */ /* 0x000fe20003f44270 */
[----:B------:R3:W5:Y:S01]  /*5a10*/  MUFU.TANH R173, R182 ;  /* 0x000000b600ad7308 */ /* 0x0007620000002400 */
[----:B-1----:R-:W-:Y:S02]  /*5a20*/  FSEL R165, R174, -INF , P3 ;  /* 0xff800000aea57808 */ /* 0x002fe40001800000 */
[----:B------:R-:W-:Y:S02]  /*5a30*/  FMNMX.FTZ R172, R163, R172, !PT ;  /* 0x000000aca3ac7209 */ /* 0x000fe40007810000 */
[----:B------:R-:W-:Y:S02]  /*5a40*/  FSEL R191, R167, RZ, P5 ;  /* 0x000000ffa7bf7208 */ /* 0x000fe40002800000 */
[----:B------:R-:W-:Y:S01]  /*5a50*/  ISETP.GT.AND P4, PT, R176, 0x30, PT ;  /* 0x00000030b000780c */ /* 0x000fe20003f84270 */
[----:B------:R-:W1:Y:S01]  /*5a60*/  MUFU.TANH R183, R183 ;  /* 0x000000b700b77308 */ /* 0x000e620000002400 */
[----:B----4-:R-:W-:Y:S01]  /*5a70*/  FSEL R167, R175, -INF , P2 ;  /* 0xff800000afa77808 */ /* 0x010fe20001000000 */
[--C-:B------:R-:W-:Y:S01]  /*5a80*/  FFMA.FTZ R160, R160, UR10, -R191.reuse ;  /* 0x0000000aa0a07c23 */ /* 0x100fe200080108bf */
[----:B------:R-:W-:Y:S01]  /*5a90*/  FMNMX.FTZ R172, R165, R172, !PT ;  /* 0x000000aca5ac7209 */ /* 0x000fe20007810000 */
[--C-:B---3--:R-:W-:Y:S01]  /*5aa0*/  FFMA.FTZ R182, R157, UR10, -R191.reuse ;  /* 0x0000000a9db67c23 */ /* 0x108fe200080108bf */
[----:B------:R-:W-:Y:S01]  /*5ab0*/  ISETP.GT.AND P2, PT, R176, 0x31, PT ;  /* 0x00000031b000780c */ /* 0x000fe20003f44270 */
[--C-:B------:R-:W-:Y:S01]  /*5ac0*/  FFMA.FTZ R14, R14, UR10, -R191.reuse ;  /* 0x0000000a0e0e7c23 */ /* 0x100fe200080108bf */
[----:B0-----:R-:W-:Y:S01]  /*5ad0*/  FSEL R171, R178, -INF , P4 ;  /* 0xff800000b2ab7808 */ /* 0x001fe20002000000 */
[--C-:B------:R-:W-:Y:S01]  /*5ae0*/  FFMA.FTZ R178, R12, UR10, -R191.reuse ;  /* 0x0000000a0cb27c23 */ /* 0x100fe200080108bf */
[----:B------:R-:W-:Y:S01]  /*5af0*/  FMNMX.FTZ R174, R167, R172, !PT ;  /* 0x000000aca7ae7209 */ /* 0x000fe20007810000 */
[----:B------:R-:W-:Y:S01]  /*5b00*/  FFMA.FTZ R20, R20, UR10, -R191 ;  /* 0x0000000a14147c23 */ /* 0x000fe200080108bf */
[----:B------:R-:W-:Y:S01]  /*5b10*/  ISETP.GT.AND P3, PT, R176, 0x38, PT ;  /* 0x00000038b000780c */ /* 0x000fe20003f64270 */
[----:B------:R0:W-:Y:S01]  /*5b20*/  MUFU.EX2 R172, R178 ;  /* 0x000000b200ac7308 */ /* 0x0001e20000000800 */
[----:B--2---:R-:W-:-:S02]  /*5b30*/  FSEL R12, R179, -INF , P2 ;  /* 0xff800000b30c7808 */ /* 0x004fc40001000000 */
[----:B------:R-:W-:Y:S02]  /*5b40*/  FMNMX.FTZ R175, R171, R174, !PT ;  /* 0x000000aeabaf7209 */ /* 0x000fe40007810000 */
[----:B------:R-:W-:Y:S01]  /*5b50*/  ISETP.GT.AND P2, PT, R176, 0x39, PT ;  /* 0x00000039b000780c */ /* 0x000fe20003f44270 */
[--C-:B------:R-:W-:Y:S01]  /*5b60*/  FFMA.FTZ R176, R10, UR10, -R191.reuse ;  /* 0x0000000a0ab07c23 */ /* 0x100fe200080108bf */
[----:B-----5:R-:W-:Y:S01]  /*5b70*/  FSEL R173, R173, -INF , P3 ;  /* 0xff800000adad7808 */ /* 0x020fe20001800000 */
[----:B------:R-:W-:Y:S01]  /*5b80*/  MUFU.EX2 R14, R14 ;  /* 0x0000000e000e7308 */ /* 0x000fe20000000800 */
[----:B------:R-:W-:Y:S01]  /*5b90*/  FMNMX.FTZ R174, R12, R175, !PT ;  /* 0x000000af0cae7209 */ /* 0x000fe20007810000 */
[--C-:B0-----:R-:W-:Y:S01]  /*5ba0*/  FFMA.FTZ R178, R156, UR10, -R191.reuse ;  /* 0x0000000a9cb27c23 */ /* 0x101fe200080108bf */
[----:B-1----:R-:W-:Y:S01]  /*5bb0*/  FSEL R10, R183, -INF , P2 ;  /* 0xff800000b70a7808 */ /* 0x002fe20001000000 */
[----:B------:R-:W-:Y:S01]  /*5bc0*/  IMAD.U32 R183, RZ, RZ, UR23 ;  /* 0x00000017ffb77e24 */ /* 0x000fe2000f8e00ff */
[----:B------:R-:W-:Y:S01]  /*5bd0*/  FMNMX.FTZ R177, R173, R174, !PT ;  /* 0x000000aeadb17209 */ /* 0x000fe20007810000 */
[----:B------:R-:W-:-:S02]  /*5be0*/  FFMA.FTZ R174, R4, UR10, -R191 ;  /* 0x0000000a04ae7c23 */ /* 0x000fc400080108bf */
[----:B------:R0:W-:Y:S01]  /*5bf0*/  MUFU.EX2 R175, R176 ;  /* 0x000000b000af7308 */ /* 0x0001e20000000800 */
[----:B------:R-:W-:Y:S01]  /*5c00*/  FMNMX.FTZ R4, R10, R177, !PT ;  /* 0x000000b10a047209 */ /* 0x000fe20007810000 */
[--C-:B------:R-:W-:Y:S01]  /*5c10*/  FFMA.FTZ R177, R11, UR10, -R191.reuse ;  /* 0x0000000a0bb17c23 */ /* 0x100fe200080108bf */
[--C-:B------:R-:W-:Y:S01]  /*5c20*/  FFMA.FTZ R11, R13, UR10, -R191.reuse ;  /* 0x0000000a0d0b7c23 */ /* 0x100fe200080108bf */
[--C-:B------:R-:W-:Y:S01]  /*5c30*/  FFMA.FTZ R13, R15, UR10, -R191.reuse ;  /* 0x0000000a0f0d7c23 */ /* 0x100fe200080108bf */
[--C-:B------:R-:W-:Y:S01]  /*5c40*/  FFMA.FTZ R15, R152, UR10, -R191.reuse ;  /* 0x0000000a980f7c23 */ /* 0x100fe200080108bf */
[----:B------:R-:W1:Y:S02]  /*5c50*/  SHFL.BFLY PT, R179, R4, 0x2, 0x1f ;  /* 0x0c401f0004b37f89 */ /* 0x000e6400000e0000 */
[----:B------:R-:W-:Y:S01]  /*5c60*/  MUFU.EX2 R174, R174 ;  /* 0x000000ae00ae7308 */ /* 0x000fe20000000800 */
[--C-:B0-----:R-:W-:Y:S01]  /*5c70*/  FFMA.FTZ R176, R21, UR10, -R191.reuse ;  /* 0x0000000a15b07c23 */ /* 0x101fe200080108bf */
[----:B------:R-:W-:-:S06]  /*5c80*/  FFMA.FTZ R21, R153, UR10, -R191 ;  /* 0x0000000a99157c23 */ /* 0x000fcc00080108bf */
[----:B------:R-:W-:Y:S08]  /*5c90*/  MUFU.EX2 R177, R177 ;  /* 0x000000b100b17308 */ /* 0x000ff00000000800 */
[----:B------:R-:W-:Y:S01]  /*5ca0*/  MUFU.EX2 R11, R11 ;  /* 0x0000000b000b7308 */ /* 0x000fe20000000800 */
[----:B-1----:R-:W-:Y:S01]  /*5cb0*/  FMNMX.FTZ R180, R4, R179, !PT ;  /* 0x000000b304b47209 */ /* 0x002fe20007810000 */
[----:B------:R-:W-:-:S06]  /*5cc0*/  FFMA.FTZ R179, R154, UR10, -R191 ;  /* 0x0000000a9ab37c23 */ /* 0x000fcc00080108bf */
[----:B------:R-:W-:Y:S01]  /*5cd0*/  MUFU.EX2 R13, R13 ;  /* 0x0000000d000d7308 */ /* 0x000fe20000000800 */
[----:B------:R-:W0:Y:S07]  /*5ce0*/  SHFL.BFLY PT, R181, R180, 0x1, 0x1f ;  /* 0x0c201f00b4b57f89 */ /* 0x000e2e00000e0000 */
[----:B------:R-:W-:Y:S08]  /*5cf0*/  MUFU.EX2 R20, R20 ;  /* 0x0000001400147308 */ /* 0x000ff00000000800 */
[----:B------:R-:W-:Y:S08]  /*5d00*/  MUFU.EX2 R15, R15 ;  /* 0x0000000f000f7308 */ /* 0x000ff00000000800 */
[----:B------:R-:W-:Y:S01]  /*5d10*/  MUFU.EX2 R176, R176 ;  /* 0x000000b000b07308 */ /* 0x000fe20000000800 */
[----:B0-----:R-:W-:Y:S01]  /*5d20*/  FMNMX.FTZ R4, R180, R181, !PT ;  /* 0x000000b5b4047209 */ /* 0x001fe20007810000 */
[----:B------:R-:W-:-:S03]  /*5d30*/  FFMA.FTZ R181, R155, UR10, -R191 ;  /* 0x0000000a9bb57c23 */ /* 0x000fc600080108bf */
[C---:B------:R-:W-:Y:S01]  /*5d40*/  FSETP.NEU.FTZ.AND P2, PT, R4.reuse, -INF , PT ;  /* 0xff8000000400780b */ /* 0x040fe20003f5d000 */
[----:B------:R-:W-:Y:S02]  /*5d50*/  FMUL.FTZ R152, R4, UR10 ;  /* 0x0000000a04987c20 */ /* 0x000fe40008410000 */
[----:B------:R0:W-:Y:S03]  /*5d60*/  MUFU.EX2 R180, R160 ;  /* 0x000000a000b47308 */ /* 0x0001e60000000800 */
[----:B------:R-:W-:Y:S02]  /*5d70*/  FSEL R154, R152, RZ, P2 ;  /* 0x000000ff989a7208 */ /* 0x000fe40001000000 */
[----:B------:R-:W-:-:S03]  /*5d80*/  FSEL R152, R5, RZ, P5 ;  /* 0x000000ff05987208 */ /* 0x000fc60002800000 */
[----:B------:R-:W-:Y:S01]  /*5d90*/  MUFU.EX2 R21, R21 ;  /* 0x0000001500157308 */ /* 0x000fe20000000800 */
[--C-:B------:R-:W-:Y:S01]  /*5da0*/  FFMA.FTZ R155, R161, UR10, -R154.reuse ;  /* 0x0000000aa19b7c23 */ /* 0x100fe2000801089a */
[----:B------:R-:W-:Y:S01]  /*5db0*/  FSEL R161, R4, RZ, P2 ;  /* 0x000000ff04a17208 */ /* 0x000fe20001000000 */
[----:B------:R-:W-:Y:S01]  /*5dc0*/  FADD.FTZ R152, -R152, R9 ;  /* 0x0000000998987221 */ /* 0x000fe20000010100 */
[--C-:B------:R-:W-:Y:S01]  /*5dd0*/  FFMA.FTZ R153, R159, UR10, -R154.reuse ;  /* 0x0000000a9f997c23 */ /* 0x100fe2000801089a */
[--C-:B------:R-:W-:Y:S01]  /*5de0*/  FFMA.FTZ R156, R158, UR10, -R154.reuse ;  /* 0x0000000a9e9c7c23 */ /* 0x100fe2000801089a */
[----:B0-----:R-:W-:Y:S01]  /*5df0*/  FFMA.FTZ R160, R169, UR10, -R154 ;  /* 0x0000000aa9a07c23 */ /* 0x001fe2000801089a */
[----:B------:R-:W-:Y:S01]  /*5e00*/  FADD.FTZ R161, -R161, R8 ;  /* 0x00000008a1a17221 */ /* 0x000fe20000010100 */
[----:B------:R-:W-:Y:S01]  /*5e10*/  FMUL.FTZ R9, R152, UR10 ;  /* 0x0000000a98097c20 */ /* 0x000fe20008410000 */
[----:B------:R-:W-:Y:S01]  /*5e20*/  FFMA.FTZ R159, R168, UR10, -R154 ;  /* 0x0000000aa89f7c23 */ /* 0x000fe2000801089a */
[----:B------:R-:W-:Y:S01]  /*5e30*/  MUFU.EX2 R153, R153 ;  /* 0x0000009900997308 */ /* 0x000fe20000000800 */
[----:B------:R-:W-:Y:S01]  /*5e40*/  FMUL.FTZ R8, R161, UR10 ;  /* 0x0000000aa1087c20 */ /* 0x000fe20008410000 */
[----:B------:R-:W-:Y:S01]  /*5e50*/  IMAD.MOV R169, RZ, RZ, -R18 ;  /* 0x000000ffffa97224 */ /* 0x000fe200078e0a12 */
[----:B------:R-:W-:Y:S01]  /*5e60*/  MOV R168, UR25 ;  /* 0x0000001900a87c02 */ /* 0x000fe20008000f00 */
[--C-:B------:R-:W-:Y:S01]  /*5e70*/  FFMA.FTZ R158, R164, UR10, -R154.reuse ;  /* 0x0000000aa49e7c23 */ /* 0x100fe2000801089a */
[--C-:B------:R-:W-:Y:S01]  /*5e80*/  FFMA.FTZ R157, R166, UR10, -R154.reuse ;  /* 0x0000000aa69d7c23 */ /* 0x100fe2000801089a */
[----:B------:R-:W-:Y:S01]  /*5e90*/  FFMA.FTZ R163, R163, UR10, -R154 ;  /* 0x0000000aa3a37c23 */ /* 0x000fe2000801089a */
[----:B------:R-:W-:Y:S01]  /*5ea0*/  ISETP.NE.AND P2, PT, R16, R169, PT ;  /* 0x000000a91000720c */ /* 0x000fe20003f45270 */
[----:B------:R-:W0:Y:S01]  /*5eb0*/  MUFU.EX2 R8, R8 ;  /* 0x0000000800087308 */ /* 0x000e220000000800 */
[----:B------:R-:W-:-:S02]  /*5ec0*/  @!P1 VIADD R152, R168, 0x28c40 ;  /* 0x00028c40a8989836 */ /* 0x000fc40000000000 */
[--C-:B------:R-:W-:Y:S01]  /*5ed0*/  FFMA.FTZ R164, R170, UR10, -R154.reuse ;  /* 0x0000000aaaa47c23 */ /* 0x100fe2000801089a */
[--C-:B------:R-:W-:Y:S01]  /*5ee0*/  FFMA.FTZ R161, R162, UR10, -R154.reuse ;  /* 0x0000000aa2a17c23 */ /* 0x100fe2000801089a */
[--C-:B------:R-:W-:Y:S01]  /*5ef0*/  FFMA.FTZ R165, R165, UR10, -R154.reuse ;  /* 0x0000000aa5a57c23 */ /* 0x100fe2000801089a */
[----:B------:R-:W-:Y:S01]  /*5f00*/  FFMA.FTZ R167, R167, UR10, -R154 ;  /* 0x0000000aa7a77c23 */ /* 0x000fe2000801089a */
[----:B------:R-:W-:Y:S01]  /*5f10*/  @!P1 PRMT R152, RZ, 0x654, R152 ;  /* 0x00000654ff989816 */ /* 0x000fe20000000098 */
[--C-:B------:R-:W-:Y:S01]  /*5f20*/  FFMA.FTZ R171, R171, UR10, -R154.reuse ;  /* 0x0000000aabab7c23 */ /* 0x100fe2000801089a */
[----:B------:R-:W1:Y:S01]  /*5f30*/  MUFU.EX2 R9, R9 ;  /* 0x0000000900097308 */ /* 0x000e620000000800 */
[--C-:B------:R-:W-:Y:S01]  /*5f40*/  FFMA.FTZ R12, R12, UR10, -R154.reuse ;  /* 0x0000000a0c0c7c23 */ /* 0x100fe2000801089a */
[----:B------:R1:W-:Y:S01]  /*5f50*/  @!P1 SYNCS.ARRIVE.TRANS64.RED.A1T0 RZ, [R152+URZ], RZ ;  /* 0x000000ff98ff99a7 */ /* 0x0003e2000810043f */
[--C-:B------:R-:W-:Y:S01]  /*5f60*/  FFMA.FTZ R173, R173, UR10, -R154.reuse ;  /* 0x0000000aadad7c23 */ /* 0x100fe2000801089a */
[----:B------:R-:W-:-:S04]  /*5f70*/  FFMA.FTZ R10, R10, UR10, -R154 ;  /* 0x0000000a0a0a7c23 */ /* 0x000fc8000801089a */
[----:B------:R-:W2:Y:S01]  /*5f80*/  MUFU.EX2 R156, R156 ;  /* 0x0000009c009c7308 */ /* 0x000ea20000000800 */
[----:B0-----:R-:W-:Y:S01]  /*5f90*/  FFMA.FTZ R169, R8, R6, R153 ;  /* 0x0000000608a97223 */ /* 0x001fe20000010099 */
[-C--:B------:R-:W-:Y:S01]  /*5fa0*/  FMUL.FTZ R26, R26, R8.reuse ;  /* 0x000000081a1a7220 */ /* 0x080fe20000410000 */
[-C--:B------:R-:W-:Y:S01]  /*5fb0*/  FMUL.FTZ R27, R27, R8.reuse ;  /* 0x000000081b1b7220 */ /* 0x080fe20000410000 */
[-C--:B------:R-:W-:Y:S01]  /*5fc0*/  FMUL.FTZ R30, R30, R8.reuse ;  /* 0x000000081e1e7220 */ /* 0x080fe20000410000 */
[-C--:B------:R-:W-:Y:S01]  /*5fd0*/  FMUL.FTZ R31, R31, R8.reuse ;  /* 0x000000081f1f7220 */ /* 0x080fe20000410000 */
[-C--:B------:R-:W-:Y:S01]  /*5fe0*/  FMUL.FTZ R34, R34, R8.reuse ;  /* 0x0000000822227220 */ /* 0x080fe20000410000 */
[----:B------:R-:W-:Y:S01]  /*5ff0*/  FMUL.FTZ R35, R35, R8 ;  /* 0x0000000823237220 */ /* 0x000fe20000410000 */
[----:B------:R-:W0:Y:S01]  /*6000*/  MUFU.EX2 R155, R155 ;  /* 0x0000009b009b7308 */ /* 0x000e220000000800 */
[----:B-1----:R-:W-:Y:S01]  /*6010*/  FFMA.FTZ R152, R9, R3, R172 ;  /* 0x0000000309987223 */ /* 0x002fe200000100ac */
[----:B------:R-:W-:-:S02]  /*6020*/  @!P2 IMAD R3, R183, 0x40, R2 ;  /* 0x00000040b703a824 */ /* 0x000fc400078e0202 */
[-C--:B------:R-:W-:Y:S01]  /*6030*/  FMUL.FTZ R24, R24, R9.reuse ;  /* 0x0000000918187220 */ /* 0x080fe20000410000 */
[-C--:B------:R-:W-:Y:S01]  /*6040*/  FMUL.FTZ R25, R25, R9.reuse ;  /* 0x0000000919197220 */ /* 0x080fe20000410000 */
[----:B------:R-:W-:Y:S01]  /*6050*/  FADD.FTZ R183, R175, R152 ;  /* 0x00000098afb77221 */ /* 0x000fe20000010000 */
[----:B------:R-:W-:Y:S01]  /*6060*/  FMUL.FTZ R28, R28, R9 ;  /* 0x000000091c1c7220 */ /* 0x000fe20000410000 */
[----:B------:R-:W-:Y:S01]  /*6070*/  @!P2 LEA R3, R3, UR40, 0x2 ;  /* 0x000000280303ac11 */ /* 0x000fe2000f8e10ff */
[----:B------:R-:W1:Y:S01]  /*6080*/  MUFU.EX2 R158, R158 ;  /* 0x0000009e009e7308 */ /* 0x000e620000000800 */
[----:B--2---:R-:W-:Y:S01]  /*6090*/  FADD.FTZ R6, R156, R169 ;  /* 0x000000a99c067221 */ /* 0x004fe20000010000 */
[----:B------:R-:W-:Y:S01]  /*60a0*/  FADD.FTZ R152, R174, R183 ;  /* 0x000000b7ae987221 */ /* 0x000fe20000010000 */
[----:B------:R-:W-:Y:S01]  /*60b0*/  F2FP.BF16.F32.PACK_AB R153, R156, R153 ;  /* 0x000000999c99723e */ /* 0x000fe200000010ff */
[----:B------:R-:W-:Y:S01]  /*60c0*/  @!P2 STS [R3+0x28800], R9 ;  /* 0x028800090300a388 */ /* 0x000fe20000000800 */
[----:B------:R-:W-:Y:S01]  /*60d0*/  F2FP.BF16.F32.PACK_AB R156, R14, R11 ;  /* 0x0000000b0e9c723e */ /* 0x000fe200000010ff */
[----:B------:R-:W-:Y:S01]  /*60e0*/  FADD.FTZ R152, R177, R152 ;  /* 0x00000098b1987221 */ /* 0x000fe20000010000 */
[-C--:B------:R-:W-:Y:S01]  /*60f0*/  FMUL.FTZ R29, R29, R9.reuse ;  /* 0x000000091d1d7220 */ /* 0x080fe20000410000 */
[----:B------:R-:W2:Y:S01]  /*6100*/  MUFU.EX2 R157, R157 ;  /* 0x0000009d009d7308 */ /* 0x000ea20000000800 */
[----:B------:R3:W-:Y:S01]  /*6110*/  @!P2 STS [R3+0x28820], R8 ;  /* 0x028820080300a388 */ /* 0x0007e20000000800 */
        /* <DEDUP_REMOVED lines=31> */
[----:B0-----:R-:W-:Y:S01]  /*6310*/  FADD.FTZ R163, R155, R6 ;  /* 0x000000069ba37221 */ /* 0x001fe20000010000 */
[----:B-1----:R-:W-:Y:S01]  /*6320*/  F2FP.BF16.F32.PACK_AB R155, R158, R155 ;  /* 0x0000009b9e9b723e */ /* 0x002fe200000010ff */
[-C--:B------:R-:W-:Y:S01]  /*6330*/  FMUL.FTZ R85, R85, R9.reuse ;  /* 0x0000000955557220 */ /* 0x080fe20000410000 */
[-C--:B------:R-:W-:Y:S01]  /*6340*/  FMUL.FTZ R88, R88, R9.reuse ;  /* 0x0000000958587220 */ /* 0x080fe20000410000 */
[----:B------:R-:W-:Y:S01]  /*6350*/  FADD.FTZ R166, R158, R163 ;  /* 0x000000a39ea67221 */ /* 0x000fe20000010000 */
[----:B------:R-:W-:Y:S01]  /*6360*/  FADD.FTZ R163, R11, R152 ;  /* 0x000000980ba37221 */ /* 0x000fe20000010000 */
[----:B------:R-:W-:Y:S01]  /*6370*/  FMUL.FTZ R89, R89, R9 ;  /* 0x0000000959597220 */ /* 0x000fe20000410000 */
[----:B------:R-:W0:Y:S01]  /*6380*/  MUFU.EX2 R161, R161 ;  /* 0x000000a100a17308 */ /* 0x000e220000000800 */
[----:B--2---:R-:W-:Y:S01]  /*6390*/  FADD.FTZ R169, R157, R166 ;  /* 0x000000a69da97221 */ /* 0x004fe20000010000 */
[----:B------:R-:W-:Y:S01]  /*63a0*/  FADD.FTZ R152, R14, R163 ;  /* 0x000000a30e987221 */ /* 0x000fe20000010000 */
[----:B----4-:R-:W-:Y:S01]  /*63b0*/  F2FP.BF16.F32.PACK_AB R157, R160, R157 ;  /* 0x0000009da09d723e */ /* 0x010fe200000010ff */
[----:B------:R-:W-:Y:S01]  /*63c0*/  FMUL.FTZ R92, R92, R9 ;  /* 0x000000095c5c7220 */ /* 0x000fe20000410000 */
[----:B------:R-:W-:Y:S01]  /*63d0*/  FADD.FTZ R154, R160, R169 ;  /* 0x000000a9a09a7221 */ /* 0x000fe20000010000 */
[----:B------:R-:W-:Y:S01]  /*63e0*/  FADD.FTZ R163, R13, R152 ;  /* 0x000000980da37221 */ /* 0x000fe20000010000 */
[----:B------:R-:W-:Y:S01]  /*63f0*/  F2FP.BF16.F32.PACK_AB R152, R175, R172 ;  /* 0x000000acaf98723e */ /* 0x000fe200000010ff */
[----:B------:R-:W-:Y:S01]  /*6400*/  MUFU.EX2 R165, R165 ;  /* 0x000000a500a57308 */ /* 0x000fe20000000800 */
[----:B------:R-:W-:Y:S01]  /*6410*/  F2FP.BF16.F32.PACK_AB R160, R176, R15 ;  /* 0x0000000fb0a0723e */ /* 0x000fe200000010ff */
[----:B------:R-:W-:Y:S01]  /*6420*/  FADD.FTZ R166, R20, R163 ;  /* 0x000000a314a67221 */ /* 0x000fe20000010000 */
[-C--:B------:R-:W-:Y:S01]  /*6430*/  FMUL.FTZ R93, R93, R9.reuse ;  /* 0x000000095d5d7220 */ /* 0x080fe20000410000 */
[-C--:B------:R-:W-:Y:S01]  /*6440*/  FMUL.FTZ R96, R96, R9.reuse ;  /* 0x0000000960607220 */ /* 0x080fe20000410000 */
[-C--:B------:R-:W-:Y:S01]  /*6450*/  FMUL.FTZ R97, R97, R9.reuse ;  /* 0x0000000961617220 */ /* 0x080fe20000410000 */
[----:B------:R-:W-:Y:S01]  /*6460*/  FADD.FTZ R163, R15, R166 ;  /* 0x000000a60fa37221 */ /* 0x000fe20000010000 */
[-C--:B------:R-:W-:Y:S01]  /*6470*/  FMUL.FTZ R100, R100, R9.reuse ;  /* 0x0000000964647220 */ /* 0x080fe20000410000 */
[----:B------:R5:W1:Y:S01]  /*6480*/  MUFU.EX2 R6, R167 ;  /* 0x000000a700067308 */ /* 0x000a620000000800 */
[-C--:B------:R-:W-:Y:S01]  /*6490*/  FMUL.FTZ R101, R101, R9.reuse ;  /* 0x0000000965657220 */ /* 0x080fe20000410000 */
[----:B------:R-:W-:Y:S01]  /*64a0*/  FADD.FTZ R158, R176, R163 ;  /* 0x000000a3b09e7221 */ /* 0x000fe20000010000 */
[-C--:B------:R-:W-:Y:S01]  /*64b0*/  FMUL.FTZ R104, R104, R9.reuse ;  /* 0x0000000968687220 */ /* 0x080fe20000410000 */
[-C--:B------:R-:W-:Y:S01]  /*64c0*/  FMUL.FTZ R105, R105, R9.reuse ;  /* 0x0000000969697220 */ /* 0x080fe20000410000 */
[----:B------:R-:W-:Y:S01]  /*64d0*/  FMUL.FTZ R108, R108, R9 ;  /* 0x000000096c6c7220 */ /* 0x000fe20000410000 */
[----:B---3--:R-:W-:Y:S01]  /*64e0*/  FADD.FTZ R3, R21, R158 ;  /* 0x0000009e15037221 */ /* 0x008fe20000010000 */
[----:B------:R-:W-:Y:S01]  /*64f0*/  F2FP.BF16.F32.PACK_AB R158, R20, R13 ;  /* 0x0000000d149e723e */ /* 0x000fe200000010ff */
[----:B------:R-:W2:Y:S01]  /*6500*/  MUFU.EX2 R171, R171 ;  /* 0x000000ab00ab7308 */ /* 0x000ea20000000800 */
[----:B-----5:R-:W-:Y:S01]  /*6510*/  FADD.FTZ R167, R159, R154 ;  /* 0x0000009a9fa77221 */ /* 0x020fe20000010000 */
[----:B------:R-:W-:Y:S01]  /*6520*/  F2FP.BF16.F32.PACK_AB R154, R177, R174 ;  /* 0x000000aeb19a723e */ /* 0x000fe200000010ff */
[----:B------:R-:W-:Y:S01]  /*6530*/  BAR.SYNC.DEFER_BLOCKING 0xf, 0x100 ;  /* 0x03c4000000007b1d */ /* 0x000fe20000010000 */
[C---:B------:R-:W-:Y:S01]  /*6540*/  F2FP.BF16.F32.PACK_AB R159, R164.reuse, R159 ;  /* 0x0000009fa49f723e */ /* 0x040fe200000010ff */
[----:B------:R-:W-:Y:S01]  /*6550*/  FADD.FTZ R170, R164, R167 ;  /* 0x000000a7a4aa7221 */ /* 0x000fe20000010000 */
[-C--:B------:R-:W-:Y:S01]  /*6560*/  FMUL.FTZ R109, R109, R9.reuse ;  /* 0x000000096d6d7220 */ /* 0x080fe20000410000 */
[-C--:B------:R-:W-:Y:S01]  /*6570*/  FMUL.FTZ R112, R112, R9.reuse ;  /* 0x0000000970707220 */ /* 0x080fe20000410000 */
[----:B------:R-:W-:Y:S01]  /*6580*/  FMUL.FTZ R113, R113, R9 ;  /* 0x0000000971717220 */ /* 0x000fe20000410000 */
[----:B------:R-:W3:Y:S01]  /*6590*/  MUFU.EX2 R178, R178 ;  /* 0x000000b200b27308 */ /* 0x000ee20000000800 */
[----:B0-----:R-:W-:Y:S01]  /*65a0*/  FADD.FTZ R169, R161, R170 ;  /* 0x000000aaa1a97221 */ /* 0x001fe20000010000 */
[----:B------:R-:W-:Y:S01]  /*65b0*/  F2FP.BF16.F32.PACK_AB R161, R162, R161 ;  /* 0x000000a1a2a1723e */ /* 0x000fe200000010ff */
[----:B------:R-:W-:Y:S01]  /*65c0*/  FMUL.FTZ R116, R116, R9 ;  /* 0x0000000974747220 */ /* 0x000fe20000410000 */
[----:B-1----:R-:W-:Y:S01]  /*65d0*/  F2FP.BF16.F32.PACK_AB R163, R6, R165 ;  /* 0x000000a506a3723e */ /* 0x002fe200000010ff */
        /* <DEDUP_REMOVED lines=11> */
[----:B------:R-:W1:Y:S01]  /*6690*/  MUFU.EX2 R179, R179 ;  /* 0x000000b300b37308 */ /* 0x000e620000000800 */
[----:B--2---:R-:W-:Y:S01]  /*66a0*/  FADD.FTZ R11, R171, R20 ;  /* 0x00000014ab0b7221 */ /* 0x004fe20000010000 */
[C---:B---3--:R-:W-:Y:S01]  /*66b0*/  FADD.FTZ R14, R178.reuse, R3 ;  /* 0x00000003b20e7221 */ /* 0x048fe20000010000 */
[----:B------:R-:W-:Y:S01]  /*66c0*/  F2FP.BF16.F32.PACK_AB R162, R178, R21 ;  /* 0x00000015b2a2723e */ /* 0x000fe200000010ff */
[----:B------:R2:W-:Y:S01]  /*66d0*/  STSM.16.M88.4 [R19+0x26800], R152 ;  /* 0x0268009813007844 */ /* 0x0005e20000000200 */
[-C--:B------:R-:W-:Y:S01]  /*66e0*/  FMUL.FTZ R132, R132, R9.reuse ;  /* 0x0000000984847220 */ /* 0x080fe20000410000 */
[-C--:B------:R-:W-:Y:S01]  /*66f0*/  FMUL.FTZ R133, R133, R9.reuse ;  /* 0x0000000985857220 */ /* 0x080fe20000410000 */
[----:B------:R-:W-:Y:S01]  /*6700*/  FMUL.FTZ R136, R136, R9 ;  /* 0x0000000988887220 */ /* 0x000fe20000410000 */
[----:B------:R-:W3:Y:S01]  /*6710*/  MUFU.EX2 R167, R173 ;  /* 0x000000ad00a77308 */ /* 0x000ee20000000800 */
[C---:B0-----:R-:W-:Y:S01]  /*6720*/  FADD.FTZ R20, R12.reuse, R11 ;  /* 0x0000000b0c147221 */ /* 0x041fe20000010000 */
[----:B------:R-:W-:Y:S01]  /*6730*/  F2FP.BF16.F32.PACK_AB R165, R12, R171 ;  /* 0x000000ab0ca5723e */ /* 0x000fe200000010ff */
[----:B------:R2:W-:Y:S01]  /*6740*/  STSM.16.M88.4 [R22], R156 ;  /* 0x0000009c16007844 */ /* 0x0005e20000000200 */
[-C--:B------:R-:W-:Y:S01]  /*6750*/  FMUL.FTZ R137, R137, R9.reuse ;  /* 0x0000000989897220 */ /* 0x080fe20000410000 */
[-C--:B------:R-:W-:Y:S01]  /*6760*/  FMUL.FTZ R140, R140, R9.reuse ;  /* 0x000000098c8c7220 */ /* 0x080fe20000410000 */
[----:B------:R-:W-:Y:S01]  /*6770*/  FMUL.FTZ R141, R141, R9 ;  /* 0x000000098d8d7220 */ /* 0x000fe20000410000 */
[----:B------:R2:W-:Y:S01]  /*6780*/  STSM.16.M88.4 [R184], R160 ;  /* 0x000000a0b8007844 */ /* 0x0005e20000000200 */
[----:B------:R-:W0:Y:S01]  /*6790*/  MUFU.EX2 R181, R181 ;  /* 0x000000b500b57308 */ /* 0x000e220000000800 */
[----:B-1----:R-:W-:Y:S01]  /*67a0*/  FADD.FTZ R3, R179, R14 ;  /* 0x0000000eb3037221 */ /* 0x002fe20000010000 */
[----:B------:R-:W-:Y:S01]  /*67b0*/  F2FP.BF16.F32.PACK_AB R164, R180, R179 ;  /* 0x000000b3b4a4723e */ /* 0x000fe200000010ff */
[-C--:B------:R-:W-:Y:S01]  /*67c0*/  FMUL.FTZ R144, R144, R9.reuse ;  /* 0x0000000990907220 */ /* 0x080fe20000410000 */
[-C--:B------:R-:W-:Y:S01]  /*67d0*/  FMUL.FTZ R145, R145, R9.reuse ;  /* 0x0000000991917220 */ /* 0x080fe20000410000 */
[----:B------:R-:W-:Y:S01]  /*67e0*/  FADD.FTZ R14, R180, R3 ;  /* 0x00000003b40e7221 */ /* 0x000fe20000010000 */
[-C--:B------:R-:W-:Y:S01]  /*67f0*/  FMUL.FTZ R148, R148, R9.reuse ;  /* 0x0000000994947220 */ /* 0x080fe20000410000 */
[----:B------:R-:W-:Y:S01]  /*6800*/  FMUL.FTZ R149, R149, R9 ;  /* 0x0000000995957220 */ /* 0x000fe20000410000 */
        /* <DEDUP_REMOVED lines=16> */
[-C--:B------:R-:W-:Y:S01]  /*6910*/  FMUL.FTZ R62, R62, R8.reuse ;  /* 0x000000083e3e7220 */ /* 0x080fe20000410000 */
[C---:B-1----:R-:W-:Y:S01]  /*6920*/  F2FP.BF16.F32.PACK_AB R166, R182.reuse, R181 ;  /* 0x000000b5b6a6723e */ /* 0x042fe200000010ff */
[----:B------:R-:W-:Y:S01]  /*6930*/  FADD.FTZ R3, R182, R3 ;  /* 0x00000003b6037221 */ /* 0x000fe20000010000 */
[-C--:B------:R-:W-:Y:S01]  /*6940*/  FMUL.FTZ R63, R63, R8.reuse ;  /* 0x000000083f3f7220 */ /* 0x080fe20000410000 */
[-C--:B------:R-:W-:Y:S01]  /*6950*/  FMUL.FTZ R66, R66, R8.reuse ;  /* 0x0000000842427220 */ /* 0x080fe20000410000 */
[-C--:B------:R-:W-:Y:S01]  /*6960*/  FMUL.FTZ R67, R67, R8.reuse ;  /* 0x0000000843437220 */ /* 0x080fe20000410000 */
[-C--:B------:R-:W-:Y:S01]  /*6970*/  FMUL.FTZ R70, R70, R8.reuse ;  /* 0x0000000846467220 */ /* 0x080fe20000410000 */
[-C--:B------:R-:W-:Y:S01]  /*6980*/  FMUL.FTZ R71, R71, R8.reuse ;  /* 0x0000000847477220 */ /* 0x080fe20000410000 */
[-C--:B------:R-:W-:Y:S01]  /*6990*/  FMUL.FTZ R74, R74, R8.reuse ;  /* 0x000000084a4a7220 */ /* 0x080fe20000410000 */
[C---:B---3--:R-:W-:Y:S01]  /*69a0*/  F2FP.BF16.F32.PACK_AB R167, R10.reuse, R167 ;  /* 0x000000a70aa7723e */ /* 0x048fe200000010ff */
        /* <DEDUP_REMOVED lines=43> */
.L_x_3435:
[----:B------:R0:W1:Y:S01]  /*6c60*/  SYNCS.PHASECHK.TRANS64.TRYWAIT P2, [UR25+0x28c50], R7 ;  /* 0x028c5007ff0075a7 */ /* 0x0000620008040159 */
[----:B------:R-:W-:Y:S05]  /*6c70*/  @!P0 BRA `(.L_x_3436) ;  /* 0x0000000000048947 */ /* 0x000fea0003800000 */
[----:B------:R-:W-:Y:S01]  /*6c80*/  BPT.TRAP 0x1 ;  /* 0x000000040000795c */ /* 0x000fe20000300000 */
.L_x_3436:
[----:B-1----:R-:W-:Y:S05]  /*6c90*/  @P2 BRA `(.L_x_3437) ;  /* 0x0000000000082947 */ /* 0x002fea0003800000 */
[----:B------:R-:W1:Y:S02]  /*6ca0*/  SYNCS.PHASECHK.TRANS64.TRYWAIT P2, [UR25+0x28c50], R7 ;  /* 0x028c5007ff0075a7 */ /* 0x000e640008040159 */
[----:B-1----:R-:W-:Y:S05]  /*6cb0*/  @!P2 BRA `(.L_x_3438) ;  /* 0x000000a400a8a947 */ /* 0x002fea0003800000 */
.L_x_3437:
[----:B------:R-:W-:Y:S01]  /*6cc0*/  ULEA UR11, UR39, UR47, 0xc ;  /* 0x0000002f270b7291 */ /* 0x000fe2000f8e603f */
[----:B------:R-:W-:Y:S01]  /*6cd0*/  WARPGROUP.ARRIVE ;  /* 0x00000000000079c5 */ /* 0x000fe20000000000 */
[----:B------:R-:W-:Y:S01]  /*6ce0*/  UMOV UR7, 0x40000040 ;  /* 0x4000004000077882 */ /* 0x000fe20000000000 */
[----:B------:R-:W-:Y:S01]  /*6cf0*/  UISETP.GT.AND UP0, UPT, UR21, UR20, UPT ;  /* 0x000000141500728c */ /* 0x000fe2000bf04270 */
[----:B-1----:R-:W-:Y:S01]  /*6d00*/  @!P1 IADD3 R168, R168, 0x28c60, RZ ;  /* 0x00028c60a8a89810 */ /* 0x002fe20007ffe0ff */
[----:B------:R-:W-:Y:S01]  /*6d10*/  UIADD3 UR21, UR21, -0x1, URZ ;  /* 0xffffffff15157890 */ /* 0x000fe2000fffe03f */
[----:B------:R-:W-:Y:S01]  /*6d20*/  IMAD.MOV.U32 R8, RZ, RZ, R4 ;  /* 0x000000ffff087224 */ /* 0x000fe200078e0004 */
[----:B------:R-:W-:Y:S01]  /*6d30*/  UMOV UR6, UR11 ;  /* 0x0000000b00067c82 */ /* 0x000fe20008000000 */
[----:B------:R-:W-:Y:S01]  /*6d40*/  @!P1 PRMT R168, RZ, 0x654, R168 ;  /* 0x00000654ffa89816 */ /* 0x000fe200000000a8 */
[----:B------:R-:W-:Y:S01]  /*6d50*/  HGMMA.64x256x16.F32.BF16 R24, R152, gdesc[UR4].tnspB, R24, gsb0 ;  /* 0x43e0000498187df0 */ /* 0x000fe20008001818 */
[----:B------:R-:W-:Y:S01]  /*6d60*/  UIADD3 UR6, UR11, 0x80, URZ ;  /* 0x000000800b067890 */ /* 0x000fe2000fffe03f */
[----:B------:R-:W-:Y:S01]  /*6d70*/  PLOP3.LUT P2, PT, PT, PT, UP0, 0x80, 0x0 ;  /* 0x000000000000781c */ /* 0x000fe20003f4f008 */
[----:B------:R-:W-:Y:S01]  /*6d80*/  UMOV UR7, 0x40000040 ;  /* 0x4000004000077882 */ /* 0x000fe20000000000 */
[----:B------:R-:W-:Y:S01]  /*6d90*/  UMOV UR23, UR39 ;  /* 0x0000002700177c82 */ /* 0x000fe20008000000 */
[----:B------:R-:W-:Y:S01]  /*6da0*/  IMAD.MOV.U32 R9, RZ, RZ, R5 ;  /* 0x000000ffff097224 */ /* 0x000fe200078e0005 */
        /* <DEDUP_REMOVED lines=27> */
.L_x_3430:
[----:B------:R-:W-:-:S13]  /*6f60*/  ISETP.LE.AND P2, PT, RZ, UR21, PT ;  /* 0x00000015ff007c0c */ /* 0x000fda000bf43270 */
[----:B------:R-:W-:Y:S05]  /*6f70*/  @!P2 BRA `(.L_x_3440) ;  /* 0x0000001c0030a947 */ /* 0x000fea0003800000 */
[----:B------:R-:W-:Y:S01]  /*6f80*/  IMAD.MOV.U32 R9, RZ, RZ, R4 ;  /* 0x000000ffff097224 */ /* 0x000fe200078e0004 */
[----:B------:R-:W-:Y:S01]  /*6f90*/  MOV R14, R5 ;  /* 0x00000005000e7202 */ /* 0x000fe20000000f00 */
[----:B------:R-:W-:Y:S01]  /*6fa0*/  UMOV UR22, UR39 ;  /* 0x0000002700167c82 */ /* 0x000fe20008000000 */
[----:B------:R-:W-:Y:S01]  /*6fb0*/  ULDC UR23, c[0x0][0x9d8] ;  /* 0x0002760000177ab9 */ /* 0x000fe20000000800 */
[----:B------:R-:W-:-:S05]  /*6fc0*/  ULDC UR20, c[0x0][0x988] ;  /* 0x0002620000147ab9 */ /* 0x000fca0000000800 */
.L_x_3449:
[----:B------:R-:W-:-:S04]  /*6fd0*/  UIADD3 UR39, UR22, 0x1, URZ ;  /* 0x0000000116277890 */ /* 0x000fc8000fffe03f */
[----:B------:R-:W-:-:S04]  /*6fe0*/  UISETP.NE.AND UP0, UPT, UR39, 0x2, UPT ;  /* 0x000000022700788c */ /* 0x000fc8000bf05270 */
[----:B------:R-:W-:Y:S02]  /*6ff0*/  USEL UR6, URZ, 0x1, UP0 ;  /* 0x000000013f067887 */ /* 0x000fe40008000000 */
[----:B------:R-:W-:Y:S02]  /*7000*/  USEL UR39, UR39, URZ, UP0 ;  /* 0x0000003f27277287 */ /* 0x000fe40008000000 */
[----:B------:R-:W-:Y:S01]  /*7010*/  ULOP3.LUT UR38, UR38, UR6, URZ, 0x3c, !UPT ;  /* 0x0000000626267292 */ /* 0x000fe2000f8e3c3f */
[----:B-1-3--:R-:W-:Y:S11]  /*7020*/  @!P0 BRA `(.L_x_3441) ;  /* 0x0000000000048947 */ /* 0x00aff60003800000 */
[----:B------:R-:W-:Y:S01]  /*7030*/  BPT.TRAP 0x1 ;  /* 0x000000040000795c */ /* 0x000fe20000300000 */
.L_x_3441:
[----:B------:R-:W-:Y:S01]  /*7040*/  ULEA UR24, UR39, UR40, 0x3 ;  /* 0x0000002827187291 */ /* 0x000fe2000f8e183f */
[----:B01----:R-:W-:-:S05]  /*7050*/  IMAD.U32 R7, RZ, RZ, UR38 ;  /* 0x00000026ff077e24 */ /* 0x003fca000f8e00ff */
[----:B------:R-:W-:-:S04]  /*7060*/  SHF.L.U32 R7, R7, 0x1f, RZ ;  /* 0x0000001f07077819 */ /* 0x000fc800000006ff */
[----:B------:R0:W1:Y:S01]  /*7070*/  SYNCS.PHASECHK.TRANS64.TRYWAIT P2, [UR24+0x28c30], R7 ;  /* 0x028c3007ff0075a7 */ /* 0x0000620008040158 */
[----:B------:R-:W-:Y:S05]  /*7080*/  @!P0 BRA `(.L_x_3442) ;  /* 0x0000000000048947 */ /* 0x000fea0003800000 */
[----:B------:R-:W-:Y:S01]  /*7090*/  BPT.TRAP 0x1 ;  /* 0x000000040000795c */ /* 0x000fe20000300000 */
.L_x_3442:
[----:B-1----:R-:W-:Y:S05]  /*70a0*/  @P2 BRA `(.L_x_3443) ;  /* 0x0000000000082947 */ /* 0x002fea0003800000 */
[----:B------:R-:W1:Y:S02]  /*70b0*/  SYNCS.PHASECHK.TRANS64.TRYWAIT P2, [UR24+0x28c30], R7 ;  /* 0x028c3007ff0075a7 */ /* 0x000e640008040158 */
[----:B-1----:R-:W-:Y:S05]  /*70c0*/  @!P2 BRA `(.L_x_3444) ;  /* 0x000000a000b8a947 */ /* 0x002fea0003800000 */
.L_x_3443:
        /* <DEDUP_REMOVED lines=23> */
[----:B-1----:R-:W-:Y:S01]  /*7240*/  FMUL.FTZ R4, R153, UR23 ;  /* 0x0000001799047c20 */ /* 0x002fe20008410000 */
        /* <DEDUP_REMOVED lines=58> */
[----:B------:R-:W-:Y:S01]  /*75f0*/  FMUL.FTZ R168, R171, UR23 ;  /* 0x00000017aba87c20 */ /* 0x000fe20008410000 */
[----:B------:R-:W-:-:S05]  /*7600*/  FMUL.FTZ R171, R175, UR23 ;  /* 0x00000017afab7c20 */ /* 0x000fca0008410000 */
[----:B------:R-:W3:Y:S01]  /*7610*/  MUFU.TANH R10, R10 ;  /* 0x0000000a000a7308 */ /* 0x000ee20000002400 */
[----:B-1----:R-:W-:-:S05]  /*7620*/  FMNMX.FTZ R5, R164, R5, !PT ;  /* 0x00000005a4057209 */ /* 0x002fca0007810000 */
[----:B------:R-:W1:Y:S02]  /*7630*/  SHFL.BFLY PT, R172, R5, 0x2, 0x1f ;  /* 0x0c401f0005ac7f89 */ /* 0x000e6400000e0000 */
[----:B------:R-:W4:Y:S08]  /*7640*/  MUFU.TANH R11, R11 ;  /* 0x0000000b000b7308 */ /* 0x000f300000002400 */
[----:B------:R-:W5:Y:S08]  /*7650*/  MUFU.TANH R12, R12 ;  /* 0x0000000c000c7308 */ /* 0x000f700000002400 */
[----:B------:R-:W0:Y:S01]  /*7660*/  MUFU.TANH R162, R162 ;  /* 0x000000a200a27308 */ /* 0x000e220000002400 */
[----:B-1----:R-:W-:Y:S01]  /*7670*/  FMNMX.FTZ R177, R5, R172, !PT ;  /* 0x000000ac05b17209 */ /* 0x002fe20007810000 */
[----:B------:R-:W-:Y:S01]  /*7680*/  FMUL.FTZ R172, R179, UR23 ;  /* 0x00000017b3ac7c20 */ /* 0x000fe20008410000 */
[----:B--2---:R-:W-:-:S05]  /*7690*/  FMNMX.FTZ R5, R8, R9, !PT ;  /* 0x0000000908057209 */ /* 0x004fca0007810000 */
[----:B------:R-:W1:Y:S01]  /*76a0*/  MUFU.TANH R163, R163 ;  /* 0x000000a300a37308 */ /* 0x000e620000002400 */
[----:B------:R-:W2:Y:S01]  /*76b0*/  SHFL.BFLY PT, R180, R177, 0x1, 0x1f ;  /* 0x0c201f00b1b47f89 */ /* 0x000ea200000e0000 */
[----:B---3--:R-:W-:-:S04]  /*76c0*/  FMNMX.FTZ R174, R10, R5, !PT ;  /* 0x000000050aae7209 */ /* 0x008fc80007810000 */
[----:B----4-:R-:W-:Y:S02]  /*76d0*/  FMNMX.FTZ R5, R11, R174, !PT ;  /* 0x000000ae0b057209 */ /* 0x010fe40007810000 */
[----:B------:R-:W3:Y:S01]  /*76e0*/  MUFU.TANH R165, R165 ;  /* 0x000000a500a57308 */ /* 0x000ee20000002400 */
[----:B------:R-:W-:Y:S01]  /*76f0*/  FMUL.FTZ R174, R183, UR23 ;  /* 0x00000017b7ae7c20 */ /* 0x000fe20008410000 */
[----:B-----5:R-:W-:-:S04]  /*7700*/  FMNMX.FTZ R5, R12, R5, !PT ;  /* 0x000000050c057209 */ /* 0x020fc80007810000 */
[----:B0-----:R-:W-:Y:S02]  /*7710*/  FMNMX.FTZ R176, R162, R5, !PT ;  /* 0x00000005a2b07209 */ /* 0x001fe40007810000 */
[----:B------:R-:W0:Y:S02]  /*7720*/  MUFU.TANH R166, R166 ;  /* 0x000000a600a67308 */ /* 0x000e240000002400 */
[----:B-1----:R-:W-:-:S06]  /*7730*/  FMNMX.FTZ R176, R163, R176, !PT ;  /* 0x000000b0a3b07209 */ /* 0x002fcc0007810000 */
[----:B------:R-:W1:Y:S01]  /*7740*/  MUFU.TANH R167, R167 ;  /* 0x000000a700a77308 */ /* 0x000e620000002400 */
[----:B---3--:R-:W-:Y:S02]  /*7750*/  FMNMX.FTZ R175, R165, R176, !PT ;  /* 0x000000b0a5af7209 */ /* 0x008fe40007810000 */
[----:B--2---:R-:W-:-:S05]  /*7760*/  FMNMX.FTZ R5, R177, R180, !PT ;  /* 0x000000b4b1057209 */ /* 0x004fca0007810000 */
[----:B------:R-:W2:Y:S01]  /*7770*/  MUFU.TANH R168, R168 ;  /* 0x000000a800a87308 */ /* 0x000ea20000002400 */
[----:B0-----:R-:W-:Y:S01]  /*7780*/  FMNMX.FTZ R176, R166, R175, !PT ;  /* 0x000000afa6b07209 */ /* 0x001fe20007810000 */
[C---:B------:R-:W-:Y:S01]  /*7790*/  FMUL.FTZ R194, R5.reuse, UR10 ;  /* 0x0000000a05c27c20 */ /* 0x040fe20008410000 */
[----:B------:R-:W-:-:S03]  /*77a0*/  FADD.FTZ R14, -R5, R14 ;  /* 0x0000000e050e7221 */ /* 0x000fc60000010100 */
[--C-:B------:R-:W-:Y:S01]  /*77b0*/  FFMA.FTZ R177, R4, UR10, -R194.reuse ;  /* 0x0000000a04b17c23 */ /* 0x100fe200080108c2 */
[--C-:B------:R-:W-:Y:S01]  /*77c0*/  FFMA.FTZ R178, R152, UR10, -R194.reuse ;  /* 0x0000000a98b27c23 */ /* 0x100fe200080108c2 */
[----:B------:R-:W0:Y:S01]  /*77d0*/  MUFU.TANH R169, R169 ;  /* 0x000000a900a97308 */ /* 0x000e220000002400 */
[----:B-1----:R-:W-:Y:S01]  /*77e0*/  FMNMX.FTZ R175, R167, R176, !PT ;  /* 0x000000b0a7af7209 */ /* 0x002fe20007810000 */
[----:B------:R-:W-:Y:S01]  /*77f0*/  FMUL.FTZ R14, R14, UR10 ;  /* 0x0000000a0e0e7c20 */ /* 0x000fe20008410000 */
        /* <DEDUP_REMOVED lines=19> */
[----:B-1----:R-:W-:-:S07]  /*7930*/  FMNMX.FTZ R175, R171, R176, !PT ;  /* 0x000000b0abaf7209 */ /* 0x002fce0007810000 */
[----:B------:R-:W1:Y:S01]  /*7940*/  MUFU.TANH R173, R173 ;  /* 0x000000ad00ad7308 */ /* 0x000e620000002400 */
[----:B--2---:R-:W-:-:S07]  /*7950*/  FMNMX.FTZ R175, R170, R175, !PT ;  /* 0x000000afaaaf7209 */ /* 0x004fce0007810000 */
[----:B------:R-:W2:Y:S01]  /*7960*/  MUFU.TANH R174, R174 ;  /* 0x000000ae00ae7308 */ /* 0x000ea20000002400 */
[----:B0-----:R-:W-:-:S07]  /*7970*/  FMNMX.FTZ R4, R172, R175, !PT ;  /* 0x000000afac047209 */ /* 0x001fce0007810000 */
[----:B------:R-:W0:Y:S01]  /*7980*/  MUFU.EX2 R14, R14 ;  /* 0x0000000e000e7308 */ /* 0x000e220000000800 */
[----:B-1----:R-:W-:-:S07]  /*7990*/  FMNMX.FTZ R175, R173, R4, !PT ;  /* 0x00000004adaf7209 */ /* 0x002fce0007810000 */
[----:B------:R-:W1:Y:S01]  /*79a0*/  MUFU.EX2 R13, R13 ;  /* 0x0000000d000d7308 */ /* 0x000e620000000800 */
[----:B--2---:R-:W-:-:S05]  /*79b0*/  FMNMX.FTZ R175, R174, R175, !PT ;  /* 0x000000afaeaf7209 */ /* 0x004fca0007810000 */
[----:B------:R-:W2:Y:S02]  /*79c0*/  SHFL.BFLY PT, R4, R175, 0x2, 0x1f ;  /* 0x0c401f00af047f89 */ /* 0x000ea400000e0000 */
[----:B------:R3:W4:Y:S01]  /*79d0*/  MUFU.EX2 R176, R177 ;  /* 0x000000b100b07308 */ /* 0x0007220000000800 */
[-C--:B0-----:R-:W-:Y:S01]  /*79e0*/  FMUL.FTZ R24, R24, R14.reuse ;  /* 0x0000000e18187220 */ /* 0x081fe20000410000 */
        /* <DEDUP_REMOVED lines=8> */
[----:B---3--:R-:W-:-:S02]  /*7a70*/  IMAD.MOV R177, RZ, RZ, -R18 ;  /* 0x000000ffffb17224 */ /* 0x008fc400078e0a12 */
[-C--:B------:R-:W-:Y:S01]  /*7a80*/  FMUL.FTZ R37, R37, R14.reuse ;  /* 0x0000000e25257220 */ /* 0x080fe20000410000 */
[-C--:B------:R-:W-:Y:S01]  /*7a90*/  FMUL.FTZ R40, R40, R14.reuse ;  /* 0x0000000e28287220 */ /* 0x080fe20000410000 */
[-C--:B------:R-:W-:Y:S01]  /*7aa0*/  FMUL.FTZ R41, R41, R14.reuse ;  /* 0x0000000e29297220 */ /* 0x080fe20000410000 */
[-C--:B------:R-:W-:Y:S01]  /*7ab0*/  FMUL.FTZ R44, R44, R14.reuse ;  /* 0x0000000e2c2c7220 */ /* 0x080fe20000410000 */
[----:B------:R-:W-:Y:S01]  /*7ac0*/  ISETP.NE.AND P2, PT, R16, R177, PT ;  /* 0x000000b11000720c */ /* 0x000fe20003f45270 */
[----:B------:R-:W-:Y:S01]  /*7ad0*/  MUFU.EX2 R20, R20 ;  /* 0x0000001400147308 */ /* 0x000fe20000000800 */
[-C--:B------:R-:W-:Y:S01]  /*7ae0*/  FMUL.FTZ R45, R45, R14.reuse ;  /* 0x0000000e2d2d7220 */ /* 0x080fe20000410000 */
[-C--:B------:R-:W-:Y:S01]  /*7af0*/  FMUL.FTZ R48, R48, R14.reuse ;  /* 0x0000000e30307220 */ /* 0x080fe20000410000 */
[-C--:B------:R-:W-:Y:S01]  /*7b00*/  FMUL.FTZ R49, R49, R14.reuse ;  /* 0x0000000e31317220 */ /* 0x080fe20000410000 */
[-C--:B------:R-:W-:Y:S01]  /*7b10*/  FMUL.FTZ R52, R52, R14.reuse ;  /* 0x0000000e34347220 */ /* 0x080fe20000410000 */
[----:B------:R-:W-:Y:S01]  /*7b20*/  FMUL.FTZ R53, R53, R14 ;  /* 0x0000000e35357220 */ /* 0x000fe20000410000 */
        /* <DEDUP_REMOVED lines=41> */
[----:B------:R-:W-:Y:S01]  /*7dc0*/  FFMA.FTZ R175, R10, UR10, -R179 ;  /* 0x0000000a0aaf7c23 */ /* 0x000fe200080108b3 */
[----:B------:R-:W-:-:S02]  /*7dd0*/  IMAD.U32 R168, RZ, RZ, UR24 ;  /* 0x00000018ffa87e24 */ /* 0x000fc4000f8e00ff */
[--C-:B------:R-:W-:Y:S01]  /*7de0*/  FFMA.FTZ R10, R11, UR10, -R179.reuse ;  /* 0x0000000a0b0a7c23 */ /* 0x100fe200080108b3 */
[----:B------:R-:W-:Y:S01]  /*7df0*/  MUFU.EX2 R9, R9 ;  /* 0x0000000900097308 */ /* 0x000fe20000000800 */
[--C-:B------:R-:W-:Y:S01]  /*7e00*/  FFMA.FTZ R11, R12, UR10, -R179.reuse ;  /* 0x0000000a0c0b7c23 */ /* 0x100fe200080108b3 */
[----:B------:R-:W-:Y:S02]  /*7e10*/  @!P1 VIADD R152, R168, 0x28c40 ;  /* 0x00028c40a8989836 */ /* 0x000fe40000000000 */
[--C-:B------:R-:W-:Y:S01]  /*7e20*/  FFMA.FTZ R12, R162, UR10, -R179.reuse ;  /* 0x0000000aa20c7c23 */ /* 0x100fe200080108b3 */
[--C-:B------:R-:W-:Y:S01]  /*7e30*/  FFMA.FTZ R163, R163, UR10, -R179.reuse ;  /* 0x0000000aa3a37c23 */ /* 0x100fe200080108b3 */
[--C-:B------:R-:W-:Y:S01]  /*7e40*/  FFMA.FTZ R165, R165, UR10, -R179.reuse ;  /* 0x0000000aa5a57c23 */ /* 0x100fe200080108b3 */
[--C-:B------:R-:W-:Y:S01]  /*7e50*/  FFMA.FTZ R196, R166, UR10, -R179.reuse ;  /* 0x0000000aa6c47c23 */ /* 0x100fe200080108b3 */
[----:B------:R-:W-:Y:S01]  /*7e60*/  @!P1 PRMT R152, RZ, 0x654, R152 ;  /* 0x00000654ff989816 */ /* 0x000fe20000000098 */
[----:B------:R-:W1:Y:S01]  /*7e70*/  MUFU.EX2 R8, R8 ;  /* 0x0000000800087308 */ /* 0x000e620000000800 */
[--C-:B------:R-:W-:Y:S01]  /*7e80*/  FFMA.FTZ R167, R167, UR10, -R179.reuse ;  /* 0x0000000aa7a77c23 */ /* 0x100fe200080108b3 */
[--C-:B------:R-:W-:Y:S01]  /*7e90*/  FFMA.FTZ R200, R171, UR10, -R179.reuse ;  /* 0x0000000aabc87c23 */ /* 0x100fe200080108b3 */
[----:B------:R4:W-:Y:S01]  /*7ea0*/  @!P1 SYNCS.ARRIVE.TRANS64.RED.A1T0 RZ, [R152+URZ], RZ ;  /* 0x000000ff98ff99a7 */ /* 0x0009e2000810043f */
[----:B------:R-:W-:Y:S01]  /*7eb0*/  MOV R171, UR22 ;  /* 0x0000001600ab7c02 */ /* 0x000fe20008000f00 */
[--C-:B------:R-:W-:Y:S01]  /*7ec0*/  FFMA.FTZ R169, R169, UR10, -R179.reuse ;  /* 0x0000000aa9a97c23 */ /* 0x100fe200080108b3 */
[--C-:B------:R-:W-:Y:S01]  /*7ed0*/  FFMA.FTZ R170, R170, UR10, -R179.reuse ;  /* 0x0000000aaaaa7c23 */ /* 0x100fe200080108b3 */
[----:B------:R-:W-:Y:S01]  /*7ee0*/  FFMA.FTZ R173, R173, UR10, -R179 ;  /* 0x0000000aadad7c23 */ /* 0x000fe200080108b3 */
[----:B------:R-:W2:Y:S01]  /*7ef0*/  MUFU.EX2 R175, R175 ;  /* 0x000000af00af7308 */ /* 0x000ea20000000800 */
[----:B------:R-:W-:-:S02]  /*7f00*/  @!P2 IMAD R154, R171, 0x40, R2 ;  /* 0x00000040ab9aa824 */ /* 0x000fc400078e0202 */
[----:B------:R-:W-:Y:S01]  /*7f10*/  FFMA.FTZ R174, R174, UR10, -R179 ;  /* 0x0000000aaeae7c23 */ /* 0x000fe200080108b3 */
[----:B----4-:R-:W-:Y:S01]  /*7f20*/  FADD.FTZ R152, R176, R3 ;  /* 0x00000003b0987221 */ /* 0x010fe20000010000 */
[----:B------:R-:W-:Y:S01]  /*7f30*/  FFMA.FTZ R172, R172, UR10, -R179 ;  /* 0x0000000aacac7c23 */ /* 0x000fe200080108b3 */
[----:B------:R-:W-:Y:S01]  /*7f40*/  FMUL.FTZ R112, R112, R14 ;  /* 0x0000000e70707220 */ /* 0x000fe20000410000 */
[----:B------:R-:W-:Y:S01]  /*7f50*/  @!P2 LEA R154, R154, UR40, 0x2 ;  /* 0x000000289a9aac11 */ /* 0x000fe2000f8e10ff */
[----:B0-----:R-:W-:Y:S01]  /*7f60*/  FADD.FTZ R3, R15, R152 ;  /* 0x000000980f037221 */ /* 0x001fe20000010000 */
[----:B------:R-:W0:Y:S01]  /*7f70*/  MUFU.EX2 R10, R10 ;  /* 0x0000000a000a7308 */ /* 0x000e220000000800 */
[----:B-1----:R-:W-:Y:S01]  /*7f80*/  FFMA.FTZ R6, R9, R6, R8 ;  /* 0x0000000609067223 */ /* 0x002fe20000010008 */
[-C--:B------:R-:W-:Y:S01]  /*7f90*/  FMUL.FTZ R113, R113, R14.reuse ;  /* 0x0000000e71717220 */ /* 0x080fe20000410000 */
[----:B------:R-:W-:Y:S01]  /*7fa0*/  FADD.FTZ R152, R20, R3 ;  /* 0x0000000314987221 */ /* 0x000fe20000010000 */
[----:B------:R-:W-:Y:S01]  /*7fb0*/  @!P2 STS [R154+0x28800], R14 ;  /* 0x0288000e9a00a388 */ /* 0x000fe20000000800 */
[-C--:B------:R-:W-:Y:S01]  /*7fc0*/  FMUL.FTZ R116, R116, R14.reuse ;  /* 0x0000000e74747220 */ /* 0x080fe20000410000 */
[-C--:B------:R-:W-:Y:S01]  /*7fd0*/  FMUL.FTZ R117, R117, R14.reuse ;  /* 0x0000000e75757220 */ /* 0x080fe20000410000 */
[----:B------:R-:W-:Y:S01]  /*7fe0*/  FADD.FTZ R177, R21, R152 ;  /* 0x0000009815b17221 */ /* 0x000fe20000010000 */
[----:B------:R-:W1:Y:S01]  /*7ff0*/  MUFU.EX2 R11, R11 ;  /* 0x0000000b000b7308 */ /* 0x000e620000000800 */
[----:B--2---:R-:W-:Y:S01]  /*8000*/  FADD.FTZ R3, R175, R6 ;  /* 0x00000006af037221 */ /* 0x004fe20000010000 */
[----:B------:R2:W-:Y:S01]  /*8010*/  @!P2 STS [R154+0x28820], R9 ;  /* 0x028820099a00a388 */ /* 0x0005e20000000800 */
[----:B------:R-:W-:Y:S01]  /*8020*/  FADD.FTZ R152, R178, R177 ;  /* 0x000000b1b2987221 */ /* 0x000fe20000010000 */
[-C--:B------:R-:W-:Y:S01]  /*8030*/  FMUL.FTZ R120, R120, R14.reuse ;  /* 0x0000000e78787220 */ /* 0x080fe20000410000 */
[-C--:B------:R-:W-:Y:S01]  /*8040*/  FMUL.FTZ R121, R121, R14.reuse ;  /* 0x0000000e79797220 */ /* 0x080fe20000410000 */
[-C--:B------:R-:W-:Y:S01]  /*8050*/  FMUL.FTZ R124, R124, R14.reuse ;  /* 0x0000000e7c7c7220 */ /* 0x080fe20000410000 */
[----:B------:R-:W-:Y:S01]  /*8060*/  FADD.FTZ R177, R153, R152 ;  /* 0x0000009899b17221 */ /* 0x000fe20000010000 */
[----:B------:R-:W3:Y:S01]  /*8070*/  MUFU.EX2 R12, R12 ;  /* 0x0000000c000c7308 */ /* 0x000ee20000000800 */
[----:B0-----:R-:W-:Y:S01]  /*8080*/  FADD.FTZ R6, R10, R3 ;  /* 0x000000030a067221 */ /* 0x001fe20000010000 */
[-C--:B------:R-:W-:Y:S01]  /*8090*/  FMUL.FTZ R125, R125, R14.reuse ;  /* 0x0000000e7d7d7220 */ /* 0x080fe20000410000 */
[----:B------:R-:W-:Y:S01]  /*80a0*/  FADD.FTZ R152, R180, R177 ;  /* 0x000000b1b4987221 */ /* 0x000fe20000010000 */
[-C--:B------:R-:W-:Y:S01]  /*80b0*/  FMUL.FTZ R128, R128, R14.reuse ;  /* 0x0000000e80807220 */ /* 0x080fe20000410000 */
[-C--:B------:R-:W-:Y:S01]  /*80c0*/  FMUL.FTZ R129, R129, R14.reuse ;  /* 0x0000000e81817220 */ /* 0x080fe20000410000 */
[-C--:B------:R-:W-:Y:S01]  /*80d0*/  FMUL.FTZ R132, R132, R14.reuse ;  /* 0x0000000e84847220 */ /* 0x080fe20000410000 */
[----:B------:R-:W-:Y:S01]  /*80e0*/  FADD.FTZ R177, R155, R152 ;  /* 0x000000989bb17221 */ /* 0x000fe20000010000 */
        /* <DEDUP_REMOVED lines=9> */
[----:B---3--:R-:W-:Y:S01]  /*8180*/  FADD.FTZ R6, R12, R3 ;  /* 0x000000030c067221 */ /* 0x008fe20000010000 */
[-C--:B------:R-:W-:Y:S01]  /*8190*/  FMUL.FTZ R145, R145, R14.reuse ;  /* 0x0000000e91917220 */ /* 0x080fe20000410000 */
[-C--:B------:R-:W-:Y:S01]  /*81a0*/  FMUL.FTZ R148, R148, R14.reuse ;  /* 0x0000000e94947220 */ /* 0x080fe20000410000 */
[----:B------:R-:W-:Y:S01]  /*81b0*/  FMUL.FTZ R149, R149, R14 ;  /* 0x0000000e95957220 */ /* 0x000fe20000410000 */
[----:B------:R-:W-:Y:S01]  /*81c0*/  F2FP.BF16.F32.PACK_AB R158, R180, R153 ;  /* 0x00000099b49e723e */ /* 0x000fe200000010ff */
[----:B------:R-:W-:Y:S01]  /*81d0*/  FMUL.FTZ R26, R26, R9 ;  /* 0x000000091a1a7220 */ /* 0x000fe20000410000 */
[----:B--2---:R-:W-:Y:S01]  /*81e0*/  F2FP.BF16.F32.PACK_AB R154, R20, R15 ;  /* 0x0000000f149a723e */ /* 0x004fe200000010ff */
[----:B------:R-:W2:Y:S01]  /*81f0*/  MUFU.EX2 R182, R182 ;  /* 0x000000b600b67308 */ /* 0x000ea20000000800 */
[----:B0-----:R-:W-:Y:S01]  /*8200*/  FADD.FTZ R6, R163, R6 ;  /* 0x00000006a3067221 */ /* 0x001fe20000010000 */
[----:B------:R-:W-:Y:S01]  /*8210*/  F2FP.BF16.F32.PACK_AB R153, R175, R8 ;  /* 0x00000008af99723e */ /* 0x000fe200000010ff */
[----:B------:R-:W-:Y:S01]  /*8220*/  FMUL.FTZ R27, R27, R9 ;  /* 0x000000091b1b7220 */ /* 0x000fe20000410000 */
[----:B------:R-:W-:Y:S01]  /*8230*/  F2FP.BF16.F32.PACK_AB R156, R178, R21 ;  /* 0x00000015b29c723e */ /* 0x000fe200000010ff */
        /* <DEDUP_REMOVED lines=53> */
[----:B-1----:R-:W-:Y:S01]  /*8590*/  FADD.FTZ R6, R198, R3 ;  /* 0x00000003c6067221 */ /* 0x002fe20000010000 */
[----:B------:R1:W-:Y:S01]  /*85a0*/  STSM.16.M88.4 [R19+0x26800], R152 ;  /* 0x0268009813007844 */ /* 0x0003e20000000200 */
        /* <DEDUP_REMOVED lines=22> */
[C---:B---3--:R-:W-:Y:S01]  /*8710*/  FADD.FTZ R6, R192.reuse, R13 ;  /* 0x0000000dc0067221 */ /* 0x048fe20000010000 */
[----:B------:R-:W-:Y:S01]  /*8720*/  F2FP.BF16.F32.PACK_AB R164, R192, R159 ;  /* 0x0000009fc0a4723e */ /* 0x000fe200000010ff */
[----:B------:R-:W-:Y:S01]  /*8730*/  FMUL.FTZ R131, R131, R9 ;  /* 0x0000000983837220 */ /* 0x000fe20000410000 */
[----:B------:R-:W-:Y:S01]  /*8740*/  F2FP.BF16.F32.PACK_AB R159, R196, R165 ;  /* 0x000000a5c49f723e */ /* 0x000fe200000010ff */
[-C--:B------:R-:W-:Y:S01]  /*8750*/  FMUL.FTZ R134, R134, R9.reuse ;  /* 0x0000000986867220 */ /* 0x080fe20000410000 */
[-C--:B------:R-:W-:Y:S01]  /*8760*/  FMUL.FTZ R135, R135, R9.reuse ;  /* 0x0000000987877220 */ /* 0x080fe20000410000 */
[----:B------:R-:W-:Y:S01]  /*8770*/  FMUL.FTZ R138, R138, R9 ;  /* 0x000000098a8a7220 */ /* 0x000fe20000410000 */
[----:B------:R-:W3:Y:S01]  /*8780*/  MUFU.EX2 R170, R170 ;  /* 0x000000aa00aa7308 */ /* 0x000ee20000000800 */
[C---:B--2---:R-:W-:Y:S01]  /*8790*/  FADD.FTZ R3, R200.reuse, R3 ;  /* 0x00000003c8037221 */ /* 0x044fe20000010000 */
[----:B------:R-:W-:Y:S01]  /*87a0*/  F2FP.BF16.F32.PACK_AB R163, R200, R169 ;  /* 0x000000a9c8a3723e */ /* 0x000fe200000010ff */
[----:B------:R1:W-:Y:S01]  /*87b0*/  STSM.16.M88.4 [R22], R156 ;  /* 0x0000009c16007844 */ /* 0x0003e20000000200 */
        /* <DEDUP_REMOVED lines=8> */
[----:B------:R-:W-:-:S04]  /*8840*/  FMUL.FTZ R151, R151, R9 ;  /* 0x0000000997977220 */ /* 0x000fc80000410000 */
[----:B------:R-:W0:Y:S01]  /*8850*/  MUFU.EX2 R171, R172 ;  /* 0x000000ac00ab7308 */ /* 0x000e220000000800 */
[----:B---3--:R-:W-:-:S07]  /*8860*/  FADD.FTZ R6, R170, R3 ;  /* 0x00000003aa067221 */ /* 0x008fce0000010000 */
[----:B------:R-:W3:Y:S01]  /*8870*/  MUFU.EX2 R173, R173 ;  /* 0x000000ad00ad7308 */ /* 0x000ee20000000800 */
[C---:B--2---:R-:W-:Y:S01]  /*8880*/  F2FP.BF16.F32.PACK_AB R166, R194.reuse, R161 ;  /* 0x000000a1c2a6723e */ /* 0x044fe200000010ff */
[----:B------:R-:W-:Y:S01]  /*8890*/  FADD.FTZ R3, R194, R13 ;  /* 0x0000000dc2037221 */ /* 0x000fe20000010000 */
[----:B------:R-:W-:-:S05]  /*88a0*/  F2FP.BF16.F32.PACK_AB R161, R198, R167 ;  /* 0x000000a7c6a1723e */ /* 0x000fca00000010ff */
[----:B------:R-:W2:Y:S01]  /*88b0*/  MUFU.EX2 R174, R174 ;  /* 0x000000ae00ae7308 */ /* 0x000ea20000000800 */
[C---:B0-----:R-:W-:Y:S01]  /*88c0*/  FADD.FTZ R6, R171.reuse, R6 ;  /* 0x00000006ab067221 */ /* 0x041fe20000010000 */
[----:B------:R-:W-:Y:S01]  /*88d0*/  F2FP.BF16.F32.PACK_AB R165, R171, R170 ;  /* 0x000000aaaba5723e */ /* 0x000fe200000010ff */
[----:B------:R1:W-:Y:S02]  /*88e0*/  STSM.16.M88.4 [R184], R160 ;  /* 0x000000a0b8007844 */ /* 0x0003e40000000200 */
[----:B---3--:R-:W-:Y:S01]  /*88f0*/  FADD.FTZ R11, R173, R6 ;  /* 0x00000006ad0b7221 */ /* 0x008fe20000010000 */
[----:B--2---:R-:W-:-:S03]  /*8900*/  F2FP.BF16.F32.PACK_AB R167, R174, R173 ;  /* 0x000000adaea7723e */ /* 0x004fc600000010ff */
[----:B------:R-:W-:Y:S02]  /*8910*/  FADD.FTZ R6, R174, R11 ;  /* 0x0000000bae067221 */ /* 0x000fe40000010000 */
[----:B------:R1:W-:Y:S01]  /*8920*/  STSM.16.M88.4 [R23], R164 ;  /* 0x000000a417007844 */ /* 0x0003e20000000200 */
[----:B------:R-:W-:Y:S05]  /*8930*/  @!P0 BRA `(.L_x_3445) ;  /* 0x0000000000048947 */ /* 0x000fea0003800000 */
[----:B------:R-:W-:Y:S01]  /*8940*/  BPT.TRAP 0x1 ;  /* 0x000000040000795c */ /* 0x000fe20000300000 */
.L_x_3445:
[----:B------:R0:W2:Y:S01]  /*8950*/  SYNCS.PHASECHK.TRANS64.TRYWAIT P2, [UR24+0x28c50], R7 ;  /* 0x028c5007ff0075a7 */ /* 0x0000a20008040158 */
[----:B------:R-:W-:Y:S05]  /*8960*/  @!P0 BRA `(.L_x_3446) ;  /* 0x0000000000048947 */ /* 0x000fea0003800000 */
[----:B------:R-:W-:Y:S01]  /*8970*/  BPT.TRAP 0x1 ;  /* 0x000000040000795c */ /* 0x000fe20000300000 */
.L_x_3446:
[----:B--2---:R-:W-:Y:S05]  /*8980*/  @P2 BRA `(.L_x_3447) ;  /* 0x0000000000082947 */ /* 0x004fea0003800000 */
[----:B------:R-:W2:Y:S02]  /*8990*/  SYNCS.PHASECHK.TRANS64.TRYWAIT P2, [UR24+0x28c50], R7 ;  /* 0x028c5007ff0075a7 */ /* 0x000ea40008040158 */
[----:B--2---:R-:W-:Y:S05]  /*89a0*/  @!P2 BRA `(.L_x_3448) ;  /* 0x000000880098a947 */ /* 0x004fea0003800000 */
.L_x_3447:
[----:B------:R-:W-:Y:S01]  /*89b0*/  ULEA UR11, UR39, UR47, 0xc ;  /* 0x0000002f270b7291 */ /* 0x000fe2000f8e603f */
[----:B------:R-:W-:Y:S01]  /*89c0*/  WARPGROUP.ARRIVE ;  /* 0x00000000000079c5 */ /* 0x000fe20000000000 */
[----:B------:R-:W-:Y:S01]  /*89d0*/  UMOV UR7, 0x40000040 ;  /* 0x4000004000077882 */ /* 0x000fe20000000000 */
[----:B------:R-:W-:Y:S01]  /*89e0*/  ISETP.LT.AND P2, PT, RZ, UR21, PT ;  /* 0x00000015ff007c0c */ /* 0x000fe2000bf41270 */
[----:B--2---:R-:W-:Y:S01]  /*89f0*/  @!P1 VIADD R168, R168, 0x28c60 ;  /* 0x00028c60a8a89836 */ /* 0x004fe20000000000 */
[----:B------:R-:W-:Y:S01]  /*8a00*/  UIADD3 UR21, UR21, -0x1, URZ ;  /* 0xffffffff15157890 */ /* 0x000fe2000fffe03f */
[----:B------:R-:W-:Y:S01]  /*8a10*/  MOV R9, R4 ;  /* 0x0000000400097202 */ /* 0x000fe20000000f00 */
        /* <DEDUP_REMOVED lines=34> */
.L_x_3440:
[----:B------:R-:W4:Y:S01]  /*8c40*/  SHFL.BFLY PT, R0, R3, 0x2, 0x1f ;  /* 0x0c401f0003007f89 */ /* 0x000f2200000e0000 */
[----:B------:R-:W-:Y:S01]  /*8c50*/  IMAD.U32 R12, RZ, RZ, UR10 ;  /* 0x0000000aff0c7e24 */ /* 0x000fe2000f8e00ff */
[----:B------:R-:W-:Y:S01]  /*8c60*/  UIADD3 UR37, UR37, 0x1, URZ ;  /* 0x0000000125257890 */ /* 0x000fe2000fffe03f */
[----:B------:R-:W-:Y:S01]  /*8c70*/  IMAD.U32 R20, RZ, RZ, UR10 ;  /* 0x0000000aff147e24 */ /* 0x000fe2000f8e00ff */
[----:B------:R-:W5:Y:S01]  /*8c80*/  SHFL.BFLY PT, R9, R6, 0x2, 0x1f ;  /* 0x0c401f0006097f89 */ /* 0x000f6200000e0000 */
[----:B------:R-:W-:Y:S08]  /*8c90*/  BAR.ARV 0x8, 0xa0 ;  /* 0x0202800000007b1d */ /* 0x000ff00000002000 */
[----:B------:R-:W-:Y:S01]  /*8ca0*/  BAR.SYNC.DEFER_BLOCKING 0xf, 0x100 ;  /* 0x03c4000000007b1d */ /* 0x000fe20000010000 */
[----:B----4-:R-:W-:Y:S01]  /*8cb0*/  FADD.FTZ R0, R0, R3 ;  /* 0x0000000300007221 */ /* 0x010fe20000010000 */
[----:B------:R-:W-:Y:S01]  /*8cc0*/  IMAD.U32 R3, RZ, RZ, UR39 ;  /* 0x00000027ff037e24 */ /* 0x000fe2000f8e00ff */
[----:B------:R-:W-:Y:S01]  /*8cd0*/  UIADD3 UR39, UR39, 0x1, URZ ;  /* 0x0000000127277890 */ /* 0x000fe2000fffe03f */
[----:B-----5:R-:W-:-:S02]  /*8ce0*/  FADD.FTZ R9, R9, R6 ;  /* 0x0000000609097221 */ /* 0x020fc40000010000 */
[----:B01----:R-:W0:Y:S01]  /*8cf0*/  SHFL.BFLY PT, R7, R0, 0x1, 0x1f ;  /* 0x0c201f0000077f89 */ /* 0x003e2200000e0000 */
[----:B------:R-:W-:-:S03]  /*8d00*/  UISETP.NE.AND UP0, UPT, UR39, 0x2, UPT ;  /* 0x000000022700788c */ /* 0x000fc6000bf05270 */
[----:B------:R-:W1:Y:S01]  /*8d10*/  SHFL.BFLY PT, R8, R9, 0x1, 0x1f ;  /* 0x0c201f0009087f89 */ /* 0x000e6200000e0000 */
        /* <DEDUP_REMOVED lines=8> */
[----:B------:R-:W-:Y:S02]  /*8da0*/  CS2R R6, SRZ ;  /* 0x0000000000067805 */ /* 0x000fe4000001ff00 */
[----:B------:R-:W-:-:S07]  /*8db0*/  FSETP.NE.FTZ.AND P2, PT, R14, RZ, PT ;  /* 0x000000ff0e00720b */ /* 0x000fce0003f55000 */
[----:B------:R-:W0:Y:S01]  /*8dc0*/  @P1 MUFU.RCP R7, R13 ;  /* 0x0000000d00071308 */ /* 0x000e220000001000 */
[----:B------:R-:W-:Y:S01]  /*8dd0*/  @P1 FMUL.FTZ R12, R12, 0.69314718246459960938 ;  /* 0x3f3172180c0c1820 */ /* 0x000fe20000410000 */
[----:B------:R-:W-:-:S04]  /*8de0*/  @!P0 LEA R0, R3, R2, 0x6 ;  /* 0x0000000203008211 */ /* 0x000fc800078e30ff */
[----:B------:R-:W-:Y:S01]  /*8df0*/  @P2 FMUL.FTZ R20, R20, 0.69314718246459960938 ;  /* 0x3f31721814142820 */ /* 0x000fe20000410000 */
[----:B------:R-:W-:Y:S02]  /*8e00*/  MOV R3, 0xff800000 ;  /* 0xff80000000037802 */ /* 0x000fe40000000f00 */
[----:B------:R-:W-:Y:S01]  /*8e10*/  @!P0 LEA R9, R0, UR40, 0x2 ;  /* 0x0000002800098c11 */ /* 0x000fe2000f8e10ff */
[----:B------:R-:W-:Y:S01]  /*8e20*/  @P2 MUFU.RCP R6, R14 ;  /* 0x0000000e00062308 */ /* 0x000fe20000001000 */
[----:B------:R-:W-:-:S07]  /*8e30*/  IMAD.MOV.U32 R0, RZ, RZ, -0x800000 ;  /* 0xff800000ff007424 */ /* 0x000fce00078e00ff */
[----:B------:R-:W1:Y:S01]  /*8e40*/  @P1 MUFU.LG2 R13, R13 ;  /* 0x0000000d000d1308 */ /* 0x000e620000000c00 */
        /* <DEDUP_REMOVED lines=65> */
[----:B-1----:R-:W-:Y:S01]  /*9260*/  @P1 FMUL.FTZ R13, R13, 0.69314718246459960938 ;  /* 0x3f3172180d0d1820 */ /* 0x002fe20000410000 */
        /* <DEDUP_REMOVED lines=50> */
[-C--:B--23--:R-:W-:Y:S01]  /*9590*/  FMUL.FTZ R168, R118, R6.reuse ;  /* 0x0000000676a87220 */ /* 0x08cfe20000410000 */
        /* <DEDUP_REMOVED lines=20> */
.L_x_3411:
[----:B------:R-:W0:Y:S08]  /*96e0*/  S2UR UR4, SR_CgaCtaId ;  /* 0x00000000000479c3 */ /* 0x000e300000008800 */
[----:B------:R-:W-:Y:S06]  /*96f0*/  BAR.SYNC.DEFER_BLOCKING 0x5, 0x120 ;  /* 0x0144800000007b1d */ /* 0x000fec0000010000 */
[----:B------:R-:W-:Y:S01]  /*9700*/  UMOV UR40, 0x400 ;  /* 0x0000040000287882 */ /* 0x000fe20000000000 */
[----:B------:R-:W-:Y:S01]  /*9710*/  BSSY B0, `(.L_x_3450) ;  /* 0x0000291000007945 */ /* 0x000fe20003800000 */
[----:B0-----:R-:W-:-:S09]  /*9720*/  ULEA UR40, UR4, UR40, 0x18 ;  /* 0x0000002804287291 */ /* 0x001fd2000f8ec03f */
[----:B------:R-:W0:Y:S02]  /*9730*/  LDS.128 R4, [UR40+0x28cd0] ;  /* 0x028cd028ff047984 */ /* 0x000e240008000c00 */
[----:B0-----:R-:W-:Y:S02]  /*9740*/  R2UR UR52, R5 ;  /* 0x00000000053472ca */ /* 0x001fe400000e0000 */
[----:B------:R-:W-:Y:S01]  /*9750*/  R2UR UR5, R6 ;  /* 0x00000000060572ca */ /* 0x000fe200000e0000 */
        /* <DEDUP_REMOVED lines=10> */
[----:B------:R-:W-:Y:S01]  /*9800*/  F2FP.BF16.F32.PACK_AB R8, R8, R161 ;  /* 0x000000a10808723e */ /* 0x000fe200000010ff */
[----:B------:R-:W-:Y:S01]  /*9810*/  UISETP.NE.U32.AND UP0, UPT, UR8, URZ, UPT ;  /* 0x0000003f0800728c */ /* 0x000fe2000bf05070 */
[----:B------:R-:W-:-:S02]  /*9820*/  F2FP.BF16.F32.PACK_AB R11, R31, R11 ;  /* 0x0000000b1f0b723e */ /* 0x000fc400000010ff */
[----:B------:R-:W-:Y:S01]  /*9830*/  F2FP.BF16.F32.PACK_AB R33, R35, R34 ;  /* 0x000000222321723e */ /* 0x000fe200000010ff */
[----:B------:R-:W-:Y:S01]  /*9840*/  UISETP.NE.AND.EX UP0, UPT, UR9, URZ, UPT, UP0 ;  /* 0x0000003f0900728c */ /* 0x000fe2000bf05300 */
[----:B------:R-:W-:Y:S02]  /*9850*/  F2FP.BF16.F32.PACK_AB R40, R41, R40 ;  /* 0x000000282928723e */ /* 0x000fe400000010ff */
[----:B------:R-:W-:Y:S02]  /*9860*/  F2FP.BF16.F32.PACK_AB R34, R37, R36 ;  /* 0x000000242522723e */ /* 0x000fe400000010ff */
[----:B------:R-:W-:Y:S02]  /*9870*/  F2FP.BF16.F32.PACK_AB R35, R39, R38 ;  /* 0x000000262723723e */ /* 0x000fe400000010ff */
[----:B------:R-:W-:Y:S02]  /*9880*/  F2FP.BF16.F32.PACK_AB R41, R43, R42 ;  /* 0x0000002a2b29723e */ /* 0x000fe400000010ff */
        /* <DEDUP_REMOVED lines=13> */
[----:B------:R-:W-:Y:S01]  /*9960*/  F2FP.BF16.F32.PACK_AB R51, R55, R54 ;  /* 0x000000363733723e */ /* 0x000fe200000010ff */
[----:B------:R-:W-:Y:S01]  /*9970*/  UIADD3 UR4, UP2, UR10, UR6, URZ ;  /* 0x000000060a047290 */ /* 0x000fe2000ff5e03f */
[C---:B------:R-:W-:Y:S01]  /*9980*/  IADD3 R177, P0, R122.reuse, 0x40, RZ ;  /* 0x000000407ab17810 */ /* 0x040fe20007f1e0ff */
[----:B------:R-:W-:Y:S01]  /*9990*/  UISETP.NE.AND.EX UP1, UPT, UR7, URZ, UPT, UP1 ;  /* 0x0000003f0700728c */ /* 0x000fe2000bf25310 */
[----:B------:R-:W-:Y:S01]  /*99a0*/  IADD3 R183, P6, R122, 0x2020, RZ ;  /* 0x000020207ab77810 */ /* 0x000fe20007fde0ff */
[----:B------:R-:W-:Y:S01]  /*99b0*/  @UP0 UIADD3 UR6, UP3, UR10, UR8, URZ ;  /* 0x000000080a060290 */ /* 0x000fe2000ff7e03f */
[----:B------:R-:W-:Y:S01]  /*99c0*/  LOP3.LUT R6, R177, 0x380, RZ, 0xc0, !PT ;  /* 0x00000380b1067812 */ /* 0x000fe200078ec0ff */
[----:B------:R-:W-:Y:S01]  /*99d0*/  UIADD3.X UR8, UR11, UR7, URZ, UP2, !UPT ;  /* 0x000000070b087290 */ /* 0x000fe200097fe43f */
[----:B------:R-:W-:Y:S01]  /*99e0*/  IADD3.X R13, RZ, R123, RZ, P0, !PT ;  /* 0x0000007bff0d7210 */ /* 0x000fe200007fe4ff */
[----:B------:R-:W-:Y:S01]  /*99f0*/  IMAD.X R25, RZ, RZ, R123, P6 ;  /* 0x000000ffff197224 */ /* 0x000fe200030e067b */
[----:B------:R-:W-:Y:S01]  /*9a00*/  SHF.R.U64 R6, R6, 0x3, RZ ;  /* 0x0000000306067819 */ /* 0x000fe200000012ff */
[----:B------:R-:W-:Y:S01]  /*9a10*/  @UP0 UIADD3.X UR7, UR11, UR9, URZ, UP3, !UPT ;  /* 0x000000090b070290 */ /* 0x000fe20009ffe43f */
[----:B------:R-:W-:-:S02]  /*9a20*/  IADD3 R175, P1, R122, 0x20, RZ ;  /* 0x000000207aaf7810 */ /* 0x000fc40007f3e0ff */
[----:B------:R-:W-:Y:S02]  /*9a30*/  LOP3.LUT R12, R6, R177, RZ, 0x3c, !PT ;  /* 0x000000b1060c7212 */ /* 0x000fe400078e3cff */
[----:B------:R-:W-:Y:S01]  /*9a40*/  LOP3.LUT R6, R183, 0x380, RZ, 0xc0, !PT ;  /* 0x00000380b7067812 */ /* 0x000fe200078ec0ff */
[--C-:B------:R-:W-:Y:S01]  /*9a50*/  IMAD.X R5, RZ, RZ, R123.reuse, P1 ;  /* 0x000000ffff057224 */ /* 0x100fe200008e067b */
[----:B------:R-:W-:Y:S02]  /*9a60*/  IADD3 R197, P0, R122, 0x4020, RZ ;  /* 0x000040207ac57810 */ /* 0x000fe40007f1e0ff */
[----:B------:R-:W-:Y:S02]  /*9a70*/  SHF.R.U64 R6, R6, 0x3, RZ ;  /* 0x0000000306067819 */ /* 0x000fe400000012ff */
[----:B------:R-:W-:Y:S01]  /*9a80*/  IADD3 R191, P5, R122, 0x2040, RZ ;  /* 0x000020407abf7810 */ /* 0x000fe20007fbe0ff */
[----:B------:R-:W-:Y:S01]  /*9a90*/  IMAD.X R95, RZ, RZ, R123, P0 ;  /* 0x000000ffff5f7224 */ /* 0x000fe200000e067b */
[----:B------:R-:W-:-:S02]  /*9aa0*/  LOP3.LUT R24, R6, R183, RZ, 0x3c, !PT ;  /* 0x000000b706187212 */ /* 0x000fc400078e3cff */
[----:B------:R-:W-:Y:S02]  /*9ab0*/  LOP3.LUT R6, R197, 0x380, RZ, 0xc0, !PT ;  /* 0x00000380c5067812 */ /* 0x000fe400078ec0ff */
[C---:B------:R-:W-:Y:S02]  /*9ac0*/  IADD3 R195, P1, R122.reuse, 0x4000, RZ ;  /* 0x000040007ac37810 */ /* 0x040fe40007f3e0ff */
[----:B------:R-:W-:Y:S02]  /*9ad0*/  IADD3 R179, P4, R122, 0x60, RZ ;  /* 0x000000607ab37810 */ /* 0x000fe40007f9e0ff */
[----:B------:R-:W-:Y:S01]  /*9ae0*/  IADD3.X R83, RZ, R123, RZ, P5, !PT ;  /* 0x0000007bff537210 */ /* 0x000fe20002ffe4ff */
[--C-:B------:R-:W-:Y:S01]  /*9af0*/  IMAD.X R91, RZ, RZ, R123.reuse, P1 ;  /* 0x000000ffff5b7224 */ /* 0x100fe200008e067b */
[----:B------:R-:W-:Y:S01]  /*9b00*/  SHF.R.U64 R6, R6, 0x3, RZ ;  /* 0x0000000306067819 */ /* 0x000fe200000012ff */
[----:B------:R-:W-:Y:S01]  /*9b10*/  IMAD.X R15, RZ, RZ, R123, P4 ;  /* 0x000000ffff0f7224 */ /* 0x000fe200020e067b */
[----:B------:R-:W-:-:S02]  /*9b20*/  LOP3.LUT R107, R122, 0x380, RZ, 0xc0, !PT ;  /* 0x000003807a6b7812 */ /* 0x000fc400078ec0ff */
[C---:B------:R-:W-:Y:S02]  /*9b30*/  IADD3 R181, P3, R122.reuse, 0x2000, RZ ;  /* 0x000020007ab57810 */ /* 0x040fe40007f7e0ff */
[C---:B------:R-:W-:Y:S02]  /*9b40*/  IADD3 R193, P2, R122.reuse, 0x2060, RZ ;  /* 0x000020607ac17810 */ /* 0x040fe40007f5e0ff */
[C---:B------:R-:W-:Y:S01]  /*9b50*/  IADD3 R205, P5, R122.reuse, 0x6020, RZ ;  /* 0x000060207acd7810 */ /* 0x040fe20007fbe0ff */
[--C-:B------:R-:W-:Y:S01]  /*9b60*/  IMAD.X R21, RZ, RZ, R123.reuse, P3 ;  /* 0x000000ffff157224 */ /* 0x100fe200018e067b */
[----:B------:R-:W-:Y:S01]  /*9b70*/  LOP3.LUT R4, R175, 0x380, RZ, 0xc0, !PT ;  /* 0x00000380af047812 */ /* 0x000fe200078ec0ff */
[--C-:B------:R-:W-:Y:S01]  /*9b80*/  IMAD.X R87, RZ, RZ, R123.reuse, P2 ;  /* 0x000000ffff577224 */ /* 0x100fe200010e067b */
[----:B------:R-:W-:Y:S01]  /*9b90*/  IADD3 R118, P1, R122, 0x6060, RZ ;  /* 0x000060607a767810 */ /* 0x000fe20007f3e0ff */
[----:B------:R-:W-:Y:S01]  /*9ba0*/  IMAD.X R111, RZ, RZ, R123, P5 ;  /* 0x000000ffff6f7224 */ /* 0x000fe200028e067b */
[----:B------:R-:W-:-:S02]  /*9bb0*/  LOP3.LUT R14, R179, 0x380, RZ, 0xc0, !PT ;  /* 0x00000380b30e7812 */ /* 0x000fc400078ec0ff */
[----:B------:R-:W-:Y:S01]  /*9bc0*/  LOP3.LUT R94, R6, R197, RZ, 0x3c, !PT ;  /* 0x000000c5065e7212 */ /* 0x000fe200078e3cff */
[----:B------:R-:W-:Y:S01]  /*9bd0*/  IMAD.X R119, RZ, RZ, R123, P1 ;  /* 0x000000ffff777224 */ /* 0x000fe200008e067b */
[----:B------:R-:W-:Y:S02]  /*9be0*/  SHF.R.U64 R107, R107, 0x3, RZ ;  /* 0x000000036b6b7819 */ /* 0x000fe400000012ff */
[----:B------:R-:W-:Y:S02]  /*9bf0*/  LOP3.LUT R20, R181, 0x380, RZ, 0xc0, !PT ;  /* 0x00000380b5147812 */ /* 0x000fe400078ec0ff */
[----:B------:R-:W-:Y:S02]  /*9c00*/  LOP3.LUT R6, R205, 0x380, RZ, 0xc0, !PT ;  /* 0x00000380cd067812 */ /* 0x000fe400078ec0ff */
[----:B------:R-:W-:Y:S02]  /*9c10*/  IADD3 R203, P6, R122, 0x6000, RZ ;  /* 0x000060007acb7810 */ /* 0x000fe40007fde0ff */
[----:B------:R-:W-:-:S02]  /*9c20*/  SHF.R.U64 R4, R4, 0x3, RZ ;  /* 0x0000000304047819 */ /* 0x000fc400000012ff */
[C---:B------:R-:W-:Y:S02]  /*9c30*/  IADD3 R199, P4, R122.reuse, 0x4040, RZ ;  /* 0x000040407ac77810 */ /* 0x040fe40007f9e0ff */
[C---:B------:R-:W-:Y:S02]  /*9c40*/  IADD3 R114, P2, R122.reuse, 0x6040, RZ ;  /* 0x000060407a727810 */ /* 0x040fe40007f5e0ff */
[----:B------:R-:W-:Y:S02]  /*9c50*/  LOP3.LUT R82, R191, 0x380, RZ, 0xc0, !PT ;  /* 0x00000380bf527812 */ /* 0x000fe400078ec0ff */
[----:B------:R-:W-:Y:S02]  /*9c60*/  IADD3 R201, P3, R122, 0x4060, RZ ;  /* 0x000040607ac97810 */ /* 0x000fe40007f7e0ff */
[----:B------:R-:W-:Y:S02]  /*9c70*/  SHF.R.U64 R14, R14, 0x3, RZ ;  /* 0x000000030e0e7819 */ /* 0x000fe400000012ff */
[----:B------:R-:W-:Y:S01]  /*9c80*/  LOP3.LUT R86, R193, 0x380, RZ, 0xc0, !PT ;  /* 0x00000380c1567812 */ /* 0x000fe200078ec0ff */
[----:B------:R-:W-:Y:S01]  /*9c90*/  IMAD.X R103, RZ, RZ, R123, P3 ;  /* 0x000000ffff677224 */ /* 0x000fe200018e067b */
[----:B------:R-:W-:-:S02]  /*9ca0*/  LOP3.LUT R110, R118, 0x380, RZ, 0xc0, !PT ;  /* 0x00000380766e7812 */ /* 0x000fc400078ec0ff */
[----:B------:R-:W-:Y:S01]  /*9cb0*/  LOP3.LUT R122, R107, R122, RZ, 0x3c, !PT ;  /* 0x0000007a6b7a7212 */ /* 0x000fe200078e3cff */
[----:B------:R-:W-:Y:S01]  /*9cc0*/  IMAD.X R107, RZ, RZ, R123, P6 ;  /* 0x000000ffff6b7224 */ /* 0x000fe200030e067b */
[----:B------:R-:W-:Y:S02]  /*9cd0*/  SHF.R.U64 R20, R20, 0x3, RZ ;  /* 0x0000000314147819 */ /* 0x000fe400000012ff */
[----:B------:R-:W-:Y:S02]  /*9ce0*/  LOP3.LUT R90, R195, 0x380, RZ, 0xc0, !PT ;  /* 0x00000380c35a7812 */ /* 0x000fe400078ec0ff */
[----:B------:R-:W-:Y:S02]  /*9cf0*/  SHF.R.U64 R6, R6, 0x3, RZ ;  /* 0x0000000306067819 */ /* 0x000fe400000012ff */
[----:B------:R-:W-:Y:S02]  /*9d00*/  LOP3.LUT R4, R4, R175, RZ, 0x3c, !PT ;  /* 0x000000af04047212 */ /* 0x000fe400078e3cff */
[----:B------:R-:W-:-:S02]  /*9d10*/  LOP3.LUT R106, R203, 0x380, RZ, 0xc0, !PT ;  /* 0x00000380cb6a7812 */ /* 0x000fc400078ec0ff */
[----:B------:R-:W-:Y:S02]  /*9d20*/  SHF.R.U64 R82, R82, 0x3, RZ ;  /* 0x0000000352527819 */ /* 0x000fe400000012ff */
[----:B------:R-:W-:Y:S02]  /*9d30*/  LOP3.LUT R98, R199, 0x380, RZ, 0xc0, !PT ;  /* 0x00000380c7627812 */ /* 0x000fe400078ec0ff */
[----:B------:R-:W-:Y:S02]  /*9d40*/  LOP3.LUT R27, R114, 0x380, RZ, 0xc0, !PT ;  /* 0x00000380721b7812 */ /* 0x000fe400078ec0ff */
[----:B------:R-:W-:Y:S02]  /*9d50*/  LOP3.LUT R14, R14, R179, RZ, 0x3c, !PT ;  /* 0x000000b30e0e7212 */ /* 0x000fe400078e3cff */
[----:B------:R-:W-:Y:S02]  /*9d60*/  SHF.R.U64 R86, R86, 0x3, RZ ;  /* 0x0000000356567819 */ /* 0x000fe400000012ff */
[----:B------:R-:W-:-:S02]  /*9d70*/  LOP3.LUT R102, R201, 0x380, RZ, 0xc0, !PT ;  /* 0x00000380c9667812 */ /* 0x000fc400078ec0ff */
[----:B------:R-:W-:Y:S02]  /*9d80*/  SHF.R.U64 R29, R110, 0x3, RZ ;  /* 0x000000036e1d7819 */ /* 0x000fe400000012ff */
[----:B------:R-:W-:Y:S02]  /*9d90*/  LOP3.LUT R20, R20, R181, RZ, 0x3c, !PT ;  /* 0x000000b514147212 */ /* 0x000fe400078e3cff */
[----:B------:R-:W-:Y:S02]  /*9da0*/  SHF.R.U64 R90, R90, 0x3, RZ ;  /* 0x000000035a5a7819 */ /* 0x000fe400000012ff */
[----:B------:R-:W-:Y:S02]  /*9db0*/  MOV R122, R122 ;  /* 0x0000007a007a7202 */ /* 0x000fe40000000f00 */
[----:B------:R-:W-:Y:S02]  /*9dc0*/  LOP3.LUT R110, R6, R205, RZ, 0x3c, !PT ;  /* 0x000000cd066e7212 */ /* 0x000fe400078e3cff */
[----:B------:R-:W-:Y:S01]  /*9dd0*/  SHF.R.U64 R106, R106, 0x3, RZ ;  /* 0x000000036a6a7819 */ /* 0x000fe200000012ff */
[----:B------:R0:W-:Y:S01]  /*9de0*/  STSM.16.M88.4 [R122], R8 ;  /* 0x000000087a007844 */ /* 0x0001e20000000200 */
[----:B------:R-:W-:-:S02]  /*9df0*/  MOV R6, R4 ;  /* 0x0000000400067202 */ /* 0x000fc40000000f00 */
[----:B------:R-:W-:Y:S02]  /*9e00*/  LOP3.LUT R82, R82, R191, RZ, 0x3c, !PT ;  /* 0x000000bf52527212 */ /* 0x000fe400078e3cff */
[----:B------:R-:W-:Y:S01]  /*9e10*/  SHF.R.U64 R98, R98, 0x3, RZ ;  /* 0x0000000362627819 */ /* 0x000fe200000012ff */
[----:B------:R-:W-:Y:S01]  /*9e20*/  STSM.16.M88.4 [R6], R32 ;  /* 0x0000002006007844 */ /* 0x000fe20000000200 */
[----:B------:R-:W-:Y:S02]  /*9e30*/  SHF.R.U64 R27, R27, 0x3, RZ ;  /* 0x000000031b1b7819 */ /* 0x000fe400000012ff */
[----:B------:R-:W-:Y:S02]  /*9e40*/  MOV R12, R12 ;  /* 0x0000000c000c7202 */ /* 0x000fe40000000f00 */
[----:B------:R-:W-:Y:S02]  /*9e50*/  LOP3.LUT R86, R86, R193, RZ, 0x3c, !PT ;  /* 0x000000c156567212 */ /* 0x000fe400078e3cff */
[----:B------:R-:W-:Y:S01]  /*9e60*/  SHF.R.U64 R102, R102, 0x3, RZ ;  /* 0x0000000366667819 */ /* 0x000fe200000012ff */
[----:B------:R-:W-:Y:S01]  /*9e70*/  STSM.16.M88.4 [R12], R40 ;  /* 0x000000280c007844 */ /* 0x000fe20000000200 */
[----:B------:R-:W-:Y:S01]  /*9e80*/  MOV R14, R14 ;  /* 0x0000000e000e7202 */ /* 0x000fe20000000f00 */
[----:B0-----:R-:W-:Y:S01]  /*9e90*/  IMAD.U32 R10, RZ, RZ, UR6 ;  /* 0x00000006ff0a7e24 */ /* 0x001fe2000f8e00ff */
        /* <DEDUP_REMOVED lines=15> */
[-C--:B------:R-:W-:Y:S01]  /*9f90*/  IADD3.X R99, RZ, R123.reuse, RZ, P4, !PT ;  /* 0x0000007bff637210 */ /* 0x080fe200027fe4ff */
[----:B------:R-:W-:Y:S01]  /*9fa0*/  STSM.16.M88.4 [R24], R64 ;  /* 0x0000004018007844 */ /* 0x000fe20000000200 */
[----:B------:R-:W-:Y:S02]  /*9fb0*/  IADD3.X R115, RZ, R123, RZ, P2, !PT ;  /* 0x0000007bff737210 */ /* 0x000fe400017fe4ff */
[----:B------:R-:W-:Y:S02]  /*9fc0*/  LOP3.LUT R98, R98, R199, RZ, 0x3c, !PT ;  /* 0x000000c762627212 */ /* 0x000fe400078e3cff */
[----:B------:R-:W-:Y:S02]  /*9fd0*/  LOP3.LUT R114, R27, R114, RZ, 0x3c, !PT ;  /* 0x000000721b727212 */ /* 0x000fe400078e3cff */
[----:B------:R-:W-:Y:S02]  /*9fe0*/  MOV R5, R82 ;  /* 0x0000005200057202 */ /* 0x000fe40000000f00 */
[----:B------:R-:W-:-:S02]  /*9ff0*/  F2FP.BF16.F32.PACK_AB R74, R77, R76 ;  /* 0x0000004c4d4a723e */ /* 0x000fc400000010ff */
[----:B------:R-:W-:Y:S02]  /*a000*/  F2FP.BF16.F32.PACK_AB R75, R79, R78 ;  /* 0x0000004e4f4b723e */ /* 0x000fe400000010ff */
[----:B------:R-:W-:Y:S02]  /*a010*/  F2FP.BF16.F32.PACK_AB R80, R81, R80 ;  /* 0x000000505150723e */ /* 0x000fe400000010ff */
[----:B------:R-:W-:Y:S01]  /*a020*/  LOP3.LUT R102, R102, R201, RZ, 0x3c, !PT ;  /* 0x000000c966667212 */ /* 0x000fe200078e3cff */
[----:B------:R0:W-:Y:S01]  /*a030*/  STSM.16.M88.4 [R5], R72 ;  /* 0x0000004805007844 */ /* 0x0001e20000000200 */
        /* <DEDUP_REMOVED lines=8> */
[----:B------:R-:W-:Y:S01]  /*a0c0*/  F2FP.BF16.F32.PACK_AB R154, R93, R92 ;  /* 0x0000005c5d9a723e */ /* 0x000fe200000010ff */
[----:B0-----:R-:W-:Y:S01]  /*a0d0*/  IMAD.U32 R5, RZ, RZ, UR8 ;  /* 0x00000008ff057e24 */ /* 0x001fe2000f8e00ff */
        /* <DEDUP_REMOVED lines=36> */
[----:B------:R-:W-:Y:S01]  /*a320*/  STSM.16.M88.4 [R110], R128 ;  /* 0x000000806e007844 */ /* 0x000fe20000000200 */
[----:B------:R-:W-:-:S02]  /*a330*/  F2FP.BF16.F32.PACK_AB R138, R141, R140 ;  /* 0x0000008c8d8a723e */ /* 0x000fc400000010ff */
[----:B------:R-:W-:Y:S02]  /*a340*/  F2FP.BF16.F32.PACK_AB R139, R143, R142 ;  /* 0x0000008e8f8b723e */ /* 0x000fe400000010ff */
[----:B------:R-:W-:Y:S01]  /*a350*/  F2FP.BF16.F32.PACK_AB R145, R147, R146 ;  /* 0x000000929391723e */ /* 0x000fe200000010ff */
[----:B0-----:R-:W-:Y:S01]  /*a360*/  IMAD.U32 R4, RZ, RZ, UR4 ;  /* 0x00000004ff047e24 */ /* 0x001fe2000f8e00ff */
[----:B------:R-:W-:Y:S01]  /*a370*/  MOV R118, R118 ;  /* 0x0000007600767202 */ /* 0x000fe20000000f00 */
[----:B------:R0:W-:Y:S01]  /*a380*/  STSM.16.M88.4 [R8], R136 ;  /* 0x0000008808007844 */ /* 0x0001e20000000200 */
[----:B------:R-:W-:Y:S02]  /*a390*/  F2FP.BF16.F32.PACK_AB R146, R149, R148 ;  /* 0x000000949592723e */ /* 0x000fe400000010ff */
[----:B------:R-:W-:Y:S02]  /*a3a0*/  F2FP.BF16.F32.PACK_AB R147, R151, R150 ;  /* 0x000000969793723e */ /* 0x000fe400000010ff */
[----:B------:R-:W-:-:S02]  /*a3b0*/  PLOP3.LUT P6, PT, PT, PT, UP0, 0x80, 0x0 ;  /* 0x000000000000781c */ /* 0x000fc40003fcf008 */
[----:B------:R-:W-:Y:S01]  /*a3c0*/  PLOP3.LUT P0, PT, PT, PT, UP1, 0x80, 0x0 ;  /* 0x000000000000781c */ /* 0x000fe20003f0f018 */
[----:B------:R1:W-:Y:S01]  /*a3d0*/  STSM.16.M88.4 [R118], R144 ;  /* 0x0000009076007844 */ /* 0x0003e20000000200 */
[----:B------:R-:W-:Y:S01]  /*a3e0*/  MOV R11, UR7 ;  /* 0x00000007000b7c02 */ /* 0x000fe20008000f00 */
[----:B------:R-:W-:Y:S08]  /*a3f0*/  BAR.SYNC.DEFER_BLOCKING 0x1, 0x100 ;  /* 0x0044000000007b1d */ /* 0x000ff00000010000 */
[----:B------:R2:W3:Y:S04]  /*a400*/  @P6 LDG.E R10, desc[UR48][R10.64] ;  /* 0x000000300a0a6981 */ /* 0x0004e8000c1e1900 */
[----:B------:R-:W4:Y:S01]  /*a410*/  @P0 LDG.E R6, desc[UR48][R4.64] ;  /* 0x0000003004060981 */ /* 0x000f22000c1e1900 */
[----:B------:R-:W-:Y:S01]  /*a420*/  IMAD R9, R186, 0x40, R17 ;  /* 0x00000040ba097824 */ /* 0x000fe200078e0211 */
[----:B------:R-:W-:Y:S01]  /*a430*/  ULDC UR8, c[0x0][0xa88] ;  /* 0x0002a20000087ab9 */ /* 0x000fe20000000800 */
[----:B------:R-:W-:-:S02]  /*a440*/  UMOV UR4, URZ ;  /* 0x0000003f00047c82 */ /* 0x000fc40008000000 */
[----:B------:R-:W-:-:S03]  /*a450*/  IMAD.WIDE R126, R9, 0x2, R126 ;  /* 0x00000002097e7825 */ /* 0x000fc600078e027e */
[C---:B------:R-:W-:Y:S02]  /*a460*/  IADD3 R12, P2, R126.reuse, 0x1000, RZ ;  /* 0x000010007e0c7810 */ /* 0x040fe40007f5e0ff */
[C---:B------:R-:W-:Y:S02]  /*a470*/  IADD3 R33, P1, R126.reuse, 0x2000, RZ ;  /* 0x000020007e217810 */ /* 0x040fe40007f3e0ff */
[----:B--2---:R-:W-:Y:S02]  /*a480*/  P2R R11, PR, RZ, 0x4 ;  /* 0x00000004ff0b7803 */ /* 0x004fe40000000000 */
[C---:B------:R-:W-:Y:S02]  /*a490*/  IADD3 R25, P2, R126.reuse, 0x3000, RZ ;  /* 0x000030007e197810 */ /* 0x040fe40007f5e0ff */
[C---:B------:R-:W-:Y:S02]  /*a4a0*/  IADD3 R41, P3, R126.reuse, 0x4000, RZ ;  /* 0x000040007e297810 */ /* 0x040fe40007f7e0ff */
        /* <DEDUP_REMOVED lines=14> */
[----:B0-----:R-:W-:Y:S02]  /*a590*/  LOP3.LUT R8, R9, R12, RZ, 0x3c, !PT ;  /* 0x0000000c09087212 */ /* 0x001fe400078e3cff */
[----:B------:R-:W-:Y:S02]  /*a5a0*/  LOP3.LUT R32, R32, R33, RZ, 0x3c, !PT ;  /* 0x0000002120207212 */ /* 0x000fe400078e3cff */
[----:B------:R-:W-:Y:S02]  /*a5b0*/  LOP3.LUT R24, R24, R25, RZ, 0x3c, !PT ;  /* 0x0000001918187212 */ /* 0x000fe400078e3cff */
[----:B------:R-:W-:Y:S02]  /*a5c0*/  LOP3.LUT R40, R40, R41, RZ, 0x3c, !PT ;  /* 0x0000002928287212 */ /* 0x000fe400078e3cff */
[----:B------:R-:W-:-:S02]  /*a5d0*/  LOP3.LUT R28, R28, R29, RZ, 0x3c, !PT ;  /* 0x0000001d1c1c7212 */ /* 0x000fc400078e3cff */
[----:B------:R-:W-:Y:S02]  /*a5e0*/  LOP3.LUT R44, R44, R45, RZ, 0x3c, !PT ;  /* 0x0000002d2c2c7212 */ /* 0x000fe400078e3cff */
[----:B---3--:R-:W-:Y:S02]  /*a5f0*/  @P6 R2UR UR8, R10 ;  /* 0x000000000a0862ca */ /* 0x008fe400000e0000 */
[----:B----4-:R-:W-:Y:S01]  /*a600*/  @P0 R2UR UR4, R6 ;  /* 0x00000000060402ca */ /* 0x010fe200000e0000 */
[----:B-1----:R-:W-:-:S14]  /*a610*/  @P6 BRA `(.L_x_3452) ;  /* 0x0000000000186947 */ /* 0x002fdc0003800000 */
[----:B------:R-:W-:Y:S05]  /*a620*/  @!P0 BRA `(.L_x_3452) ;  /* 0x0000000000148947 */ /* 0x000fea0003800000 */
[----:B------:R-:W2:Y:S04]  /*a630*/  LDG.E R10, desc[UR48][R4.64] ;  /* 0x00000030040a7981 */ /* 0x000ea8000c1e1900 */
[----:B------:R-:W3:Y:S01]  /*a640*/  LDG.E R6, desc[UR48][R4.64+0x4] ;  /* 0x0000043004067981 */ /* 0x000ee2000c1e1900 */
[----:B--2---:R-:W-:Y:S02]  /*a650*/  R2UR UR6, R10 ;  /* 0x000000000a0672ca */ /* 0x004fe400000e0000 */
[----:B---3--:R-:W-:-:S13]  /*a660*/  R2UR UR8, R6 ;  /* 0x00000000060872ca */ /* 0x008fda00000e0000 */
[----:B------:R-:W-:-:S12]  /*a670*/  UIADD3 UR8, -UR6, UR8, URZ ;  /* 0x0000000806087290 */ /* 0x000fd8000fffe13f */
.L_x_3452:
        /* <DEDUP_REMOVED lines=67> */
[----:B------:R-:W-:Y:S01]  /*aab0*/  IMAD.MOV R5, RZ, RZ, -R18 ;  /* 0x000000ffff057224 */ /* 0x000fe200078e0a12 */
[----:B------:R-:W-:Y:S02]  /*aac0*/  UIMAD.WIDE.U32 UR6, UR44, UR10, UR6 ;  /* 0x0000000a2c0672a5 */ /* 0x000fe4000f8e0006 */
[----:B------:R-:W-:Y:S01]  /*aad0*/  UIMAD UR9, UR44, UR11, UR9 ;  /* 0x0000000b2c0972a4 */ /* 0x000fe2000f8e0209 */
[----:B------:R-:W-:Y:S02]  /*aae0*/  LEA R6, R11, R2, 0x6 ;  /* 0x000000020b067211 */ /* 0x000fe400078e30ff */
[----:B------:R-:W-:Y:S01]  /*aaf0*/  ULDC.64 UR10, c[0x0][0xb78] ;  /* 0x0002de00000a7ab9 */ /* 0x000fe20000000a00 */
[----:B------:R-:W-:Y:S01]  /*ab00*/  UIADD3 UR7, UR7, UR9, URZ ;  /* 0x0000000907077290 */ /* 0x000fe2000fffe03f */
[----:B------:R-:W-:Y:S01]  /*ab10*/  ISETP.NE.AND P0, PT, R16, R5, PT ;  /* 0x000000051000720c */ /* 0x000fe20003f05270 */
[----:B------:R-:W-:Y:S01]  /*ab20*/  UIMAD UR9, UR43, UR10, URZ ;  /* 0x0000000a2b0972a4 */ /* 0x000fe2000f8e023f */
[C---:B------:R-:W-:Y:S01]  /*ab30*/  VIADD R10, R6.reuse, 0x8 ;  /* 0x00000008060a7836 */ /* 0x040fe20000000000 */
[----:B------:R-:W-:Y:S01]  /*ab40*/  UIMAD.WIDE.U32 UR6, UR42, UR10, UR6 ;  /* 0x0000000a2a0672a5 */ /* 0x000fe2000f8e0006 */
[----:B------:R-:W-:Y:S01]  /*ab50*/  SHF.R.S32.HI R4, RZ, 0x1f, R6 ;  /* 0x0000001fff047819 */ /* 0x000fe20000011406 */
[----:B------:R-:W-:Y:S01]  /*ab60*/  UIMAD UR9, UR42, UR11, UR9 ;  /* 0x0000000b2a0972a4 */ /* 0x000fe2000f8e0209 */
[----:B------:R-:W-:-:S02]  /*ab70*/  ISETP.GE.OR P1, PT, R6, UR8, P0 ;  /* 0x0000000806007c0c */ /* 0x000fc40008726670 */
[----:B------:R-:W-:Y:S01]  /*ab80*/  ISETP.GE.OR P0, PT, R10, UR8, P0 ;  /* 0x000000080a007c0c */ /* 0x000fe20008706670 */
[----:B------:R-:W-:Y:S01]  /*ab90*/  ULDC.64 UR10, c[0x0][0xb40] ;  /* 0x0002d000000a7ab9 */ /* 0x000fe20000000a00 */
[----:B------:R-:W-:Y:S01]  /*aba0*/  IADD3 R5, P2, R6, UR6, RZ ;  /* 0x0000000606057c10 */ /* 0x000fe2000ff5e0ff */
[----:B------:R-:W-:-:S05]  /*abb0*/  IMAD.U32 R11, RZ, RZ, UR9 ;  /* 0x00000009ff0b7e24 */ /* 0x000fca000f8e00ff */
[----:B------:R-:W-:Y:S02]  /*abc0*/  IADD3.X R6, R4, UR7, R11, P2, !PT ;  /* 0x0000000704067c10 */ /* 0x000fe400097fe40b */
[----:B------:R-:W-:-:S04]  /*abd0*/  LEA R4, P2, R5, UR10, 0x2 ;  /* 0x0000000a05047c11 */ /* 0x000fc8000f8410ff */
[----:B------:R-:W-:-:S05]  /*abe0*/  LEA.HI.X R5, R5, UR11, R6, 0x2, P2 ;  /* 0x0000000b05057c11 */ /* 0x000fca00090f1406 */
[----:B------:R0:W-:Y:S04]  /*abf0*/  @!P1 STG.E desc[UR48][R4.64], R0 ;  /* 0x0000000004009986 */ /* 0x0001e8000c101930 */
[----:B------:R0:W-:Y:S02]  /*ac00*/  @!P0 STG.E desc[UR48][R4.64+0x20], R3 ;  /* 0x0000200304008986 */ /* 0x0001e4000c101930 */
.L_x_3453:
        /* <DEDUP_REMOVED lines=19> */
[----:B------:R-:W-:-:S02]  /*ad40*/  UIMAD UR6, UR12, UR10, URZ ;  /* 0x0000000a0c0672a4 */ /* 0x000fc4000f8e023f */
[----:B------:R-:W-:Y:S01]  /*ad50*/  IMAD.U32 R21, RZ, RZ, UR10 ;  /* 0x0000000aff157e24 */ /* 0x000fe2000f8e00ff */
[----:B------:R-:W5:Y:S01]  /*ad60*/  LD.E.128 R40, desc[UR48][R40.64] ;  /* 0x0000003028287980 */ /* 0x000f62000c101d00 */
[----:B------:R-:W-:Y:S02]  /*ad70*/  LOP3.LUT R0, R4, R0, R5, 0xfe, !PT ;  /* 0x0000000004007212 */ /* 0x000fe400078efe05 */
[----:B------:R-:W-:Y:S01]  /*ad80*/  SHF.R.S32.HI R5, RZ, 0x1f, R17 ;  /* 0x0000001fff057819 */ /* 0x000fe20000011411 */
[----:B------:R-:W5:Y:S01]  /*ad90*/  LD.E.128 R28, desc[UR48][R28.64] ;  /* 0x000000301c1c7980 */ /* 0x000f62000c101d00 */
[----:B------:R-:W-:Y:S01]  /*ada0*/  MOV R4, R17 ;  /* 0x0000001100047202 */ /* 0x000fe20000000f00 */
[----:B------:R-:W-:Y:S01]  /*adb0*/  UIMAD UR6, UR4, UR11, UR6 ;  /* 0x0000000b040672a4 */ /* 0x000fe2000f8e0206 */
[C---:B------:R-:W-:Y:S01]  /*adc0*/  VIADD R88, R17.reuse, 0x140 ;  /* 0x0000014011587836 */ /* 0x040fe20000000000 */
[----:B------:R-:W5:Y:S01]  /*add0*/  LD.E.128 R44, desc[UR48][R44.64] ;  /* 0x000000302c2c7980 */ /* 0x000f62000c101d00 */
[----:B------:R-:W-:Y:S01]  /*ade0*/  IADD3 R86, R17, 0x100, RZ ;  /* 0x0000010011567810 */ /* 0x000fe20007ffe0ff */
[----:B------:R-:W-:Y:S01]  /*adf0*/  IMAD.WIDE.U32 R4, R21, UR4, R4 ;  /* 0x0000000415047c25 */ /* 0x000fe2000f8e0004 */
        /* <DEDUP_REMOVED lines=10> */
[----:B------:R-:W-:Y:S01]  /*aea0*/  MOV R81, UR10 ;  /* 0x0000000a00517c02 */ /* 0x000fe20008000f00 */
[----:B------:R-:W-:Y:S01]  /*aeb0*/  UIMAD UR4, UR13, UR10, URZ ;  /* 0x0000000a0d0472a4 */ /* 0x000fe2000f8e023f */
[----:B------:R-:W-:Y:S01]  /*aec0*/  VIADD R5, R5, UR6 ;  /* 0x0000000605057c36 */ /* 0x000fe20008000000 */
        /* <DEDUP_REMOVED lines=8> */
[----:B------:R-:W-:Y:S01]  /*af50*/  ISETP.GE.AND P1, PT, R88, UR14, PT ;  /* 0x0000000e58007c0c */ /* 0x000fe2000bf26270 */
[----:B------:R-:W-:Y:S01]  /*af60*/  VIADD R80, R17, 0x180 ;  /* 0x0000018011507836 */ /* 0x000fe20000000000 */
[----:B------:R-:W-:-:S02]  /*af70*/  UIMAD UR6, UR44, UR11, UR4 ;  /* 0x0000000b2c0672a4 */ /* 0x000fc4000f8e0204 */
[----:B------:R-:W-:Y:S01]  /*af80*/  IMAD.WIDE.U32 R4, R81, UR44, R4 ;  /* 0x0000002c51047c25 */ /* 0x000fe2000f8e0004 */
[----:B------:R-:W-:Y:S01]  /*af90*/  SEL R21, RZ, 0x10, P0 ;  /* 0x00000010ff157807 */ /* 0x000fe20000000000 */
[----:B------:R-:W-:Y:S01]  /*afa0*/  UIADD3 UR4, UR40, 0x28c20, URZ ;  /* 0x00028c2028047890 */ /* 0x000fe2000fffe03f */
[----:B------:R-:W-:Y:S01]  /*afb0*/  SEL R20, RZ, 0x20, P1 ;  /* 0x00000020ff147807 */ /* 0x000fe20000800000 */
[----:B------:R-:W-:Y:S01]  /*afc0*/  ULDC.64 UR8, c[0x0][0xae8] ;  /* 0x0002ba0000087ab9 */ /* 0x000fe20000000a00 */
[----:B------:R-:W-:Y:S01]  /*afd0*/  ISETP.GE.AND P0, PT, R80, UR14, PT ;  /* 0x0000000e50007c0c */ /* 0x000fe2000bf06270 */
[C---:B------:R-:W-:Y:S01]  /*afe0*/  VIADD R80, R186.reuse, 0x20 ;  /* 0x00000020ba507836 */ /* 0x040fe20000000000 */
[----:B------:R-:W-:Y:S01]  /*aff0*/  ISETP.GE.AND P2, PT, R186, UR7, PT ;  /* 0x00000007ba007c0c */ /* 0x000fe2000bf46270 */
[----:B------:R-:W-:Y:S01]  /*b000*/  UPRMT UR4, URZ, 0x654, UR4 ;  /* 0x000006543f047896 */ /* 0x000fe20008000004 */
[----:B------:R-:W-:Y:S01]  /*b010*/  LOP3.LUT R21, R20, R0, R21, 0xfe, !PT ;  /* 0x0000000014157212 */ /* 0x000fe200078efe15 */
[----:B------:R-:W-:Y:S01]  /*b020*/  VIADD R20, R17, 0x1c0 ;  /* 0x000001c011147836 */ /* 0x000fe20000000000 */
[----:B------:R-:W-:Y:S01]  /*b030*/  IADD3 R5, R5, UR6, RZ ;  /* 0x0000000605057c10 */ /* 0x000fe2000fffe0ff */
[----:B------:R-:W-:-:S02]  /*b040*/  UIMAD UR6, UR43, UR8, URZ ;  /* 0x000000082b0672a4 */ /* 0x000fc4000f8e023f */
[----:B------:R-:W-:Y:S01]  /*b050*/  IMAD.U32 R81, RZ, RZ, UR8 ;  /* 0x00000008ff517e24 */ /* 0x000fe2000f8e00ff */
[----:B------:R-:W-:Y:S01]  /*b060*/  SEL R0, RZ, 0x40, P0 ;  /* 0x00000040ff007807 */ /* 0x000fe20000000000 */
[----:B------:R-:W-:Y:S01]  /*b070*/  BSSY B1, `(.L_x_3454) ;  /* 0x0000028000017945 */ /* 0x000fe20003800000 */
[----:B------:R-:W-:Y:S01]  /*b080*/  ISETP.GE.AND P0, PT, R80, UR7, PT ;  /* 0x0000000750007c0c */ /* 0x000fe2000bf06270 */
[----:B------:R-:W-:Y:S01]  /*b090*/  UIMAD UR6, UR42, UR9, UR6 ;  /* 0x000000092a0672a4 */ /* 0x000fe2000f8e0206 */
[----:B------:R-:W-:Y:S01]  /*b0a0*/  ISETP.GE.AND P1, PT, R20, UR14, PT ;  /* 0x0000000e14007c0c */ /* 0x000fe2000bf26270 */
[----:B------:R-:W-:Y:S01]  /*b0b0*/  IMAD.WIDE.U32 R80, R81, UR42, R4 ;  /* 0x0000002a51507c25 */ /* 0x000fe2000f8e0004 */
[----:B------:R-:W-:Y:S01]  /*b0c0*/  LOP3.LUT R0, R21, R0, RZ, 0xfc, !PT ;  /* 0x0000000015007212 */ /* 0x000fe200078efcff */
[----:B-1----:R-:W-:Y:S01]  /*b0d0*/  SYNCS.ARRIVE.TRANS64.RED.A1T0 RZ, [UR4], RZ ;  /* 0x000000ffffff79a7 */ /* 0x002fe20008100404 */
[----:B------:R-:W-:Y:S01]  /*b0e0*/  SHF.R.S32.HI R187, RZ, 0x1f, R186 ;  /* 0x0000001fffbb7819 */ /* 0x000fe200000114ba */
[----:B------:R-:W-:Y:S01]  /*b0f0*/  IMAD.U32 R21, RZ, RZ, UR45 ;  /* 0x0000002dff157e24 */ /* 0x000fe2000f8e00ff */
[----:B------:R-:W-:-:S02]  /*b100*/  SEL R5, RZ, 0x80, P1 ;  /* 0x00000080ff057807 */ /* 0x000fc40000800000 */
[----:B------:R-:W-:Y:S01]  /*b110*/  IADD3 R87, R81, UR6, RZ ;  /* 0x0000000651577c10 */ /* 0x000fe2000fffe0ff */
        /* <DEDUP_REMOVED lines=15> */
[----:B------:R-:W-:Y:S02]  /*b210*/  LEA R82, P1, R4, UR8, 0x1 ;  /* 0x0000000804527c11 */ /* 0x000fe4000f8208ff */
[----:B------:R-:W-:-:S04]  /*b220*/  IADD3 R5, R5, R83, RZ ;  /* 0x0000005305057210 */ /* 0x000fc80007ffe0ff */
        /* <DEDUP_REMOVED lines=12> */
.L_x_3455:
[----:B------:R-:W-:Y:S05]  /*b2f0*/  BSYNC B1 ;  /* 0x0000000000017941 */ /* 0x000fea0003800000 */
.L_x_3454:
[----:B------:R-:W-:Y:S05]  /*b300*/  @P0 BRA `(.L_x_3456) ;  /* 0x0000000c00440947 */ /* 0x000fea0003800000 */
[----:B0----5:R-:W-:Y:S01]  /*b310*/  IADD3 R13, P0, R20, 0x20, RZ ;  /* 0x00000020140d7810 */ /* 0x021fe20007f1e0ff */
        /* <DEDUP_REMOVED lines=29> */
.L_x_3451:
[----:B------:R-:W-:Y:S01]  /*b4f0*/  ULDC.64 UR6, c[0x0][0xbe0] ;  /* 0x0002f80000067ab9 */ /* 0x000fe20000000a00 */
[----:B------:R-:W-:Y:S02]  /*b500*/  USHF.L.U32 UR4, UR42, 0x2, URZ ;  /* 0x000000022a047899 */ /* 0x000fe4000800063f */
[----:B------:R-:W-:Y:S01]  /*b510*/  UISETP.NE.U32.AND UP0, UPT, UR6, URZ, UPT ;  /* 0x0000003f0600728c */ /* 0x000fe2000bf05070 */
[----:B------:R-:W-:Y:S01]  /*b520*/  ULDC.64 UR8, c[0x0][0xbd8] ;  /* 0x0002f60000087ab9 */ /* 0x000fe20000000a00 */
[----:B------:R-:W-:Y:S02]  /*b530*/  USHF.L.U64.HI UR10, UR42, 0x2, UR43 ;  /* 0x000000022a0a7899 */ /* 0x000fe4000801022b */
[----:B------:R-:W-:Y:S02]  /*b540*/  UISETP.NE.AND.EX UP1, UPT, UR7, URZ, UPT, UP0 ;  /* 0x0000003f0700728c */ /* 0x000fe4000bf25300 */
[----:B------:R-:W-:Y:S01]  /*b550*/  UISETP.NE.U32.AND UP0, UPT, UR8, URZ, UPT ;  /* 0x0000003f0800728c */ /* 0x000fe2000bf05070 */
[----:B------:R-:W-:Y:S01]  /*b560*/  MOV R3, RZ ;  /* 0x000000ff00037202 */ /* 0x000fe20000000f00 */
[----:B------:R-:W-:Y:S01]  /*b570*/  VIADD R12, R17, 0x40 ;  /* 0x00000040110c7836 */ /* 0x000fe20000000000 */
[----:B------:R-:W-:Y:S01]  /*b580*/  ULDC UR12, c[0x0][0xa8c] ;  /* 0x0002a300000c7ab9 */ /* 0x000fe20000000800 */
[----:B------:R-:W-:Y:S01]  /*b590*/  PLOP3.LUT P4, PT, PT, PT, UP1, 0x80, 0x0 ;  /* 0x000000000000781c */ /* 0x000fe20003f8f018 */
[----:B------:R-:W-:-:S04]  /*b5a0*/  UISETP.NE.AND.EX UP0, UPT, UR9, URZ, UPT, UP0 ;  /* 0x0000003f0900728c */ /* 0x000fc8000bf05300 */
[----:B------:R-:W-:Y:S02]  /*b5b0*/  @UP1 UIADD3 UR6, UP2, UR4, UR6, URZ ;  /* 0x0000000604061290 */ /* 0x000fe4000ff5e03f */
[----:B------:R-:W-:Y:S02]  /*b5c0*/  PLOP3.LUT P3, PT, PT, PT, UP0, 0x80, 0x0 ;  /* 0x000000000000781c */ /* 0x000fe40003f6f008 */
[----:B------:R-:W-:Y:S02]  /*b5d0*/  @UP1 UIADD3.X UR7, UR10, UR7, URZ, UP2, !UPT ;  /* 0x000000070a071290 */ /* 0x000fe400097fe43f */
[----:B------:R-:W-:Y:S01]  /*b5e0*/  UIADD3 UR4, UP1, UR4, UR8, URZ ;  /* 0x0000000804047290 */ /* 0x000fe2000ff3e03f */
[----:B------:R-:W-:-:S03]  /*b5f0*/  IMAD.U32 R8, RZ, RZ, UR6 ;  /* 0x00000006ff087e24 */ /* 0x000fc6000f8e00ff */
[----:B------:R-:W-:Y:S01]  /*b600*/  MOV R9, UR7 ;  /* 0x0000000700097c02 */ /* 0x000fe20008000f00 */
[----:B------:R-:W-:Y:S01]  /*b610*/  UIADD3.X UR6, UR10, UR9, URZ, UP1, !UPT ;  /* 0x000000090a067290 */ /* 0x000fe20008ffe43f */
[----:B------:R-:W-:-:S03]  /*b620*/  IMAD.U32 R4, RZ, RZ, UR4 ;  /* 0x00000004ff047e24 */ /* 0x000fc6000f8e00ff */
[----:B------:R0:W2:Y:S02]  /*b630*/  @P4 LDG.E R8, desc[UR48][R8.64] ;  /* 0x0000003008084981 */ /* 0x0000a4000c1e1900 */
[----:B------:R-:W-:-:S05]  /*b640*/  IMAD.U32 R5, RZ, RZ, UR6 ;  /* 0x00000006ff057e24 */ /* 0x000fca000f8e00ff */
[----:B------:R1:W5:Y:S01]  /*b650*/  @P3 LDG.E R3, desc[UR48][R4.64] ;  /* 0x0000003004033981 */ /* 0x000362000c1e1900 */
[----:B------:R-:W-:Y:S01]  /*b660*/  ISETP.GE.AND P1, PT, R12, UR12, PT ;  /* 0x0000000c0c007c0c */ /* 0x000fe2000bf26270 */
[C---:B------:R-:W-:Y:S01]  /*b670*/  VIADD R14, R17.reuse, 0x80 ;  /* 0x00000080110e7836 */ /* 0x040fe20000000000 */
[C---:B------:R-:W-:Y:S01]  /*b680*/  ISETP.GE.AND P0, PT, R17.reuse, UR12, PT ;  /* 0x0000000c11007c0c */ /* 0x040fe2000bf06270 */
[----:B------:R-:W-:Y:S01]  /*b690*/  ULDC UR4, c[0x0][0xa88] ;  /* 0x0002a20000047ab9 */ /* 0x000fe20000000800 */
[----:B------:R-:W-:Y:S02]  /*b6a0*/  SEL R6, RZ, 0xffffffff, P1 ;  /* 0xffffffffff067807 */ /* 0x000fe40000800000 */
[----:B------:R-:W-:Y:S02]  /*b6b0*/  IADD3 R15, R17, 0xc0, RZ ;  /* 0x000000c0110f7810 */ /* 0x000fe40007ffe0ff */
[----:B------:R-:W-:Y:S01]  /*b6c0*/  SEL R0, RZ, 0x1, P0 ;  /* 0x00000001ff007807 */ /* 0x000fe20000000000 */
[----:B0-----:R-:W-:Y:S01]  /*b6d0*/  IMAD.SHL.U32 R9, R6, 0x2, RZ ;  /* 0x0000000206097824 */ /* 0x001fe200078e00ff */
[----:B------:R-:W-:-:S02]  /*b6e0*/  ISETP.GE.AND P1, PT, R14, UR12, PT ;  /* 0x0000000c0e007c0c */ /* 0x000fc4000bf26270 */
[----:B------:R-:W-:Y:S02]  /*b6f0*/  ISETP.GE.AND P2, PT, R15, UR12, PT ;  /* 0x0000000c0f007c0c */ /* 0x000fe4000bf46270 */
[----:B------:R-:W-:Y:S02]  /*b700*/  LOP3.LUT R0, R9, 0x2, R0, 0xe2, !PT ;  /* 0x0000000209007812 */ /* 0x000fe400078ee200 */
[----:B------:R-:W-:Y:S02]  /*b710*/  SEL R9, RZ, 0x4, P1 ;  /* 0x00000004ff097807 */ /* 0x000fe40000800000 */
[----:B------:R-:W-:Y:S02]  /*b720*/  SEL R6, RZ, 0x8, P2 ;  /* 0x00000008ff067807 */ /* 0x000fe40001000000 */
[----:B------:R-:W-:Y:S02]  /*b730*/  ISETP.GT.AND P0, PT, R189, 0x3f, PT ;  /* 0x0000003fbd00780c */ /* 0x000fe40003f04270 */
[----:B------:R-:W-:-:S02]  /*b740*/  LOP3.LUT R11, R6, R0, R9, 0xfe, !PT ;  /* 0x00000000060b7212 */ /* 0x000fc400078efe09 */
        /* <DEDUP_REMOVED lines=8> */
.L_x_3457:
        /* <DEDUP_REMOVED lines=9> */
[----:B------:R-:W0:Y:S01]  /*b860*/  S2R R4, SR_TID.X ;  /* 0x0000000000047919 */ /* 0x000e220000002100 */
[----:B------:R-:W-:-:S04]  /*b870*/  IMAD.U32 R0, RZ, RZ, UR45 ;  /* 0x0000002dff007e24 */ /* 0x000fc8000f8e00ff */
[----:B0-----:R-:W-:-:S05]  /*b880*/  IMAD R0, R0, 0x40, R4 ;  /* 0x0000004000007824 */ /* 0x001fca00078e0204 */
[----:B------:R-:W-:-:S04]  /*b890*/  IADD3 R0, R0, -0x80, RZ ;  /* 0xffffff8000007810 */ /* 0x000fc80007ffe0ff */
[----:B------:R-:W-:-:S13]  /*b8a0*/  ISETP.GE.AND P0, PT, R0, UR4, PT ;  /* 0x0000000400007c0c */ /* 0x000fda000bf06270 */
        /* <DEDUP_REMOVED lines=10> */
[----:B------:R-:W-:Y:S01]  /*b950*/  MOV R9, UR10 ;  /* 0x0000000a00097c02 */ /* 0x000fe20008000f00 */
[----:B------:R-:W-:Y:S01]  /*b960*/  VIADD R5, R5, UR6 ;  /* 0x0000000605057c36 */ /* 0x000fe20008000000 */
[----:B------:R-:W-:-:S03]  /*b970*/  UIMAD UR7, UR42, UR11, UR7 ;  /* 0x0000000b2a0772a4 */ /* 0x000fc6000f8e0207 */
[----:B------:R-:W-:Y:S01]  /*b980*/  IMAD.WIDE.U32 R4, R9, UR42, R4 ;  /* 0x0000002a09047c25 */ /* 0x000fe2000f8e0004 */
[----:B------:R-:W-:-:S03]  /*b990*/  ULDC.64 UR10, c[0x0][0xb40] ;  /* 0x0002d000000a7ab9 */ /* 0x000fc60000000a00 */
[----:B------:R-:W-:Y:S01]  /*b9a0*/  VIADD R5, R5, UR7 ;  /* 0x0000000705057c36 */ /* 0x000fe20008000000 */
[----:B------:R-:W-:-:S04]  /*b9b0*/  LEA R8, P0, R4, UR10, 0x2 ;  /* 0x0000000a04087c11 */ /* 0x000fc8000f8010ff */
[----:B------:R-:W-:Y:S01]  /*b9c0*/  LEA.HI.X R9, R4, UR11, R5, 0x2, P0 ;  /* 0x0000000b04097c11 */ /* 0x000fe200080f1405 */
[----:B------:R-:W-:-:S05]  /*b9d0*/  IMAD.MOV.U32 R5, RZ, RZ, -0x800000 ;  /* 0xff800000ff057424 */ /* 0x000fca00078e00ff */
[----:B------:R0:W-:Y:S03]  /*b9e0*/  STG.E desc[UR48][R8.64], R5 ;  /* 0x0000000508007986 */ /* 0x0001e6000c101930 */
.L_x_3459:
[----:B------:R-:W-:Y:S05]  /*b9f0*/  BSYNC B1 ;  /* 0x0000000000017941 */ /* 0x000fea0003800000 */
.L_x_3458:
        /* <DEDUP_REMOVED lines=11> */
[----:B------:R-:W-:Y:S01]  /*bab0*/  VIADD R8, R17, 0x180 ;  /* 0x0000018011087836 */ /* 0x000fe20000000000 */
[----:B------:R-:W-:-:S02]  /*bac0*/  SEL R0, RZ, 0x10, P0 ;  /* 0x00000010ff007807 */ /* 0x000fc40000000000 */
[----:B------:R-:W-:Y:S01]  /*bad0*/  IADD3 R5, R5, R3, RZ ;  /* 0x0000000305057210 */ /* 0x000fe20007ffe0ff */
[----:B------:R-:W-:Y:S01]  /*bae0*/  IMAD.U32 R3, RZ, RZ, UR6 ;  /* 0x00000006ff037e24 */ /* 0x000fe2000f8e00ff */
[----:B------:R-:W-:Y:S01]  /*baf0*/  UIMAD UR6, UR8, UR6, URZ ;  /* 0x00000006080672a4 */ /* 0x000fe2000f8e023f */
[----:B------:R-:W-:Y:S02]  /*bb00*/  ISETP.GE.AND P0, PT, R8, UR12, PT ;  /* 0x0000000c08007c0c */ /* 0x000fe4000bf06270 */
[----:B------:R-:W-:Y:S01]  /*bb10*/  IMAD.WIDE.U32 R4, R3, UR44, R4 ;  /* 0x0000002c03047c25 */ /* 0x000fe2000f8e0004 */
[----:B------:R-:W-:Y:S01]  /*bb20*/  UIMAD UR6, UR44, UR7, UR6 ;  /* 0x000000072c0672a4 */ /* 0x000fe2000f8e0206 */
[----:B------:R-:W-:Y:S01]  /*bb30*/  LOP3.LUT R11, R6, R11, R0, 0xfe, !PT ;  /* 0x0000000b060b7212 */ /* 0x000fe200078efe00 */
[----:B------:R-:W-:Y:S01]  /*bb40*/  UIMAD UR7, UR45, -0x40, UR4 ;  /* 0xffffffc02d0778a4 */ /* 0x000fe2000f8e0204 */
[----:B------:R-:W-:Y:S01]  /*bb50*/  VIADD R3, R17, 0x1c0 ;  /* 0x000001c011037836 */ /* 0x000fe20000000000 */
[----:B------:R-:W-:Y:S01]  /*bb60*/  ULDC.64 UR8, c[0x0][0xae8] ;  /* 0x0002ba0000087ab9 */ /* 0x000fe20000000a00 */
[----:B------:R-:W-:Y:S01]  /*bb70*/  SEL R0, RZ, 0x40, P0 ;  /* 0x00000040ff007807 */ /* 0x000fe20000000000 */
[----:B------:R-:W-:Y:S01]  /*bb80*/  UIMAD UR4, UR43, UR8, URZ ;  /* 0x000000082b0472a4 */ /* 0x000fe2000f8e023f */
[----:B------:R-:W-:Y:S01]  /*bb90*/  VIADD R5, R5, UR6 ;  /* 0x0000000605057c36 */ /* 0x000fe20008000000 */
[----:B------:R-:W-:Y:S01]  /*bba0*/  ISETP.GE.AND P1, PT, R186, UR7, PT ;  /* 0x00000007ba007c0c */ /* 0x000fe2000bf26270 */
[----:B------:R-:W-:Y:S01]  /*bbb0*/  IMAD.U32 R9, RZ, RZ, UR8 ;  /* 0x00000008ff097e24 */ /* 0x000fe2000f8e00ff */
[----:B------:R-:W-:Y:S01]  /*bbc0*/  UIMAD UR4, UR42, UR9, UR4 ;  /* 0x000000092a0472a4 */ /* 0x000fe2000f8e0204 */
[----:B------:R-:W-:-:S02]  /*bbd0*/  ISETP.GE.AND P2, PT, R3, UR12, PT ;  /* 0x0000000c03007c0c */ /* 0x000fc4000bf46270 */
[----:B------:R-:W-:Y:S01]  /*bbe0*/  IMAD.WIDE.U32 R8, R9, UR42, R4 ;  /* 0x0000002a09087c25 */ /* 0x000fe2000f8e0004 */
[----:B------:R-:W-:Y:S02]  /*bbf0*/  LOP3.LUT R21, R11, R0, RZ, 0xfc, !PT ;  /* 0x000000000b157212 */ /* 0x000fe400078efcff */
[--C-:B------:R-:W-:Y:S01]  /*bc00*/  SHF.R.S32.HI R5, RZ, 0x1f, R186.reuse ;  /* 0x0000001fff057819 */ /* 0x100fe200000114ba */
[----:B------:R-:W-:Y:S01]  /*bc10*/  IMAD.MOV.U32 R4, RZ, RZ, R186 ;  /* 0x000000ffff047224 */ /* 0x000fe200078e00ba */
[----:B------:R-:W-:Y:S01]  /*bc20*/  MOV R11, UR45 ;  /* 0x0000002d000b7c02 */ /* 0x000fe20008000f00 */
[----:B------:R-:W-:Y:S01]  /*bc30*/  VIADD R13, R9, UR4 ;  /* 0x00000004090d7c36 */ /* 0x000fe20008000000 */
[----:B------:R-:W-:Y:S02]  /*bc40*/  IADD3 R6, R186, 0x20, RZ ;  /* 0x00000020ba067810 */ /* 0x000fe40007ffe0ff */
[----:B------:R-:W-:Y:S01]  /*bc50*/  SEL R0, RZ, 0x80, P2 ;  /* 0x00000080ff007807 */ /* 0x000fe20001000000 */
[----:B------:R-:W-:Y:S01]  /*bc60*/  IMAD.WIDE R10, R11, 0x40, R4 ;  /* 0x000000400b0a7825 */ /* 0x000fe200078e0204 */
[----:B------:R-:W-:-:S02]  /*bc70*/  ISETP.GE.AND P0, PT, R6, UR7, PT ;  /* 0x0000000706007c0c */ /* 0x000fc4000bf06270 */
[----:B------:R-:W-:Y:S01]  /*bc80*/  LOP3.LUT R0, R21, R0, RZ, 0xfc, !PT ;  /* 0x0000000015007212 */ /* 0x000fe200078efcff */
[----:B------:R-:W-:Y:S10]  /*bc90*/  @P1 BRA `(.L_x_3461) ;  /* 0x0000000000681947 */ /* 0x000ff40003800000 */
        /* <DEDUP_REMOVED lines=26> */
.L_x_3461:
[----:B------:R-:W-:Y:S05]  /*be40*/  BSYNC B1 ;  /* 0x0000000000017941 */ /* 0x000fea0003800000 */
.L_x_3460:
        /* <DEDUP_REMOVED lines=29> */
.L_x_3456:
[----:B------:R-:W-:Y:S05]  /*c020*/  BSYNC B0 ;  /* 0x0000000000007941 */ /* 0x000fea0003800000 */
.L_x_3450:
[----:B------:R-:W-:Y:S02]  /*c030*/  ULDC UR4, c[0x0][0xc14] ;  /* 0x0003050000047ab9 */ /* 0x000fe40000000800 */
[----:B------:R-:W-:-:S13]  /*c040*/  ISETP.GE.AND P0, PT, R7, UR4, PT ;  /* 0x0000000407007c0c */ /* 0x000fda000bf06270 */
[----:B------:R-:W-:Y:S05]  /*c050*/  @!P0 BRA `(.L_x_3462) ;  /* 0xffffff4c00b48947 */ /* 0x000fea000383ffff */
[----:B------:R-:W-:Y:S05]  /*c060*/  EXIT ;  /* 0x000000000000794d */ /* 0x000fea0003800000 */
.L_x_3405:
        /* <DEDUP_REMOVED lines=32> */
[----:B------:R-:W-:Y:S02]  /*c270*/  ISETP.GE.U32.AND P0, PT, R7, 0x4, PT ;  /* 0x000000040700780c */ /* 0x000fe40003f06070 */
[----:B------:R-:W-:-:S05]  /*c280*/  IADD3 R4, R5, R4, RZ ;  /* 0x0000000405047210 */ /* 0x000fca0007ffe0ff */
[----:B------:R-:W0:Y:S06]  /*c290*/  SHFL.UP PT, R6, R4, 0x4, RZ ;  /* 0x0480000004067989 */ /* 0x000e2c00000e00ff */
[----:B------:R-:W-:-:S04]  /*c2a0*/  @P0 LOP3.LUT R0, R0, 0x8, RZ, 0xfc, !PT ;  /* 0x0000000800000812 */ /* 0x000fc800078efcff */
[----:B------:R-:W-:Y:S02]  /*c2b0*/  LOP3.LUT R0, R0, 0xfffffffb, RZ, 0xc0, !PT ;  /* 0xfffffffb00007812 */ /* 0x000fe400078ec0ff */
[----:B0-----:R-:W-:Y:S01]  /*c2c0*/  SEL R3, R6, RZ, P0 ;  /* 0x000000ff06037207 */ /* 0x001fe20000000000 */
[----:B------:R-:W-:Y:S01]  /*c2d0*/  IMAD.MOV.U32 R6, RZ, RZ, RZ ;  /* 0x000000ffff067224 */ /* 0x000fe200078e00ff */
        /* <DEDUP_REMOVED lines=10> */
[----:B0-----:R-:W-:-:S04]  /*c380*/  SEL R5, R5, RZ, P0 ;  /* 0x000000ff05057207 */ /* 0x001fc80000000000 */
[----:B------:R-:W-:-:S05]  /*c390*/  IADD3 R4, R2, R5, RZ ;  /* 0x0000000502047210 */ /* 0x000fca0007ffe0ff */
        /* <DEDUP_REMOVED lines=10> */
.L_x_3467:
[----:B------:R-:W-:Y:S01]  /*c440*/  IADD3 R6, R6, 0x1f, RZ ;  /* 0x0000001f06067810 */ /* 0x000fe20007ffe0ff */
        /* <DEDUP_REMOVED lines=14> */
.L_x_3466:
[----:B------:R-:W-:Y:S05]  /*c530*/  BSYNC B0 ;  /* 0x0000000000007941 */ /* 0x000fea0003800000 */
.L_x_3465:
        /* <DEDUP_REMOVED lines=25> */
.L_x_3463:
        /* <DEDUP_REMOVED lines=15> */
[----:B0-----:R-:W-:-:S06]  /*c7c0*/  IADD3 R13, R12, 0xffffffe, RZ ;  /* 0x0ffffffe0c0d7810 */ /* 0x001fcc0007ffe0ff */
[----:B------:R0:W1:Y:S01]  /*c7d0*/  F2I.FTZ.U32.TRUNC.NTZ R3, R13 ;  /* 0x0000000d00037305 */ /* 0x000062000021f000 */
[----:B------:R-:W-:Y:S05]  /*c7e0*/  @!P0 BRA `(.L_x_3468) ;  /* 0x0000000000088947 */ /* 0x000fea0003800000 */
[----:B------:R-:W-:-:S05]  /*c7f0*/  VIADD R5, R5, 0xffffffff ;  /* 0xffffffff05057836 */ /* 0x000fca0000000000 */
[----:B------:R2:W3:Y:S02]  /*c800*/  SHFL.IDX PT, R16, R4, R5, 0x1f ;  /* 0x00001f0504107589 */ /* 0x0004e400000e0000 */
.L_x_3468:
[----:B-1----:R-:W-:Y:S01]  /*c810*/  IMAD.MOV R2, RZ, RZ, -R3 ;  /* 0x000000ffff027224 */ /* 0x002fe200078e0a03 */
[----:B--2---:R-:W-:Y:S01]  /*c820*/  IABS R4, R6 ;  /* 0x0000000600047213 */ /* 0x004fe20000000000 */
[----:B---3--:R-:W-:Y:S02]  /*c830*/  IMAD R16, R16, UR4, R7 ;  /* 0x0000000410107c24 */ /* 0x008fe4000f8e0207 */
[----:B------:R-:W-:Y:S01]  /*c840*/  IMAD R5, R2, R11, RZ ;  /* 0x0000000b02057224 */ /* 0x000fe200078e02ff */
[----:B------:R-:W-:Y:S01]  /*c850*/  MOV R2, RZ ;  /* 0x000000ff00027202 */ /* 0x000fe20000000f00 */
[----:B------:R-:W-:-:S04]  /*c860*/  IMAD.MOV R4, RZ, RZ, -R4 ;  /* 0x000000ffff047224 */ /* 0x000fc800078e0a04 */
[----:B------:R-:W-:Y:S01]  /*c870*/  IMAD.HI.U32 R2, R3, R5, R2 ;  /* 0x0000000503027227 */ /* 0x000fe200078e0002 */
[----:B------:R-:W-:-:S04]  /*c880*/  IADD3 R5, -R16, UR6, RZ ;  /* 0x0000000610057c10 */ /* 0x000fc8000fffe1ff */
        /* <DEDUP_REMOVED lines=12> */
[----:B------:R-:W-:-:S05]  /*c950*/  @!P0 LOP3.LUT R2, RZ, R6, RZ, 0x33, !PT ;  /* 0x00000006ff028212 */ /* 0x000fca00078e33ff */
[----:B------:R-:W-:Y:S02]  /*c960*/  IMAD R4, R10, R2, RZ ;  /* 0x000000020a047224 */ /* 0x000fe400078e02ff */
[----:B------:R-:W-:-:S03]  /*c970*/  IMAD.MOV R2, RZ, RZ, -R2 ;  /* 0x000000ffff027224 */ /* 0x000fc600078e0a02 */
[----:B------:R-:W-:Y:S01]  /*c980*/  IADD3 R3, -R4, RZ, RZ ;  /* 0x000000ff04037210 */ /* 0x000fe20007ffe1ff */
        /* <DEDUP_REMOVED lines=9> */
[----:B-1----:R-:W-:-:S05]  /*ca20*/  IADD3 R2, RZ, -R3, RZ ;  /* 0x80000003ff027210 */ /* 0x002fca0007ffe0ff */
        /* <DEDUP_REMOVED lines=9> */
[----:B------:R-:W-:Y:S01]  /*cac0*/  @!P0 IMAD.IADD R6, R6, 0x1, -R7 ;  /* 0x0000000106068824 */ /* 0x000fe200078e0a07 */
[----:B------:R-:W-:-:S04]  /*cad0*/  @!P0 IADD3 R2, R2, 0x1, RZ ;  /* 0x0000000102028810 */ /* 0x000fc80007ffe0ff */
[----:B------:R-:W-:-:S13]  /*cae0*/  ISETP.GE.U32.AND P0, PT, R6, R7, PT ;  /* 0x000000070600720c */ /* 0x000fda0003f06070 */
[----:B------:R-:W-:Y:S01]  /*caf0*/  @P0 VIADD R2, R2, 0x1 ;  /* 0x0000000102020836 */ /* 0x000fe20000000000 */
[----:B------:R-:W-:-:S13]  /*cb00*/  ISETP.GE.AND P0, PT, R3, RZ, PT ;  /* 0x000000ff0300720c */ /* 0x000fda0003f06270 */
[----:B------:R-:W-:Y:S02]  /*cb10*/  @!P0 IADD3 R2, -R2, RZ, RZ ;  /* 0x000000ff02028210 */ /* 0x000fe40007ffe1ff */
[----:B------:R-:W-:-:S13]  /*cb20*/  ISETP.NE.AND P0, PT, R10, RZ, PT ;  /* 0x000000ff0a00720c */ /* 0x000fda0003f05270 */
[----:B------:R-:W-:Y:S01]  /*cb30*/  @!P0 LOP3.LUT R2, RZ, R10, RZ, 0x33, !PT ;  /* 0x0000000aff028212 */ /* 0x000fe200078e33ff */
[----:B------:R-:W-:-:S04]  /*cb40*/  IMAD.MOV R10, RZ, RZ, -R10 ;  /* 0x000000ffff0a7224 */ /* 0x000fc800078e0a0a */
[----:B------:R-:W-:Y:S01]  /*cb50*/  IMAD R18, R2, R10, R5 ;  /* 0x0000000a02127224 */ /* 0x000fe200078e0205 */
[----:B------:R-:W-:-:S04]  /*cb60*/  LOP3.LUT R2, RZ, R2, RZ, 0x33, !PT ;  /* 0x00000002ff027212 */ /* 0x000fc800078e33ff */
[----:B------:R-:W-:Y:S01]  /*cb70*/  IADD3 R17, R17, R2, RZ ;  /* 0x0000000211117210 */ /* 0x000fe20007ffe0ff */
[----:B------:R-:W-:Y:S06]  /*cb80*/  BRA `(.L_x_3469) ;  /* 0x00000000000c7947 */ /* 0x000fec0003800000 */
.L_x_3464:
[----:B------:R-:W-:Y:S01]  /*cb90*/  IMAD.MOV.U32 R17, RZ, RZ, RZ ;  /* 0x000000ffff117224 */ /* 0x000fe200078e00ff */
[----:B------:R-:W-:Y:S01]  /*cba0*/  MOV R18, RZ ;  /* 0x000000ff00127202 */ /* 0x000fe20000000f00 */
[----:B------:R-:W-:-:S07]  /*cbb0*/  IMAD.U32 R16, RZ, RZ, UR6 ;  /* 0x00000006ff107e24 */ /* 0x000fce000f8e00ff */
.L_x_3469:
[----:B------:R-:W1:Y:S01]  /*cbc0*/  S2R R2, SR_TID.X ;  /* 0x0000000000027919 */ /* 0x000e620000002100 */
[----:B------:R-:W-:Y:S01]  /*cbd0*/  STL [R1+0x20], RZ ;  /* 0x000020ff01007387 */ /* 0x000fe20000100800 */
        /* <DEDUP_REMOVED lines=10> */
[----:B------:R1:W-:Y:S03]  /*cc80*/  STL [R1], RZ ;  /* 0x000000ff01007387 */ /* 0x0003e60000100800 */
[----:B------:R-:W-:Y:S05]  /*cc90*/  @P0 BRA `(.L_x_3470) ;  /* 0x0000004000340947 */ /* 0x000fea0003800000 */
[----:B-1----:R-:W-:Y:S01]  /*cca0*/  IMAD.MOV.U32 R0, RZ, RZ, 0x1 ;  /* 0x00000001ff007424 */ /* 0x002fe200078e00ff */
[----:B------:R1:W-:Y:S01]  /*ccb0*/  STL [R1], RZ ;  /* 0x000000ff01007387 */ /* 0x0003e20000100800 */
[----:B------:R-:W-:Y:S01]  /*ccc0*/  ULDC UR37, c[0x0][0xc] ;  /* 0x0000030000257ab9 */ /* 0x000fe20000000800 */
[----:B------:R-:W-:Y:S02]  /*ccd0*/  ULDC.64 UR38, c[0x0][0x198] ;  /* 0x0000660000267ab9 */ /* 0x000fe40000000a00 */
[----:B------:R1:W-:Y:S04]  /*cce0*/  STL [R1+0x4], R0 ;  /* 0x0000040001007387 */ /* 0x0003e80000100800 */
[----:B------:R1:W-:Y:S02]  /*ccf0*/  STL [R1+0x20], RZ ;  /* 0x000020ff01007387 */ /* 0x0003e40000100800 */
.L_x_3535:
[----:B--2---:R-:W2:Y:S02]  /*cd00*/  LDC.64 R2, c[0x0][0xc60] ;  /* 0x00031800ff027b82 */ /* 0x004ea40000000a00 */
[----:B--2---:R-:W-:-:S05]  /*cd10*/  IMAD.WIDE R2, R19, 0x4, R2 ;  /* 0x0000000413027825 */ /* 0x004fca00078e0202 */
[----:B------:R-:W2:Y:S01]  /*cd20*/  LDG.E R5, desc[UR48][R2.64] ;  /* 0x0000003002057981 */ /* 0x000ea2000c1e1900 */
[----:B------:R-:W-:Y:S05]  /*cd30*/  YIELD ;  /* 0x0000000000007946 */ /* 0x000fea0003800000 */
[----:B------:R-:W-:Y:S01]  /*cd40*/  ULDC.64 UR4, c[0x0][0xa28] ;  /* 0x00028a0000047ab9 */ /* 0x000fe20000000a00 */
[----:B-1----:R-:W-:Y:S01]  /*cd50*/  MOV R0, RZ ;  /* 0x000000ff00007202 */ /* 0x002fe20000000f00 */
[----:B------:R-:W-:Y:S01]  /*cd60*/  IMAD.MOV.U32 R6, RZ, RZ, RZ ;  /* 0x000000ffff067224 */ /* 0x000fe200078e00ff */
[----:B------:R-:W-:Y:S01]  /*cd70*/  ISETP.NE.U32.AND P0, PT, RZ, UR4, PT ;  /* 0x00000004ff007c0c */ /* 0x000fe2000bf05070 */
[----:B------:R-:W-:-:S03]  /*cd80*/  ULDC.64 UR6, c[0x0][0xa08] ;  /* 0x0002820000067ab9 */ /* 0x000fc60000000a00 */
[----:B------:R-:W-:Y:S02]  /*cd90*/  ISETP.NE.AND.EX P0, PT, RZ, UR5, PT, P0 ;  /* 0x00000005ff007c0c */ /* 0x000fe4000bf05300 */
[----:B--2---:R-:W-:Y:S01]  /*cda0*/  SHF.R.S32.HI R4, RZ, 0x1f, R5 ;  /* 0x0000001fff047819 */ /* 0x004fe20000011405 */
[----:B------:R-:W-:-:S10]  /*cdb0*/  IMAD.SHL.U32 R11, R5, 0x4, RZ ;  /* 0x00000004050b7824 */ /* 0x000fd400078e00ff */
[C---:B------:R-:W-:Y:S01]  /*cdc0*/  @P0 LEA R2, P1, R5.reuse, UR4, 0x2 ;  /* 0x0000000405020c11 */ /* 0x040fe2000f8210ff */
[----:B------:R1:W-:Y:S03]  /*cdd0*/  STL [R1+0x10], R5 ;  /* 0x0000100501007387 */ /* 0x0003e60000100800 */
[C-C-:B------:R-:W-:Y:S01]  /*cde0*/  @P0 LEA.HI.X R3, R5.reuse, UR5, R4.reuse, 0x2, P1 ;  /* 0x0000000505030c11 */ /* 0x140fe200088f1404 */
[----:B------:R-:W-:Y:S02]  /*cdf0*/  ULDC.64 UR4, c[0x0][0xa18] ;  /* 0x0002860000047ab9 */ /* 0x000fe40000000a00 */
[----:B------:R-:W-:Y:S02]  /*ce00*/  ISETP.NE.U32.AND P1, PT, RZ, UR4, PT ;  /* 0x00000004ff007c0c */ /* 0x000fe4000bf25070 */
[----:B------:R2:W5:Y:S01]  /*ce10*/  @P0 LDG.E R0, desc[UR48][R2.64] ;  /* 0x0000003002000981 */ /* 0x000562000c1e1900 */
[----:B------:R-:W-:-:S02]  /*ce20*/  SHF.L.U64.HI R10, R5, 0x2, R4 ;  /* 0x00000002050a7819 */ /* 0x000fc40000010204 */
[----:B------:R-:W-:Y:S01]  /*ce30*/  ISETP.NE.AND.EX P1, PT, RZ, UR5, PT, P1 ;  /* 0x00000005ff007c0c */ /* 0x000fe2000bf25310 */
[----:B------:R-:W-:Y:S04]  /*ce40*/  STL [R1+0x18], R11 ;  /* 0x0000180b01007387 */ /* 0x000fe80000100800 */
[----:B------:R-:W-:Y:S08]  /*ce50*/  STL [R1+0x1c], R10 ;  /* 0x00001c0a01007387 */ /* 0x000ff00000100800 */
[----:B------:R-:W-:-:S04]  /*ce60*/  @P1 IADD3 R8, P0, R11, UR4, RZ ;  /* 0x000000040b081c10 */ /* 0x000fc8000ff1e0ff */
[C---:B------:R-:W-:Y:S01]  /*ce70*/  @P1 IADD3.X R9, R10.reuse, UR5, RZ, P0, !PT ;  /* 0x000000050a091c10 */ /* 0x040fe200087fe4ff */
[----:B------:R-:W-:Y:S02]  /*ce80*/  ULDC.64 UR4, c[0x0][0xa00] ;  /* 0x0002800000047ab9 */ /* 0x000fe40000000a00 */
[----:B------:R-:W-:Y:S02]  /*ce90*/  ISETP.NE.U32.AND P2, PT, RZ, UR4, PT ;  /* 0x00000004ff007c0c */ /* 0x000fe4000bf45070 */
[C---:B--2---:R-:W-:Y:S02]  /*cea0*/  IADD3 R2, P0, R11.reuse, UR4, RZ ;  /* 0x000000040b027c10 */ /* 0x044fe4000ff1e0ff */
[----:B------:R-:W-:Y:S02]  /*ceb0*/  ISETP.NE.AND.EX P2, PT, RZ, UR5, PT, P2 ;  /* 0x00000005ff007c0c */ /* 0x000fe4000bf45320 */
[----:B------:R-:W-:Y:S01]  /*cec0*/  IADD3.X R3, R10, UR5, RZ, P0, !PT ;  /* 0x000000050a037c10 */ /* 0x000fe200087fe4ff */
[----:B------:R-:W-:Y:S01]  /*ced0*/  ULDC UR4, c[0x0][0x288] ;  /* 0x0000a20000047ab9 */ /* 0x000fe20000000800 */
[----:B------:R-:W-:-:S04]  /*cee0*/  IADD3 R4, P0, R11, UR6, RZ ;  /* 0x000000060b047c10 */ /* 0x000fc8000ff1e0ff */
[----:B-1----:R-:W-:-:S05]  /*cef0*/  IADD3.X R5, R10, UR7, RZ, P0, !PT ;  /* 0x000000070a057c10 */ /* 0x002fca00087fe4ff */
[----:B------:R-:W2:Y:S01]  /*cf00*/  @P2 LDG.E R6, desc[UR48][R2.64] ;  /* 0x0000003002062981 */ /* 0x000ea2000c1e1900 */
[----:B------:R-:W-:-:S03]  /*cf10*/  ISETP.NE.U32.AND P0, PT, RZ, UR6, PT ;  /* 0x00000006ff007c0c */ /* 0x000fc6000bf05070 */
[----:B--2---:R1:W-:Y:S02]  /*cf20*/  STL [R1+0x24], R6 ;  /* 0x0000240601007387 */ /* 0x0043e40000100800 */
[----:B-1----:R-:W-:Y:S01]  /*cf30*/  MOV R6, UR4 ;  /* 0x0000000400067c02 */ /* 0x002fe20008000f00 */
[----:B------:R-:W-:-:S05]  /*cf40*/  ULDC.64 UR4, c[0x0][0x3f8] ;  /* 0x0000fe0000047ab9 */ /* 0x000fca0000000a00 */
[----:B------:R1:W5:Y:S01]  /*cf50*/  @P1 LDG.E R6, desc[UR48][R8.64] ;  /* 0x0000003008061981 */ /* 0x000362000c1e1900 */
[----:B------:R-:W-:Y:S01]  /*cf60*/  UISETP.NE.U32.AND UP0, UPT, UR4, URZ, UPT ;  /* 0x0000003f0400728c */ /* 0x000fe2000bf05070 */
[----:B------:R-:W-:Y:S02]  /*cf70*/  ISETP.NE.AND.EX P0, PT, RZ, UR7, PT, P0 ;  /* 0x00000007ff007c0c */ /* 0x000fe4000bf05300 */
[----:B------:R-:W-:Y:S01]  /*cf80*/  ULDC UR4, c[0x0][0x404] ;  /* 0x0001010000047ab9 */ /* 0x000fe20000000800 */
[----:B------:R-:W-:-:S03]  /*cf90*/  UISETP.NE.AND.EX UP0, UPT, UR5, URZ, UPT, UP0 ;  /* 0x0000003f0500728c */ /* 0x000fc6000bf05300 */
[----:B------:R-:W-:Y:S01]  /*cfa0*/  ULDC UR5, c[0x0][0x2e0] ;  /* 0x0000b80000057ab9 */ /* 0x000fe20000000800 */
[----:B------:R-:W-:-:S04]  /*cfb0*/  USEL UR4, UR4, 0x1, UP0 ;  /* 0x0000000104047887 */ /* 0x000fc80008000000 */
[----:B------:R-:W-:-:S06]  /*cfc0*/  UIMAD UR4, UR4, UR5, URZ ;  /* 0x00000005040472a4 */ /* 0x000fcc000f8e023f */
[----:B------:R-:W-:Y:S01]  /*cfd0*/  IMAD.U32 R7, RZ, RZ, UR4 ;  /* 0x00000004ff077e24 */ /* 0x000fe2000f8e00ff */
[----:B-1----:R-:W-:Y:S06]  /*cfe0*/  @P1 BRA `(.L_x_3471) ;  /* 0x0000000000101947 */ /* 0x002fec0003800000 */
[----:B------:R-:W-:Y:S05]  /*cff0*/  @!P2 BRA `(.L_x_3471) ;  /* 0x00000000000ca947 */ /* 0x000fea0003800000 */
[----:B-----5:R-:W2:Y:S04]  /*d000*/  LDG.E R6, desc[UR48][R2.64] ;  /* 0x0000003002067981 */ /* 0x020ea8000c1e1900 */
[----:B------:R-:W2:Y:S02]  /*d010*/  LDG.E R9, desc[UR48][R2.64+0x4] ;  /* 0x0000043002097981 */ /* 0x000ea4000c1e1900 */
[----:B--2---:R-:W-:-:S07]  /*d020*/  IMAD.IADD R6, R9, 0x1, -R6 ;  /* 0x0000000109067824 */ /* 0x004fce00078e0a06 */
.L_x_3471:
[----:B------:R-:W-:Y:S01]  /*d030*/  MOV R3, RZ ;  /* 0x000000ff00037202 */ /* 0x000fe20000000f00 */
[----:B------:R-:W-:-:S05]  /*d040*/  ULDC.64 UR4, c[0x0][0xa20] ;  /* 0x0002880000047ab9 */ /* 0x000fca0000000a00 */
[----:B------:R-:W2:Y:S01]  /*d050*/  @P0 LDG.E R3, desc[UR48][R4.64] ;  /* 0x0000003004030981 */ /* 0x000ea2000c1e1900 */
[----:B------:R-:W-:-:S04]  /*d060*/  ISETP.NE.U32.AND P1, PT, RZ, UR4, PT ;  /* 0x00000004ff007c0c */ /* 0x000fc8000bf25070 */
[----:B------:R-:W-:Y:S01]  /*d070*/  ISETP.NE.AND.EX P1, PT, RZ, UR5, PT, P1 ;  /* 0x00000005ff007c0c */ /* 0x000fe2000bf25310 */
[----:B--2--5:R-:W-:-:S05]  /*d080*/  IMAD.IADD R2, R3, 0x1, R0 ;  /* 0x0000000103027824 */ /* 0x024fca00078e0200 */
[----:B------:R1:W-:Y:S07]  /*d090*/  STL [R1+0x8], R2 ;  /* 0x0000080201007387 */ /* 0x0003ee0000100800 */
[----:B------:R-:W-:Y:S05]  /*d0a0*/  @!P1 BRA `(.L_x_3472) ;  /* 0x0000000000109947 */ /* 0x000fea0003800000 */
[----:B-1----:R-:W-:-:S04]  /*d0b0*/  IADD3 R2, P0, R11, UR4, RZ ;  /* 0x000000040b027c10 */ /* 0x002fc8000ff1e0ff */
[----:B------:R-:W-:-:S05]  /*d0c0*/  IADD3.X R3, R10, UR5, RZ, P0, !PT ;  /* 0x000000050a037c10 */ /* 0x000fca00087fe4ff */
[----:B------:R2:W5:Y:S01]  /*d0d0*/  LDG.E R7, desc[UR48][R2.64] ;  /* 0x0000003002077981 */ /* 0x000562000c1e1900 */
[----:B------:R-:W-:Y:S05]  /*d0e0*/  BRA `(.L_x_3473) ;  /* 0x0000000000107947 */ /* 0x000fea0003800000 */
.L_x_3472:
[----:B------:R-:W-:Y:S05]  /*d0f0*/  @!P0 BRA `(.L_x_3473) ;  /* 0x00000000000c8947 */ /* 0x000fea0003800000 */
[----:B-1----:R-:W2:Y:S04]  /*d100*/  LDG.E R2, desc[UR48][R4.64] ;  /* 0x0000003004027981 */ /* 0x002ea8000c1e1900 */
[----:B------:R-:W2:Y:S02]  /*d110*/  LDG.E R7, desc[UR48][R4.64+0x4] ;  /* 0x0000043004077981 */ /* 0x000ea4000c1e1900 */
[----:B--2---:R-:W-:-:S07]  /*d120*/  IMAD.IADD R7, R7, 0x1, -R2 ;  /* 0x0000000107077824 */ /* 0x004fce00078e0a02 */
.L_x_3473:
[----:B-----5:R-:W-:Y:S01]  /*d130*/  IADD3 R7, -R0, R7, RZ ;  /* 0x0000000700077210 */ /* 0x020fe20007ffe1ff */
[----:B------:R-:W-:Y:S01]  /*d140*/  BSSY B6, `(.L_x_3474) ;  /* 0x0000301000067945 */ /* 0x000fe20003800000 */
[----:B------:R-:W-:-:S04]  /*d150*/  LEA R0, R17, 0x7f, 0x6 ;  /* 0x0000007f11007811 */ /* 0x000fc800078e30ff */
[C---:B------:R-:W-:Y:S01]  /*d160*/  IADD3 R6, R7.reuse, R0, -R6 ;  /* 0x0000000007067210 */ /* 0x040fe20007ffe806 */
[----:B------:R-:W-:-:S03]  /*d170*/  VIADD R7, R7, 0x3f ;  /* 0x0000003f07077836 */ /* 0x000fc60000000000 */
[----:B--2---:R-:W-:Y:S02]  /*d180*/  SHF.R.S32.HI R3, RZ, 0x1f, R6 ;  /* 0x0000001fff037819 */ /* 0x004fe40000011406 */
[----:B------:R-:W-:Y:S02]  /*d190*/  SHF.R.S32.HI R0, RZ, 0x1f, R7 ;  /* 0x0000001fff007819 */ /* 0x000fe40000011407 */
[----:B------:R-:W-:Y:S02]  /*d1a0*/  LEA.HI R3, R3, R6, RZ, 0x6 ;  /* 0x0000000603037211 */ /* 0x000fe400078f30ff */
[----:B------:R-:W-:Y:S02]  /*d1b0*/  LEA.HI R0, R0, R7, RZ, 0x6 ;  /* 0x0000000700007211 */ /* 0x000fe400078f30ff */
[----:B------:R-:W-:Y:S02]  /*d1c0*/  SHF.R.S32.HI R3, RZ, 0x6, R3 ;  /* 0x00000006ff037819 */ /* 0x000fe40000011403 */
[----:B------:R-:W-:-:S04]  /*d1d0*/  SHF.R.S32.HI R0, RZ, 0x6, R0 ;  /* 0x00000006ff007819 */ /* 0x000fc80000011400 */
[----:B-1----:R-:W-:-:S04]  /*d1e0*/  VIMNMX R2, R0, R3, PT ;  /* 0x0000000300027248 */ /* 0x002fc80003fe0100 */
[----:B------:R-:W-:Y:S01]  /*d1f0*/  ISETP.GT.AND P0, PT, R2, RZ, PT ;  /* 0x000000ff0200720c */ /* 0x000fe20003f04270 */
[----:B------:R1:W-:-:S12]  /*d200*/  STL [R1+0x14], R2 ;  /* 0x0000140201007387 */ /* 0x0003d80000100800 */
[----:B-1----:R-:W-:Y:S05]  /*d210*/  @P0 BRA `(.L_x_3475) ;  /* 0x0000000000440947 */ /* 0x002fea0003800000 */
[----:B------:R-:W1:Y:S02]  /*d220*/  S2R R2, SR_TID.X ;  /* 0x0000000000027919 */ /* 0x000e640000002100 */
[----:B-1----:R-:W-:-:S04]  /*d230*/  LOP3.LUT R2, R2, 0x1f, RZ, 0xc0, !PT ;  /* 0x0000001f02027812 */ /* 0x002fc800078ec0ff */
[----:B------:R-:W-:-:S13]  /*d240*/  ISETP.NE.AND P1, PT, R2, RZ, PT ;  /* 0x000000ff0200720c */ /* 0x000fda0003f25270 */
[----:B------:R-:W-:Y:S05]  /*d250*/  @P1 BRA `(.L_x_3476) ;  /* 0x0000002c00bc1947 */ /* 0x000fea0003800000 */
[----:B------:R-:W1:Y:S01]  /*d260*/  S2R R7, SR_LANEID ;  /* 0x0000000000077919 */ /* 0x000e620000000000 */
[----:B------:R-:W-:Y:S01]  /*d270*/  VOTEU.ANY UR4, UPT, PT ;  /* 0x0000000000047886 */ /* 0x000fe200038e0100 */
[----:B------:R-:W2:Y:S01]  /*d280*/  LDC.64 R2, c[0x0][0xc38] ;  /* 0x00030e00ff027b82 */ /* 0x000ea20000000a00 */
[----:B------:R-:W1:Y:S08]  /*d290*/  FLO.U32 R0, UR4 ;  /* 0x0000000400007d00 */ /* 0x000e7000080e0000 */
[----:B------:R-:W2:Y:S01]  /*d2a0*/  POPC R5, UR4 ;  /* 0x0000000400057d09 */ /* 0x000ea20008000000 */
[----:B-1----:R-:W-:-:S13]  /*d2b0*/  ISETP.EQ.U32.AND P0, PT, R0, R7, PT ;  /* 0x000000070000720c */ /* 0x002fda0003f02070 */
[----:B--2---:R-:W2:Y:S01]  /*d2c0*/  @P0 ATOMG.E.ADD.STRONG.GPU PT, R3, desc[UR48][R2.64], R5 ;  /* 0x00000005020309a8 */ /* 0x004ea200081ee1f0 */
[----:B------:R-:W1:Y:S02]  /*d2d0*/  S2R R4, SR_LTMASK ;  /* 0x0000000000047919 */ /* 0x000e640000003900 */
[----:B-1----:R-:W-:-:S04]  /*d2e0*/  LOP3.LUT R4, R4, UR4, RZ, 0xc0, !PT ;  /* 0x0000000404047c12 */ /* 0x002fc8000f8ec0ff */
[----:B------:R-:W1:Y:S01]  /*d2f0*/  POPC R7, R4 ;  /* 0x0000000400077309 */ /* 0x000e620000000000 */
[----:B--2---:R-:W1:Y:S02]  /*d300*/  SHFL.IDX PT, R0, R3, R0, 0x1f ;  /* 0x00001f0003007589 */ /* 0x004e6400000e0000 */
[----:B-1----:R-:W-:Y:S01]  /*d310*/  IADD3 R16, R0, UR37, R7 ;  /* 0x0000002500107c10 */ /* 0x002fe2000fffe007 */
[----:B------:R-:W-:Y:S06]  /*d320*/  BRA `(.L_x_3476) ;  /* 0x0000002c00887947 */ /* 0x000fec0003800000 */
.L_x_3475:
[----:B------:R-:W1:Y:S01]  /*d330*/  S2R R3, SR_CgaCtaId ;  /* 0x0000000000037919 */ /* 0x000e620000008800 */
[----:B------:R-:W-:-:S04]  /*d340*/  MOV R0, 0x400 ;  /* 0x0000040000007802 */ /* 0x000fc80000000f00 */
[----:B-1----:R-:W-:-:S05]  /*d350*/  LEA R2, R3, R0, 0x18 ;  /* 0x0000000003027211 */ /* 0x002fca00078ec0ff */
[----:B------:R1:W-:Y:S01]  /*d360*/  STL [R1+0xc], R2 ;  /* 0x00000c0201007387 */ /* 0x0003e20000100800 */
[----:B------:R-:W-:-:S05]  /*d370*/  VIADD R0, R2, 0x22400 ;  /* 0x0002240002007836 */ /* 0x000fca0000000000 */
[----:B------:R-:W-:-:S13]  /*d380*/  LOP3.LUT P0, RZ, R0, 0x3ff, RZ, 0xc0, !PT ;  /* 0x000003ff00ff7812 */ /* 0x000fda000780c0ff */
[----:B-1----:R-:W-:Y:S05]  /*d390*/  @!P0 BRA `(.L_x_3477) ;  /* 0x0000000000408947 */ /* 0x002fea0003800000 */
        /* <DEDUP_REMOVED lines=16> */
.L_x_3477:
        /* <DEDUP_REMOVED lines=14> */
[----:B0-----:R-:W-:Y:S01]  /*d580*/  MOV R13, RZ ;  /* 0x000000ff000d7202 */ /* 0x001fe20000000f00 */
[----:B------:R-:W-:-:S02]  /*d590*/  IMAD.U32 R10, RZ, RZ, UR4 ;  /* 0x00000004ff0a7e24 */ /* 0x000fc4000f8e00ff */
[----:B------:R-:W-:Y:S02]  /*d5a0*/  IMAD.MOV.U32 R8, RZ, RZ, 0x70 ;  /* 0x00000070ff087424 */ /* 0x000fe400078e00ff */
[----:B-1----:R-:W-:-:S07]  /*d5b0*/  IMAD.MOV.U32 R12, RZ, RZ, 0x1 ;  /* 0x00000001ff0c7424 */ /* 0x002fce00078e00ff */
[----:B------:R-:W-:-:S07]  /*d5c0*/  LEPC R20, `(.L_x_3479) ;  /* 0x000000001014794e */ /* 0x000fce0000000000 */
[----:B--2---:R-:W-:Y:S05]  /*d5d0*/  CALL.ABS.NOINC R2 ;  /* 0x0000000002007343 */ /* 0x004fea0003c00000 */
.L_x_3479:
        /* <DEDUP_REMOVED lines=15> */
[----:B0-----:R-:W-:Y:S05]  /*d6d0*/  CALL.ABS.NOINC R2 ;  /* 0x0000000002007343 */ /* 0x001fea0003c00000 */
.L_x_3478:
[----:B------:R-:W2:Y:S01]  /*d6e0*/  LDL.LU R2, [R1+0x18] ;  /* 0x0000180001027983 */ /* 0x000ea20000300800 */
[----:B------:R-:W-:Y:S01]  /*d6f0*/  ULDC.64 UR4, c[0x0][0x9f8] ;  /* 0x00027e0000047ab9 */ /* 0x000fe20000000a00 */
[----:B------:R-:W1:Y:S02]  /*d700*/  LDC R4, c[0x0][0x428] ;  /* 0x00010a00ff047b82 */ /* 0x000e640000000800 */
        /* <DEDUP_REMOVED lines=17> */
[----:B-1----:R-:W-:Y:S01]  /*d820*/  ISETP.NE.AND P0, PT, R4, 0x1, PT ;  /* 0x000000010400780c */ /* 0x002fe20003f05270 */
[----:B------:R-:W-:Y:S01]  /*d830*/  IMAD.MOV.U32 R4, RZ, RZ, R18 ;  /* 0x000000ffff047224 */ /* 0x000fe200078e0012 */
[----:B------:R-:W-:Y:S02]  /*d840*/  LEA R17, R17, R7, 0x6 ;  /* 0x0000000711117211 */ /* 0x000fe400078e30ff */
[----:B------:R-:W-:-:S09]  /*d850*/  PLOP3.LUT P1, PT, P6, PT, PT, 0x8, 0x0 ;  /* 0x000000000000781c */ /* 0x000fd2000372e170 */
[----:B------:R-:W1:Y:S08]  /*d860*/  @P0 LDC R5, c[0x0][0x42c] ;  /* 0x00010b00ff050b82 */ /* 0x000e700000000800 */
[----:B------:R-:W2:Y:S01]  /*d870*/  @P0 LDC R6, c[0x0][0x430] ;  /* 0x00010c00ff060b82 */ /* 0x000ea20000000800 */
[----:B-1----:R-:W-:-:S05]  /*d880*/  @P0 IMAD.HI.U32 R5, R18, R5, RZ ;  /* 0x0000000512050227 */ /* 0x002fca00078e00ff */
[----:B--2---:R-:W-:Y:S02]  /*d890*/  @P0 SHF.R.U32.HI R4, RZ, R6, R5 ;  /* 0x00000006ff040219 */ /* 0x004fe40000011605 */
[----:B------:R-:W-:-:S04]  /*d8a0*/  ISETP.NE.U32.AND P0, PT, RZ, UR4, PT ;  /* 0x00000004ff007c0c */ /* 0x000fc8000bf05070 */
[----:B------:R-:W-:-:S04]  /*d8b0*/  ISETP.NE.AND.EX P0, PT, RZ, UR5, PT, P0 ;  /* 0x00000005ff007c0c */ /* 0x000fc8000bf05300 */
[----:B0-----:R-:W-:-:S09]  /*d8c0*/  SEL R6, R8, RZ, !P0 ;  /* 0x000000ff08067207 */ /* 0x001fd20004000000 */
.L_x_3480:
        /* <DEDUP_REMOVED lines=19> */
.L_x_3552:
[----:B------:R-:W-:Y:S01]  /*da00*/  UMOV UR4, 0xffffffff ;  /* 0xffffffff00047882 */ /* 0x000fe20000000000 */
[----:B------:R-:W-:Y:S02]  /*da10*/  SHF.R.S32.HI R5, RZ, 0x1f, R0 ;  /* 0x0000001fff057819 */ /* 0x000fe40000011400 */
[----:B------:R-:W-:Y:S05]  /*da20*/  BRA.DIV UR4, `(.L_x_3482) ;  /* 0x0000003a04c07947 */ /* 0x000fea000b800000 */
[----:B------:R-:W-:-:S13]  /*da30*/  ELECT P6, URZ, PT ;  /* 0x00000000003f782f */ /* 0x000fda00038c0000 */
.L_x_3555:
[----:B------:R-:W-:Y:S05]  /*da40*/  @!P6 BRA `(.L_x_3483) ;  /* 0x0000000000f8e947 */ /* 0x000fea0003800000 */
[----:B------:R-:W-:-:S04]  /*da50*/  ISETP.NE.U32.AND P0, PT, R2, RZ, PT ;  /* 0x000000ff0200720c */ /* 0x000fc80003f05070 */
[----:B------:R-:W-:-:S13]  /*da60*/  ISETP.NE.AND.EX P0, PT, R3, RZ, PT, P0 ;  /* 0x000000ff0300720c */ /* 0x000fda0003f05300 */
[----:B------:R-:W-:Y:S05]  /*da70*/  @!P0 BRA `(.L_x_3484) ;  /* 0x0000000000448947 */ /* 0x000fea0003800000 */
[----:B------:R-:W0:Y:S01]  /*da80*/  LDC R11, c[0x0][0x41c] ;  /* 0x00010700ff0b7b82 */ /* 0x000e220000000800 */
[----:B------:R-:W-:Y:S01]  /*da90*/  ULDC.64 UR4, c[0x0][0x408] ;  /* 0x0001020000047ab9 */ /* 0x000fe20000000a00 */
[----:B0-----:R-:W-:-:S13]  /*daa0*/  ISETP.NE.AND P0, PT, R11, 0x1, PT ;  /* 0x000000010b00780c */ /* 0x001fda0003f05270 */
[----:B------:R-:W0:Y:S02]  /*dab0*/  @P0 LDC.64 R8, c[0x0][0x420] ;  /* 0x00010800ff080b82 */ /* 0x000e240000000a00 */
[----:B0-----:R-:W-:-:S04]  /*dac0*/  @P0 IMAD.HI.U32 R10, R7, R8, RZ ;  /* 0x00000008070a0227 */ /* 0x001fc800078e00ff */
        /* <DEDUP_REMOVED lines=12> */
.L_x_3484:
[----:B------:R-:W2:Y:S01]  /*db90*/  LDL R8, [R1] ;  /* 0x0000000001087983 */ /* 0x000ea20000100800 */
[----:B0-----:R-:W-:-:S03]  /*dba0*/  MOV R11, 0x400 ;  /* 0x00000400000b7802 */ /* 0x001fc60000000f00 */
[----:B------:R-:W3:Y:S01]  /*dbb0*/  LDL R10, [R1+0x4] ;  /* 0x00000400010a7983 */ /* 0x000ee20000100800 */
[----:B------:R-:W0:Y:S02]  /*dbc0*/  S2R R12, SR_CgaCtaId ;  /* 0x00000000000c7919 */ /* 0x000e240000008800 */
[----:B0-----:R-:W-:-:S05]  /*dbd0*/  LEA R11, R12, R11, 0x18 ;  /* 0x0000000b0c0b7211 */ /* 0x001fca00078ec0ff */
[----:B--2---:R-:W-:Y:S01]  /*dbe0*/  IMAD R8, R8, 0x8, R11 ;  /* 0x0000000808087824 */ /* 0x004fe200078e020b */
[----:B---3--:R-:W-:-:S04]  /*dbf0*/  SHF.L.U32 R10, R10, 0x1f, RZ ;  /* 0x0000001f0a0a7819 */ /* 0x008fc800000006ff */
[----:B------:R-:W0:Y:S02]  /*dc00*/  SYNCS.PHASECHK.TRANS64.TRYWAIT P0, [R8+URZ+0x28c40], R10 ;  /* 0x028c400a080075a7 */ /* 0x000e24000800017f */
[----:B0-----:R-:W-:Y:S05]  /*dc10*/  @!P0 BRA `(.L_x_3485) ;  /* 0x0000003800648947 */ /* 0x001fea0003800000 */
.L_x_3556:
        /* <DEDUP_REMOVED lines=11> */
.L_x_3486:
        /* <DEDUP_REMOVED lines=22> */
.L_x_3483:
        /* <DEDUP_REMOVED lines=28> */
[----:B------:R-:W1:Y:S02]  /*dff0*/  SYNCS.PHASECHK.TRANS64.TRYWAIT P0, [R10+URZ+0x28c20], R6 ;  /* 0x028c20060a0075a7 */ /* 0x000e64000800017f */
[----:B01----:R-:W-:Y:S05]  /*e000*/  @!P0 BRA `(.L_x_3488) ;  /* 0x00000034007c8947 */ /* 0x003fea0003800000 */
.L_x_3557:
[----:B------:R-:W-:Y:S05]  /*e010*/  BSYNC B0 ;  /* 0x0000000000007941 */ /* 0x000fea0003800000 */
.L_x_3487:
        /* <DEDUP_REMOVED lines=11> */
.L_x_3558:
        /* <DEDUP_REMOVED lines=11> */
.L_x_3492:
[----:B0-----:R-:W2:Y:S01]  /*e180*/  LDL R6, [R1] ;  /* 0x0000000001067983 */ /* 0x001ea20000100800 */
[----:B------:R-:W-:-:S03]  /*e190*/  MOV R10, 0x400 ;  /* 0x00000400000a7802 */ /* 0x000fc60000000f00 */
[----:B------:R-:W3:Y:S01]  /*e1a0*/  LDL R8, [R1+0x8] ;  /* 0x0000080001087983 */ /* 0x000ee20000100800 */
[----:B------:R-:W0:Y:S01]  /*e1b0*/  S2R R12, SR_CgaCtaId ;  /* 0x00000000000c7919 */ /* 0x000e220000008800 */
[----:B------:R-:W-:Y:S02]  /*e1c0*/  R2UR UR11, R7 ;  /* 0x00000000070b72ca */ /* 0x000fe400000e0000 */
        /* <DEDUP_REMOVED lines=52> */
.L_x_3490:
[----:B------:R-:W-:Y:S05]  /*e510*/  BSYNC B0 ;  /* 0x0000000000007941 */ /* 0x000fea0003800000 */
.L_x_3489:
[----:B------:R-:W2:Y:S01]  /*e520*/  LDL R7, [R1+0x14] ;  /* 0x0000140001077983 */ /* 0x000ea20000100800 */
[----:B------:R-:W-:Y:S01]  /*e530*/  BSSY B0, `(.L_x_3493) ;  /* 0x00001a6000007945 */ /* 0x000fe20003800000 */
[----:B--2---:R-:W-:-:S13]  /*e540*/  ISETP.GE.AND P0, PT, R7, 0x2, PT ;  /* 0x000000020700780c */ /* 0x004fda0003f06270 */
[----:B------:R-:W-:Y:S05]  /*e550*/  @!P0 BRA `(.L_x_3494) ;  /* 0x00000018008c8947 */ /* 0x000fea0003800000 */
[C---:B0-----:R-:W-:Y:S01]  /*e560*/  LOP3.LUT R6, R7.reuse, 0x1, RZ, 0xc0, !PT ;  /* 0x0000000107067812 */ /* 0x041fe200078ec0ff */
[----:B------:R-:W-:Y:S01]  /*e570*/  VIADD R10, R7, 0xfffffffe ;  /* 0xfffffffe070a7836 */ /* 0x000fe20000000000 */
[----:B------:R-:W-:Y:S02]  /*e580*/  BSSY B1, `(.L_x_3495) ;  /* 0x000008e000017945 */ /* 0x000fe40003800000 */
[----:B------:R-:W-:Y:S02]  /*e590*/  ISETP.NE.U32.AND P0, PT, R6, 0x1, PT ;  /* 0x000000010600780c */ /* 0x000fe40003f05070 */
[----:B------:R-:W-:-:S11]  /*e5a0*/  MOV R8, R10 ;  /* 0x0000000a00087202 */ /* 0x000fd60000000f00 */
[----:B------:R-:W-:Y:S05]  /*e5b0*/  @!P0 BRA `(.L_x_3496) ;  /* 0x0000000800288947 */ /* 0x000fea0003800000 */
        /* <DEDUP_REMOVED lines=11> */
[----:B------:R-:W-:Y:S01]  /*e670*/  ISETP.NE.U32.AND P0, PT, R2, RZ, PT ;  /* 0x000000ff0200720c */ /* 0x000fe20003f05070 */
[----:B------:R-:W-:-:S03]  /*e680*/  IMAD.MOV.U32 R11, RZ, RZ, R10 ;  /* 0x000000ffff0b7224 */ /* 0x000fc600078e000a */
[----:B------:R-:W-:-:S13]  /*e690*/  ISETP.NE.AND.EX P0, PT, R3, RZ, PT, P0 ;  /* 0x000000ff0300720c */ /* 0x000fda0003f05300 */
        /* <DEDUP_REMOVED lines=19> */
.L_x_3499:
[----:B-1----:R-:W1:Y:S01]  /*e7d0*/  S2R R3, SR_CgaCtaId ;  /* 0x0000000000037919 */ /* 0x002e620000008800 */
[----:B------:R-:W-:-:S04]  /*e7e0*/  MOV R2, 0x400 ;  /* 0x0000040000027802 */ /* 0x000fc80000000f00 */
[----:B-1----:R-:W-:Y:S02]  /*e7f0*/  LEA R2, R3, R2, 0x18 ;  /* 0x0000000203027211 */ /* 0x002fe400078ec0ff */
[----:B------:R-:W-:-:S03]  /*e800*/  SHF.L.U32 R3, R12, 0x1f, RZ ;  /* 0x0000001f0c037819 */ /* 0x000fc600000006ff */
[----:B------:R-:W-:-:S04]  /*e810*/  IMAD R2, R13, 0x8, R2 ;  /* 0x000000080d027824 */ /* 0x000fc800078e0202 */
[----:B------:R-:W1:Y:S02]  /*e820*/  SYNCS.PHASECHK.TRANS64.TRYWAIT P0, [R2+URZ+0x28c40], R3 ;  /* 0x028c4003020075a7 */ /* 0x000e64000800017f */
[----:B-1----:R-:W-:Y:S05]  /*e830*/  @!P0 BRA `(.L_x_3500) ;  /* 0x0000002c00a48947 */ /* 0x002fea0003800000 */
.L_x_3559:
        /* <DEDUP_REMOVED lines=11> */
.L_x_3501:
[----:B------:R-:W2:Y:S01]  /*e8f0*/  LDL R6, [R1] ;  /* 0x0000000001067983 */ /* 0x000ea20000100800 */
[----:B------:R-:W-:-:S03]  /*e900*/  MOV R8, 0x400 ;  /* 0x0000040000087802 */ /* 0x000fc60000000f00 */
[----:B------:R-:W3:Y:S01]  /*e910*/  LDL R7, [R1+0x8] ;  /* 0x0000080001077983 */ /* 0x000ee20000100800 */
        /* <DEDUP_REMOVED lines=17> */
[----:B------:R-:W2:Y:S02]  /*ea30*/  SYNCS.PHASECHK.TRANS64.TRYWAIT P0, [R2+URZ+0x28c60], R3 ;  /* 0x028c6003020075a7 */ /* 0x000ea4000800017f */
[----:B0-2---:R-:W-:Y:S05]  /*ea40*/  @!P0 BRA `(.L_x_3502) ;  /* 0x0000002c00348947 */ /* 0x005fea0003800000 */
.L_x_3560:
        /* <DEDUP_REMOVED lines=8> */
.L_x_3503:
[----:B01----:R-:W2:Y:S01]  /*ead0*/  LDL R3, [R1] ;  /* 0x0000000001037983 */ /* 0x003ea20000100800 */
        /* <DEDUP_REMOVED lines=53> */
.L_x_3498:
[----:B------:R-:W-:Y:S05]  /*ee30*/  BSYNC B2 ;  /* 0x0000000000027941 */ /* 0x000fea0003800000 */
.L_x_3497:
[----:B------:R-:W2:Y:S02]  /*ee40*/  LDL.LU R2, [R1+0x14] ;  /* 0x0000140001027983 */ /* 0x000ea40000300800 */
[----:B--2---:R-:W-:-:S07]  /*ee50*/  VIADD R8, R2, 0xfffffffd ;  /* 0xfffffffd02087836 */ /* 0x004fce0000000000 */
.L_x_3496:
[----:B------:R-:W-:Y:S05]  /*ee60*/  BSYNC B1 ;  /* 0x0000000000017941 */ /* 0x000fea0003800000 */
.L_x_3495:
[----:B------:R-:W-:-:S13]  /*ee70*/  ISETP.NE.AND P0, PT, R10, RZ, PT ;  /* 0x000000ff0a00720c */ /* 0x000fda0003f05270 */
[----:B------:R-:W-:Y:S05]  /*ee80*/  @!P0 BRA `(.L_x_3494) ;  /* 0x0000001000408947 */ /* 0x000fea0003800000 */
.L_x_3518:
[----:B------:R-:W2:Y:S04]  /*ee90*/  LDL.LU R3, [R1] ;  /* 0x0000000001037983 */ /* 0x000ea80000300800 */
[----:B------:R-:W3:Y:S01]  /*eea0*/  LDL.LU R2, [R1+0x4] ;  /* 0x0000040001027983 */ /* 0x000ee20000300800 */
[----:B------:R-:W-:Y:S05]  /*eeb0*/  YIELD ;  /* 0x0000000000007946 */ /* 0x000fea0003800000 */
[----:B------:R-:W-:Y:S01]  /*eec0*/  BSSY B1, `(.L_x_3504) ;  /* 0x0000082000017945 */ /* 0x000fe20003800000 */
[----:B--2---:R-:W-:-:S05]  /*eed0*/  VIADD R10, R3, 0x1 ;  /* 0x00000001030a7836 */ /* 0x004fca0000000000 */
[----:B------:R-:W-:-:S04]  /*eee0*/  ISETP.NE.AND P0, PT, R10, 0x2, PT ;  /* 0x000000020a00780c */ /* 0x000fc80003f05270 */
[----:B0-----:R-:W-:Y:S02]  /*eef0*/  SEL R11, RZ, 0x1, P0 ;  /* 0x00000001ff0b7807 */ /* 0x001fe40000000000 */
        /* <DEDUP_REMOVED lines=8> */
[----:B------:R-:W1:Y:S01]  /*ef80*/  LDC R9, c[0x0][0x41c] ;  /* 0x00010700ff097b82 */ /* 0x000e620000000800 */
[----:B0-----:R-:W-:Y:S01]  /*ef90*/  IMAD.MOV.U32 R12, RZ, RZ, R8 ;  /* 0x000000ffff0c7224 */ /* 0x001fe200078e0008 */
[----:B------:R-:W-:Y:S02]  /*efa0*/  ULDC.64 UR6, c[0x0][0x408] ;  /* 0x0001020000067ab9 */ /* 0x000fe40000000a00 */
[----:B------:R-:W-:-:S04]  /*efb0*/  IMAD R7, R5, UR6, RZ ;  /* 0x0000000605077c24 */ /* 0x000fc8000f8e02ff */
[----:B------:R-:W-:Y:S01]  /*efc0*/  IMAD R7, R0, UR7, R7 ;  /* 0x0000000700077c24 */ /* 0x000fe2000f8e0207 */
[----:B-1----:R-:W-:-:S13]  /*efd0*/  ISETP.NE.AND P0, PT, R9, 0x1, PT ;  /* 0x000000010900780c */ /* 0x002fda0003f05270 */
[----:B------:R-:W0:Y:S02]  /*efe0*/  @P0 LDC.64 R2, c[0x0][0x420] ;  /* 0x00010800ff020b82 */ /* 0x000e240000000a00 */
[----:B0-----:R-:W-:-:S05]  /*eff0*/  @P0 IMAD.HI.U32 R2, R8, R2, RZ ;  /* 0x0000000208020227 */ /* 0x001fca00078e00ff */
[----:B------:R-:W-:-:S04]  /*f000*/  @P0 SHF.R.U32.HI R12, RZ, R3, R2 ;  /* 0x00000003ff0c0219 */ /* 0x000fc80000011602 */
[--C-:B------:R-:W-:Y:S01]  /*f010*/  SHF.R.S32.HI R3, RZ, 0x1f, R12.reuse ;  /* 0x0000001fff037819 */ /* 0x100fe2000001140c */
[----:B------:R-:W-:-:S04]  /*f020*/  IMAD.MOV.U32 R2, RZ, RZ, R12 ;  /* 0x000000ffff027224 */ /* 0x000fc800078e000c */
[----:B------:R-:W-:-:S05]  /*f030*/  IMAD.WIDE.U32 R2, R0, UR6, R2 ;  /* 0x0000000600027c25 */ /* 0x000fca000f8e0002 */
[----:B------:R-:W-:Y:S02]  /*f040*/  IADD3 R3, R7, R3, RZ ;  /* 0x0000000307037210 */ /* 0x000fe40007ffe0ff */
[----:B------:R-:W-:-:S04]  /*f050*/  LEA R6, P0, R2, UR4, 0x2 ;  /* 0x0000000402067c11 */ /* 0x000fc8000f8010ff */
[----:B------:R-:W-:Y:S01]  /*f060*/  LEA.HI.X R7, R2, UR5, R3, 0x2, P0 ;  /* 0x0000000502077c11 */ /* 0x000fe200080f1403 */
[----:B------:R-:W-:-:S04]  /*f070*/  IMAD.MOV R3, RZ, RZ, -R12 ;  /* 0x000000ffff037224 */ /* 0x000fc800078e0a0c */
[----:B------:R-:W-:Y:S02]  /*f080*/  IMAD R3, R9, R3, R8 ;  /* 0x0000000309037224 */ /* 0x000fe400078e0208 */
[----:B------:R1:W5:Y:S05]  /*f090*/  LDG.E R9, desc[UR48][R6.64] ;  /* 0x0000003006097981 */ /* 0x00036a000c1e1900 */
.L_x_3506:
[----:B-1----:R-:W1:Y:S01]  /*f0a0*/  S2R R6, SR_CgaCtaId ;  /* 0x0000000000067919 */ /* 0x002e620000008800 */
[----:B------:R-:W-:Y:S02]  /*f0b0*/  MOV R2, 0x400 ;  /* 0x0000040000027802 */ /* 0x000fe40000000f00 */
[----:B------:R-:W-:Y:S02]  /*f0c0*/  SHF.L.U32 R7, R11, 0x1f, RZ ;  /* 0x0000001f0b077819 */ /* 0x000fe400000006ff */
[----:B-1----:R-:W-:-:S05]  /*f0d0*/  LEA R2, R6, R2, 0x18 ;  /* 0x0000000206027211 */ /* 0x002fca00078ec0ff */
[----:B------:R-:W-:-:S04]  /*f0e0*/  IMAD R2, R10, 0x8, R2 ;  /* 0x000000080a027824 */ /* 0x000fc800078e0202 */
[----:B------:R-:W1:Y:S02]  /*f0f0*/  SYNCS.PHASECHK.TRANS64.TRYWAIT P0, [R2+URZ+0x28c40], R7 ;  /* 0x028c4007020075a7 */ /* 0x000e64000800017f */
[----:B-1----:R-:W-:Y:S05]  /*f100*/  @!P0 BRA `(.L_x_3507) ;  /* 0x0000002400988947 */ /* 0x002fea0003800000 */
.L_x_3561:
[----:B------:R-:W2:Y:S02]  /*f110*/  S2R R6, SR_TID.X ;  /* 0x0000000000067919 */ /* 0x000ea40000002100 */
[----:B--2---:R-:W-:-:S04]  /*f120*/  LOP3.LUT R6, R6, 0x7f, RZ, 0xc0, !PT ;  /* 0x0000007f06067812 */ /* 0x004fc800078ec0ff */
[----:B------:R-:W-:-:S13]  /*f130*/  ISETP.NE.AND P0, PT, R6, RZ, PT ;  /* 0x000000ff0600720c */ /* 0x000fda0003f05270 */
[----:B------:R-:W-:Y:S05]  /*f140*/  @P0 BRA `(.L_x_3508) ;  /* 0x00000000001c0947 */ /* 0x000fea0003800000 */
[----:B------:R-:W2:Y:S01]  /*f150*/  S2R R6, SR_TID.X ;  /* 0x0000000000067919 */ /* 0x000ea20000002100 */
[----:B0-----:R-:W-:-:S04]  /*f160*/  MOV R13, 0x2000 ;  /* 0x00002000000d7802 */ /* 0x001fc80000000f00 */
[----:B------:R3:W-:Y:S01]  /*f170*/  SYNCS.ARRIVE.TRANS64 RZ, [R2+URZ+0x28c30], R13 ;  /* 0x028c300d02ff79a7 */ /* 0x0007e2000800003f */
[----:B--2---:R-:W-:-:S04]  /*f180*/  LOP3.LUT R6, R6, 0x1f, RZ, 0xc0, !PT ;  /* 0x0000001f06067812 */ /* 0x004fc800078ec0ff */
[----:B------:R-:W-:-:S13]  /*f190*/  ISETP.NE.AND P1, PT, R6, RZ, PT ;  /* 0x000000ff0600720c */ /* 0x000fda0003f25270 */
[----:B---3--:R-:W-:Y:S05]  /*f1a0*/  @!P1 BRA `(.L_x_3508) ;  /* 0x0000000000049947 */ /* 0x008fea0003800000 */
[----:B------:R-:W-:Y:S01]  /*f1b0*/  BPT.TRAP 0x1 ;  /* 0x000000040000795c */ /* 0x000fe20000300000 */
.L_x_3508:
[----:B0-----:R-:W2:Y:S01]  /*f1c0*/  LDL R12, [R1+0x8] ;  /* 0x00000800010c7983 */ /* 0x001ea20000100800 */
[----:B------:R-:W-:Y:S01]  /*f1d0*/  MOV R6, 0x400 ;  /* 0x0000040000067802 */ /* 0x000fe20000000f00 */
        /* <DEDUP_REMOVED lines=14> */
[----:B--2---:R-:W-:-:S05]  /*f2c0*/  IMAD R6, R3, 0x40, R12 ;  /* 0x0000004003067824 */ /* 0x004fca00078e020c */
[----:B------:R-:W-:-:S13]  /*f2d0*/  R2UR UR11, R6 ;  /* 0x00000000060b72ca */ /* 0x000fda00000e0000 */
[----:B------:R0:W-:Y:S01]  /*f2e0*/  UTMALDG.4D [UR8], [UR4], desc[UR6] ;  /* 0x00000608040075b4 */ /* 0x0001e20008019000 */
[----:B------:R-:W2:Y:S02]  /*f2f0*/  SYNCS.PHASECHK.TRANS64.TRYWAIT P1, [R2+URZ+0x28c60], R7 ;  /* 0x028c6007020075a7 */ /* 0x000ea4000802017f */
[----:B0-2---:R-:W-:Y:S05]  /*f300*/  @!P1 BRA `(.L_x_3509) ;  /* 0x00000024002c9947 */ /* 0x005fea0003800000 */
.L_x_3562:
[----:B------:R-:W-:Y:S05]  /*f310*/  @P0 BRA `(.L_x_3510) ;  /* 0x00000000001c0947 */ /* 0x000fea0003800000 */
[----:B------:R-:W2:Y:S02]  /*f320*/  S2R R3, SR_TID.X ;  /* 0x0000000000037919 */ /* 0x000ea40000002100 */
[----:B--2---:R-:W-:-:S04]  /*f330*/  LOP3.LUT R3, R3, 0x1f, RZ, 0xc0, !PT ;  /* 0x0000001f03037812 */ /* 0x004fc800078ec0ff */
[----:B------:R-:W-:Y:S02]  /*f340*/  ISETP.NE.AND P1, PT, R3, RZ, PT ;  /* 0x000000ff0300720c */ /* 0x000fe40003f25270 */
[----:B------:R-:W-:-:S04]  /*f350*/  MOV R3, 0x10000 ;  /* 0x0001000000037802 */ /* 0x000fc80000000f00 */
[----:B------:R2:W-:Y:S07]  /*f360*/  SYNCS.ARRIVE.TRANS64 RZ, [R2+URZ+0x28c50], R3 ;  /* 0x028c500302ff79a7 */ /* 0x0005ee000800003f */
[----:B------:R-:W-:Y:S05]  /*f370*/  @!P1 BRA `(.L_x_3510) ;  /* 0x0000000000049947 */ /* 0x000fea0003800000 */
[----:B------:R-:W-:Y:S01]  /*f380*/  BPT.TRAP 0x1 ;  /* 0x000000040000795c */ /* 0x000fe20000300000 */
.L_x_3510:
[----:B01----:R-:W0:Y:S01]  /*f390*/  S2R R7, SR_CgaCtaId ;  /* 0x0000000000077919 */ /* 0x003e220000008800 */
[----:B--2---:R-:W-:Y:S01]  /*f3a0*/  MOV R3, 0x400 ;  /* 0x0000040000037802 */ /* 0x004fe20000000f00 */
        /* <DEDUP_REMOVED lines=15> */
[----:B0-----:R-:W-:-:S05]  /*f4a0*/  LEA R3, R7, R3, 0x18 ;  /* 0x0000000307037211 */ /* 0x001fca00078ec0ff */
        /* <DEDUP_REMOVED lines=35> */
.L_x_3505:
[----:B------:R-:W-:Y:S05]  /*f6e0*/  BSYNC B1 ;  /* 0x0000000000017941 */ /* 0x000fea0003800000 */
.L_x_3504:
[----:B------:R-:W-:Y:S01]  /*f6f0*/  VIADD R10, R10, 0x1 ;  /* 0x000000010a0a7836 */ /* 0x000fe20000000000 */
[----:B------:R-:W-:Y:S04]  /*f700*/  BSSY B1, `(.L_x_3511) ;  /* 0x0000084000017945 */ /* 0x000fe80003800000 */
[----:B------:R-:W-:-:S04]  /*f710*/  ISETP.NE.AND P0, PT, R10, 0x2, PT ;  /* 0x000000020a00780c */ /* 0x000fc80003f05270 */
[----:B------:R-:W-:Y:S02]  /*f720*/  SEL R2, RZ, 0x1, P0 ;  /* 0x00000001ff027807 */ /* 0x000fe40000000000 */
[----:B0-----:R-:W-:Y:S02]  /*f730*/  SEL R12, R10, RZ, P0 ;  /* 0x000000ff0a0c7207 */ /* 0x001fe40000000000 */
[----:B------:R-:W-:-:S05]  /*f740*/  LOP3.LUT R11, R11, R2, RZ, 0x3c, !PT ;  /* 0x000000020b0b7212 */ /* 0x000fca00078e3cff */
[----:B------:R0:W-:Y:S04]  /*f750*/  STL [R1+0x4], R11 ;  /* 0x0000040b01007387 */ /* 0x0001e80000100800 */
[----:B------:R0:W-:Y:S01]  /*f760*/  STL [R1], R12 ;  /* 0x0000000c01007387 */ /* 0x0001e20000100800 */
[----:B------:R-:W-:Y:S05]  /*f770*/  @!P6 BRA `(.L_x_3512) ;  /* 0x0000000400f0e947 */ /* 0x000fea0003800000 */
[----:B------:R-:W-:Y:S01]  /*f780*/  ULDC.64 UR4, c[0x0][0x3f8] ;  /* 0x0000fe0000047ab9 */ /* 0x000fe20000000a00 */
[----:B------:R-:W-:Y:S02]  /*f790*/  IADD3 R10, R8, -0x1, RZ ;  /* 0xffffffff080a7810 */ /* 0x000fe40007ffe0ff */
        /* <DEDUP_REMOVED lines=20> */
.L_x_3513:
[----:B------:R-:W2:Y:S01]  /*f8e0*/  S2R R3, SR_CgaCtaId ;  /* 0x0000000000037919 */ /* 0x000ea20000008800 */
[----:B------:R-:W-:-:S04]  /*f8f0*/  MOV R2, 0x400 ;  /* 0x0000040000027802 */ /* 0x000fc80000000f00 */
[----:B--2---:R-:W-:Y:S02]  /*f900*/  LEA R2, R3, R2, 0x18 ;  /* 0x0000000203027211 */ /* 0x004fe400078ec0ff */
[----:B------:R-:W-:-:S03]  /*f910*/  SHF.L.U32 R3, R11, 0x1f, RZ ;  /* 0x0000001f0b037819 */ /* 0x000fc600000006ff */
[----:B------:R-:W-:-:S04]  /*f920*/  IMAD R2, R12, 0x8, R2 ;  /* 0x000000080c027824 */ /* 0x000fc800078e0202 */
[----:B------:R-:W2:Y:S02]  /*f930*/  SYNCS.PHASECHK.TRANS64.TRYWAIT P0, [R2+URZ+0x28c40], R3 ;  /* 0x028c4003020075a7 */ /* 0x000ea4000800017f */
[----:B--2---:R-:W-:Y:S05]  /*f940*/  @!P0 BRA `(.L_x_3514) ;  /* 0x0000001c00b08947 */ /* 0x004fea0003800000 */
.L_x_3563:
        /* <DEDUP_REMOVED lines=11> */
.L_x_3515:
[----:B------:R-:W3:Y:S01]  /*fa00*/  LDL R6, [R1] ;  /* 0x0000000001067983 */ /* 0x000ee20000100800 */
        /* <DEDUP_REMOVED lines=19> */
[----:B------:R-:W1:Y:S02]  /*fb40*/  SYNCS.PHASECHK.TRANS64.TRYWAIT P1, [R2+URZ+0x28c60], R3 ;  /* 0x028c6003020075a7 */ /* 0x000e64000802017f */
[----:B01----:R-:W-:Y:S05]  /*fb50*/  @!P1 BRA `(.L_x_3516) ;  /* 0x0000001c00409947 */ /* 0x003fea0003800000 */
.L_x_3564:
        /* <DEDUP_REMOVED lines=8> */
.L_x_3517:
        /* <DEDUP_REMOVED lines=54> */
.L_x_3512:
[----:B------:R-:W-:Y:S05]  /*ff40*/  BSYNC B1 ;  /* 0x0000000000017941 */ /* 0x000fea0003800000 */
.L_x_3511:
[C---:B------:R-:W-:Y:S01]  /*ff50*/  ISETP.GT.AND P0, PT, R8.reuse, 0x1, PT ;  /* 0x000000010800780c */ /* 0x040fe20003f04270 */
[----:B------:R-:W-:-:S04]  /*ff60*/  VIADD R2, R8, 0xfffffffe ;  /* 0xfffffffe08027836 */ /* 0x000fc80000000000 */
[----:B------:R-:W-:-:S08]  /*ff70*/  IMAD.MOV.U32 R8, RZ, RZ, R2 ;  /* 0x000000ffff087224 */ /* 0x000fd000078e0002 */
[----:B------:R-:W-:Y:S05]  /*ff80*/  @P0 BRA `(.L_x_3518) ;  /* 0xffffffec00c00947 */ /* 0x000fea000383ffff */
.L_x_3494:
[----:B------:R-:W-:Y:S05]  /*ff90*/  BSYNC B0 ;  /* 0x0000000000007941 */ /* 0x000fea0003800000 */
.L_x_3493:
[----:B------:R-:W2:Y:S01]  /*ffa0*/  LDL.LU R3, [R1] ;  /* 0x0000000001037983 */ /* 0x000ea20000300800 */
[----:B------:R-:W-:Y:S01]  /*ffb0*/  BSSY B0, `(.L_x_3519) ;  /* 0x0000016000007945 */ /* 0x000fe20003800000 */
[----:B------:R-:W1:Y:S02]  /*ffc0*/  S2R R2, SR_TID.X ;  /* 0x0000000000027919 */ /* 0x000e640000002100 */
[----:B-1----:R-:W-:-:S04]  /*ffd0*/  LOP3.LUT R2, R2, 0x1f, RZ, 0xc0, !PT ;  /* 0x0000001f02027812 */ /* 0x002fc800078ec0ff */
[----:B------:R-:W-:Y:S02]  /*ffe0*/  ISETP.NE.AND P1, PT, R2, RZ, PT ;  /* 0x000000ff0200720c */ /* 0x000fe40003f25270 */
[----:B--2---:R-:W-:-:S04]  /*fff0*/  IADD3 R0, R3, 0x1, RZ ;  /* 0x0000000103007810 */ /* 0x004fc80007ffe0ff */
[----:B------:R-:W-:-:S04]  /*10000*/  ISETP.NE.AND P0, PT, R0, 0x2, PT ;  /* 0x000000020000780c */ /* 0x000fc80003f05270 */
[----:B------:R-:W-:Y:S02]  /*10010*/  SEL R2, R0, RZ, P0 ;  /* 0x000000ff00027207 */ /* 0x000fe40000000000 */
[----:B------:R-:W-:-:S03]  /*10020*/  SEL R0, RZ, 0x1, P0 ;  /* 0x00000001ff007807 */ /* 0x000fc60000000000 */
[----:B------:R1:W-:Y:S01]  /*10030*/  STL [R1], R2 ;  /* 0x0000000201007387 */ /* 0x0003e20000100800 */
[----:B------:R-:W-:Y:S05]  /*10040*/  @P1 BRA `(.L_x_3520) ;  /* 0x0000000000301947 */ /* 0x000fea0003800000 */
[----:B------:R-:W2:Y:S01]  /*10050*/  S2R R7, SR_LANEID ;  /* 0x0000000000077919 */ /* 0x000ea20000000000 */
[----:B------:R-:W-:Y:S01]  /*10060*/  VOTEU.ANY UR4, UPT, PT ;  /* 0x0000000000047886 */ /* 0x000fe200038e0100 */
[----:B-1----:R-:W1:Y:S01]  /*10070*/  LDC.64 R2, c[0x0][0xc38] ;  /* 0x00030e00ff027b82 */ /* 0x002e620000000a00 */
[----:B------:R-:W2:Y:S08]  /*10080*/  FLO.U32 R4, UR4 ;  /* 0x0000000400047d00 */ /* 0x000eb000080e0000 */
[----:B------:R-:W1:Y:S01]  /*10090*/  POPC R5, UR4 ;  /* 0x0000000400057d09 */ /* 0x000e620008000000 */
[----:B--2---:R-:W-:-:S13]  /*100a0*/  ISETP.EQ.U32.AND P0, PT, R4, R7, PT ;  /* 0x000000070400720c */ /* 0x004fda0003f02070 */
[----:B-1----:R-:W2:Y:S01]  /*100b0*/  @P0 ATOMG.E.ADD.STRONG.GPU PT, R3, desc[UR48][R2.64], R5 ;  /* 0x00000005020309a8 */ /* 0x002ea200081ee1f0 */
[----:B0-----:R-:W0:Y:S02]  /*100c0*/  S2R R6, SR_LTMASK ;  /* 0x0000000000067919 */ /* 0x001e240000003900 */
[----:B0-----:R-:W-:-:S04]  /*100d0*/  LOP3.LUT R6, R6, UR4, RZ, 0xc0, !PT ;  /* 0x0000000406067c12 */ /* 0x001fc8000f8ec0ff */
[----:B------:R-:W0:Y:S01]  /*100e0*/  POPC R7, R6 ;  /* 0x0000000600077309 */ /* 0x000e220000000000 */
[----:B--2---:R-:W0:Y:S02]  /*100f0*/  SHFL.IDX PT, R4, R3, R4, 0x1f ;  /* 0x00001f0403047589 */ /* 0x004e2400000e0000 */
[----:B0-----:R-:W-:-:S07]  /*10100*/  IADD3 R16, R4, UR37, R7 ;  /* 0x0000002504107c10 */ /* 0x001fce000fffe007 */
.L_x_3520:
[----:B------:R-:W-:Y:S05]  /*10110*/  BSYNC B0 ;  /* 0x0000000000007941 */ /* 0x000fea0003800000 */
.L_x_3519:
[----:B-1----:R-:W2:Y:S02]  /*10120*/  LDL.LU R2, [R1+0x4] ;  /* 0x0000040001027983 */ /* 0x002ea40000300800 */
[----:B--2---:R-:W-:-:S05]  /*10130*/  LOP3.LUT R2, R2, R0, RZ, 0x3c, !PT ;  /* 0x0000000002027212 */ /* 0x004fca00078e3cff */
[----:B------:R1:W-:Y:S02]  /*10140*/  STL [R1+0x4], R2 ;  /* 0x0000040201007387 */ /* 0x0003e40000100800 */
.L_x_3476:
[----:B------:R-:W-:Y:S05]  /*10150*/  BSYNC B6 ;  /* 0x0000000000067941 */ /* 0x000fea0003800000 */
.L_x_3474:
[----:B------:R-:W-:-:S03]  /*10160*/  UMOV UR4, 0xffffffff ;  /* 0xffffffff00047882 */ /* 0x000fc60000000000 */
[----:B------:R-:W-:Y:S05]  /*10170*/  BRA.DIV UR4, `(.L_x_3521) ;  /* 0x0000001604cc7947 */ /* 0x000fea000b800000 */
[----:B------:R2:W3:Y:S04]  /*10180*/  SHFL.IDX PT, R4, R16, RZ, 0x1f ;  /* 0x00001fff10047589 */ /* 0x0004e800000e0000 */
[----:B------:R2:W4:Y:S02]  /*10190*/  SHFL.IDX PT, R7, R16, 0x1, 0x1f ;  /* 0x00201f0010077f89 */ /* 0x00052400000e0000 */
.L_x_3568:
[----:B------:R-:W0:Y:S01]  /*101a0*/  S2R R0, SR_TID.X ;  /* 0x0000000000007919 */ /* 0x000e220000002100 */
        /* <DEDUP_REMOVED lines=9> */
[----:B-1----:R-:W0:Y:S02]  /*10240*/  LDC.64 R2, c[0x0][0xc58] ;  /* 0x00031600ff027b82 */ /* 0x002e240000000a00 */
[----:B0-----:R-:W-:-:S05]  /*10250*/  IMAD.WIDE R2, R5, 0x4, R2 ;  /* 0x0000000405027825 */ /* 0x001fca00078e0202 */
[----:B------:R0:W5:Y:S02]  /*10260*/  LDG.E R17, desc[UR48][R2.64] ;  /* 0x0000003002117981 */ /* 0x000164000c1e1900 */
.L_x_3523:
[----:B------:R-:W-:Y:S05]  /*10270*/  BSYNC B0 ;  /* 0x0000000000007941 */ /* 0x000fea0003800000 */
.L_x_3522:
        /* <DEDUP_REMOVED lines=8> */
[----:B------:R-:W1:Y:S02]  /*10300*/  SHFL.UP PT, R14, R13, 0x2, RZ ;  /* 0x044000000d0e7989 */ /* 0x000e6400000e00ff */
[----:B-1----:R-:W-:Y:S02]  /*10310*/  SEL R2, R14, RZ, P1 ;  /* 0x000000ff0e027207 */ /* 0x002fe40000800000 */
        /* <DEDUP_REMOVED lines=13> */
.L_x_3576:
[----:B------:R-:W-:Y:S02]  /*103f0*/  ULDC UR4, c[0x0][0xc10] ;  /* 0x0003040000047ab9 */ /* 0x000fe40000000800 */
[----:B------:R-:W-:-:S05]  /*10400*/  MOV R5, UR4 ;  /* 0x0000000400057c02 */ /* 0x000fca0008000f00 */
[----:B-1----:R-:W-:-:S04]  /*10410*/  IMAD R14, R14, R5, RZ ;  /* 0x000000050e0e7224 */ /* 0x002fc800078e02ff */
[----:B----4-:R-:W-:-:S05]  /*10420*/  IMAD.IADD R7, R7, 0x1, R14 ;  /* 0x0000000107077824 */ /* 0x010fca00078e020e */
[----:B---3--:R-:W-:-:S13]  /*10430*/  ISETP.GT.AND P0, PT, R7, R4, PT ;  /* 0x000000040700720c */ /* 0x008fda0003f04270 */
[----:B------:R-:W-:Y:S05]  /*10440*/  @P0 BRA `(.L_x_3525) ;  /* 0x0000000000b40947 */ /* 0x000fea0003800000 */
[----:B------:R-:W1:Y:S02]  /*10450*/  LDC R0, c[0x0][0xc14] ;  /* 0x00030500ff007b82 */ /* 0x000e640000000800 */
.L_x_3530:
[----:B------:R-:W-:-:S05]  /*10460*/  VIADD R19, R19, 0x1f ;  /* 0x0000001f13137836 */ /* 0x000fca0000000000 */
[----:B-1----:R-:W-:-:S13]  /*10470*/  ISETP.GE.AND P0, PT, R19, R0, PT ;  /* 0x000000001300720c */ /* 0x002fda0003f06270 */
[----:B------:R-:W-:Y:S05]  /*10480*/  @P0 BRA `(.L_x_3526) ;  /* 0x0000000400ec0947 */ /* 0x000fea0003800000 */
[----:B0-----:R-:W0:Y:S01]  /*10490*/  S2R R2, SR_TID.X ;  /* 0x0000000000027919 */ /* 0x001e220000002100 */
[----:B------:R-:W-:Y:S01]  /*104a0*/  BSSY B0, `(.L_x_3527) ;  /* 0x000000a000007945 */ /* 0x000fe20003800000 */
[----:B------:R-:W-:Y:S01]  /*104b0*/  IMAD.MOV.U32 R17, RZ, RZ, RZ ;  /* 0x000000ffff117224 */ /* 0x000fe200078e00ff */
[----:B0-----:R-:W-:-:S04]  /*104c0*/  LOP3.LUT R6, R2, 0x1f, RZ, 0xc0, !PT ;  /* 0x0000001f02067812 */ /* 0x001fc800078ec0ff */
[C---:B------:R-:W-:Y:S02]  /*104d0*/  ISETP.NE.AND P1, PT, R6.reuse, 0x1f, PT ;  /* 0x0000001f0600780c */ /* 0x040fe40003f25270 */
[----:B------:R-:W-:-:S04]  /*104e0*/  IADD3 R5, R6, R19, RZ ;  /* 0x0000001306057210 */ /* 0x000fc80007ffe0ff */
[----:B------:R-:W-:-:S13]  /*104f0*/  ISETP.GE.OR P0, PT, R5, R0, !P1 ;  /* 0x000000000500720c */ /* 0x000fda0004f06670 */
[----:B------:R-:W-:Y:S05]  /*10500*/  @P0 BRA `(.L_x_3528) ;  /* 0x00000000000c0947 */ /* 0x000fea0003800000 */
[----:B------:R-:W0:Y:S02]  /*10510*/  LDC.64 R2, c[0x0][0xc58] ;  /* 0x00031600ff027b82 */ /* 0x000e240000000a00 */
[----:B0-----:R-:W-:-:S05]  /*10520*/  IMAD.WIDE R2, R5, 0x4, R2 ;  /* 0x0000000405027825 */ /* 0x001fca00078e0202 */
[----:B------:R0:W5:Y:S02]  /*10530*/  LDG.E R17, desc[UR48][R2.64] ;  /* 0x0000003002117981 */ /* 0x000164000c1e1900 */
.L_x_3528:
[----:B------:R-:W-:Y:S05]  /*10540*/  BSYNC B0 ;  /* 0x0000000000007941 */ /* 0x000fea0003800000 */
.L_x_3527:
        /* <DEDUP_REMOVED lines=22> */
[----:B------:R0:W1:Y:S02]  /*106b0*/  SHFL.IDX PT, R14, R2, 0x1f, 0x1f ;  /* 0x03e01f00020e7f89 */ /* 0x00006400000e0000 */
.L_x_3584:
[----:B------:R-:W-:Y:S02]  /*106c0*/  ULDC UR4, c[0x0][0xc10] ;  /* 0x0003040000047ab9 */ /* 0x000fe40000000800 */
[----:B------:R-:W-:-:S04]  /*106d0*/  IMAD.U32 R5, RZ, RZ, UR4 ;  /* 0x00000004ff057e24 */ /* 0x000fc8000f8e00ff */
[----:B-1----:R-:W-:-:S04]  /*106e0*/  IMAD R14, R14, R5, RZ ;  /* 0x000000050e0e7224 */ /* 0x002fc800078e02ff */
[----:B------:R-:W-:-:S05]  /*106f0*/  IMAD.IADD R7, R14, 0x1, R7 ;  /* 0x000000010e077824 */ /* 0x000fca00078e0207 */
[----:B------:R-:W-:-:S13]  /*10700*/  ISETP.GT.AND P0, PT, R7, R4, PT ;  /* 0x000000040700720c */ /* 0x000fda0003f04270 */
[----:B------:R-:W-:Y:S05]  /*10710*/  @!P0 BRA `(.L_x_3530) ;  /* 0xfffffffc00508947 */ /* 0x000fea000383ffff */
.L_x_3525:
[----:B--2---:R-:W-:Y:S01]  /*10720*/  IADD3 R16, -R14, R7, RZ ;  /* 0x000000070e107210 */ /* 0x004fe20007ffe1ff */
[----:B------:R-:W-:-:S04]  /*10730*/  UMOV UR4, 0xffffffff ;  /* 0xffffffff00047882 */ /* 0x000fc80000000000 */
[----:B------:R-:W-:-:S05]  /*10740*/  IMAD R3, R2, R5, R16 ;  /* 0x0000000502037224 */ /* 0x000fca00078e0210 */
[----:B------:R-:W-:Y:S01]  /*10750*/  ISETP.GT.AND P6, PT, R3, R4, PT ;  /* 0x000000040300720c */ /* 0x000fe20003fc4270 */
[----:B------:R-:W-:-:S12]  /*10760*/  BRA.DIV UR4, `(.L_x_3531) ;  /* 0x0000001a043c7947 */ /* 0x000fd8000b800000 */
[----:B------:R-:W-:-:S04]  /*10770*/  VOTE.ANY R3, PT, !P6 ;  /* 0x0000000000037806 */ /* 0x000fc800070e0100 */
[----:B------:R-:W1:Y:S02]  /*10780*/  POPC R6, R3 ;  /* 0x0000000300067309 */ /* 0x000e640000000000 */
[----:B-1----:R1:W2:Y:S02]  /*10790*/  SHFL.IDX PT, R17, R17, R6, 0x1f ;  /* 0x00001f0611117589 */ /* 0x0022a400000e0000 */
.L_x_3588:
[----:B------:R-:W-:Y:S01]  /*107a0*/  ISETP.NE.AND P0, PT, R3, RZ, PT ;  /* 0x000000ff0300720c */ /* 0x000fe20003f05270 */
[----:B------:R-:W-:-:S12]  /*107b0*/  IMAD.MOV.U32 R7, RZ, RZ, RZ ;  /* 0x000000ffff077224 */ /* 0x000fd800078e00ff */
[----:B------:R-:W-:Y:S05]  /*107c0*/  @!P0 BRA `(.L_x_3532) ;  /* 0x0000000000108947 */ /* 0x000fea0003800000 */
[----:B------:R-:W-:Y:S01]  /*107d0*/  UMOV UR4, 0xffffffff ;  /* 0xffffffff00047882 */ /* 0x000fe20000000000 */
[----:B------:R-:W-:Y:S02]  /*107e0*/  VIADD R12, R6, 0xffffffff ;  /* 0xffffffff060c7836 */ /* 0x000fe40000000000 */
[----:B------:R-:W-:Y:S05]  /*107f0*/  BRA.DIV UR4, `(.L_x_3533) ;  /* 0x0000001a04607947 */ /* 0x000fea000b800000 */
[----:B------:R3:W4:Y:S02]  /*10800*/  SHFL.IDX PT, R7, R2, R12, 0x1f ;  /* 0x00001f0c02077589 */ /* 0x00072400000e0000 */
.L_x_3532:
[----:B0--3--:R-:W0:Y:S01]  /*10810*/  LDC.64 R2, c[0x0][0xc68] ;  /* 0x00031a00ff027b82 */ /* 0x009e220000000a00 */
[----:B------:R-:W-:-:S05]  /*10820*/  IADD3 R19, R6, R19, RZ ;  /* 0x0000001306137210 */ /* 0x000fca0007ffe0ff */
        /* <DEDUP_REMOVED lines=25> */
[----:B------:R-:W-:-:S04]  /*109c0*/  ISETP.GE.AND P0, PT, R3, RZ, PT ;  /* 0x000000ff0300720c */ /* 0x000fc80003f06270 */
[----:B------:R-:W-:-:S09]  /*109d0*/  MOV R9, R2 ;  /* 0x0000000200097202 */ /* 0x000fd20000000f00 */
[----:B------:R-:W-:Y:S01]  /*109e0*/  @!P0 IMAD.MOV R9, RZ, RZ, -R9 ;  /* 0x000000ffff098224 */ /* 0x000fe200078e0a09 */
[----:B------:R-:W-:-:S13]  /*109f0*/  ISETP.NE.AND P0, PT, R6, RZ, PT ;  /* 0x000000ff0600720c */ /* 0x000fda0003f05270 */
[----:B------:R-:W-:-:S05]  /*10a00*/  @!P0 LOP3.LUT R9, RZ, R6, RZ, 0x33, !PT ;  /* 0x00000006ff098212 */ /* 0x000fca00078e33ff */
[----:B------:R-:W-:Y:S02]  /*10a10*/  IMAD R4, R8, R9, RZ ;  /* 0x0000000908047224 */ /* 0x000fe400078e02ff */
[----:B------:R-:W-:Y:S02]  /*10a20*/  IMAD.MOV R9, RZ, RZ, -R9 ;  /* 0x000000ffff097224 */ /* 0x000fe400078e0a09 */
[----:B------:R-:W-:Y:S02]  /*10a30*/  IMAD.MOV R2, RZ, RZ, -R4 ;  /* 0x000000ffff027224 */ /* 0x000fe400078e0a04 */
[----:B------:R-:W-:-:S03]  /*10a40*/  IMAD R7, R6, R9, R7 ;  /* 0x0000000906077224 */ /* 0x000fc600078e0207 */
[----:B------:R-:W-:Y:S02]  /*10a50*/  VIADDMNMX R8, R2, R5, R8, PT ;  /* 0x0000000502087246 */ /* 0x000fe40003800108 */
[----:B------:R-:W-:Y:S02]  /*10a60*/  IADD3 R4, R7, R4, RZ ;  /* 0x0000000407047210 */ /* 0x000fe40007ffe0ff */
[----:B------:R-:W-:-:S04]  /*10a70*/  IABS R5, R8 ;  /* 0x0000000800057213 */ /* 0x000fc80000000000 */
[----:B------:R-:W0:Y:S08]  /*10a80*/  I2F.RP R10, R5 ;  /* 0x00000005000a7306 */ /* 0x000e300000209400 */
[----:B0-----:R-:W0:Y:S02]  /*10a90*/  MUFU.RCP R10, R10 ;  /* 0x0000000a000a7308 */ /* 0x001e240000001000 */
[----:B0-----:R-:W-:-:S06]  /*10aa0*/  IADD3 R2, R10, 0xffffffe, RZ ;  /* 0x0ffffffe0a027810 */ /* 0x001fcc0007ffe0ff */
[----:B------:R0:W1:Y:S02]  /*10ab0*/  F2I.FTZ.U32.TRUNC.NTZ R3, R2 ;  /* 0x0000000200037305 */ /* 0x000064000021f000 */
[----:B0-----:R-:W-:Y:S01]  /*10ac0*/  MOV R2, RZ ;  /* 0x000000ff00027202 */ /* 0x001fe20000000f00 */
        /* <DEDUP_REMOVED lines=23> */
.L_x_3526:
[----:B------:R-:W-:Y:S01]  /*10c40*/  UMOV UR4, URZ ;  /* 0x0000003f00047c82 */ /* 0x000fe20008000000 */
[----:B------:R-:W-:Y:S01]  /*10c50*/  UMOV UR5, URZ ;  /* 0x0000003f00057c82 */ /* 0x000fe20008000000 */
[----:B------:R-:W-:Y:S01]  /*10c60*/  ULDC UR6, c[0x0][0xc14] ;  /* 0x0003050000067ab9 */ /* 0x000fe20000000800 */
[----:B--2---:R-:W-:Y:S01]  /*10c70*/  MOV R16, R4 ;  /* 0x0000000400107202 */ /* 0x004fe20000000f00 */
[----:B------:R-:W-:Y:S01]  /*10c80*/  IMAD.U32 R17, RZ, RZ, UR4 ;  /* 0x00000004ff117e24 */ /* 0x000fe2000f8e00ff */
[----:B------:R-:W-:Y:S01]  /*10c90*/  MOV R19, UR6 ;  /* 0x0000000600137c02 */ /* 0x000fe20008000f00 */
[----:B------:R-:W-:-:S07]  /*10ca0*/  IMAD.U32 R18, RZ, RZ, UR5 ;  /* 0x00000005ff127e24 */ /* 0x000fce000f8e00ff */
.L_x_3534:
        /* <DEDUP_REMOVED lines=12> */
.L_x_3470:
        /* <DEDUP_REMOVED lines=12> */
.L_x_3591:
[----:B------:R-:W-:Y:S05]  /*10e30*/  BSYNC B0 ;  /* 0x0000000000007941 */ /* 0x000fea0003800000 */
.L_x_3536:
[----:B------:R-:W-:-:S03]  /*10e40*/  UMOV UR4, 0xffffffff ;  /* 0xffffffff00047882 */ /* 0x000fc60000000000 */
[----:B------:R-:W-:Y:S05]  /*10e50*/  BRA.DIV UR4, `(.L_x_3538) ;  /* 0x0000001604047947 */ /* 0x000fea000b800000 */
[----:B------:R-:W2:Y:S02]  /*10e60*/  S2R R2, SR_TID.X ;  /* 0x0000000000027919 */ /* 0x000ea40000002100 */
[----:B--2---:R-:W-:-:S04]  /*10e70*/  SHF.R.U32.HI R2, RZ, 0x5, R2 ;  /* 0x00000005ff027819 */ /* 0x004fc80000011602 */
[----:B------:R-:W-:-:S05]  /*10e80*/  LOP3.LUT R2, R2, 0x3, RZ, 0xc0, !PT ;  /* 0x0000000302027812 */ /* 0x000fca00078ec0ff */
[----:B------:R2:W3:Y:S02]  /*10e90*/  SHFL.IDX PT, R14, R2, RZ, 0x1f ;  /* 0x00001fff020e7589 */ /* 0x0004e400000e0000 */
.L_x_3594:
[----:B---3--:R-:W-:Y:S01]  /*10ea0*/  ISETP.NE.AND P0, PT, R14, RZ, PT ;  /* 0x000000ff0e00720c */ /* 0x008fe20003f05270 */
[----:B------:R-:W-:-:S12]  /*10eb0*/  BSSY B0, `(.L_x_3539) ;  /* 0x0000027000007945 */ /* 0x000fd80003800000 */
[----:B------:R-:W-:Y:S05]  /*10ec0*/  @P0 BRA `(.L_x_3540) ;  /* 0x0000000000940947 */ /* 0x000fea0003800000 */
[----:B------:R-:W-:-:S03]  /*10ed0*/  UMOV UR4, 0xffffffff ;  /* 0xffffffff00047882 */ /* 0x000fc60000000000 */
[----:B------:R-:W-:Y:S05]  /*10ee0*/  BRA.DIV UR4, `(.L_x_3541) ;  /* 0x0000001604147947 */ /* 0x000fea000b800000 */
[----:B------:R-:W-:-:S13]  /*10ef0*/  ELECT P6, URZ, PT ;  /* 0x00000000003f782f */ /* 0x000fda00038c0000 */
.L_x_3597:
[----:B------:R-:W-:Y:S05]  /*10f00*/  @!P6 BRA `(.L_x_3540) ;  /* 0x000000000084e947 */ /* 0x000fea0003800000 */
[----:B------:R-:W-:-:S06]  /*10f10*/  ULOP3.LUT UR4, UR36, 0x2, URZ, 0xfc, !UPT ;  /* 0x0000000224047892 */ /* 0x000fcc000f8efc3f */
[----:B--2---:R-:W-:-:S04]  /*10f20*/  MOV R2, UR4 ;  /* 0x0000000400027c02 */ /* 0x004fc80008000f00 */
[----:B------:R-:W-:-:S13]  /*10f30*/  ISETP.NE.AND P2, PT, R2, 0x3, PT ;  /* 0x000000030200780c */ /* 0x000fda0003f45270 */
[----:B------:R-:W-:Y:S05]  /*10f40*/  @!P2 BRA `(.L_x_3542) ;  /* 0x000000000004a947 */ /* 0x000fea0003800000 */
[----:B------:R-:W-:Y:S01]  /*10f50*/  BPT.TRAP 0x1 ;  /* 0x000000040000795c */ /* 0x000fe20000300000 */
.L_x_3542:
        /* <DEDUP_REMOVED lines=14> */
.L_x_3598:
[----:B------:R-:W2:Y:S02]  /*11040*/  SYNCS.PHASECHK.TRANS64.TRYWAIT P0, [R7+URZ], R2 ;  /* 0x00000002070075a7 */ /* 0x000ea4000800017f */
[----:B--2---:R-:W-:Y:S05]  /*11050*/  @!P0 BRA `(.L_x_3544) ;  /* 0x0000001000ec8947 */ /* 0x004fea0003800000 */
.L_x_3599:
[----:B------:R-:W-:Y:S05]  /*11060*/  @!P2 BRA `(.L_x_3545) ;  /* 0x000000000004a947 */ /* 0x000fea0003800000 */
[----:B------:R-:W-:Y:S01]  /*11070*/  BPT.TRAP 0x1 ;  /* 0x000000040000795c */ /* 0x000fe20000300000 */
.L_x_3545:
[----:B------:R-:W3:Y:S01]  /*11080*/  LDL.LU R4, [R1] ;  /* 0x0000000001047983 */ /* 0x000ee20000300800 */
[----:B------:R-:W-:-:S05]  /*11090*/  VIADD R0, R0, 0x28c60 ;  /* 0x00028c6000007836 */ /* 0x000fca0000000000 */
[----:B---3--:R-:W-:-:S04]  /*110a0*/  LEA R4, R4, R0, 0x3 ;  /* 0x0000000004047211 */ /* 0x008fc800078e18ff */
[----:B------:R-:W3:Y:S02]  /*110b0*/  SYNCS.PHASECHK.TRANS64.TRYWAIT P0, [R4+URZ], R5 ;  /* 0x00000005040075a7 */ /* 0x000ee4000800017f */
[----:B---3--:R-:W-:Y:S05]  /*110c0*/  @!P0 BRA `(.L_x_3546) ;  /* 0x0000001000e48947 */ /* 0x008fea0003800000 */
.L_x_3600:
[----:B------:R-:W-:-:S07]  /*110d0*/  IMAD R3, R3, 0x8, R0 ;  /* 0x0000000803037824 */ /* 0x000fce00078e0200 */
.L_x_3547:
[----:B----4-:R4:W0:Y:S02]  /*110e0*/  SYNCS.PHASECHK.TRANS64.TRYWAIT P0, [R3+URZ], R2 ;  /* 0x00000002030075a7 */ /* 0x010824000800017f */
[----:B0-----:R-:W-:Y:S05]  /*110f0*/  @!P0 NANOSLEEP.SYNCS 0x989680 ;  /* 0x009896800000895d */ /* 0x001fea0003900000 */
[----:B------:R-:W0:Y:S02]  /*11100*/  @!P0 SYNCS.PHASECHK.TRANS64 P0, [R3+URZ], R2 ;  /* 0x00000002030085a7 */ /* 0x000e24000800007f */
[----:B0-----:R-:W-:Y:S05]  /*11110*/  @!P0 BRA `(.L_x_3547) ;  /* 0xfffffffc00f08947 */ /* 0x001fea000383ffff */
.L_x_3540:
[----:B------:R-:W-:Y:S05]  /*11120*/  BSYNC B0 ;  /* 0x0000000000007941 */ /* 0x000fea0003800000 */
.L_x_3539:
[----:B------:R-:W-:Y:S05]  /*11130*/  EXIT ;  /* 0x000000000000794d */ /* 0x000fea0003800000 */
.L_x_3413:
[----:B0-----:R-:W-:-:S04]  /*11140*/  IMAD.U32 R5, RZ, RZ, UR21 ;  /* 0x00000015ff057e24 */ /* 0x001fc8000f8e00ff */
[----:B------:R0:W1:Y:S03]  /*11150*/  SYNCS.PHASECHK.TRANS64.TRYWAIT P1, [R5+URZ+0x28c50], R4 ;  /* 0x028c5004050075a7 */ /* 0x000066000802017f */
[----:B-1----:R-:W-:Y:S05]  /*11160*/  @!P1 NANOSLEEP.SYNCS 0x989680 ;  /* 0x009896800000995d */ /* 0x002fea0003900000 */
[----:B------:R-:W1:Y:S02]  /*11170*/  @!P1 SYNCS.PHASECHK.TRANS64 P1, [R5+URZ+0x28c50], R4 ;  /* 0x028c5004050095a7 */ /* 0x000e64000802007f */
[----:B-1----:R-:W-:Y:S05]  /*11180*/  @!P1 BRA `(.L_x_3413) ;  /* 0xfffffffc00ec9947 */ /* 0x002fea000383ffff */
[----:B------:R-:W-:Y:S05]  /*11190*/  BRA `(.L_x_3548) ;  /* 0xffffff08002c7947 */ /* 0x000fea000383ffff */
.L_x_3418:
[----:B-1----:R-:W-:-:S04]  /*111a0*/  MOV R6, UR21 ;  /* 0x0000001500067c02 */ /* 0x002fc80008000f00 */
[----:B------:R1:W2:Y:S03]  /*111b0*/  SYNCS.PHASECHK.TRANS64.TRYWAIT P1, [R6+URZ+0x28c50], R5 ;  /* 0x028c5005060075a7 */ /* 0x0002a6000802017f */
[----:B--2---:R-:W-:Y:S05]  /*111c0*/  @!P1 NANOSLEEP.SYNCS 0x989680 ;  /* 0x009896800000995d */ /* 0x004fea0003900000 */
[----:B------:R-:W2:Y:S02]  /*111d0*/  @!P1 SYNCS.PHASECHK.TRANS64 P1, [R6+URZ+0x28c50], R5 ;  /* 0x028c5005060095a7 */ /* 0x000ea4000802007f */
[----:B--2---:R-:W-:Y:S05]  /*111e0*/  @!P1 BRA `(.L_x_3418) ;  /* 0xfffffffc00ec9947 */ /* 0x004fea000383ffff */
[----:B------:R-:W-:Y:S05]  /*111f0*/  BRA `(.L_x_3417) ;  /* 0xffffff1400307947 */ /* 0x000fea000383ffff */
.L_x_3421:
[----:B0-----:R-:W-:-:S04]  /*11200*/  IMAD.U32 R3, RZ, RZ, UR40 ;  /* 0x00000028ff037e24 */ /* 0x001fc8000f8e00ff */
[----:B------:R0:W1:Y:S03]  /*11210*/  SYNCS.PHASECHK.TRANS64.TRYWAIT P1, [R3+URZ+0x28c00], R0 ;  /* 0x028c0000030075a7 */ /* 0x000066000802017f */
[----:B-1----:R-:W-:Y:S05]  /*11220*/  @!P1 NANOSLEEP.SYNCS 0x989680 ;  /* 0x009896800000995d */ /* 0x002fea0003900000 */
[----:B------:R-:W1:Y:S02]  /*11230*/  @!P1 SYNCS.PHASECHK.TRANS64 P1, [R3+URZ+0x28c00], R0 ;  /* 0x028c0000030095a7 */ /* 0x000e64000802007f */
[----:B-1----:R-:W-:Y:S05]  /*11240*/  @!P1 BRA `(.L_x_3421) ;  /* 0xfffffffc00ec9947 */ /* 0x002fea000383ffff */
[----:B------:R-:W-:Y:S05]  /*11250*/  BRA `(.L_x_3549) ;  /* 0xffffff2000707947 */ /* 0x000fea000383ffff */
.L_x_3425:
[----:B--2---:R2:W3:Y:S02]  /*11260*/  SYNCS.PHASECHK.TRANS64.TRYWAIT P1, [R7+URZ+0x28c30], R8 ;  /* 0x028c3008070075a7 */ /* 0x0044e4000802017f */
[----:B---3--:R-:W-:Y:S05]  /*11270*/  @!P1 NANOSLEEP.SYNCS 0x989680 ;  /* 0x009896800000995d */ /* 0x008fea0003900000 */
[----:B------:R-:W3:Y:S02]  /*11280*/  @!P1 SYNCS.PHASECHK.TRANS64 P1, [R7+URZ+0x28c30], R8 ;  /* 0x028c3008070095a7 */ /* 0x000ee4000802007f */
[----:B---3--:R-:W-:Y:S05]  /*11290*/  @!P1 BRA `(.L_x_3425) ;  /* 0xfffffffc00f09947 */ /* 0x008fea000383ffff */
[----:B------:R-:W-:Y:S05]  /*112a0*/  BRA `(.L_x_3424) ;  /* 0xffffff20008c7947 */ /* 0x000fea000383ffff */
.L_x_3429:
[----:B----4-:R4:W0:Y:S02]  /*112b0*/  SYNCS.PHASECHK.TRANS64.TRYWAIT P2, [R7+URZ+0x28c50], R8 ;  /* 0x028c5008070075a7 */ /* 0x010824000804017f */
[----:B0-----:R-:W-:Y:S05]  /*112c0*/  @!P2 NANOSLEEP.SYNCS 0x989680 ;  /* 0x009896800000a95d */ /* 0x001fea0003900000 */
[----:B------:R-:W0:Y:S02]  /*112d0*/  @!P2 SYNCS.PHASECHK.TRANS64 P2, [R7+URZ+0x28c50], R8 ;  /* 0x028c50080700a5a7 */ /* 0x000e24000804007f */
[----:B0-----:R-:W-:Y:S05]  /*112e0*/  @!P2 BRA `(.L_x_3429) ;  /* 0xfffffffc00f0a947 */ /* 0x001fea000383ffff */
[----:B------:R-:W-:Y:S05]  /*112f0*/  BRA `(.L_x_3428) ;  /* 0xffffff3400fc7947 */ /* 0x000fea000383ffff */
.L_x_3434:
[----:B--2---:R-:W-:-:S04]  /*11300*/  IMAD.U32 R4, RZ, RZ, UR25 ;  /* 0x00000019ff047e24 */ /* 0x004fc8000f8e00ff */
[----:B------:R2:W3:Y:S03]  /*11310*/  SYNCS.PHASECHK.TRANS64.TRYWAIT P2, [R4+URZ+0x28c30], R7 ;  /* 0x028c3007040075a7 */ /* 0x0004e6000804017f */
[----:B---3--:R-:W-:Y:S05]  /*11320*/  @!P2 NANOSLEEP.SYNCS 0x989680 ;  /* 0x009896800000a95d */ /* 0x008fea0003900000 */
[----:B------:R-:W3:Y:S02]  /*11330*/  @!P2 SYNCS.PHASECHK.TRANS64 P2, [R4+URZ+0x28c30], R7 ;  /* 0x028c30070400a5a7 */ /* 0x000ee4000804007f */
[----:B---3--:R-:W-:Y:S05]  /*11340*/  @!P2 BRA `(.L_x_3434) ;  /* 0xfffffffc00eca947 */ /* 0x008fea000383ffff */
[----:B------:R-:W-:Y:S05]  /*11350*/  BRA `(.L_x_3433) ;  /* 0xffffff3800f07947 */ /* 0x000fea000383ffff */
.L_x_3438:
[----:B-1----:R1:W2:Y:S02]  /*11360*/  SYNCS.PHASECHK.TRANS64.TRYWAIT P2, [R168+URZ+0x28c50], R7 ;  /* 0x028c5007a80075a7 */ /* 0x0022a4000804017f */
[----:B--2---:R-:W-:Y:S05]  /*11370*/  @!P2 NANOSLEEP.SYNCS 0x989680 ;  /* 0x009896800000a95d */ /* 0x004fea0003900000 */
[----:B------:R-:W2:Y:S02]  /*11380*/  @!P2 SYNCS.PHASECHK.TRANS64 P2, [R168+URZ+0x28c50], R7 ;  /* 0x028c5007a800a5a7 */ /* 0x000ea4000804007f */
[----:B--2---:R-:W-:Y:S05]  /*11390*/  @!P2 BRA `(.L_x_3438) ;  /* 0xfffffffc00f0a947 */ /* 0x004fea000383ffff */
[----:B------:R-:W-:Y:S05]  /*113a0*/  BRA `(.L_x_3437) ;  /* 0xffffff5800447947 */ /* 0x000fea000383ffff */
.L_x_3444:
[----:B-1----:R-:W-:-:S04]  /*113b0*/  MOV R4, UR24 ;  /* 0x0000001800047c02 */ /* 0x002fc80008000f00 */
[----:B------:R1:W3:Y:S03]  /*113c0*/  SYNCS.PHASECHK.TRANS64.TRYWAIT P2, [R4+URZ+0x28c30], R7 ;  /* 0x028c3007040075a7 */ /* 0x0002e6000804017f */
[----:B---3--:R-:W-:Y:S05]  /*113d0*/  @!P2 NANOSLEEP.SYNCS 0x989680 ;  /* 0x009896800000a95d */ /* 0x008fea0003900000 */
[----:B------:R-:W3:Y:S02]  /*113e0*/  @!P2 SYNCS.PHASECHK.TRANS64 P2, [R4+URZ+0x28c30], R7 ;  /* 0x028c30070400a5a7 */ /* 0x000ee4000804007f */
[----:B---3--:R-:W-:Y:S05]  /*113f0*/  @!P2 BRA `(.L_x_3444) ;  /* 0xfffffffc00eca947 */ /* 0x008fea000383ffff */
[----:B------:R-:W-:Y:S05]  /*11400*/  BRA `(.L_x_3443) ;  /* 0xffffff5c00307947 */ /* 0x000fea000383ffff */
.L_x_3448:
[----:B--2---:R2:W3:Y:S02]  /*11410*/  SYNCS.PHASECHK.TRANS64.TRYWAIT P2, [R168+URZ+0x28c50], R7 ;  /* 0x028c5007a80075a7 */ /* 0x0044e4000804017f */
[----:B---3--:R-:W-:Y:S05]  /*11420*/  @!P2 NANOSLEEP.SYNCS 0x989680 ;  /* 0x009896800000a95d */ /* 0x008fea0003900000 */
[----:B------:R-:W3:Y:S02]  /*11430*/  @!P2 SYNCS.PHASECHK.TRANS64 P2, [R168+URZ+0x28c50], R7 ;  /* 0x028c5007a800a5a7 */ /* 0x000ee4000804007f */
[----:B---3--:R-:W-:Y:S05]  /*11440*/  @!P2 BRA `(.L_x_3448) ;  /* 0xfffffffc00f0a947 */ /* 0x008fea000383ffff */
[----:B------:R-:W-:Y:S05]  /*11450*/  BRA `(.L_x_3447) ;  /* 0xffffff7400547947 */ /* 0x000fea000383ffff */
.L_x_3481:
        /* <DEDUP_REMOVED lines=8> */
[----:B------:R-:W-:Y:S05]  /*114e0*/  WARPSYNC.COLLECTIVE R15, `(.L_x_3551) ;  /* 0x000000000f087348 */ /* 0x000fea0003c00000 */
[----:B------:R0:W1:Y:S02]  /*114f0*/  SHFL.IDX P6, R14, R13, R12, R11 ;  /* 0x0000000c0d0e7389 */ /* 0x00006400000c000b */
[----:B01----:R-:W-:Y:S01]  /*11500*/  ENDCOLLECTIVE ;  /* 0x000000000000791b */ /* 0x003fe20003800000 */
.L_x_3551:
[----:B------:R-:W-:Y:S05]  /*11510*/  BSYNC B0 ;  /* 0x0000000000007941 */ /* 0x000fea0003800000 */
.L_x_3550:
[----:B------:R-:W-:Y:S05]  /*11520*/  BRA `(.L_x_3552) ;  /* 0xffffffc400347947 */ /* 0x000fea000383ffff */
.L_x_3482:
[----:B------:R-:W-:Y:S01]  /*11530*/  BSSY B0, `(.L_x_3553) ;  /* 0x0000006000007945 */ /* 0x000fe20003800000 */
[----:B------:R-:W-:-:S07]  /*11540*/  IMAD.MOV.U32 R15, RZ, RZ, -0x1 ;  /* 0xffffffffff0f7424 */ /* 0x000fce00078e00ff */
[----:B------:R-:W-:Y:S05]  /*11550*/  WARPSYNC.COLLECTIVE R15, `(.L_x_3554) ;  /* 0x000000000f0c7348 */ /* 0x000fea0003c00000 */
[----:B------:R-:W-:Y:S02]  /*11560*/  ELECT P6, UR62, PT ;  /* 0x00000000003e782f */ /* 0x000fe400038c0000 */
[----:B------:R-:W-:Y:S01]  /*11570*/  MOV R14, UR62 ;  /* 0x0000003e000e7c02 */ /* 0x000fe20008000f00 */
[----:B------:R-:W-:Y:S10]  /*11580*/  ENDCOLLECTIVE ;  /* 0x000000000000791b */ /* 0x000ff40003800000 */
.L_x_3554:
[----:B------:R-:W-:Y:S05]  /*11590*/  BSYNC B0 ;  /* 0x0000000000007941 */ /* 0x000fea0003800000 */
.L_x_3553:
[----:B------:R-:W-:Y:S05]  /*115a0*/  BRA `(.L_x_3555) ;  /* 0xffffffc400247947 */ /* 0x000fea000383ffff */
.L_x_3485:
[----:B0-----:R0:W1:Y:S02]  /*115b0*/  SYNCS.PHASECHK.TRANS64.TRYWAIT P0, [R8+URZ+0x28c40], R10 ;  /* 0x028c400a080075a7 */ /* 0x001064000800017f */
[----:B-1----:R-:W-:Y:S05]  /*115c0*/  @!P0 NANOSLEEP.SYNCS 0x989680 ;  /* 0x009896800000895d */ /* 0x002fea0003900000 */
[----:B------:R-:W1:Y:S02]  /*115d0*/  @!P0 SYNCS.PHASECHK.TRANS64 P0, [R8+URZ+0x28c40], R10 ;  /* 0x028c400a080085a7 */ /* 0x000e64000800007f */
[----:B-1----:R-:W-:Y:S05]  /*115e0*/  @!P0 BRA `(.L_x_3485) ;  /* 0xfffffffc00f08947 */ /* 0x002fea000383ffff */
[----:B------:R-:W-:Y:S05]  /*115f0*/  BRA `(.L_x_3556) ;  /* 0xffffffc400887947 */ /* 0x000fea000383ffff */
.L_x_3488:
        /* <DEDUP_REMOVED lines=8> */
.L_x_3491:
[----:B0-----:R0:W1:Y:S02]  /*11680*/  SYNCS.PHASECHK.TRANS64.TRYWAIT P0, [R11+URZ+0x28c60], R6 ;  /* 0x028c60060b0075a7 */ /* 0x001064000800017f */
[----:B-1----:R-:W-:Y:S05]  /*11690*/  @!P0 NANOSLEEP.SYNCS 0x989680 ;  /* 0x009896800000895d */ /* 0x002fea0003900000 */
[----:B------:R-:W1:Y:S02]  /*116a0*/  @!P0 SYNCS.PHASECHK.TRANS64 P0, [R11+URZ+0x28c60], R6 ;  /* 0x028c60060b0085a7 */ /* 0x000e64000800007f */
[----:B-1----:R-:W-:Y:S05]  /*116b0*/  @!P0 BRA `(.L_x_3491) ;  /* 0xfffffffc00f08947 */ /* 0x002fea000383ffff */
[----:B------:R-:W-:Y:S05]  /*116c0*/  BRA `(.L_x_3558) ;  /* 0xffffffc800807947 */ /* 0x000fea000383ffff */
.L_x_3500:
[----:B-1----:R1:W2:Y:S02]  /*116d0*/  SYNCS.PHASECHK.TRANS64.TRYWAIT P0, [R2+URZ+0x28c40], R3 ;  /* 0x028c4003020075a7 */ /* 0x0022a4000800017f */
[----:B--2---:R-:W-:Y:S05]  /*116e0*/  @!P0 NANOSLEEP.SYNCS 0x989680 ;  /* 0x009896800000895d */ /* 0x004fea0003900000 */
[----:B------:R-:W2:Y:S02]  /*116f0*/  @!P0 SYNCS.PHASECHK.TRANS64 P0, [R2+URZ+0x28c40], R3 ;  /* 0x028c4003020085a7 */ /* 0x000ea4000800007f */
[----:B--2---:R-:W-:Y:S05]  /*11700*/  @!P0 BRA `(.L_x_3500) ;  /* 0xfffffffc00f08947 */ /* 0x004fea000383ffff */
[----:B------:R-:W-:Y:S05]  /*11710*/  BRA `(.L_x_3559) ;  /* 0xffffffd000487947 */ /* 0x000fea000383ffff */
.L_x_3502:
[----:B0-----:R0:W2:Y:S02]  /*11720*/  SYNCS.PHASECHK.TRANS64.TRYWAIT P0, [R2+URZ+0x28c60], R3 ;  /* 0x028c6003020075a7 */ /* 0x0010a4000800017f */
[----:B--2---:R-:W-:Y:S05]  /*11730*/  @!P0 NANOSLEEP.SYNCS 0x989680 ;  /* 0x009896800000895d */ /* 0x004fea0003900000 */
[----:B------:R-:W2:Y:S02]  /*11740*/  @!P0 SYNCS.PHASECHK.TRANS64 P0, [R2+URZ+0x28c60], R3 ;  /* 0x028c6003020085a7 */ /* 0x000ea4000800007f */
[----:B--2---:R-:W-:Y:S05]  /*11750*/  @!P0 BRA `(.L_x_3502) ;  /* 0xfffffffc00f08947 */ /* 0x004fea000383ffff */
[----:B------:R-:W-:Y:S05]  /*11760*/  BRA `(.L_x_3560) ;  /* 0xffffffd000b87947 */ /* 0x000fea000383ffff */
.L_x_3507:
[----:B-1----:R1:W2:Y:S02]  /*11770*/  SYNCS.PHASECHK.TRANS64.TRYWAIT P0, [R2+URZ+0x28c40], R7 ;  /* 0x028c4007020075a7 */ /* 0x0022a4000800017f */
[----:B--2---:R-:W-:Y:S05]  /*11780*/  @!P0 NANOSLEEP.SYNCS 0x989680 ;  /* 0x009896800000895d */ /* 0x004fea0003900000 */
[----:B------:R-:W2:Y:S02]  /*11790*/  @!P0 SYNCS.PHASECHK.TRANS64 P0, [R2+URZ+0x28c40], R7 ;  /* 0x028c4007020085a7 */ /* 0x000ea4000800007f */
[----:B--2---:R-:W-:Y:S05]  /*117a0*/  @!P0 BRA `(.L_x_3507) ;  /* 0xfffffffc00f08947 */ /* 0x004fea000383ffff */
[----:B------:R-:W-:Y:S05]  /*117b0*/  BRA `(.L_x_3561) ;  /* 0xffffffd800547947 */ /* 0x000fea000383ffff */
.L_x_3509:
[----:B0-----:R0:W2:Y:S02]  /*117c0*/  SYNCS.PHASECHK.TRANS64.TRYWAIT P1, [R2+URZ+0x28c60], R7 ;  /* 0x028c6007020075a7 */ /* 0x0010a4000802017f */
[----:B--2---:R-:W-:Y:S05]  /*117d0*/  @!P1 NANOSLEEP.SYNCS 0x989680 ;  /* 0x009896800000995d */ /* 0x004fea0003900000 */
[----:B------:R-:W2:Y:S02]  /*117e0*/  @!P1 SYNCS.PHASECHK.TRANS64 P1, [R2+URZ+0x28c60], R7 ;  /* 0x028c6007020095a7 */ /* 0x000ea4000802007f */
[----:B--2---:R-:W-:Y:S05]  /*117f0*/  @!P1 BRA `(.L_x_3509) ;  /* 0xfffffffc00f09947 */ /* 0x004fea000383ffff */
[----:B------:R-:W-:Y:S05]  /*11800*/  BRA `(.L_x_3562) ;  /* 0xffffffd800c07947 */ /* 0x000fea000383ffff */
.L_x_3514:
[----:B--2---:R2:W3:Y:S02]  /*11810*/  SYNCS.PHASECHK.TRANS64.TRYWAIT P0, [R2+URZ+0x28c40], R3 ;  /* 0x028c4003020075a7 */ /* 0x0044e4000800017f */
[----:B---3--:R-:W-:Y:S05]  /*11820*/  @!P0 NANOSLEEP.SYNCS 0x989680 ;  /* 0x009896800000895d */ /* 0x008fea0003900000 */
[----:B------:R-:W3:Y:S02]  /*11830*/  @!P0 SYNCS.PHASECHK.TRANS64 P0, [R2+URZ+0x28c40], R3 ;  /* 0x028c4003020085a7 */ /* 0x000ee4000800007f */
[----:B---3--:R-:W-:Y:S05]  /*11840*/  @!P0 BRA `(.L_x_3514) ;  /* 0xfffffffc00f08947 */ /* 0x008fea000383ffff */
[----:B------:R-:W-:Y:S05]  /*11850*/  BRA `(.L_x_3563) ;  /* 0xffffffe0003c7947 */ /* 0x000fea000383ffff */
.L_x_3516:
[----:B0-----:R0:W1:Y:S02]  /*11860*/  SYNCS.PHASECHK.TRANS64.TRYWAIT P1, [R2+URZ+0x28c60], R3 ;  /* 0x028c6003020075a7 */ /* 0x001064000802017f */
[----:B-1----:R-:W-:Y:S05]  /*11870*/  @!P1 NANOSLEEP.SYNCS 0x989680 ;  /* 0x009896800000995d */ /* 0x002fea0003900000 */
[----:B------:R-:W1:Y:S02]  /*11880*/  @!P1 SYNCS.PHASECHK.TRANS64 P1, [R2+URZ+0x28c60], R3 ;  /* 0x028c6003020095a7 */ /* 0x000e64000802007f */
[----:B-1----:R-:W-:Y:S05]  /*11890*/  @!P1 BRA `(.L_x_3516) ;  /* 0xfffffffc00f09947 */ /* 0x002fea000383ffff */
[----:B------:R-:W-:Y:S05]  /*118a0*/  BRA `(.L_x_3564) ;  /* 0xffffffe000ac7947 */ /* 0x000fea000383ffff */
.L_x_3521:
[----:B------:R-:W-:Y:S01]  /*118b0*/  BSSY B0, `(.L_x_3565) ;  /* 0x0000008000007945 */ /* 0x000fe20003800000 */
[----:B0-----:R-:W-:Y:S01]  /*118c0*/  MOV R13, R16 ;  /* 0x00000010000d7202 */ /* 0x001fe20000000f00 */
[----:B------:R-:W-:Y:S01]  /*118d0*/  IMAD.MOV.U32 R12, RZ, RZ, RZ ;  /* 0x000000ffff0c7224 */ /* 0x000fe200078e00ff */
[----:B------:R-:W-:Y:S01]  /*118e0*/  MOV R15, 0xffffffff ;  /* 0xffffffff000f7802 */ /* 0x000fe20000000f00 */
[----:B------:R-:W-:-:S07]  /*118f0*/  IMAD.MOV.U32 R11, RZ, RZ, 0x1f ;  /* 0x0000001fff0b7424 */ /* 0x000fce00078e00ff */
[----:B-1----:R-:W-:Y:S05]  /*11900*/  WARPSYNC.COLLECTIVE R15, `(.L_x_3566) ;  /* 0x000000000f087348 */ /* 0x002fea0003c00000 */
[----:B------:R0:W2:Y:S02]  /*11910*/  SHFL.IDX P6, R14, R13, R12, R11 ;  /* 0x0000000c0d0e7389 */ /* 0x0000a400000c000b */
[----:B012---:R-:W-:Y:S01]  /*11920*/  ENDCOLLECTIVE ;  /* 0x000000000000791b */ /* 0x007fe20003800000 */
.L_x_3566:
[----:B------:R-:W-:Y:S05]  /*11930*/  BSYNC B0 ;  /* 0x0000000000007941 */ /* 0x000fea0003800000 */
.L_x_3565:
        /* <DEDUP_REMOVED lines=8> */
.L_x_3567:
[----:B------:R-:W-:Y:S01]  /*119c0*/  MOV R7, R14 ;  /* 0x0000000e00077202 */ /* 0x000fe20000000f00 */
[----:B------:R-:W-:Y:S06]  /*119d0*/  BRA `(.L_x_3568) ;  /* 0xffffffe400f07947 */ /* 0x000fec000383ffff */
.L_x_3524:
[----:B------:R-:W-:Y:S01]  /*119e0*/  BSSY B0, `(.L_x_3569) ;  /* 0x0000008000007945 */ /* 0x000fe20003800000 */
[----:B-----5:R-:W-:Y:S01]  /*119f0*/  IMAD.MOV.U32 R13, RZ, RZ, R17 ;  /* 0x000000ffff0d7224 */ /* 0x020fe200078e0011 */
[----:B------:R-:W-:Y:S01]  /*11a00*/  MOV R11, RZ ;  /* 0x000000ff000b7202 */ /* 0x000fe20000000f00 */
[----:B------:R-:W-:Y:S02]  /*11a10*/  IMAD.MOV.U32 R12, RZ, RZ, 0x1 ;  /* 0x00000001ff0c7424 */ /* 0x000fe400078e00ff */
[----:B------:R-:W-:-:S07]  /*11a20*/  IMAD.MOV.U32 R15, RZ, RZ, -0x1 ;  /* 0xffffffffff0f7424 */ /* 0x000fce00078e00ff */
[----:B01234-:R-:W-:Y:S05]  /*11a30*/  WARPSYNC.COLLECTIVE R15, `(.L_x_3570) ;  /* 0x000000000f087348 */ /* 0x01ffea0003c00000 */
[----:B------:R0:W0:Y:S02]  /*11a40*/  SHFL.UP P6, R14, R13, R12, R11 ;  /* 0x0400000c0d0e7389 */ /* 0x00002400000c000b */
[----:B01234-:R-:W-:Y:S01]  /*11a50*/  ENDCOLLECTIVE ;  /* 0x000000000000791b */ /* 0x01ffe20003800000 */
.L_x_3570:
[----:B------:R-:W-:Y:S05]  /*11a60*/  BSYNC B0 ;  /* 0x0000000000007941 */ /* 0x000fea0003800000 */
.L_x_3569:
        /* <DEDUP_REMOVED lines=10> */
.L_x_3571:
        /* <DEDUP_REMOVED lines=8> */
.L_x_3572:
        /* <DEDUP_REMOVED lines=8> */
.L_x_3573:
        /* <DEDUP_REMOVED lines=8> */
.L_x_3574:
[----:B------:R-:W-:Y:S01]  /*11c90*/  IMAD.MOV.U32 R12, RZ, RZ, 0x1f ;  /* 0x0000001fff0c7424 */ /* 0x000fe200078e00ff */
[----:B------:R-:W-:Y:S02]  /*11ca0*/  MOV R11, 0x1f ;  /* 0x0000001f000b7802 */ /* 0x000fe40000000f00 */
[----:B------:R-:W-:-:S04]  /*11cb0*/  SEL R2, R14, RZ, P0 ;  /* 0x000000ff0e027207 */ /* 0x000fc80000000000 */
[----:B------:R-:W-:-:S05]  /*11cc0*/  IADD3 R2, R5, R2, RZ ;  /* 0x0000000205027210 */ /* 0x000fca0007ffe0ff */
[----:B------:R-:W-:-:S07]  /*11cd0*/  IMAD.MOV.U32 R13, RZ, RZ, R2 ;  /* 0x000000ffff0d7224 */ /* 0x000fce00078e0002 */
[----:B------:R-:W-:Y:S05]  /*11ce0*/  WARPSYNC.COLLECTIVE R15, `(.L_x_3575) ;  /* 0x000000000f087348 */ /* 0x000fea0003c00000 */
[----:B------:R0:W1:Y:S02]  /*11cf0*/  SHFL.IDX P6, R14, R13, R12, R11 ;  /* 0x0000000c0d0e7389 */ /* 0x00006400000c000b */
[----:B01----:R-:W-:Y:S01]  /*11d00*/  ENDCOLLECTIVE ;  /* 0x000000000000791b */ /* 0x003fe20003800000 */
.L_x_3575:
[----:B------:R-:W-:Y:S05]  /*11d10*/  BRA `(.L_x_3576) ;  /* 0xffffffe400b47947 */ /* 0x000fea000383ffff */
.L_x_3529:
[----:B------:R-:W-:Y:S01]  /*11d20*/  BSSY B0, `(.L_x_3577) ;  /* 0x0000008000007945 */ /* 0x000fe20003800000 */
[----:B-----5:R-:W-:Y:S01]  /*11d30*/  IMAD.MOV.U32 R13, RZ, RZ, R17 ;  /* 0x000000ffff0d7224 */ /* 0x020fe200078e0011 */
[----:B------:R-:W-:Y:S01]  /*11d40*/  MOV R11, RZ ;  /* 0x000000ff000b7202 */ /* 0x000fe20000000f00 */
[----:B------:R-:W-:Y:S02]  /*11d50*/  IMAD.MOV.U32 R12, RZ, RZ, 0x1 ;  /* 0x00000001ff0c7424 */ /* 0x000fe400078e00ff */
[----:B------:R-:W-:-:S07]  /*11d60*/  IMAD.MOV.U32 R15, RZ, RZ, -0x1 ;  /* 0xffffffffff0f7424 */ /* 0x000fce00078e00ff */
[----:B0-2---:R-:W-:Y:S05]  /*11d70*/  WARPSYNC.COLLECTIVE R15, `(.L_x_3578) ;  /* 0x000000000f087348 */ /* 0x005fea0003c00000 */
[----:B------:R1:W3:Y:S02]  /*11d80*/  SHFL.UP P6, R14, R13, R12, R11 ;  /* 0x0400000c0d0e7389 */ /* 0x0002e400000c000b */
[----:B0123--:R-:W-:Y:S01]  /*11d90*/  ENDCOLLECTIVE ;  /* 0x000000000000791b */ /* 0x00ffe20003800000 */
.L_x_3578:
[----:B------:R-:W-:Y:S05]  /*11da0*/  BSYNC B0 ;  /* 0x0000000000007941 */ /* 0x000fea0003800000 */
.L_x_3577:
        /* <DEDUP_REMOVED lines=10> */
.L_x_3579:
        /* <DEDUP_REMOVED lines=8> */
.L_x_3580:
        /* <DEDUP_REMOVED lines=8> */
.L_x_3581:
        /* <DEDUP_REMOVED lines=8> */
.L_x_3582:
        /* <DEDUP_REMOVED lines=8> */
.L_x_3583:
[----:B------:R-:W-:Y:S05]  /*12050*/  BRA `(.L_x_3584) ;  /* 0xffffffe400987947 */ /* 0x000fea000383ffff */
.L_x_3531:
[----:B------:R-:W-:Y:S01]  /*12060*/  BSSY B0, `(.L_x_3585) ;  /* 0x0000006000007945 */ /* 0x000fe20003800000 */
[----:B------:R-:W-:Y:S01]  /*12070*/  PLOP3.LUT P6, PT, P6, PT, PT, 0x8, 0x0 ;  /* 0x000000000000781c */ /* 0x000fe200037ce170 */
[----:B------:R-:W-:-:S12]  /*12080*/  IMAD.MOV.U32 R15, RZ, RZ, -0x1 ;  /* 0xffffffffff0f7424 */ /* 0x000fd800078e00ff */
[----:B0-----:R-:W-:Y:S05]  /*12090*/  WARPSYNC.COLLECTIVE R15, `(.L_x_3586) ;  /* 0x000000000f087348 */ /* 0x001fea0003c00000 */
[----:B------:R-:W-:Y:S01]  /*120a0*/  VOTE.ANY R14, PT, P6 ;  /* 0x00000000000e7806 */ /* 0x000fe200030e0100 */
[----:B0-----:R-:W-:Y:S06]  /*120b0*/  ENDCOLLECTIVE ;  /* 0x000000000000791b */ /* 0x001fec0003800000 */
.L_x_3586:
[----:B------:R-:W-:Y:S05]  /*120c0*/  BSYNC B0 ;  /* 0x0000000000007941 */ /* 0x000fea0003800000 */
.L_x_3585:
[----:B------:R-:W-:Y:S01]  /*120d0*/  IMAD.MOV.U32 R3, RZ, RZ, R14 ;  /* 0x000000ffff037224 */ /* 0x000fe200078e000e */
[----:B------:R-:W-:Y:S01]  /*120e0*/  MOV R13, R17 ;  /* 0x00000011000d7202 */ /* 0x000fe20000000f00 */
[----:B------:R-:W-:Y:S01]  /*120f0*/  IMAD.MOV.U32 R11, RZ, RZ, 0x1f ;  /* 0x0000001fff0b7424 */ /* 0x000fe200078e00ff */
[----:B------:R-:W-:Y:S01]  /*12100*/  MOV R15, 0xffffffff ;  /* 0xffffffff000f7802 */ /* 0x000fe20000000f00 */
[----:B------:R-:W0:Y:S02]  /*12110*/  POPC R6, R3 ;  /* 0x0000000300067309 */ /* 0x000e240000000000 */
[----:B0-----:R-:W-:-:S07]  /*12120*/  IMAD.MOV.U32 R12, RZ, RZ, R6 ;  /* 0x000000ffff0c7224 */ /* 0x001fce00078e0006 */
[----:B------:R-:W-:Y:S05]  /*12130*/  WARPSYNC.COLLECTIVE R15, `(.L_x_3587) ;  /* 0x000000000f087348 */ /* 0x000fea0003c00000 */
[----:B------:R0:W1:Y:S02]  /*12140*/  SHFL.IDX P6, R14, R13, R12, R11 ;  /* 0x0000000c0d0e7389 */ /* 0x00006400000c000b */
[----:B01----:R-:W-:Y:S01]  /*12150*/  ENDCOLLECTIVE ;  /* 0x000000000000791b */ /* 0x003fe20003800000 */
.L_x_3587:
[----:B------:R-:W-:Y:S01]  /*12160*/  IMAD.MOV.U32 R17, RZ, RZ, R14 ;  /* 0x000000ffff117224 */ /* 0x000fe200078e000e */
[----:B------:R-:W-:Y:S06]  /*12170*/  BRA `(.L_x_3588) ;  /* 0xffffffe400887947 */ /* 0x000fec000383ffff */
.L_x_3533:
[----:B------:R-:W-:Y:S01]  /*12180*/  BSSY B0, `(.L_x_3589) ;  /* 0x0000007000007945 */ /* 0x000fe20003800000 */
[----:B------:R-:W-:Y:S01]  /*12190*/  IMAD.MOV.U32 R13, RZ, RZ, R2 ;  /* 0x000000ffff0d7224 */ /* 0x000fe200078e0002 */
[----:B------:R-:W-:Y:S01]  /*121a0*/  MOV R11, 0x1f ;  /* 0x0000001f000b7802 */ /* 0x000fe20000000f00 */
[----:B------:R-:W-:-:S07]  /*121b0*/  IMAD.MOV.U32 R15, RZ, RZ, -0x1 ;  /* 0xffffffffff0f7424 */ /* 0x000fce00078e00ff */
[----:B012---:R-:W-:Y:S05]  /*121c0*/  WARPSYNC.COLLECTIVE R15, `(.L_x_3590) ;  /* 0x000000000f087348 */ /* 0x007fea0003c00000 */
[----:B------:R3:W4:Y:S02]  /*121d0*/  SHFL.IDX P6, R14, R13, R12, R11 ;  /* 0x0000000c0d0e7389 */ /* 0x00072400000c000b */
[----:B01234-:R-:W-:Y:S01]  /*121e0*/  ENDCOLLECTIVE ;  /* 0x000000000000791b */ /* 0x01ffe20003800000 */
.L_x_3590:
[----:B------:R-:W-:Y:S05]  /*121f0*/  BSYNC B0 ;  /* 0x0000000000007941 */ /* 0x000fea0003800000 */
.L_x_3589:
[----:B------:R-:W-:Y:S01]  /*12200*/  IMAD.MOV.U32 R7, RZ, RZ, R14 ;  /* 0x000000ffff077224 */ /* 0x000fe200078e000e */
[----:B------:R-:W-:Y:S06]  /*12210*/  BRA `(.L_x_3532) ;  /* 0xffffffe4007c7947 */ /* 0x000fec000383ffff */
.L_x_3537:
[----:B-1----:R1:W2:Y:S02]  /*12220*/  SYNCS.PHASECHK.TRANS64.TRYWAIT P0, [R0+URZ+0x28c20], R3 ;  /* 0x028c2003000075a7 */ /* 0x0022a4000800017f */
[----:B--2---:R-:W-:Y:S05]  /*12230*/  @!P0 NANOSLEEP.SYNCS 0x989680 ;  /* 0x009896800000895d */ /* 0x004fea0003900000 */
[----:B------:R-:W2:Y:S02]  /*12240*/  @!P0 SYNCS.PHASECHK.TRANS64 P0, [R0+URZ+0x28c20], R3 ;  /* 0x028c2003000085a7 */ /* 0x000ea4000800007f */
[----:B--2---:R-:W-:Y:S05]  /*12250*/  @!P0 BRA `(.L_x_3537) ;  /* 0xfffffffc00f08947 */ /* 0x004fea000383ffff */
[----:B------:R-:W-:Y:S05]  /*12260*/  BRA `(.L_x_3591) ;  /* 0xffffffe800f07947 */ /* 0x000fea000383ffff */
.L_x_3538:
[----:B------:R-:W2:Y:S01]  /*12270*/  S2R R2, SR_TID.X ;  /* 0x0000000000027919 */ /* 0x000ea20000002100 */
[----:B------:R-:W-:Y:S01]  /*12280*/  BSSY B0, `(.L_x_3592) ;  /* 0x000000a000007945 */ /* 0x000fe20003800000 */
[----:B------:R-:W-:Y:S01]  /*12290*/  IMAD.MOV.U32 R12, RZ, RZ, RZ ;  /* 0x000000ffff0c7224 */ /* 0x000fe200078e00ff */
[----:B------:R-:W-:Y:S01]  /*122a0*/  MOV R15, 0xffffffff ;  /* 0xffffffff000f7802 */ /* 0x000fe20000000f00 */
[----:B------:R-:W-:Y:S01]  /*122b0*/  IMAD.MOV.U32 R11, RZ, RZ, 0x1f ;  /* 0x0000001fff0b7424 */ /* 0x000fe200078e00ff */
[----:B--2---:R-:W-:-:S04]  /*122c0*/  SHF.R.U32.HI R2, RZ, 0x5, R2 ;  /* 0x00000005ff027819 */ /* 0x004fc80000011602 */
[----:B------:R-:W-:-:S04]  /*122d0*/  LOP3.LUT R2, R2, 0x3, RZ, 0xc0, !PT ;  /* 0x0000000302027812 */ /* 0x000fc800078ec0ff */
[----:B0-----:R-:W-:-:S07]  /*122e0*/  MOV R13, R2 ;  /* 0x00000002000d7202 */ /* 0x001fce0000000f00 */
[----:B-1----:R-:W-:Y:S05]  /*122f0*/  WARPSYNC.COLLECTIVE R15, `(.L_x_3593) ;  /* 0x000000000f087348 */ /* 0x002fea0003c00000 */
[----:B------:R0:W2:Y:S02]  /*12300*/  SHFL.IDX P6, R14, R13, R12, R11 ;  /* 0x0000000c0d0e7389 */ /* 0x0000a400000c000b */
[----:B012---:R-:W-:Y:S01]  /*12310*/  ENDCOLLECTIVE ;  /* 0x000000000000791b */ /* 0x007fe20003800000 */
.L_x_3593:
[----:B------:R-:W-:Y:S05]  /*12320*/  BSYNC B0 ;  /* 0x0000000000007941 */ /* 0x000fea0003800000 */
.L_x_3592:
[----:B------:R-:W-:Y:S05]  /*12330*/  BRA `(.L_x_3594) ;  /* 0xffffffe800d87947 */ /* 0x000fea000383ffff */
.L_x_3541:
[----:B------:R-:W-:Y:S01]  /*12340*/  BSSY B1, `(.L_x_3595) ;  /* 0x0000006000017945 */ /* 0x000fe20003800000 */
[----:B------:R-:W-:-:S07]  /*12350*/  IMAD.MOV.U32 R15, RZ, RZ, -0x1 ;  /* 0xffffffffff0f7424 */ /* 0x000fce00078e00ff */
[----:B012---:R-:W-:Y:S05]  /*12360*/  WARPSYNC.COLLECTIVE R15, `(.L_x_3596) ;  /* 0x000000000f0c7348 */ /* 0x007fea0003c00000 */
[----:B------:R-:W-:Y:S02]  /*12370*/  ELECT P6, UR62, PT ;  /* 0x00000000003e782f */ /* 0x000fe400038c0000 */
[----:B------:R-:W-:Y:S01]  /*12380*/  MOV R14, UR62 ;  /* 0x0000003e000e7c02 */ /* 0x000fe20008000f00 */
[----:B012---:R-:W-:Y:S10]  /*12390*/  ENDCOLLECTIVE ;  /* 0x000000000000791b */ /* 0x007ff40003800000 */
.L_x_3596:
[----:B------:R-:W-:Y:S05]  /*123a0*/  BSYNC B1 ;  /* 0x0000000000017941 */ /* 0x000fea0003800000 */
.L_x_3595:
[----:B------:R-:W-:Y:S05]  /*123b0*/  BRA `(.L_x_3597) ;  /* 0xffffffe800d07947 */ /* 0x000fea000383ffff */
.L_x_3543:
[----:B-1----:R1:W2:Y:S02]  /*123c0*/  SYNCS.PHASECHK.TRANS64.TRYWAIT P0, [R6+URZ], R5 ;  /* 0x00000005060075a7 */ /* 0x0022a4000800017f */
[----:B--2---:R-:W-:Y:S05]  /*123d0*/  @!P0 NANOSLEEP.SYNCS 0x989680 ;  /* 0x009896800000895d */ /* 0x004fea0003900000 */
[----:B------:R-:W2:Y:S02]  /*123e0*/  @!P0 SYNCS.PHASECHK.TRANS64 P0, [R6+URZ], R5 ;  /* 0x00000005060085a7 */ /* 0x000ea4000800007f */
[----:B--2---:R-:W-:Y:S05]  /*123f0*/  @!P0 BRA `(.L_x_3543) ;  /* 0xfffffffc00f08947 */ /* 0x004fea000383ffff */
[----:B------:R-:W-:Y:S05]  /*12400*/  BRA `(.L_x_3598) ;  /* 0xffffffec000c7947 */ /* 0x000fea000383ffff */
.L_x_3544:
[----:B--2---:R2:W3:Y:S02]  /*12410*/  SYNCS.PHASECHK.TRANS64.TRYWAIT P0, [R7+URZ], R2 ;  /* 0x00000002070075a7 */ /* 0x0044e4000800017f */
[----:B---3--:R-:W-:Y:S05]  /*12420*/  @!P0 NANOSLEEP.SYNCS 0x989680 ;  /* 0x009896800000895d */ /* 0x008fea0003900000 */
[----:B------:R-:W3:Y:S02]  /*12430*/  @!P0 SYNCS.PHASECHK.TRANS64 P0, [R7+URZ], R2 ;  /* 0x00000002070085a7 */ /* 0x000ee4000800007f */
[----:B---3--:R-:W-:Y:S05]  /*12440*/  @!P0 BRA `(.L_x_3544) ;  /* 0xfffffffc00f08947 */ /* 0x008fea000383ffff */
[----:B------:R-:W-:Y:S05]  /*12450*/  BRA `(.L_x_3599) ;  /* 0xffffffec00007947 */ /* 0x000fea000383ffff */
.L_x_3546:
[----:B---3--:R3:W4:Y:S02]  /*12460*/  SYNCS.PHASECHK.TRANS64.TRYWAIT P0, [R4+URZ], R5 ;  /* 0x00000005040075a7 */ /* 0x008724000800017f */
[----:B----4-:R-:W-:Y:S05]  /*12470*/  @!P0 NANOSLEEP.SYNCS 0x989680 ;  /* 0x009896800000895d */ /* 0x010fea0003900000 */
[----:B------:R-:W4:Y:S02]  /*12480*/  @!P0 SYNCS.PHASECHK.TRANS64 P0, [R4+URZ], R5 ;  /* 0x00000005040085a7 */ /* 0x000f24000800007f */
[----:B----4-:R-:W-:Y:S05]  /*12490*/  @!P0 BRA `(.L_x_3546) ;  /* 0xfffffffc00f08947 */ /* 0x010fea000383ffff */
[----:B------:R-:W-:Y:S05]  /*124a0*/  BRA `(.L_x_3600) ;  /* 0xffffffec00087947 */ /* 0x000fea000383ffff */
.L_x_3601:
        /* <DEDUP_REMOVED lines=13> */
.L_x_4563:


//--------------------- .text._ZN7cutlass13device_kernelIN5flash11enable_sm90INS1_16FlashAttnFwdSm90INS1_25CollectiveMainloopFwdSm90ILi2EN4cute5tupleIJNS5_1CILi1EEES8_S8_EEENS6_IJNS7_ILi64EEESA_SA_EEELi512ENS_10bfloat16_tEfNS_4arch4Sm90ELb1ELb0ELb1ELb1ELb0ELb1ELb0ELb0ELb0ELb0ELb0ELb0EEENS1_21CollectiveEpilogueFwdINS6_IJSA_NS7_ILi512EEESA_EEES9_SC_SE_Li256ELb1ELb0ELb0ELb0EEENS1_36VarlenDynamicPersistentTileSchedulerILi64ELi64ELi256ELi32ELb0ELb0ELb1ELb1ELb1ELb1EEEEEEEEEvNT_6ParamsE --------------------------
	.section	.text._ZN7cutlass13device_kernelIN5flash11enable_sm90INS1_16FlashAttnFwdSm90INS1_25CollectiveMainloopFwdSm90ILi2EN4cute5tupleIJNS5_1CILi1EEES8_S8_EEENS6_IJNS7_ILi64EEESA_SA_EEELi512ENS_10bfloat16_tEfNS_4arch4Sm90ELb1ELb0ELb1ELb1ELb0ELb1ELb0ELb0ELb0ELb0ELb0ELb0EEENS1_21CollectiveEpilogueFwdINS6_IJSA_NS7_ILi512EEESA_EEES9_SC_SE_Li256ELb1ELb0ELb0ELb0EEENS1_36VarlenDynamicPersistentTileSchedulerILi64ELi64ELi256ELi32ELb0ELb0ELb1ELb1ELb1ELb1EEEEEEEEEvNT_6ParamsE,"ax",@progbits
	.align	128
.text._ZN7cutlass13device_kernelIN5flash11enable_sm90INS1_16FlashAttnFwdSm90INS1_25CollectiveMainloopFwdSm90ILi2EN4cute5tupleIJNS5_1CILi1EEES8_S8_EEENS6_IJNS7_ILi64EEESA_SA_EEELi512ENS_10bfloat16_tEfNS_4arch4Sm90ELb1ELb0ELb1ELb1ELb0ELb1ELb0ELb0ELb0ELb0ELb0ELb0EEENS1_21CollectiveEpilogueFwdINS6_IJSA_NS7_ILi512EEESA_EEES9_SC_SE_Li256ELb1ELb0ELb0ELb0EEENS1_36VarlenDynamicPersistentTileSchedulerILi64ELi64ELi256ELi32ELb0ELb0ELb1ELb1ELb1ELb1EEEEEEEEEvNT_6ParamsE:
        .type           _ZN7cutlass13device_kernelIN5flash11enable_sm90INS1_16FlashAttnFwdSm90INS1_25CollectiveMainloopFwdSm90ILi2EN4cute5tupleIJNS5_1CILi1EEES8_S8_EEENS6_IJNS7_ILi64EEESA_SA_EEELi512ENS_10bfloat16_tEfNS_4arch4Sm90ELb1ELb0ELb1ELb1ELb0ELb1ELb0ELb0ELb0ELb0ELb0ELb0EEENS1_21CollectiveEpilogueFwdINS6_IJSA_NS7_ILi512EEESA_EEES9_SC_SE_Li256ELb1ELb0ELb0ELb0EEENS1_36VarlenDynamicPersistentTileSchedulerILi64ELi64ELi256ELi32ELb0ELb0ELb1ELb1ELb1ELb1EEEEEEEEEvNT_6ParamsE,@function
        .size           _ZN7cutlass13device_kernelIN5flash11enable_sm90INS1_16FlashAttnFwdSm90INS1_25CollectiveMainloopFwdSm90ILi2EN4cute5tupleIJNS5_1CILi1EEES8_S8_EEENS6_IJNS7_ILi64EEESA_SA_EEELi512ENS_10bfloat16_tEfNS_4arch4Sm90ELb1ELb0ELb1ELb1ELb0ELb1ELb0ELb0ELb0ELb0ELb0ELb0EEENS1_21CollectiveEpilogueFwdINS6_IJSA_NS7_ILi512EEESA_EEES9_SC_SE_Li256ELb1ELb0ELb0ELb0EEENS1_36VarlenDynamicPersistentTileSchedulerILi64ELi64ELi256ELi32ELb0ELb0ELb1ELb1ELb1ELb1EEEEEEEEEvNT_6ParamsE,(.L_x_4564 - _ZN7cutlass13device_kernelIN5flash11enable_sm90INS1_16FlashAttnFwdSm90INS1_25CollectiveMainloopFwdSm90ILi2EN4cute5tupleIJNS5_1CILi1EEES8_S8_EEENS6_IJNS7_ILi64EEESA_SA_EEELi512ENS_10bfloat16_tEfNS_4arch4Sm90ELb1ELb0ELb1ELb1ELb0ELb1ELb0ELb0ELb0ELb0ELb0ELb0EEENS1_21CollectiveEpilogueFwdINS6_IJSA_NS7_ILi512EEESA_EEES9_SC_SE_Li256ELb1ELb0ELb0ELb0EEENS1_36VarlenDynamicPersistentTileSchedulerILi64ELi64ELi256ELi32ELb0ELb0ELb1ELb1ELb1ELb1EEEEEEEEEvNT_6ParamsE)
        .other          _ZN7cutlass13device_kernelIN5flash11enable_sm90INS1_16FlashAttnFwdSm90INS1_25CollectiveMainloopFwdSm90ILi2EN4cute5tupleIJNS5_1CILi1EEES8_S8_EEENS6_IJNS7_ILi64EEESA_SA_EEELi512ENS_10bfloat16_tEfNS_4arch4Sm90ELb1ELb0ELb1ELb1ELb0ELb1ELb0ELb0ELb0ELb0ELb0ELb0EEENS1_21CollectiveEpilogueFwdINS6_IJSA_NS7_ILi512EEESA_EEES9_SC_SE_Li256ELb1ELb0ELb0ELb0EEENS1_36VarlenDynamicPersistentTileSchedulerILi64ELi64ELi256ELi32ELb0ELb0ELb1ELb1ELb1ELb1EEEEEEEEEvNT_6ParamsE,@"STO_CUDA_ENTRY STV_DEFAULT"
_ZN7cutlass13device_kernelIN5flash11enable_sm90INS1_16FlashAttnFwdSm90INS1_25CollectiveMainloopFwdSm90ILi2EN4cute5tupleIJNS5_1CILi1EEES8_S8_EEENS6_IJNS7_ILi64EEESA_SA_EEELi512ENS_10bfloat16_tEfNS_4arch4Sm90ELb1ELb0ELb1ELb1ELb0ELb1ELb0ELb0ELb0ELb0ELb0ELb0EEENS1_21CollectiveEpilogueFwdINS6_IJSA_NS7_ILi512EEESA_EEES9_SC_SE_Li256ELb1ELb0ELb0ELb0EEENS1_36VarlenDynamicPersistentTileSchedulerILi64ELi64ELi256ELi32ELb0ELb0ELb1ELb1ELb1ELb1EEEEEEEEEvNT_6ParamsE:
        /* <DEDUP_REMOVED lines=26> */
.L_x_3603:
[----:B------:R-:W-:Y:S05]  /*01a0*/  BSYNC B0 ;  /* 0x0000000000007941 */ /* 0x000fea0003800000 */
.L_x_3602:
        /* <DEDUP_REMOVED lines=37> */
.L_x_3604:
        /* <DEDUP_REMOVED lines=22> */
.L_x_3605:
        /* <DEDUP_REMOVED lines=18> */
.L_x_3606:
        /* <DEDUP_REMOVED lines=22> */
.L_x_3607:
        /* <DEDUP_REMOVED lines=22> */
.L_x_3608:
        /* <DEDUP_REMOVED lines=9> */
.L_x_3611:
        /* <DEDUP_REMOVED lines=25> */
[CC--:B------:R-:W-:Y:S02]  /*0b60*/  LEA.HI R0, R3.reuse, R220.reuse, RZ, 0x7 ;  /* 0x000000dc03007211 */ /* 0x0c0fe400078f38ff */
[----:B------:R-:W-:Y:S02]  /*0b70*/  LOP3.LUT R7, R6, 0xfffffff0, RZ, 0xc0, !PT ;  /* 0xfffffff006077812 */ /* 0x000fe400078ec0ff */
[----:B------:R-:W-:Y:S02]  /*0b80*/  LOP3.LUT R5, R0, 0xffffff80, RZ, 0xc0, !PT ;  /* 0xffffff8000057812 */ /* 0x000fe400078ec0ff */
[----:B------:R-:W-:Y:S01]  /*0b90*/  LEA.HI R4, R3, R220, RZ, 0x5 ;  /* 0x000000dc03047211 */ /* 0x000fe200078f28ff */
[C---:B------:R-:W-:Y:S02]  /*0ba0*/  IMAD.IADD R10, R220.reuse, 0x1, -R7 ;  /* 0x00000001dc0a7824 */ /* 0x040fe400078e0a07 */
[----:B------:R-:W-:Y:S01]  /*0bb0*/  IMAD.IADD R5, R220, 0x1, -R5 ;  /* 0x00000001dc057824 */ /* 0x000fe200078e0a05 */
[----:B------:R-:W-:-:S02]  /*0bc0*/  SHF.R.S32.HI R200, RZ, 0x5, R4 ;  /* 0x00000005ffc87819 */ /* 0x000fc40000011404 */
[----:B------:R-:W-:Y:S02]  /*0bd0*/  SHF.R.S32.HI R11, RZ, 0x1f, R4 ;  /* 0x0000001fff0b7819 */ /* 0x000fe40000011404 */
[----:B------:R-:W-:Y:S02]  /*0be0*/  SHF.R.S32.HI R13, RZ, 0x4, R6 ;  /* 0x00000004ff0d7819 */ /* 0x000fe40000011406 */
[----:B------:R-:W-:Y:S02]  /*0bf0*/  SHF.R.S32.HI R7, RZ, 0x1f, R10 ;  /* 0x0000001fff077819 */ /* 0x000fe4000001140a */
[----:B------:R-:W-:Y:S02]  /*0c00*/  SHF.R.S32.HI R4, RZ, 0x1f, R5 ;  /* 0x0000001fff047819 */ /* 0x000fe40000011405 */
[----:B------:R-:W-:Y:S02]  /*0c10*/  LEA.HI R8, R6, R13, RZ, 0x1 ;  /* 0x0000000d06087211 */ /* 0x000fe400078f08ff */
[----:B------:R-:W-:-:S02]  /*0c20*/  LEA.HI R9, R7, R10, RZ, 0x3 ;  /* 0x0000000a07097211 */ /* 0x000fc400078f18ff */
[----:B------:R-:W-:Y:S02]  /*0c30*/  LEA.HI R6, R4, R5, RZ, 0x2 ;  /* 0x0000000504067211 */ /* 0x000fe400078f10ff */
[----:B------:R-:W-:Y:S02]  /*0c40*/  LEA.HI R14, R11, R200, RZ, 0x2 ;  /* 0x000000c80b0e7211 */ /* 0x000fe400078f10ff */
[----:B------:R-:W-:Y:S02]  /*0c50*/  LOP3.LUT R12, R8, 0x1ffffffe, RZ, 0xc0, !PT ;  /* 0x1ffffffe080c7812 */ /* 0x000fe400078ec0ff */
[----:B------:R-:W-:Y:S02]  /*0c60*/  LOP3.LUT R11, R9, 0xfffffff8, RZ, 0xc0, !PT ;  /* 0xfffffff8090b7812 */ /* 0x000fe400078ec0ff */
[--C-:B------:R-:W-:Y:S02]  /*0c70*/  SHF.R.S32.HI R7, RZ, 0x2, R6.reuse ;  /* 0x00000002ff077819 */ /* 0x100fe40000011406 */
[----:B------:R-:W-:-:S02]  /*0c80*/  SHF.R.S32.HI R8, RZ, 0x1f, R6 ;  /* 0x0000001fff087819 */ /* 0x000fc40000011406 */
[----:B------:R-:W-:Y:S02]  /*0c90*/  SHF.R.S32.HI R211, RZ, 0x7, R0 ;  /* 0x00000007ffd37819 */ /* 0x000fe40000011400 */
[----:B------:R-:W-:Y:S02]  /*0ca0*/  LOP3.LUT R15, R14, 0x3ffffc, RZ, 0xc0, !PT ;  /* 0x003ffffc0e0f7812 */ /* 0x000fe400078ec0ff */
[----:B------:R-:W-:Y:S02]  /*0cb0*/  IADD3 R11, R10, -R11, RZ ;  /* 0x8000000b0a0b7210 */ /* 0x000fe40007ffe0ff */
[----:B------:R-:W-:Y:S02]  /*0cc0*/  LOP3.LUT R6, R6, 0x7ffffffc, RZ, 0xc0, !PT ;  /* 0x7ffffffc06067812 */ /* 0x000fe400078ec0ff */
[----:B------:R-:W-:Y:S01]  /*0cd0*/  LEA.HI R8, R8, R7, RZ, 0x3 ;  /* 0x0000000708087211 */ /* 0x000fe200078f18ff */
[----:B------:R-:W-:Y:S01]  /*0ce0*/  IMAD R14, R211, 0x100, R10 ;  /* 0x00000100d30e7824 */ /* 0x000fe200078e020a */
[----:B------:R-:W-:Y:S01]  /*0cf0*/  LEA.HI R4, R4, R5, RZ, 0x5 ;  /* 0x0000000504047211 */ /* 0x000fe200078f28ff */
[----:B------:R-:W-:Y:S01]  /*0d00*/  IMAD.IADD R15, R200, 0x1, -R15 ;  /* 0x00000001c80f7824 */ /* 0x000fe200078e0a0f */
[----:B------:R-:W-:Y:S01]  /*0d10*/  LOP3.LUT R8, R8, 0xfffffff8, RZ, 0xc0, !PT ;  /* 0xfffffff808087812 */ /* 0x000fe200078ec0ff */
[----:B------:R-:W-:-:S02]  /*0d20*/  IMAD.IADD R12, R13, 0x1, -R12 ;  /* 0x000000010d0c7824 */ /* 0x000fc400078e0a0c */
[----:B------:R-:W-:Y:S02]  /*0d30*/  IMAD.SHL.U32 R10, R11, 0x40, RZ ;  /* 0x000000400b0a7824 */ /* 0x000fe400078e00ff */
[----:B------:R-:W-:Y:S01]  /*0d40*/  IMAD.IADD R6, R5, 0x1, -R6 ;  /* 0x0000000105067824 */ /* 0x000fe200078e0a06 */
[----:B------:R-:W-:Y:S01]  /*0d50*/  LEA.HI R5, R3, R220, RZ, 0x2 ;  /* 0x000000dc03057211 */ /* 0x000fe200078f10ff */
[----:B------:R-:W-:Y:S01]  /*0d60*/  IMAD R14, R15, 0x10, R14 ;  /* 0x000000100f0e7824 */ /* 0x000fe200078e020e */
[----:B------:R-:W-:Y:S01]  /*0d70*/  IADD3 R7, R7, -R8, RZ ;  /* 0x8000000807077210 */ /* 0x000fe20007ffe0ff */
[----:B------:R-:W-:Y:S01]  /*0d80*/  IMAD.SHL.U32 R13, R12, 0x8, RZ ;  /* 0x000000080c0d7824 */ /* 0x000fe200078e00ff */
[----:B------:R-:W-:Y:S01]  /*0d90*/  SHF.R.S32.HI R4, RZ, 0x5, R4 ;  /* 0x00000005ff047819 */ /* 0x000fe20000011404 */
[----:B------:R-:W-:Y:S01]  /*0da0*/  IMAD.SHL.U32 R9, R9, 0x40, RZ ;  /* 0x0000004009097824 */ /* 0x000fe200078e00ff */
[----:B------:R-:W-:Y:S02]  /*0db0*/  LOP3.LUT R10, R10, 0x1c0, RZ, 0xc0, !PT ;  /* 0x000001c00a0a7812 */ /* 0x000fe400078ec0ff */
[----:B------:R-:W-:Y:S01]  /*0dc0*/  SHF.R.S32.HI R22, RZ, 0x2, R5 ;  /* 0x00000002ff167819 */ /* 0x000fe20000011405 */
[--C-:B------:R-:W-:Y:S01]  /*0dd0*/  IMAD.U32 R219, R14, 0x40, R13.reuse ;  /* 0x000000400edb7824 */ /* 0x100fe200078e000d */
[----:B------:R-:W-:Y:S01]  /*0de0*/  LOP3.LUT R13, R10, 0x8, R13, 0xf8, !PT ;  /* 0x000000080a0d7812 */ /* 0x000fe200078ef80d */
[----:B------:R-:W-:Y:S01]  /*0df0*/  IMAD R190, R4, 0x10, R7 ;  /* 0x0000001004be7824 */ /* 0x000fe200078e0207 */
[----:B------:R-:W-:Y:S01]  /*0e00*/  SHF.R.U32.HI R10, RZ, 0x3, R10 ;  /* 0x00000003ff0a7819 */ /* 0x000fe2000001160a */
[----:B------:R-:W-:Y:S01]  /*0e10*/  VIADD R221, R22, 0x20 ;  /* 0x0000002016dd7836 */ /* 0x000fe20000000000 */
[----:B------:R-:W-:-:S02]  /*0e20*/  LOP3.LUT R9, R9, 0x7ffffe00, RZ, 0xc0, !PT ;  /* 0x7ffffe0009097812 */ /* 0x000fc400078ec0ff */
[----:B------:R-:W-:Y:S02]  /*0e30*/  LEA.HI R4, R3, R220, RZ, 0x3 ;  /* 0x000000dc03047211 */ /* 0x000fe400078f18ff */
        /* <DEDUP_REMOVED lines=11> */
[----:B------:R-:W-:Y:S02]  /*0ef0*/  IMAD.IADD R3, R220, 0x1, -R3 ;  /* 0x00000001dc037824 */ /* 0x000fe400078e0a03 */
[----:B------:R-:W-:Y:S01]  /*0f00*/  IMAD R196, R9, 0x2, R2 ;  /* 0x0000000209c47824 */ /* 0x000fe200078e0202 */
[----:B------:R-:W-:Y:S01]  /*0f10*/  SHF.R.S32.HI R5, RZ, 0x1f, R5 ;  /* 0x0000001fff057819 */ /* 0x000fe20000011405 */
[----:B------:R-:W-:Y:S01]  /*0f20*/  IMAD.SHL.U32 R4, R4, 0x40, RZ ;  /* 0x0000004004047824 */ /* 0x000fe200078e00ff */
[----:B------:R-:W-:Y:S02]  /*0f30*/  LEA.HI R0, R0, R211, RZ, 0x1 ;  /* 0x000000d300007211 */ /* 0x000fe400078f08ff */
[----:B------:R-:W-:Y:S02]  /*0f40*/  LOP3.LUT R217, R217, 0x1c0, RZ, 0xc0, !PT ;  /* 0x000001c0d9d97812 */ /* 0x000fe400078ec0ff */
[----:B------:R-:W-:Y:S02]  /*0f50*/  MOV R198, 0x40 ;  /* 0x0000004000c67802 */ /* 0x000fe40000000f00 */
[----:B------:R-:W-:-:S02]  /*0f60*/  SHF.L.U32 R193, R3, 0x3, RZ ;  /* 0x0000000303c17819 */ /* 0x000fc400000006ff */
[----:B------:R-:W-:Y:S02]  /*0f70*/  IADD3 R199, R196, 0x26800, RZ ;  /* 0x00026800c4c77810 */ /* 0x000fe40007ffe0ff */
[----:B------:R-:W-:Y:S02]  /*0f80*/  LEA.HI R5, R5, R22, RZ, 0x3 ;  /* 0x0000001605057211 */ /* 0x000fe400078f18ff */
[----:B------:R-:W-:Y:S02]  /*0f90*/  LOP3.LUT R0, R0, 0xfffffe, RZ, 0xc0, !PT ;  /* 0x00fffffe00007812 */ /* 0x000fe400078ec0ff */
[----:B------:R-:W-:Y:S02]  /*0fa0*/  SHF.R.U32.HI R222, RZ, 0x3, R217 ;  /* 0x00000003ffde7819 */ /* 0x000fe400000116d9 */
[----:B------:R-:W-:Y:S01]  /*0fb0*/  LOP3.LUT R218, R4, 0xfffffe00, RZ, 0xc0, !PT ;  /* 0xfffffe0004da7812 */ /* 0x000fe200078ec0ff */
[----:B------:R-:W-:Y:S01]  /*0fc0*/  VIADD R197, R196, 0x26820 ;  /* 0x00026820c4c57836 */ /* 0x000fe20000000000 */
[----:B------:R-:W-:Y:S01]  /*0fd0*/  SEL R198, R198, 0xffffffc0, !P2 ;  /* 0xffffffc0c6c67807 */ /* 0x000fe20005000000 */
[----:B------:R-:W-:Y:S01]  /*0fe0*/  @P1 VIADD R197, R199, 0xffffffe0 ;  /* 0xffffffe0c7c51836 */ /* 0x000fe20000000000 */
[----:B------:R-:W-:Y:S01]  /*0ff0*/  LOP3.LUT R5, R5, 0xfffffff8, RZ, 0xc0, !PT ;  /* 0xfffffff805057812 */ /* 0x000fe200078ec0ff */
[----:B------:R-:W-:Y:S01]  /*1000*/  IMAD.IADD R0, R211, 0x1, -R0 ;  /* 0x00000001d3007824 */ /* 0x000fe200078e0a00 */
[----:B------:R-:W-:Y:S01]  /*1010*/  CS2R R18, SRZ ;  /* 0x0000000000127805 */ /* 0x000fe2000001ff00 */
[----:B------:R-:W-:Y:S01]  /*1020*/  IMAD.IADD R199, R199, 0x1, R198 ;  /* 0x00000001c7c77824 */ /* 0x000fe200078e02c6 */
[----:B------:R-:W-:Y:S01]  /*1030*/  SHF.R.S32.HI R215, RZ, 0x1f, R22 ;  /* 0x0000001fffd77819 */ /* 0x000fe20000011416 */
        /* <DEDUP_REMOVED lines=10> */
[----:B------:R-:W-:Y:S02]  /*10e0*/  LOP3.LUT R3, R218, R3, R222, 0xf6, !PT ;  /* 0x00000003da037212 */ /* 0x000fe400078ef6de */
[----:B------:R-:W-:-:S03]  /*10f0*/  SHF.R.S32.HI R17, RZ, 0x1f, R16 ;  /* 0x0000001fff117819 */ /* 0x000fc60000011410 */
[----:B------:R-:W-:-:S07]  /*1100*/  IMAD R216, R3, 0x2, R2 ;  /* 0x0000000203d87824 */ /* 0x000fce00078e0202 */
.L_x_3758:
[----:B0----5:R-:W0:Y:S01]  /*1110*/  LDC.64 R4, c[0x0][0xc60] ;  /* 0x00031800ff047b82 */ /* 0x021e220000000a00 */
[----:B------:R-:W-:Y:S01]  /*1120*/  ULDC.64 UR4, c[0x0][0xa28] ;  /* 0x00028a0000047ab9 */ /* 0x000fe20000000a00 */
[----:B------:R-:W-:Y:S01]  /*1130*/  ULDC.64 UR8, c[0x0][0xa18] ;  /* 0x0002860000087ab9 */ /* 0x000fe20000000a00 */
[----:B------:R-:W-:Y:S01]  /*1140*/  ULDC.64 UR6, c[0x0][0xa08] ;  /* 0x0002820000067ab9 */ /* 0x000fe20000000a00 */
[----:B0-----:R-:W-:-:S05]  /*1150*/  IMAD.WIDE R4, R187, 0x4, R4 ;  /* 0x00000004bb047825 */ /* 0x001fca00078e0204 */
[----:B------:R-:W2:Y:S01]  /*1160*/  LDG.E R206, desc[UR40][R4.64] ;  /* 0x0000002804ce7981 */ /* 0x000ea2000c1e1900 */
        /* <DEDUP_REMOVED lines=14> */
[----:B------:R-:W-:-:S03]  /*1250*/  IADD3 R8, P4, R204, UR6, RZ ;  /* 0x00000006cc087c10 */ /* 0x000fc6000ff9e0ff */
[----:B------:R0:W5:Y:S01]  /*1260*/  @P2 LDG.E R3, desc[UR40][R4.64] ;  /* 0x0000002804032981 */ /* 0x000162000c1e1900 */
[----:B-1--4-:R-:W-:Y:S01]  /*1270*/  @P1 IADD3 R6, P2, R204, UR8, RZ ;  /* 0x00000008cc061c10 */ /* 0x012fe2000ff5e0ff */
        /* <DEDUP_REMOVED lines=19> */
[----:B0--3--:R-:W-:Y:S06]  /*13b0*/  @P1 BRA `(.L_x_3613) ;  /* 0x0000000000241947 */ /* 0x009fec0003800000 */
        /* <DEDUP_REMOVED lines=9> */
.L_x_3613:
[----:B------:R-:W-:Y:S02]  /*1450*/  IMAD.U32 R32, RZ, RZ, UR5 ;  /* 0x00000005ff207e24 */ /* 0x000fe4000f8e00ff */
[----:B------:R-:W-:Y:S01]  /*1460*/  IMAD.U32 R24, RZ, RZ, UR4 ;  /* 0x00000004ff187e24 */ /* 0x000fe2000f8e00ff */
[----:B------:R-:W-:Y:S06]  /*1470*/  @!P2 BRA `(.L_x_3614) ;  /* 0x000000000010a947 */ /* 0x000fec0003800000 */
[----:B------:R-:W-:-:S04]  /*1480*/  IADD3 R4, P0, R204, UR8, RZ ;  /* 0x00000008cc047c10 */ /* 0x000fc8000ff1e0ff */
[----:B------:R-:W-:-:S05]  /*1490*/  IADD3.X R5, R205, UR9, RZ, P0, !PT ;  /* 0x00000009cd057c10 */ /* 0x000fca00087fe4ff */
[----:B------:R0:W5:Y:S01]  /*14a0*/  LDG.E R24, desc[UR40][R4.64] ;  /* 0x0000002804187981 */ /* 0x000162000c1e1900 */
[----:B------:R-:W-:Y:S05]  /*14b0*/  BRA `(.L_x_3615) ;  /* 0x0000000000107947 */ /* 0x000fea0003800000 */
.L_x_3614:
[----:B------:R-:W-:Y:S05]  /*14c0*/  @!P0 BRA `(.L_x_3615) ;  /* 0x00000000000c8947 */ /* 0x000fea0003800000 */
[----:B------:R-:W2:Y:S04]  /*14d0*/  LDG.E R5, desc[UR40][R8.64] ;  /* 0x0000002808057981 */ /* 0x000ea8000c1e1900 */
[----:B------:R-:W2:Y:S02]  /*14e0*/  LDG.E R24, desc[UR40][R8.64+0x4] ;  /* 0x0000042808187981 */ /* 0x000ea4000c1e1900 */
[----:B--2---:R-:W-:-:S07]  /*14f0*/  IMAD.IADD R24, R24, 0x1, -R5 ;  /* 0x0000000118187824 */ /* 0x004fce00078e0a05 */
.L_x_3615:
        /* <DEDUP_REMOVED lines=15> */
[----:B------:R-:W-:Y:S02]  /*15f0*/  LEA R3, R185, 0x7f, 0x6 ;  /* 0x0000007fb9037811 */ /* 0x000fe400078e30ff */
[----:B------:R-:W-:Y:S01]  /*1600*/  PLOP3.LUT P3, PT, PT, PT, PT, 0x80, 0x0 ;  /* 0x000000000000781c */ /* 0x000fe20003f6f070 */
[----:B------:R-:W-:-:S05]  /*1610*/  IMAD.MOV R46, RZ, RZ, -R11 ;  /* 0x000000ffff2e7224 */ /* 0x000fca00078e0a0b */
[----:B------:R-:W-:Y:S02]  /*1620*/  VIMNMX R46, RZ, R46, !PT ;  /* 0x0000002eff2e7248 */ /* 0x000fe40007fe0100 */
[----:B--2---:R-:W-:-:S05]  /*1630*/  @P0 IADD3 R32, -R0, R9, RZ ;  /* 0x0000000900200210 */ /* 0x004fca0007ffe1ff */
[----:B------:R-:W-:-:S04]  /*1640*/  IMAD.IADD R194, R11, 0x1, R32 ;  /* 0x000000010bc27824 */ /* 0x000fc800078e0220 */
[C---:B------:R-:W-:Y:S01]  /*1650*/  VIADD R0, R194.reuse, 0x3f ;  /* 0x0000003fc2007836 */ /* 0x040fe20000000000 */
[----:B------:R-:W-:-:S04]  /*1660*/  IADD3 R4, R194, R3, -R187 ;  /* 0x00000003c2047210 */ /* 0x000fc80007ffe8bb */
[----:B------:R-:W-:Y:S02]  /*1670*/  SHF.R.S32.HI R3, RZ, 0x1f, R0 ;  /* 0x0000001fff037819 */ /* 0x000fe40000011400 */
[----:B------:R-:W-:Y:S02]  /*1680*/  SHF.R.S32.HI R5, RZ, 0x1f, R4 ;  /* 0x0000001fff057819 */ /* 0x000fe40000011404 */
[----:B------:R-:W-:Y:S02]  /*1690*/  LEA.HI R3, R3, R0, RZ, 0x6 ;  /* 0x0000000003037211 */ /* 0x000fe400078f30ff */
[----:B------:R-:W-:Y:S02]  /*16a0*/  LEA.HI R5, R5, R4, RZ, 0x6 ;  /* 0x0000000405057211 */ /* 0x000fe400078f30ff */
[----:B------:R-:W-:Y:S02]  /*16b0*/  SHF.R.S32.HI R3, RZ, 0x6, R3 ;  /* 0x00000006ff037819 */ /* 0x000fe40000011403 */
[----:B------:R-:W-:-:S04]  /*16c0*/  SHF.R.S32.HI R168, RZ, 0x6, R5 ;  /* 0x00000006ffa87819 */ /* 0x000fc80000011405 */
[----:B------:R-:W-:-:S05]  /*16d0*/  VIMNMX R168, R3, R168, PT ;  /* 0x000000a803a87248 */ /* 0x000fca0003fe0100 */
[----:B------:R-:W-:-:S05]  /*16e0*/  IMAD R3, R168, 0x40, -R11 ;  /* 0x00000040a8037824 */ /* 0x000fca00078e0a0b */
[----:B------:R-:W-:-:S04]  /*16f0*/  VIMNMX R3, R3, R32, PT ;  /* 0x0000002003037248 */ /* 0x000fc80003fe0100 */
        /* <DEDUP_REMOVED lines=9> */
[----:B------:R-:W-:Y:S01]  /*1790*/  IADD3 R0, R2, 0x22400, RZ ;  /* 0x0002240002007810 */ /* 0x000fe20007ffe0ff */
[----:B------:R-:W-:Y:S03]  /*17a0*/  BSSY B6, `(.L_x_3617) ;  /* 0x0000013000067945 */ /* 0x000fe60003800000 */
        /* <DEDUP_REMOVED lines=18> */
.L_x_3618:
[----:B------:R-:W-:Y:S05]  /*18d0*/  BSYNC B6 ;  /* 0x0000000000067941 */ /* 0x000fea0003800000 */
.L_x_3617:
        /* <DEDUP_REMOVED lines=20> */
.L_x_3620:
[----:B------:R-:W-:Y:S05]  /*1a20*/  BSYNC B6 ;  /* 0x0000000000067941 */ /* 0x000fea0003800000 */
.L_x_3619:
        /* <DEDUP_REMOVED lines=8> */
[----:B------:R-:W2:Y:S06]  /*1ab0*/  LDC.64 R42, c[0x0][0x3d8] ;  /* 0x0000f600ff2a7b82 */ /* 0x000eac0000000a00 */
[----:B------:R-:W-:Y:S02]  /*1ac0*/  @P0 IADD3 R4, P1, R204, UR4, RZ ;  /* 0x00000004cc040c10 */ /* 0x000fe4000ff3e0ff */
[----:B------:R-:W3:Y:S02]  /*1ad0*/  LDC R63, c[0x0][0x3d4] ;  /* 0x0000f500ff3f7b82 */ /* 0x000ee40000000800 */
[----:B------:R-:W-:Y:S01]  /*1ae0*/  @P0 IADD3.X R5, R205, UR5, RZ, P1, !PT ;  /* 0x00000005cd050c10 */ /* 0x000fe20008ffe4ff */
[----:B------:R-:W-:-:S04]  /*1af0*/  ULDC.64 UR4, c[0x0][0x2f8] ;  /* 0x0000be0000047ab9 */ /* 0x000fc80000000a00 */
[----:B------:R4:W3:Y:S01]  /*1b00*/  @P0 LDG.E R25, desc[UR40][R4.64] ;  /* 0x0000002804190981 */ /* 0x0008e2000c1e1900 */
[----:B0-----:R-:W-:Y:S01]  /*1b10*/  ISETP.NE.AND P0, PT, R0, 0x1, PT ;  /* 0x000000010000780c */ /* 0x001fe20003f05270 */
[----:B------:R-:W0:Y:S01]  /*1b20*/  LDC.64 R44, c[0x0][0x3e8] ;  /* 0x0000fa00ff2c7b82 */ /* 0x000e220000000a00 */
[----:B------:R-:W-:Y:S01]  /*1b30*/  SHF.R.S32.HI R14, RZ, 0x1f, R27 ;  /* 0x0000001fff0e7819 */ /* 0x000fe2000001141b */
[-C--:B-1----:R-:W-:Y:S01]  /*1b40*/  IMAD.WIDE.U32 R48, R22, R28.reuse, R16 ;  /* 0x0000001c16307225 */ /* 0x082fe200078e0010 */
[----:B------:R-:W-:Y:S01]  /*1b50*/  SHF.L.U32 R38, R210, 0x2, RZ ;  /* 0x00000002d2267819 */ /* 0x000fe200000006ff */
[----:B------:R-:W1:Y:S01]  /*1b60*/  S2R R26, SR_TID.X ;  /* 0x00000000001a7919 */ /* 0x000e620000002100 */
[----:B------:R-:W-:Y:S01]  /*1b70*/  SHF.L.U64.HI R50, R28, 0x6, R29 ;  /* 0x000000061c327819 */ /* 0x000fe2000001021d */
[-C--:B------:R-:W-:Y:S01]  /*1b80*/  IMAD R6, R14, R28.reuse, RZ ;  /* 0x0000001c0e067224 */ /* 0x080fe200078e02ff */
[----:B------:R-:W-:Y:S01]  /*1b90*/  SHF.R.S32.HI R39, RZ, 0x1f, R38 ;  /* 0x0000001fff277819 */ /* 0x000fe20000011426 */
[----:B----4-:R-:W-:Y:S01]  /*1ba0*/  IMAD.WIDE.U32 R4, R27, R28, RZ ;  /* 0x0000001c1b047225 */ /* 0x010fe200078e00ff */
[----:B--2---:R-:W-:Y:S01]  /*1bb0*/  SHF.L.U64.HI R52, R42, 0x6, R43 ;  /* 0x000000062a347819 */ /* 0x004fe2000001022b */
[----:B------:R-:W2:Y:S02]  /*1bc0*/  LDC R61, c[0x0][0x3d4] ;  /* 0x0000f500ff3d7b82 */ /* 0x000ea40000000800 */
[----:B------:R-:W-:-:S02]  /*1bd0*/  IMAD.SHL.U32 R58, R191, 0x40, RZ ;  /* 0x00000040bf3a7824 */ /* 0x000fc400078e00ff */
[----:B------:R-:W-:Y:S01]  /*1be0*/  IMAD.SHL.U32 R53, R42, 0x40, RZ ;  /* 0x000000402a357824 */ /* 0x000fe200078e00ff */
[----:B---3--:R-:W-:Y:S01]  /*1bf0*/  ISETP.GE.AND P2, PT, R16, R63, PT ;  /* 0x0000003f1000720c */ /* 0x008fe20003f46270 */
[----:B------:R-:W-:Y:S01]  /*1c00*/  IMAD.SHL.U32 R51, R28, 0x40, RZ ;  /* 0x000000401c337824 */ /* 0x000fe200078e00ff */
[----:B------:R-:W-:Y:S01]  /*1c10*/  LOP3.LUT R58, R58, 0x1c0, RZ, 0xc0, !PT ;  /* 0x000001c03a3a7812 */ /* 0x000fe200078ec0ff */
[----:B------:R-:W3:Y:S01]  /*1c20*/  @P0 LDC R3, c[0x0][0x42c] ;  /* 0x00010b00ff030b82 */ /* 0x000ee20000000800 */
[C---:B------:R-:W-:Y:S01]  /*1c30*/  SEL R13, R63.reuse, RZ, P2 ;  /* 0x000000ff3f0d7207 */ /* 0x040fe20001000000 */
[C---:B------:R-:W-:Y:S01]  /*1c40*/  VIADD R76, R16.reuse, 0x20 ;  /* 0x00000020104c7836 */ /* 0x040fe20000000000 */
[----:B------:R-:W-:Y:S01]  /*1c50*/  SHF.R.U32.HI R62, RZ, 0x3, R58 ;  /* 0x00000003ff3e7819 */ /* 0x000fe2000001163a */
[----:B------:R-:W-:Y:S01]  /*1c60*/  IMAD.SHL.U32 R63, R63, 0x2, RZ ;  /* 0x000000023f3f7824 */ /* 0x000fe200078e00ff */
[----:B------:R-:W-:Y:S01]  /*1c70*/  P2R R72, PR, RZ, 0x4 ;  /* 0x00000004ff487803 */ /* 0x000fe20000000000 */
[----:B------:R-:W-:Y:S01]  /*1c80*/  IMAD.IADD R13, R16, 0x1, R13 ;  /* 0x00000001100d7824 */ /* 0x000fe200078e020d */
[----:B0-----:R-:W-:Y:S01]  /*1c90*/  SHF.L.U64.HI R54, R44, 0x6, R45 ;  /* 0x000000062c367819 */ /* 0x001fe2000001022d */
[----:B------:R-:W0:Y:S01]  /*1ca0*/  @P0 LDC R7, c[0x0][0x430] ;  /* 0x00010c00ff070b82 */ /* 0x000e220000000800 */
[----:B------:R-:W-:-:S02]  /*1cb0*/  IMAD.WIDE.U32 R10, R22, R44, R16 ;  /* 0x0000002c160a7225 */ /* 0x000fc400078e0010 */
[----:B------:R-:W-:Y:S02]  /*1cc0*/  SHF.R.S32.HI R12, RZ, 0x1f, R13 ;  /* 0x0000001fff0c7819 */ /* 0x000fe4000001140d */
[----:B------:R-:W-:-:S03]  /*1cd0*/  IMAD.SHL.U32 R55, R44, 0x40, RZ ;  /* 0x000000402c377824 */ /* 0x000fc600078e00ff */
[----:B------:R-:W4:Y:S01]  /*1ce0*/  LDC R60, c[0x0][0x2e4] ;  /* 0x0000b900ff3c7b82 */ /* 0x000f220000000800 */
[----:B-1----:R-:W-:-:S04]  /*1cf0*/  SHF.R.U32.HI R26, RZ, 0x7, R26 ;  /* 0x00000007ff1a7819 */ /* 0x002fc8000001161a */
[----:B------:R-:W-:Y:S01]  /*1d00*/  IADD3 R59, R26, 0x8, RZ ;  /* 0x000000081a3b7810 */ /* 0x000fe20007ffe0ff */
[----:B---3--:R-:W-:-:S04]  /*1d10*/  @P0 IMAD.HI.U32 R0, R186, R3, RZ ;  /* 0x00000003ba000227 */ /* 0x008fc800078e00ff */
[----:B------:R-:W-:Y:S01]  /*1d20*/  IMAD R3, R27, R29, R6 ;  /* 0x0000001d1b037224 */ /* 0x000fe200078e0206 */
[----:B0-----:R-:W-:-:S03]  /*1d30*/  @P0 SHF.R.U32.HI R186, RZ, R7, R0 ;  /* 0x00000007ffba0219 */ /* 0x001fc60000011600 */
[----:B------:R-:W-:Y:S01]  /*1d40*/  IMAD.IADD R5, R5, 0x1, R3 ;  /* 0x0000000105057824 */ /* 0x000fe200078e0203 */
[----:B------:R-:W-:Y:S02]  /*1d50*/  ISETP.NE.U32.AND P0, PT, RZ, UR8, PT ;  /* 0x00000008ff007c0c */ /* 0x000fe4000bf05070 */
[----:B------:R-:W-:Y:S01]  /*1d60*/  SHF.R.S32.HI R0, RZ, 0x1f, R186 ;  /* 0x0000001fff007819 */ /* 0x000fe200000114ba */
[----:B------:R-:W-:Y:S01]  /*1d70*/  IMAD.WIDE.U32 R4, R186, UR4, R4 ;  /* 0x00000004ba047c25 */ /* 0x000fe2000f8e0004 */
[----:B------:R-:W-:-:S03]  /*1d80*/  ISETP.NE.AND.EX P0, PT, RZ, UR9, PT, P0 ;  /* 0x00000009ff007c0c */ /* 0x000fc6000bf05300 */
[C---:B------:R-:W-:Y:S02]  /*1d90*/  IMAD R7, R0.reuse, UR6, RZ ;  /* 0x0000000600077c24 */ /* 0x040fe4000f8e02ff */
        /* <DEDUP_REMOVED lines=8> */
[----:B------:R-:W-:Y:S02]  /*1e20*/  SEL R9, R25, RZ, !P0 ;  /* 0x000000ff19097207 */ /* 0x000fe40004000000 */
[----:B------:R-:W-:-:S03]  /*1e30*/  SEL R0, R0, RZ, !P0 ;  /* 0x000000ff00007207 */ /* 0x000fc60004000000 */
[----:B------:R-:W-:-:S04]  /*1e40*/  IMAD.WIDE.U32 R40, R9, UR4, R4 ;  /* 0x0000000409287c25 */ /* 0x000fc8000f8e0004 */
[----:B------:R-:W-:Y:S02]  /*1e50*/  IMAD R8, R0, UR4, RZ ;  /* 0x0000000400087c24 */ /* 0x000fe4000f8e02ff */
[----:B------:R-:W-:Y:S02]  /*1e60*/  IMAD R4, R215, R28, RZ ;  /* 0x0000001cd7047224 */ /* 0x000fe400078e02ff */
[----:B------:R-:W-:Y:S01]  /*1e70*/  IMAD R3, R9, UR5, R8 ;  /* 0x0000000509037c24 */ /* 0x000fe2000f8e0208 */
[----:B------:R-:W-:Y:S01]  /*1e80*/  ULDC.64 UR4, c[0x0][0x328] ;  /* 0x0000ca0000047ab9 */ /* 0x000fe20000000a00 */
[----:B------:R-:W-:Y:S02]  /*1e90*/  IMAD R5, R22, R29, R4 ;  /* 0x0000001d16057224 */ /* 0x000fe400078e0204 */
[----:B------:R-:W-:Y:S02]  /*1ea0*/  IMAD R4, R0, UR4, RZ ;  /* 0x0000000400047c24 */ /* 0x000fe4000f8e02ff */
[----:B------:R-:W-:Y:S01]  /*1eb0*/  IMAD.IADD R0, R41, 0x1, R3 ;  /* 0x0000000129007824 */ /* 0x000fe200078e0203 */
[----:B------:R-:W-:Y:S01]  /*1ec0*/  IADD3 R3, P0, R40, R48, RZ ;  /* 0x0000003028037210 */ /* 0x000fe20007f1e0ff */
[----:B------:R-:W-:-:S02]  /*1ed0*/  IMAD R75, R9, UR5, R4 ;  /* 0x00000005094b7c24 */ /* 0x000fc4000f8e0204 */
[-C--:B------:R-:W-:Y:S01]  /*1ee0*/  IMAD R4, R215, R42.reuse, RZ ;  /* 0x0000002ad7047224 */ /* 0x080fe200078e02ff */
[----:B------:R-:W-:Y:S01]  /*1ef0*/  IADD3.X R48, R0, R49, R5, P0, !PT ;  /* 0x0000003100307210 */ /* 0x000fe200007fe405 */
[----:B------:R-:W-:Y:S01]  /*1f00*/  IMAD.WIDE.U32 R36, R9, UR4, R6 ;  /* 0x0000000409247c25 */ /* 0x000fe2000f8e0006 */
[----:B------:R-:W-:Y:S01]  /*1f10*/  LEA.HI R49, R12, R13, RZ, 0x3 ;  /* 0x0000000d0c317211 */ /* 0x000fe200078f18ff */
[----:B------:R-:W-:Y:S02]  /*1f20*/  ULDC UR4, c[0x0][0x2e4] ;  /* 0x0000b90000047ab9 */ /* 0x000fe40000000800 */
[C---:B------:R-:W-:Y:S01]  /*1f30*/  IMAD R15, R22.reuse, R43, R4 ;  /* 0x0000002b160f7224 */ /* 0x040fe200078e0204 */
[----:B------:R-:W-:Y:S01]  /*1f40*/  LOP3.LUT R69, R49, 0xfffffff8, RZ, 0xc0, !PT ;  /* 0xfffffff831457812 */ /* 0x000fe200078ec0ff */
[-C--:B------:R-:W-:Y:S01]  /*1f50*/  IMAD.WIDE.U32 R8, R22, R42.reuse, R16 ;  /* 0x0000002a16087225 */ /* 0x080fe200078e0010 */
[----:B------:R-:W-:Y:S02]  /*1f60*/  ISETP.GE.AND P0, PT, R16, UR4, PT ;  /* 0x0000000410007c0c */ /* 0x000fe4000bf06270 */
[----:B------:R-:W-:Y:S01]  /*1f70*/  ISETP.GE.AND P1, PT, R76, UR4, PT ;  /* 0x000000044c007c0c */ /* 0x000fe2000bf26270 */
[----:B------:R-:W-:Y:S01]  /*1f80*/  IMAD.WIDE.U32 R4, R22, R42, R38 ;  /* 0x0000002a16047225 */ /* 0x000fe200078e0026 */
[----:B------:R-:W-:-:S03]  /*1f90*/  SHF.R.S32.HI R73, RZ, 0x1f, R69 ;  /* 0x0000001fff497819 */ /* 0x000fc60000011445 */
[----:B------:R-:W-:Y:S02]  /*1fa0*/  IMAD.IADD R9, R15, 0x1, R9 ;  /* 0x000000010f097824 */ /* 0x000fe400078e0209 */
[----:B------:R-:W-:Y:S01]  /*1fb0*/  IMAD.IADD R5, R5, 0x1, R15 ;  /* 0x0000000105057824 */ /* 0x000fe200078e020f */
[----:B-----5:R-:W-:Y:S01]  /*1fc0*/  SHF.R.S32.HI R15, RZ, 0x1f, R33 ;  /* 0x0000001fff0f7819 */ /* 0x020fe20000011421 */
[----:B------:R-:W-:Y:S02]  /*1fd0*/  IMAD R6, R215, R44, RZ ;  /* 0x0000002cd7067224 */ /* 0x000fe400078e02ff */
[----:B------:R-:W-:-:S04]  /*1fe0*/  IMAD.WIDE.U32 R34, R33, R42, R8 ;  /* 0x0000002a21227225 */ /* 0x000fc800078e0008 */
[-C--:B------:R-:W-:Y:S02]  /*1ff0*/  IMAD R20, R15, R42.reuse, RZ ;  /* 0x0000002a0f147224 */ /* 0x080fe400078e02ff */
[----:B------:R-:W-:Y:S01]  /*2000*/  IMAD.WIDE.U32 R30, R33, R42, R4 ;  /* 0x0000002a211e7225 */ /* 0x000fe200078e0004 */
[----:B------:R-:W-:-:S03]  /*2010*/  LOP3.LUT R5, R58, 0x18, R16, 0xf8, !PT ;  /* 0x000000183a057812 */ /* 0x000fc600078ef810 */
[----:B------:R-:W-:Y:S01]  /*2020*/  IMAD R13, R33, R43, R20 ;  /* 0x0000002b210d7224 */ /* 0x000fe200078e0214 */
[----:B------:R-:W-:Y:S01]  /*2030*/  LOP3.LUT R5, R5, R62, RZ, 0x3c, !PT ;  /* 0x0000003e05057212 */ /* 0x000fe200078e3cff */
[----:B------:R-:W0:Y:S01]  /*2040*/  LDC.64 R42, c[0x0][0x2d8] ;  /* 0x0000b600ff2a7b82 */ /* 0x000e220000000a00 */
[C---:B------:R-:W-:Y:S02]  /*2050*/  IMAD R21, R22.reuse, R45, R6 ;  /* 0x0000002d16157224 */ /* 0x040fe400078e0206 */
[----:B------:R-:W-:Y:S01]  /*2060*/  IMAD.WIDE.U32 R6, R22, R44, R38 ;  /* 0x0000002c16067225 */ /* 0x000fe200078e0026 */
[----:B------:R-:W-:-:S03]  /*2070*/  IADD3 R66, R31, R13, RZ ;  /* 0x0000000d1f427210 */ /* 0x000fc60007ffe0ff */
[----:B------:R-:W-:Y:S01]  /*2080*/  IMAD.IADD R11, R21, 0x1, R11 ;  /* 0x00000001150b7824 */ /* 0x000fe200078e020b */
[----:B------:R-:W-:Y:S01]  /*2090*/  IADD3 R7, R7, R21, RZ ;  /* 0x0000001507077210 */ /* 0x000fe20007ffe0ff */
[----:B------:R-:W-:Y:S01]  /*20a0*/  IMAD R64, R200, 0x200, R5 ;  /* 0x00000200c8407824 */ /* 0x000fe200078e0205 */
[----:B------:R-:W-:Y:S01]  /*20b0*/  LOP3.LUT R5, R58, 0x38, R49, 0xf8, !PT ;  /* 0x000000383a057812 */ /* 0x000fe200078ef831 */
[-C--:B------:R-:W-:Y:S02]  /*20c0*/  IMAD R12, R15, R44.reuse, RZ ;  /* 0x0000002c0f0c7224 */ /* 0x080fe400078e02ff */
[----:B------:R-:W-:Y:S01]  /*20d0*/  IMAD.WIDE.U32 R28, R33, R44, R10 ;  /* 0x0000002c211c7225 */ /* 0x000fe200078e000a */
[----:B------:R-:W-:-:S03]  /*20e0*/  LOP3.LUT R5, R5, R62, RZ, 0x3c, !PT ;  /* 0x0000003e05057212 */ /* 0x000fc600078e3cff */
[----:B------:R-:W-:Y:S01]  /*20f0*/  IMAD.WIDE.U32 R20, R33, R44, R6 ;  /* 0x0000002c21147225 */ /* 0x000fe200078e0006 */
[----:B------:R-:W-:-:S03]  /*2100*/  IADD3 R44, P2, R22, R27, RZ ;  /* 0x0000001b162c7210 */ /* 0x000fc60007f5e0ff */
[----:B------:R-:W-:Y:S02]  /*2110*/  IMAD R71, R33, R45, R12 ;  /* 0x0000002d21477224 */ /* 0x000fe400078e020c */
[----:B------:R-:W-:Y:S02]  /*2120*/  IMAD.X R45, R215, 0x1, R14, P2 ;  /* 0x00000001d72d7824 */ /* 0x000fe400010e060e */
[----:B------:R-:W-:Y:S02]  /*2130*/  IMAD.IADD R67, R71, 0x1, R29 ;  /* 0x0000000147437824 */ /* 0x000fe400078e021d */
[----:B------:R-:W-:Y:S02]  /*2140*/  IMAD.IADD R65, R13, 0x1, R35 ;  /* 0x000000010d417824 */ /* 0x000fe400078e0223 */
[----:B------:R-:W-:Y:S02]  /*2150*/  IMAD.IADD R71, R21, 0x1, R71 ;  /* 0x0000000115477824 */ /* 0x000fe400078e0247 */
[----:B------:R-:W-:-:S02]  /*2160*/  IMAD R68, R200, 0x200, R5 ;  /* 0x00000200c8447824 */ /* 0x000fc400078e0205 */
[----:B--2-4-:R-:W-:-:S07]  /*2170*/  IMAD.IADD R75, R37, 0x1, R75 ;  /* 0x00000001254b7824 */ /* 0x014fce00078e024b */
.L_x_3650:
[----:B------:R-:W-:Y:S01]  /*2180*/  VIADD R47, R47, 0xffffffff ;  /* 0xffffffff2f2f7836 */ /* 0x000fe20000000000 */
[----:B------:R-:W-:Y:S01]  /*2190*/  ISETP.GE.AND P3, PT, R61, 0x1, PT ;  /* 0x000000013d00780c */ /* 0x000fe20003f66270 */
[----:B------:R-:W-:Y:S05]  /*21a0*/  YIELD ;  /* 0x0000000000007946 */ /* 0x000fea0003800000 */
[----:B------:R-:W-:Y:S01]  /*21b0*/  SHF.R.S32.HI R56, RZ, 0x1f, R47 ;  /* 0x0000001fff387819 */ /* 0x000fe2000001142f */
[-C--:B------:R-:W-:Y:S01]  /*21c0*/  IMAD R4, R50, R47.reuse, RZ ;  /* 0x0000002f32047224 */ /* 0x080fe200078e02ff */
[----:B--2---:R-:W-:Y:S01]  /*21d0*/  SHF.L.U32 R25, R23, 0xc, RZ ;  /* 0x0000000c17197819 */ /* 0x004fe200000006ff */
[----:B---3--:R-:W-:Y:S01]  /*21e0*/  IMAD.WIDE.U32 R14, R51, R47, RZ ;  /* 0x0000002f330e7225 */ /* 0x008fe200078e00ff */
[----:B------:R-:W-:Y:S03]  /*21f0*/  BSSY B0, `(.L_x_3621) ;  /* 0x000018b000007945 */ /* 0x000fe60003800000 */
[----:B------:R-:W-:Y:S01]  /*2200*/  IMAD R5, R56, R51, R4 ;  /* 0x0000003338057224 */ /* 0x000fe200078e0204 */
[----:B------:R-:W-:-:S03]  /*2210*/  IADD3 R4, P2, R3, R14, RZ ;  /* 0x0000000e03047210 */ /* 0x000fc60007f5e0ff */
[----:B------:R-:W-:Y:S01]  /*2220*/  IMAD.IADD R79, R15, 0x1, R5 ;  /* 0x000000010f4f7824 */ /* 0x000fe200078e0205 */
[----:B0-----:R-:W-:Y:S01]  /*2230*/  LEA R12, P4, R4, R42, 0x1 ;  /* 0x0000002a040c7211 */ /* 0x001fe200078808ff */
        /* <DEDUP_REMOVED lines=28> */
[----:B------:R-:W-:Y:S01]  /*2400*/  IMAD.WIDE.U32 R4, R47, R55, R70 ;  /* 0x000000372f047225 */ /* 0x000fe200078e0046 */
[----:B------:R-:W-:Y:S02]  /*2410*/  IADD3.X R10, R74, R66, RZ, P3, !PT ;  /* 0x000000424a0a7210 */ /* 0x000fe40001ffe4ff */
[----:B------:R-:W-:Y:S01]  /*2420*/  LEA R6, P3, R7, UR4, 0x1 ;  /* 0x0000000407067c11 */ /* 0x000fe2000f8608ff */
[----:B------:R-:W-:Y:S01]  /*2430*/  IMAD.IADD R5, R5, 0x1, R9 ;  /* 0x0000000105057824 */ /* 0x000fe200078e0209 */
[----:B------:R-:W-:Y:S01]  /*2440*/  LEA R78, P5, R4, UR6, 0x1 ;  /* 0x00000006044e7c11 */ /* 0x000fe2000f8a08ff */
[----:B------:R-:W-:Y:S01]  /*2450*/  VIADD R8, R38, 0x10 ;  /* 0x0000001026087836 */ /* 0x000fe20000000000 */
[----:B------:R-:W-:-:S02]  /*2460*/  LEA.HI.X R7, R7, UR5, R10, 0x1, P3 ;  /* 0x0000000507077c11 */ /* 0x000fc400098f0c0a */
[----:B------:R-:W-:Y:S02]  /*2470*/  CS2R R10, SRZ ;  /* 0x00000000000a7805 */ /* 0x000fe4000001ff00 */
[----:B------:R-:W-:Y:S02]  /*2480*/  LEA.HI.X R79, R4, UR7, R5, 0x1, P5 ;  /* 0x00000007044f7c11 */ /* 0x000fe4000a8f0c05 */
[-C--:B------:R-:W-:Y:S02]  /*2490*/  ISETP.GE.AND P3, PT, R38, R61.reuse, PT ;  /* 0x0000003d2600720c */ /* 0x080fe40003f66270 */
[----:B------:R-:W-:Y:S02]  /*24a0*/  ISETP.GE.AND P5, PT, R8, R61, PT ;  /* 0x0000003d0800720c */ /* 0x000fe40003fa6270 */
[----:B------:R-:W-:-:S09]  /*24b0*/  CS2R R8, SRZ ;  /* 0x0000000000087805 */ /* 0x000fd2000001ff00 */
[----:B------:R0:W5:Y:S04]  /*24c0*/  @!P3 LDG.E.64 R26, desc[UR40][R6.64] ;  /* 0x00000028061ab981 */ /* 0x000168000c1e1b00 */
[----:B------:R0:W5:Y:S04]  /*24d0*/  @!P5 LDG.E.64 R8, desc[UR40][R6.64+0x20] ;  /* 0x000020280608d981 */ /* 0x000168000c1e1b00 */
[----:B------:R0:W5:Y:S04]  /*24e0*/  @!P3 LDG.E.64 R14, desc[UR40][R78.64] ;  /* 0x000000284e0eb981 */ /* 0x000168000c1e1b00 */
[----:B------:R0:W5:Y:S02]  /*24f0*/  @!P5 LDG.E.64 R10, desc[UR40][R78.64+0x20] ;  /* 0x000020284e0ad981 */ /* 0x000164000c1e1b00 */
.L_x_3625:
[----:B------:R-:W-:Y:S05]  /*2500*/  BSYNC B1 ;  /* 0x0000000000017941 */ /* 0x000fea0003800000 */
.L_x_3624:
[----:B------:R-:W-:Y:S01]  /*2510*/  ISETP.NE.AND P3, PT, R188, 0x3, PT ;  /* 0x00000003bc00780c */ /* 0x000fe20003f65270 */
[----:B-----5:R-:W-:Y:S01]  /*2520*/  IMAD.MOV.U32 R4, RZ, RZ, R8 ;  /* 0x000000ffff047224 */ /* 0x020fe200078e0008 */
[----:B0-----:R-:W-:Y:S01]  /*2530*/  MOV R7, R27 ;  /* 0x0000001b00077202 */ /* 0x001fe20000000f00 */
[----:B------:R-:W-:Y:S02]  /*2540*/  IMAD.MOV.U32 R5, RZ, RZ, R9 ;  /* 0x000000ffff057224 */ /* 0x000fe400078e0009 */
        /* <DEDUP_REMOVED lines=15> */
.L_x_3626:
[----:B------:R-:W-:Y:S01]  /*2640*/  IMAD R70, R23, 0x8, R2 ;  /* 0x0000000817467824 */ /* 0x000fe200078e0202 */
[----:B------:R-:W-:Y:S01]  /*2650*/  SHF.L.U32 R77, R189, 0x1f, RZ ;  /* 0x0000001fbd4d7819 */ /* 0x000fe200000006ff */
[----:B------:R-:W-:Y:S03]  /*2660*/  BSSY B1, `(.L_x_3627) ;  /* 0x0000003000017945 */ /* 0x000fe60003800000 */
[----:B------:R-:W0:Y:S02]  /*2670*/  SYNCS.PHASECHK.TRANS64.TRYWAIT P5, [R70+URZ+0x28c90], R77 ;  /* 0x028c904d460075a7 */ /* 0x000e2400080a017f */
[----:B0-----:R-:W-:Y:S05]  /*2680*/  @!P5 BRA `(.L_x_3628) ;  /* 0x0000015c00a8d947 */ /* 0x001fea0003800000 */
.L_x_3861:
[----:B------:R-:W-:Y:S05]  /*2690*/  BSYNC B1 ;  /* 0x0000000000017941 */ /* 0x000fea0003800000 */
.L_x_3627:
        /* <DEDUP_REMOVED lines=9> */
[--C-:B------:R-:W-:Y:S02]  /*2730*/  SHF.R.U64 R56, R26, 0x10, R27.reuse ;  /* 0x000000101a387819 */ /* 0x100fe4000000121b */
[----:B------:R-:W-:Y:S02]  /*2740*/  SHF.R.U32.HI R74, RZ, 0x10, R27 ;  /* 0x00000010ff4a7819 */ /* 0x000fe4000001161b */
[----:B------:R-:W-:Y:S02]  /*2750*/  SHF.R.U32.HI R81, RZ, 0x10, R15 ;  /* 0x00000010ff517819 */ /* 0x000fe4000001160f */
[C---:B------:R-:W-:Y:S02]  /*2760*/  PRMT R79, R78.reuse, 0x5410, R79 ;  /* 0x000054104e4f7816 */ /* 0x040fe4000000004f */
[----:B------:R-:W-:-:S02]  /*2770*/  PRMT R27, R78, 0x5432, R56 ;  /* 0x000054324e1b7816 */ /* 0x000fc40000000038 */
[----:B------:R-:W-:Y:S02]  /*2780*/  LOP3.LUT R26, R7, 0xffff0000, RZ, 0xc0, !PT ;  /* 0xffff0000071a7812 */ /* 0x000fe400078ec0ff */
[C---:B------:R-:W-:Y:S02]  /*2790*/  PRMT R74, R80.reuse, 0x5432, R74 ;  /* 0x00005432504a7816 */ /* 0x040fe4000000004a */
        /* <DEDUP_REMOVED lines=8> */
[----:B------:R-:W-:Y:S01]  /*2820*/  FMUL.FTZ R83, R7, R80 ;  /* 0x0000005007537220 */ /* 0x000fe20000410000 */
[----:B------:R-:W-:Y:S01]  /*2830*/  SHF.L.U32 R14, R6, 0x10, RZ ;  /* 0x00000010060e7819 */ /* 0x000fe200000006ff */
[----:B------:R-:W-:-:S02]  /*2840*/  IMAD.U32 R6, R5, 0x10000, RZ ;  /* 0x0001000005067824 */ /* 0x000fc400078e00ff */
[----:B------:R-:W-:Y:S01]  /*2850*/  FMUL.FTZ R7, R7, R56 ;  /* 0x0000003807077220 */ /* 0x000fe20000410000 */
[C---:B------:R-:W-:Y:S01]  /*2860*/  IMAD.U32 R5, R4.reuse, 0x10000, RZ ;  /* 0x0001000004057824 */ /* 0x040fe200078e00ff */
[----:B------:R-:W-:Y:S01]  /*2870*/  LOP3.LUT R4, R4, 0xffff0000, RZ, 0xc0, !PT ;  /* 0xffff000004047812 */ /* 0x000fe200078ec0ff */
[----:B------:R-:W-:Y:S01]  /*2880*/  FMUL.FTZ R85, R15, R82 ;  /* 0x000000520f557220 */ /* 0x000fe20000410000 */
[----:B------:R-:W-:Y:S01]  /*2890*/  SHF.L.U32 R79, R79, 0x10, RZ ;  /* 0x000000104f4f7819 */ /* 0x000fe200000006ff */
[C---:B------:R-:W-:Y:S01]  /*28a0*/  FFMA.FTZ R80, R6.reuse, R80, R7 ;  /* 0x0000005006507223 */ /* 0x040fe20000010007 */
[----:B------:R-:W-:Y:S01]  /*28b0*/  FMUL.FTZ R15, R15, R78 ;  /* 0x0000004e0f0f7220 */ /* 0x000fe20000410000 */
[----:B------:R-:W-:Y:S01]  /*28c0*/  LOP3.LUT R81, R81, 0xffff0000, RZ, 0xc0, !PT ;  /* 0xffff000051517812 */ /* 0x000fe200078ec0ff */
[----:B------:R-:W-:Y:S01]  /*28d0*/  FFMA.FTZ R83, R6, R56, -R83 ;  /* 0x0000003806537223 */ /* 0x000fe20000010853 */
[----:B------:R-:W-:Y:S01]  /*28e0*/  LOP3.LUT R7, R74, 0xffff0000, RZ, 0xc0, !PT ;  /* 0xffff00004a077812 */ /* 0x000fe200078ec0ff */
[C---:B------:R-:W-:Y:S01]  /*28f0*/  FFMA.FTZ R85, R14.reuse, R78, -R85 ;  /* 0x0000004e0e557223 */ /* 0x040fe20000010855 */
[----:B------:R-:W-:Y:S01]  /*2900*/  FFMA.FTZ R14, R14, R82, R15 ;  /* 0x000000520e0e7223 */ /* 0x000fe2000001000f */
[----:B------:R-:W-:Y:S01]  /*2910*/  FMUL.FTZ R6, R4, R79 ;  /* 0x0000004f04067220 */ /* 0x000fe20000410000 */
[----:B------:R-:W-:Y:S01]  /*2920*/  FMUL.FTZ R15, R26, R81 ;  /* 0x000000511a0f7220 */ /* 0x000fe20000410000 */
[----:B------:R-:W-:Y:S01]  /*2930*/  FMUL.FTZ R4, R4, R27 ;  /* 0x0000001b04047220 */ /* 0x000fe20000410000 */
[----:B------:R-:W-:Y:S01]  /*2940*/  FMUL.FTZ R26, R26, R7 ;  /* 0x000000071a1a7220 */ /* 0x000fe20000410000 */
[C---:B------:R-:W-:Y:S01]  /*2950*/  FFMA.FTZ R6, R5.reuse, R27, -R6 ;  /* 0x0000001b05067223 */ /* 0x040fe20000010806 */
[C---:B------:R-:W-:Y:S01]  /*2960*/  FFMA.FTZ R15, R24.reuse, R7, -R15 ;  /* 0x00000007180f7223 */ /* 0x040fe2000001080f */
        /* <DEDUP_REMOVED lines=8> */
.L_x_3633:
[----:B------:R-:W-:Y:S05]  /*29f0*/  BSYNC B2 ;  /* 0x0000000000027941 */ /* 0x000fea0003800000 */
.L_x_3632:
[----:B--2---:R1:W-:Y:S02]  /*2a00*/  STG.E.128 desc[UR40][R12.64], R4 ;  /* 0x000000040c007986 */ /* 0x0043e4000c101d28 */
.L_x_3631:
[----:B------:R-:W-:Y:S05]  /*2a10*/  BSYNC B1 ;  /* 0x0000000000017941 */ /* 0x000fea0003800000 */
.L_x_3630:
        /* <DEDUP_REMOVED lines=23> */
[----:B------:R-:W-:Y:S02]  /*2b90*/  LOP3.LUT R7, R5, 0xffff0000, RZ, 0xc0, !PT ;  /* 0xffff000005077812 */ /* 0x000fe400078ec0ff */
[C---:B------:R-:W-:Y:S01]  /*2ba0*/  LOP3.LUT R27, R26.reuse, 0xffff0000, RZ, 0xc0, !PT ;  /* 0xffff00001a1b7812 */ /* 0x040fe200078ec0ff */
[----:B------:R-:W-:Y:S01]  /*2bb0*/  IMAD.U32 R26, R26, 0x10000, RZ ;  /* 0x000100001a1a7824 */ /* 0x000fe200078e00ff */
[C---:B------:R-:W-:Y:S01]  /*2bc0*/  LOP3.LUT R15, R14.reuse, 0xffff0000, RZ, 0xc0, !PT ;  /* 0xffff00000e0f7812 */ /* 0x040fe200078ec0ff */
[----:B------:R-:W-:Y:S01]  /*2bd0*/  IMAD.U32 R14, R14, 0x10000, RZ ;  /* 0x000100000e0e7824 */ /* 0x000fe200078e00ff */
[----:B------:R-:W-:Y:S01]  /*2be0*/  LOP3.LUT R9, R6, 0xffff0000, RZ, 0xc0, !PT ;  /* 0xffff000006097812 */ /* 0x000fe200078ec0ff */
[C---:B------:R-:W-:Y:S01]  /*2bf0*/  FMUL.FTZ R79, R7.reuse, R27 ;  /* 0x0000001b074f7220 */ /* 0x040fe20000410000 */
[----:B------:R-:W-:Y:S01]  /*2c00*/  SHF.L.U32 R25, R24, 0x10, RZ ;  /* 0x0000001018197819 */ /* 0x000fe200000006ff */
[----:B------:R-:W-:Y:S01]  /*2c10*/  FMUL.FTZ R78, R7, R15 ;  /* 0x0000000f074e7220 */ /* 0x000fe20000410000 */
[----:B------:R-:W-:Y:S01]  /*2c20*/  LOP3.LUT R56, R56, 0xffff0000, RZ, 0xc0, !PT ;  /* 0xffff000038387812 */ /* 0x000fe200078ec0ff */
[C---:B------:R-:W-:Y:S01]  /*2c30*/  FMUL.FTZ R7, R9.reuse, R74 ;  /* 0x0000004a09077220 */ /* 0x040fe20000410000 */
[----:B------:R-:W-:Y:S01]  /*2c40*/  LOP3.LUT R24, R24, 0xffff0000, RZ, 0xc0, !PT ;  /* 0xffff000018187812 */ /* 0x000fe200078ec0ff */
[----:B------:R-:W-:Y:S01]  /*2c50*/  FMUL.FTZ R9, R9, R25 ;  /* 0x0000001909097220 */ /* 0x000fe20000410000 */
[----:B------:R-:W-:-:S02]  /*2c60*/  IMAD.U32 R6, R5, 0x10000, RZ ;  /* 0x0001000005067824 */ /* 0x000fc400078e00ff */
[----:B------:R-:W-:Y:S01]  /*2c70*/  FFMA.FTZ R25, R8, R25, -R7 ;  /* 0x0000001908197223 */ /* 0x000fe20000010807 */
[----:B------:R-:W-:Y:S02]  /*2c80*/  IMAD.U32 R5, R4, 0x10000, RZ ;  /* 0x0001000004057824 */ /* 0x000fe400078e00ff */
        /* <DEDUP_REMOVED lines=18> */
.L_x_3635:
[----:B------:R-:W-:Y:S05]  /*2db0*/  BSYNC B1 ;  /* 0x0000000000017941 */ /* 0x000fea0003800000 */
.L_x_3634:
[----:B-1----:R1:W-:Y:S01]  /*2dc0*/  STG.E.128 desc[UR40][R12.64+0x40], R4 ;  /* 0x000040040c007986 */ /* 0x0023e2000c101d28 */
[----:B------:R-:W-:Y:S05]  /*2dd0*/  BRA `(.L_x_3629) ;  /* 0x0000000c00307947 */ /* 0x000fea0003800000 */
.L_x_3623:
        /* <DEDUP_REMOVED lines=8> */
[----:B------:R-:W-:Y:S01]  /*2e60*/  @!P3 IMAD R11, R56, R55, R4 ;  /* 0x00000037380bb224 */ /* 0x000fe200078e0204 */
[----:B------:R-:W-:Y:S01]  /*2e70*/  @!P3 MOV R4, R28 ;  /* 0x0000001c0004b202 */ /* 0x000fe20000000f00 */
[----:B------:R-:W1:Y:S01]  /*2e80*/  @!P3 LDC.64 R26, c[0x0][0x3e0] ;  /* 0x0000f800ff1abb82 */ /* 0x000e620000000a00 */
[----:B------:R-:W-:-:S03]  /*2e90*/  @!P3 IMAD.X R7, R74, 0x1, R65, P5 ;  /* 0x000000014a07b824 */ /* 0x000fc600028e0641 */
        /* <DEDUP_REMOVED lines=13> */
[----:B--2---:R-:W-:Y:S01]  /*2f70*/  IMAD.MOV.U32 R24, RZ, RZ, R6 ;  /* 0x000000ffff187224 */ /* 0x004fe200078e0006 */
[----:B------:R-:W-:Y:S01]  /*2f80*/  MOV R74, R5 ;  /* 0x00000005004a7202 */ /* 0x000fe20000000f00 */
[----:B------:R-:W-:Y:S02]  /*2f90*/  IMAD.MOV.U32 R56, RZ, RZ, R7 ;  /* 0x000000ffff387224 */ /* 0x000fe400078e0007 */
[----:B------:R-:W-:Y:S01]  /*2fa0*/  IMAD.MOV.U32 R70, RZ, RZ, R4 ;  /* 0x000000ffff467224 */ /* 0x000fe200078e0004 */
[----:B------:R-:W-:Y:S02]  /*2fb0*/  PRMT R88, R88, 0x5410, R24 ;  /* 0x0000541058587816 */ /* 0x000fe40000000018 */
[----:B------:R-:W-:Y:S01]  /*2fc0*/  PRMT R93, R93, 0x5410, R74 ;  /* 0x000054105d5d7816 */ /* 0x000fe2000000004a */
[----:B---3--:R-:W-:Y:S01]  /*2fd0*/  IMAD.MOV.U32 R12, RZ, RZ, R10 ;  /* 0x000000ffff0c7224 */ /* 0x008fe200078e000a */
[----:B------:R-:W-:Y:S01]  /*2fe0*/  PRMT R92, R56, 0x5410, R70 ;  /* 0x00005410385c7816 */ /* 0x000fe20000000046 */
[----:B------:R-:W-:-:S02]  /*2ff0*/  IMAD.MOV.U32 R13, RZ, RZ, R11 ;  /* 0x000000ffff0d7224 */ /* 0x000fc400078e000b */
[----:B------:R-:W-:Y:S02]  /*3000*/  IMAD.MOV.U32 R24, RZ, RZ, R8 ;  /* 0x000000ffff187224 */ /* 0x000fe400078e0008 */
[----:B------:R-:W-:Y:S01]  /*3010*/  IMAD.MOV.U32 R26, RZ, RZ, R9 ;  /* 0x000000ffff1a7224 */ /* 0x000fe200078e0009 */
[----:B------:R-:W-:-:S04]  /*3020*/  PRMT R91, R12, 0x5410, R13 ;  /* 0x000054100c5b7816 */ /* 0x000fc8000000000d */
[----:B------:R-:W-:Y:S01]  /*3030*/  PRMT R82, R26, 0x5410, R24 ;  /* 0x000054101a527816 */ /* 0x000fe20000000018 */
[----:B------:R-:W-:Y:S06]  /*3040*/  @!P3 BRA `(.L_x_3636) ;  /* 0x000000000004b947 */ /* 0x000fec0003800000 */
[----:B------:R-:W-:Y:S01]  /*3050*/  BPT.TRAP 0x1 ;  /* 0x000000040000795c */ /* 0x000fe20000300000 */
.L_x_3636:
[----:B------:R-:W-:Y:S01]  /*3060*/  IMAD R70, R23, 0x8, R2 ;  /* 0x0000000817467824 */ /* 0x000fe200078e0202 */
[----:B------:R-:W-:Y:S01]  /*3070*/  SHF.L.U32 R77, R189, 0x1f, RZ ;  /* 0x0000001fbd4d7819 */ /* 0x000fe200000006ff */
[----:B------:R-:W-:Y:S03]  /*3080*/  BSSY B1, `(.L_x_3637) ;  /* 0x0000003000017945 */ /* 0x000fe60003800000 */
[----:B------:R-:W0:Y:S02]  /*3090*/  SYNCS.PHASECHK.TRANS64.TRYWAIT P5, [R70+URZ+0x28c90], R77 ;  /* 0x028c904d460075a7 */ /* 0x000e2400080a017f */
[----:B0-----:R-:W-:Y:S05]  /*30a0*/  @!P5 BRA `(.L_x_3638) ;  /* 0x000001540034d947 */ /* 0x001fea0003800000 */
.L_x_3862:
[----:B------:R-:W-:Y:S05]  /*30b0*/  BSYNC B1 ;  /* 0x0000000000017941 */ /* 0x000fea0003800000 */
.L_x_3637:
[----:B------:R-:W-:Y:S01]  /*30c0*/  ISETP.GE.OR P5, PT, R22, R57, P0 ;  /* 0x000000391600720c */ /* 0x000fe200007a6670 */
[----:B------:R-:W-:Y:S01]  /*30d0*/  ULDC.64 UR4, c[0x0][0x2f0] ;  /* 0x0000bc0000047ab9 */ /* 0x000fe20000000a00 */
[----:B------:R-:W-:Y:S01]  /*30e0*/  MOV R78, R14 ;  /* 0x0000000e004e7202 */ /* 0x000fe20000000f00 */
[----:B------:R-:W-:-:S04]  /*30f0*/  IMAD R13, R215, UR4, RZ ;  /* 0x00000004d70d7c24 */ /* 0x000fc8000f8e02ff */
[----:B------:R-:W-:-:S04]  /*3100*/  IMAD.WIDE.U32 R78, R22, UR4, R78 ;  /* 0x00000004164e7c25 */ /* 0x000fc8000f8e004e */
[----:B------:R-:W-:Y:S02]  /*3110*/  IMAD R13, R22, UR5, R13 ;  /* 0x00000005160d7c24 */ /* 0x000fe4000f8e020d */
        /* <DEDUP_REMOVED lines=17> */
[----:B------:R-:W-:Y:S02]  /*3230*/  IMAD R12, R200, 0x200, R13 ;  /* 0x00000200c80c7824 */ /* 0x000fe400078e020d */
[----:B------:R-:W-:-:S03]  /*3240*/  IMAD.IADD R13, R68, 0x1, R25 ;  /* 0x00000001440d7824 */ /* 0x000fc600078e0219 */
[----:B------:R-:W-:Y:S01]  /*3250*/  IADD3 R25, R25, R12, RZ ;  /* 0x0000000c19197210 */ /* 0x000fe20007ffe0ff */
[----:B------:R-:W-:-:S04]  /*3260*/  IMAD R13, R13, 0x2, R2 ;  /* 0x000000020d0d7824 */ /* 0x000fc800078e0202 */
        /* <DEDUP_REMOVED lines=8> */
[----:B------:R-:W-:Y:S02]  /*32f0*/  SHF.R.U64 R84, R6, 0x10, R7 ;  /* 0x0000001006547819 */ /* 0x000fe40000001207 */
[----:B------:R-:W-:Y:S02]  /*3300*/  PRMT R74, R93, 0x5432, R74 ;  /* 0x000054325d4a7816 */ /* 0x000fe4000000004a */
[----:B------:R-:W-:-:S02]  /*3310*/  PRMT R87, R82, 0x5410, R87 ;  /* 0x0000541052577816 */ /* 0x000fc40000000057 */
[----:B------:R-:W-:Y:S02]  /*3320*/  SHF.R.U32.HI R90, RZ, 0x10, R11 ;  /* 0x00000010ff5a7819 */ /* 0x000fe4000001160b */
[----:B------:R-:W-:Y:S02]  /*3330*/  PRMT R86, R82, 0x5432, R86 ;  /* 0x0000543252567816 */ /* 0x000fe40000000056 */
[----:B------:R-:W-:Y:S01]  /*3340*/  SHF.R.U64 R56, R4, 0x10, R5 ;  /* 0x0000001004387819 */ /* 0x000fe20000001205 */
[----:B------:R-:W-:Y:S01]  /*3350*/  IMAD.U32 R5, R13, 0x10000, RZ ;  /* 0x000100000d057824 */ /* 0x000fe200078e00ff */
[----:B------:R-:W-:Y:S01]  /*3360*/  SHF.R.U32.HI R85, RZ, 0x10, R7 ;  /* 0x00000010ff557819 */ /* 0x000fe20000011607 */
[----:B------:R-:W-:Y:S01]  /*3370*/  IMAD.U32 R4, R12, 0x10000, RZ ;  /* 0x000100000c047824 */ /* 0x000fe200078e00ff */
[----:B------:R-:W-:Y:S01]  /*3380*/  SHF.R.U64 R89, R10, 0x10, R11 ;  /* 0x000000100a597819 */ /* 0x000fe2000000120b */
[----:B--2---:R-:W-:Y:S01]  /*3390*/  IMAD.U32 R11, R25, 0x10000, RZ ;  /* 0x00010000190b7824 */ /* 0x004fe200078e00ff */
[----:B------:R-:W-:Y:S01]  /*33a0*/  PRMT R84, R88, 0x5432, R84 ;  /* 0x0000543258547816 */ /* 0x000fe20000000054 */
[----:B------:R-:W-:Y:S01]  /*33b0*/  IMAD.U32 R88, R87, 0x10000, RZ ;  /* 0x0001000057587824 */ /* 0x000fe200078e00ff */
[----:B------:R-:W-:Y:S01]  /*33c0*/  SHF.L.U32 R82, R74, 0x10, RZ ;  /* 0x000000104a527819 */ /* 0x000fe200000006ff */
        /* <DEDUP_REMOVED lines=8> */
[C---:B------:R-:W-:Y:S02]  /*3450*/  PRMT R56, R92.reuse, 0x5432, R56 ;  /* 0x000054325c387816 */ /* 0x040fe40000000038 */
        /* <DEDUP_REMOVED lines=17> */
[----:B------:R-:W-:Y:S01]  /*3570*/  IMAD.U32 R13, R86, 0x10000, RZ ;  /* 0x00010000560d7824 */ /* 0x000fe200078e00ff */
[----:B------:R-:W-:Y:S01]  /*3580*/  SHF.L.U32 R10, R24, 0x10, RZ ;  /* 0x00000010180a7819 */ /* 0x000fe200000006ff */
[----:B------:R-:W-:-:S02]  /*3590*/  IMAD.U32 R5, R56, 0x10000, RZ ;  /* 0x0001000038057824 */ /* 0x000fc400078e00ff */
[----:B------:R-:W-:Y:S01]  /*35a0*/  FFMA.FTZ R74, R8, R11, R74 ;  /* 0x0000000b084a7223 */ /* 0x000fe2000001004a */
[----:B------:R-:W-:Y:S01]  /*35b0*/  LOP3.LUT R9, R15, 0xffff0000, RZ, 0xc0, !PT ;  /* 0xffff00000f097812 */ /* 0x000fe200078ec0ff */
[C---:B------:R-:W-:Y:S01]  /*35c0*/  FMUL.FTZ R8, R27.reuse, R90 ;  /* 0x0000005a1b087220 */ /* 0x040fe20000410000 */
[-C--:B------:R-:W-:Y:S01]  /*35d0*/  FMUL.FTZ R88, R27, R6.reuse ;  /* 0x000000061b587220 */ /* 0x080fe20000410000 */
[----:B------:R-:W-:Y:S01]  /*35e0*/  FMUL.FTZ R27, R10, R13 ;  /* 0x0000000d0a1b7220 */ /* 0x000fe20000410000 */
[----:B------:R-:W-:Y:S01]  /*35f0*/  LOP3.LUT R24, R24, 0xffff0000, RZ, 0xc0, !PT ;  /* 0xffff000018187812 */ /* 0x000fe200078ec0ff */
[----:B------:R-:W-:Y:S01]  /*3600*/  FMUL.FTZ R10, R10, R5 ;  /* 0x000000050a0a7220 */ /* 0x000fe20000410000 */
[----:B------:R-:W-:Y:S01]  /*3610*/  LOP3.LUT R25, R86, 0xffff0000, RZ, 0xc0, !PT ;  /* 0xffff000056197812 */ /* 0x000fe200078ec0ff */
[C---:B------:R-:W-:Y:S01]  /*3620*/  FFMA.FTZ R82, R9.reuse, R6, -R8 ;  /* 0x0000000609527223 */ /* 0x040fe20000010808 */
[----:B------:R-:W-:Y:S01]  /*3630*/  LOP3.LUT R11, R56, 0xffff0000, RZ, 0xc0, !PT ;  /* 0xffff0000380b7812 */ /* 0x000fe200078ec0ff */
[----:B------:R-:W-:Y:S01]  /*3640*/  IMAD.U32 R15, R26, 0x10000, RZ ;  /* 0x000100001a0f7824 */ /* 0x000fe200078e00ff */
[----:B------:R-:W-:Y:S01]  /*3650*/  LOP3.LUT R12, R12, 0xffff0000, RZ, 0xc0, !PT ;  /* 0xffff00000c0c7812 */ /* 0x000fe200078ec0ff */
[----:B------:R-:W-:Y:S01]  /*3660*/  FFMA.FTZ R85, R9, R90, R88 ;  /* 0x0000005a09557223 */ /* 0x000fe20000010058 */
[----:B------:R-:W-:Y:S01]  /*3670*/  FFMA.FTZ R10, R4, R13, R10 ;  /* 0x0000000d040a7223 */ /* 0x000fe2000001000a */
[C---:B------:R-:W-:Y:S01]  /*3680*/  IMAD.U32 R6, R89.reuse, 0x10000, RZ ;  /* 0x0001000059067824 */ /* 0x040fe200078e00ff */
[----:B------:R-:W-:Y:S01]  /*3690*/  LOP3.LUT R26, R26, 0xffff0000, RZ, 0xc0, !PT ;  /* 0xffff00001a1a7812 */ /* 0x000fe200078ec0ff */
[----:B------:R-:W-:Y:S01]  /*36a0*/  FMUL.FTZ R9, R24, R25 ;  /* 0x0000001918097220 */ /* 0x000fe20000410000 */
[----:B------:R-:W-:Y:S01]  /*36b0*/  FFMA.FTZ R27, R4, R5, -R27 ;  /* 0x00000005041b7223 */ /* 0x000fe2000001081b */
[-C--:B------:R-:W-:Y:S01]  /*36c0*/  FMUL.FTZ R13, R24, R11.reuse ;  /* 0x0000000b180d7220 */ /* 0x080fe20000410000 */
[----:B------:R-:W-:Y:S01]  /*36d0*/  LOP3.LUT R89, R89, 0xffff0000, RZ, 0xc0, !PT ;  /* 0xffff000059597812 */ /* 0x000fe200078ec0ff */
[----:B------:R-:W-:Y:S01]  /*36e0*/  FFMA.FTZ R8, R12, R11, -R9 ;  /* 0x0000000b0c087223 */ /* 0x000fe20000010809 */
[----:B------:R-:W-:Y:S01]  /*36f0*/  SHF.L.U32 R4, R84, 0x10, RZ ;  /* 0x0000001054047819 */ /* 0x000fe200000006ff */
[----:B------:R-:W-:Y:S01]  /*3700*/  FFMA.FTZ R13, R12, R25, R13 ;  /* 0x000000190c0d7223 */ /* 0x000fe2000001000d */
[----:B------:R-:W-:Y:S01]  /*3710*/  LOP3.LUT R5, R84, 0xffff0000, RZ, 0xc0, !PT ;  /* 0xffff000054057812 */ /* 0x000fe200078ec0ff */
[C---:B------:R-:W-:Y:S01]  /*3720*/  FMUL.FTZ R12, R15.reuse, R6 ;  /* 0x000000060f0c7220 */ /* 0x040fe20000410000 */
[----:B------:R-:W-:Y:S01]  /*3730*/  LOP3.LUT R14, R14, 0xffff0000, RZ, 0xc0, !PT ;  /* 0xffff00000e0e7812 */ /* 0x000fe200078ec0ff */
        /* <DEDUP_REMOVED lines=17> */
[----:B------:R-:W-:Y:S01]  /*3850*/  F2FP.BF16.F32.PACK_AB R25, R87, R94 ;  /* 0x0000005e5719723e */ /* 0x000fe200000010ff */
[----:B------:R-:W-:-:S07]  /*3860*/  IMAD.MOV.U32 R27, RZ, RZ, R74 ;  /* 0x000000ffff1b7224 */ /* 0x000fce00078e004a */
.L_x_3640:
[----:B------:R-:W-:Y:S05]  /*3870*/  BSYNC B1 ;  /* 0x0000000000017941 */ /* 0x000fea0003800000 */
.L_x_3639:
        /* <DEDUP_REMOVED lines=10> */
.L_x_3622:
[----:B------:R-:W-:-:S13]  /*3920*/  ISETP.NE.AND P3, PT, R188, 0x3, PT ;  /* 0x00000003bc00780c */ /* 0x000fda0003f65270 */
[----:B------:R-:W-:Y:S05]  /*3930*/  @!P3 BRA `(.L_x_3641) ;  /* 0x000000000004b947 */ /* 0x000fea0003800000 */
[----:B------:R-:W-:Y:S01]  /*3940*/  BPT.TRAP 0x1 ;  /* 0x000000040000795c */ /* 0x000fe20000300000 */
.L_x_3641:
        /* <DEDUP_REMOVED lines=8> */
.L_x_3863:
[----:B------:R-:W-:Y:S05]  /*39d0*/  BSYNC B1 ;  /* 0x0000000000017941 */ /* 0x000fea0003800000 */
.L_x_3642:
[----:B------:R-:W-:Y:S05]  /*39e0*/  @P4 BRA `(.L_x_3629) ;  /* 0x00000000002c4947 */ /* 0x000fea0003800000 */
[----:B------:R-:W-:Y:S02]  /*39f0*/  @!P1 LOP3.LUT P4, RZ, R191, 0x4, RZ, 0xc0, !PT ;  /* 0x00000004bfff9812 */ /* 0x000fe4000788c0ff */
[----:B------:R-:W-:Y:S02]  /*3a00*/  PLOP3.LUT P5, PT, PT, PT, PT, 0x8, 0x0 ;  /* 0x000000000000781c */ /* 0x000fe40003fae170 */
[----:B------:R-:W-:Y:S02]  /*3a10*/  @!P1 PLOP3.LUT P5, PT, P4, PT, PT, 0x80, 0x0 ;  /* 0x000000000000981c */ /* 0x000fe400027af070 */
[----:B------:R-:W-:-:S11]  /*3a20*/  @!P1 IADD3 R4, R64, 0x20, RZ ;  /* 0x0000002040049810 */ /* 0x000fd60007ffe0ff */
[----:B------:R-:W-:-:S04]  /*3a30*/  @P5 VIADD R4, R64, 0xffffffe0 ;  /* 0xffffffe040045836 */ /* 0x000fc80000000000 */
[----:B------:R-:W-:Y:S02]  /*3a40*/  @!P1 IMAD.IADD R25, R25, 0x1, R4 ;  /* 0x0000000119199824 */ /* 0x000fe400078e0204 */
[----:B------:R-:W1:Y:S02]  /*3a50*/  @!P0 LDS.128 R4, [R24+0x22400] ;  /* 0x0224000018048984 */ /* 0x000e640000000c00 */
[----:B------:R-:W-:-:S06]  /*3a60*/  @!P1 IMAD R8, R25, 0x2, R2 ;  /* 0x0000000219089824 */ /* 0x000fcc00078e0202 */
[----:B------:R-:W2:Y:S04]  /*3a70*/  @!P1 LDS.128 R8, [R8+0x22400] ;  /* 0x0224000008089984 */ /* 0x000ea80000000c00 */
[----:B-1----:R1:W-:Y:S04]  /*3a80*/  @!P0 STG.E.128 desc[UR40][R12.64], R4 ;  /* 0x000000040c008986 */ /* 0x0023e8000c101d28 */
[----:B--2---:R1:W-:Y:S02]  /*3a90*/  @!P1 STG.E.128 desc[UR40][R12.64+0x40], R8 ;  /* 0x000040080c009986 */ /* 0x0043e4000c101d28 */
.L_x_3629:
[----:B------:R-:W-:Y:S05]  /*3aa0*/  BSYNC B0 ;  /* 0x0000000000007941 */ /* 0x000fea0003800000 */
.L_x_3621:
        /* <DEDUP_REMOVED lines=17> */
.L_x_3645:
[----:B------:R-:W-:Y:S05]  /*3bc0*/  BSYNC B0 ;  /* 0x0000000000007941 */ /* 0x000fea0003800000 */
.L_x_3644:
[----:B------:R-:W4:Y:S01]  /*3bd0*/  SYNCS.PHASECHK.TRANS64.TRYWAIT P5, [R70+URZ+0x28cb0], R77 ;  /* 0x028cb04d460075a7 */ /* 0x000f2200080a017f */
[----:B------:R-:W-:Y:S01]  /*3be0*/  BSSY B0, `(.L_x_3646) ;  /* 0x0000003000007945 */ /* 0x000fe20003800000 */
[----:B------:R-:W-:-:S03]  /*3bf0*/  ISETP.GE.AND P3, PT, R22, R57, PT ;  /* 0x000000391600720c */ /* 0x000fc60003f66270 */
[----:B----4-:R-:W-:Y:S10]  /*3c00*/  @!P5 BRA `(.L_x_3647) ;  /* 0x000001480084d947 */ /* 0x010ff40003800000 */
.L_x_3864:
[----:B------:R-:W-:Y:S05]  /*3c10*/  BSYNC B0 ;  /* 0x0000000000007941 */ /* 0x000fea0003800000 */
.L_x_3646:
[----:B------:R-:W-:Y:S04]  /*3c20*/  BSSY B0, `(.L_x_3648) ;  /* 0x0000051000007945 */ /* 0x000fe80003800000 */
[----:B------:R-:W-:Y:S05]  /*3c30*/  @P3 BRA `(.L_x_3649) ;  /* 0x00000004003c3947 */ /* 0x000fea0003800000 */
[----:B-1----:R-:W-:Y:S01]  /*3c40*/  IMAD.WIDE R4, R47, 0x40, R44 ;  /* 0x000000402f047825 */ /* 0x002fe200078e022c */
[----:B------:R-:W-:Y:S01]  /*3c50*/  ULDC.64 UR4, c[0x0][0x318] ;  /* 0x0000c60000047ab9 */ /* 0x000fe20000000a00 */
[----:B------:R-:W-:Y:S02]  /*3c60*/  LOP3.LUT P3, RZ, R191, 0x4, RZ, 0xc0, !PT ;  /* 0x00000004bfff7812 */ /* 0x000fe4000786c0ff */
[----:B------:R-:W-:Y:S01]  /*3c70*/  IMAD R5, R5, UR4, RZ ;  /* 0x0000000405057c24 */ /* 0x000fe2000f8e02ff */
[----:B------:R-:W-:Y:S01]  /*3c80*/  LEA R9, R23, R64, 0xf ;  /* 0x0000004017097211 */ /* 0x000fe200078e78ff */
[----:B------:R-:W-:Y:S01]  /*3c90*/  IMAD.MOV.U32 R74, RZ, RZ, R36 ;  /* 0x000000ffff4a7224 */ /* 0x000fe200078e0024 */
[----:B---3--:R-:W-:Y:S01]  /*3ca0*/  IADD3 R12, R16, 0x80, RZ ;  /* 0x00000080100c7810 */ /* 0x008fe20007ffe0ff */
[C---:B------:R-:W-:Y:S02]  /*3cb0*/  IMAD R5, R4.reuse, UR5, R5 ;  /* 0x0000000504057c24 */ /* 0x040fe4000f8e0205 */
[----:B------:R-:W-:Y:S01]  /*3cc0*/  IMAD.WIDE.U32 R6, R4, UR4, R74 ;  /* 0x0000000404067c25 */ /* 0x000fe2000f8e004a */
[----:B------:R-:W-:-:S03]  /*3cd0*/  ULDC.64 UR4, c[0x0][0x308] ;  /* 0x0000c20000047ab9 */ /* 0x000fc60000000a00 */
[----:B------:R-:W-:Y:S01]  /*3ce0*/  IMAD.IADD R5, R7, 0x1, R5 ;  /* 0x0000000107057824 */ /* 0x000fe200078e0205 */
[----:B------:R-:W-:Y:S01]  /*3cf0*/  LEA R56, P5, R6, UR4, 0x1 ;  /* 0x0000000406387c11 */ /* 0x000fe2000f8a08ff */
[----:B------:R-:W-:Y:S01]  /*3d00*/  VIADD R4, R16, 0x40 ;  /* 0x0000004010047836 */ /* 0x000fe20000000000 */
[----:B------:R-:W-:Y:S01]  /*3d10*/  ULDC UR4, c[0x0][0x310] ;  /* 0x0000c40000047ab9 */ /* 0x000fe20000000800 */
[C---:B0---4-:R-:W-:Y:S01]  /*3d20*/  VIADD R77, R9.reuse, 0x20 ;  /* 0x00000020094d7836 */ /* 0x051fe20000000000 */
[----:B------:R-:W-:Y:S01]  /*3d30*/  LEA.HI.X R57, R6, UR5, R5, 0x1, P5 ;  /* 0x0000000506397c11 */ /* 0x000fe2000a8f0c05 */
[C---:B------:R-:W-:Y:S01]  /*3d40*/  @P3 VIADD R77, R9.reuse, 0xffffffe0 ;  /* 0xffffffe0094d3836 */ /* 0x040fe20000000000 */
[----:B------:R-:W-:Y:S01]  /*3d50*/  ISETP.GE.AND P5, PT, R16, UR4, PT ;  /* 0x0000000410007c0c */ /* 0x000fe2000bfa6270 */
[----:B------:R-:W-:Y:S01]  /*3d60*/  IMAD R79, R9, 0x2, R2 ;  /* 0x00000002094f7824 */ /* 0x000fe200078e0202 */
[----:B------:R-:W-:Y:S01]  /*3d70*/  ISETP.GE.AND P3, PT, R4, UR4, PT ;  /* 0x0000000404007c0c */ /* 0x000fe2000bf66270 */
[----:B------:R-:W-:-:S02]  /*3d80*/  VIADD R13, R16, 0xc0 ;  /* 0x000000c0100d7836 */ /* 0x000fc40000000000 */
[C---:B------:R-:W-:Y:S02]  /*3d90*/  VIADD R74, R16.reuse, 0x100 ;  /* 0x00000100104a7836 */ /* 0x040fe40000000000 */
        /* <DEDUP_REMOVED lines=22> */
[----:B------:R-:W-:-:S02]  /*3f00*/  IMAD R78, R77, 0x2, R2 ;  /* 0x000000024d4e7824 */ /* 0x000fc400078e0202 */
        /* <DEDUP_REMOVED lines=20> */
[C---:B------:R-:W-:Y:S01]  /*4050*/  IADD3 R74, R16.reuse, 0x1a0, RZ ;  /* 0x000001a0104a7810 */ /* 0x040fe20007ffe0ff */
        /* <DEDUP_REMOVED lines=13> */
.L_x_3649:
[----:B------:R-:W-:Y:S05]  /*4130*/  BSYNC B0 ;  /* 0x0000000000007941 */ /* 0x000fea0003800000 */
.L_x_3648:
        /* <DEDUP_REMOVED lines=16> */
[----:B----4-:R-:W-:Y:S06]  /*4240*/  @P2 BRA `(.L_x_3650) ;  /* 0xffffffdc00cc2947 */ /* 0x010fec000383ffff */
.L_x_3616:
        /* <DEDUP_REMOVED lines=41> */
[----:B---3--:R-:W-:Y:S02]  /*44e0*/  CS2R R80, SRZ ;  /* 0x0000000000507805 */ /* 0x008fe4000001ff00 */
        /* <DEDUP_REMOVED lines=21> */
[----:B--2---:R-:W-:Y:S01]  /*4640*/  CS2R R24, SRZ ;  /* 0x0000000000187805 */ /* 0x004fe2000001ff00 */
[----:B------:R-:W-:Y:S01]  /*4650*/  IMAD.MOV.U32 R172, RZ, RZ, RZ ;  /* 0x000000ffffac7224 */ /* 0x000fe200078e00ff */
[----:B------:R-:W-:Y:S01]  /*4660*/  MOV R27, RZ ;  /* 0x000000ff001b7202 */ /* 0x000fe20000000f00 */
[----:B------:R-:W-:Y:S02]  /*4670*/  IMAD.MOV.U32 R31, RZ, RZ, RZ ;  /* 0x000000ffff1f7224 */ /* 0x000fe400078e00ff */
[----:B------:R-:W-:Y:S02]  /*4680*/  IMAD.MOV.U32 R7, RZ, RZ, RZ ;  /* 0x000000ffff077224 */ /* 0x000fe400078e00ff */
[----:B------:R-:W-:Y:S02]  /*4690*/  IMAD.MOV.U32 R12, RZ, RZ, RZ ;  /* 0x000000ffff0c7224 */ /* 0x000fe400078e00ff */
[----:B------:R-:W-:Y:S02]  /*46a0*/  IMAD.MOV.U32 R174, RZ, RZ, RZ ;  /* 0x000000ffffae7224 */ /* 0x000fe400078e00ff */
[----:B------:R-:W-:Y:S01]  /*46b0*/  IMAD.MOV.U32 R5, RZ, RZ, RZ ;  /* 0x000000ffff057224 */ /* 0x000fe200078e00ff */
[----:B----4-:R-:W-:Y:S01]  /*46c0*/  ISETP.NE.AND P0, PT, R4, 0x1, PT ;  /* 0x000000010400780c */ /* 0x010fe20003f05270 */
[----:B------:R-:W-:-:S12]  /*46d0*/  @P3 BRA `(.L_x_3652) ;  /* 0x0000000000083947 */ /* 0x000fd80003800000 */
[----:B------:R-:W0:Y:S02]  /*46e0*/  FENCE.VIEW.ASYNC.G ;  /* 0x00000000000073c6 */ /* 0x000e240000000100 */
[----:B0-----:R-:W-:Y:S06]  /*46f0*/  BAR.ARV 0xc, 0x120 ;  /* 0x0304800000007b1d */ /* 0x001fec0000002000 */
.L_x_3652:
[----:B------:R-:W-:Y:S05]  /*4700*/  BSYNC B0 ;  /* 0x0000000000007941 */ /* 0x000fea0003800000 */
.L_x_3651:
        /* <DEDUP_REMOVED lines=10> */
[----:B------:R-:W-:-:S05]  /*47b0*/  LOP3.LUT R3, R3, 0x1fffe, RZ, 0xc0, !PT ;  /* 0x0001fffe03037812 */ /* 0x000fca00078ec0ff */
[----:B------:R-:W-:-:S04]  /*47c0*/  IMAD.IADD R3, R0, 0x1, -R3 ;  /* 0x0000000100037824 */ /* 0x000fc800078e0a03 */
[----:B------:R-:W-:-:S05]  /*47d0*/  IMAD R3, R3, 0x8000, R2 ;  /* 0x0000800003037824 */ /* 0x000fca00078e0202 */
[----:B------:R-:W-:-:S04]  /*47e0*/  IADD3 R3, R3, 0x400, RZ ;  /* 0x0000040003037810 */ /* 0x000fc80007ffe0ff */
[----:B------:R-:W-:-:S04]  /*47f0*/  SHF.R.U32.HI R3, RZ, 0x4, R3 ;  /* 0x00000004ff037819 */ /* 0x000fc80000011603 */
[----:B------:R-:W-:-:S04]  /*4800*/  LOP3.LUT R3, R3, 0x3fff, RZ, 0xc0, !PT ;  /* 0x00003fff03037812 */ /* 0x000fc800078ec0ff */
[----:B------:R-:W-:Y:S01]  /*4810*/  LOP3.LUT R15, R3, 0x2000000, RZ, 0xfc, !PT ;  /* 0x02000000030f7812 */ /* 0x000fe200078efcff */
[----:B------:R-:W-:Y:S06]  /*4820*/  @!P0 BRA `(.L_x_3656) ;  /* 0x0000000000048947 */ /* 0x000fec0003800000 */
[----:B------:R-:W-:Y:S01]  /*4830*/  BPT.TRAP 0x1 ;  /* 0x000000040000795c */ /* 0x000fe20000300000 */
.L_x_3656:
        /* <DEDUP_REMOVED lines=11> */
.L_x_3865:
[----:B------:R-:W-:Y:S05]  /*48f0*/  BSYNC B0 ;  /* 0x0000000000007941 */ /* 0x000fea0003800000 */
.L_x_3657:
[----:B------:R-:W-:Y:S01]  /*4900*/  BAR.SYNC.DEFER_BLOCKING 0xe, 0x100 ;  /* 0x0384000000007b1d */ /* 0x000fe20000010000 */
[----:B------:R-:W-:Y:S01]  /*4910*/  IMAD.MOV.U32 R5, RZ, RZ, 0x40000040 ;  /* 0x40000040ff057424 */ /* 0x000fe200078e00ff */
[----:B------:R-:W-:Y:S01]  /*4920*/  R2UR UR6, R6 ;  /* 0x00000000060672ca */ /* 0x000fe200000e0000 */
[C---:B------:R-:W-:Y:S01]  /*4930*/  VIADD R10, R4.reuse, 0x2 ;  /* 0x00000002040a7836 */ /* 0x040fe20000000000 */
[----:B------:R-:W-:Y:S01]  /*4940*/  R2UR UR7, R7 ;  /* 0x00000000070772ca */ /* 0x000fe200000e0000 */
[----:B------:R-:W-:Y:S01]  /*4950*/  IMAD.MOV.U32 R9, RZ, RZ, 0x40000040 ;  /* 0x40000040ff097424 */ /* 0x000fe200078e00ff */
[----:B------:R-:W-:Y:S01]  /*4960*/  R2UR UR4, R4 ;  /* 0x00000000040472ca */ /* 0x000fe200000e0000 */
[----:B------:R-:W-:Y:S01]  /*4970*/  IMAD.MOV.U32 R11, RZ, RZ, 0x40000040 ;  /* 0x40000040ff0b7424 */ /* 0x000fe200078e00ff */
[----:B------:R-:W-:Y:S01]  /*4980*/  R2UR UR5, R5 ;  /* 0x00000000050572ca */ /* 0x000fe200000e0000 */
[C---:B------:R-:W-:Y:S01]  /*4990*/  VIADD R12, R6.reuse, 0x100 ;  /* 0x00000100060c7836 */ /* 0x040fe20000000000 */
[C---:B------:R-:W-:Y:S01]  /*49a0*/  IADD3 R8, R6.reuse, 0x80, RZ ;  /* 0x0000008006087810 */ /* 0x040fe20007ffe0ff */
[----:B------:R-:W-:Y:S01]  /*49b0*/  VIADD R6, R6, 0x180 ;  /* 0x0000018006067836 */ /* 0x000fe20000000000 */
[----:B------:R-:W-:Y:S01]  /*49c0*/  MOV R13, 0x40000040 ;  /* 0x40000040000d7802 */ /* 0x000fe20000000f00 */
[----:B------:R-:W-:Y:S01]  /*49d0*/  IMAD.MOV.U32 R7, RZ, RZ, 0x40000040 ;  /* 0x40000040ff077424 */ /* 0x000fe200078e00ff */
[----:B------:R-:W1:Y:S01]  /*49e0*/  S2R R0, SR_TID.X ;  /* 0x0000000000007919 */ /* 0x000e620000002100 */
[----:B------:R-:W-:Y:S01]  /*49f0*/  ISETP.GE.AND P2, PT, R168, 0x2, PT ;  /* 0x00000002a800780c */ /* 0x000fe20003f46270 */
[----:B------:R-:W-:Y:S01]  /*4a00*/  BSSY B0, `(.L_x_3659) ;  /* 0x00000eb000007945 */ /* 0x000fe20003800000 */
        /* <DEDUP_REMOVED lines=10> */
[----:B------:R-:W-:-:S04]  /*4ab0*/  @!P1 IADD3 R0, R14, 0x28c60, RZ ;  /* 0x00028c600e009810 */ /* 0x000fc80007ffe0ff */
        /* <DEDUP_REMOVED lines=27> */
.L_x_3666:
[----:B------:R-:W-:Y:S01]  /*4c70*/  BAR.SYNC.DEFER_BLOCKING 0xe, 0x100 ;  /* 0x0384000000007b1d */ /* 0x000fe20000010000 */
[----:B0-----:R-:W-:Y:S01]  /*4c80*/  IMAD R3, R18, 0x40, R190 ;  /* 0x0000004012037824 */ /* 0x001fe200078e02be */
[----:B------:R-:W-:Y:S01]  /*4c90*/  ISETP.GT.AND P3, PT, R168, RZ, PT ;  /* 0x000000ffa800720c */ /* 0x000fe20003f64270 */
[----:B------:R-:W-:Y:S02]  /*4ca0*/  VIADD R18, R18, 0x1 ;  /* 0x0000000112127836 */ /* 0x000fe40000000000 */
[----:B------:R-:W-:Y:S02]  /*4cb0*/  IMAD R3, R3, 0x4, R2 ;  /* 0x0000000403037824 */ /* 0x000fe400078e0202 */
[----:B------:R-:W-:Y:S01]  /*4cc0*/  VIADD R168, R168, 0xffffffff ;  /* 0xffffffffa8a87836 */ /* 0x000fe20000000000 */
[----:B------:R-:W-:-:S04]  /*4cd0*/  ISETP.NE.AND P2, PT, R18, 0x2, PT ;  /* 0x000000021200780c */ /* 0x000fc80003f45270 */
[----:B------:R-:W-:Y:S02]  /*4ce0*/  SEL R6, RZ, 0x1, P2 ;  /* 0x00000001ff067807 */ /* 0x000fe40001000000 */
[----:B------:R-:W-:Y:S02]  /*4cf0*/  SEL R18, R18, RZ, P2 ;  /* 0x000000ff12127207 */ /* 0x000fe40001000000 */
[----:B------:R-:W-:Y:S01]  /*4d00*/  LOP3.LUT R19, R19, R6, RZ, 0x3c, !PT ;  /* 0x0000000613137212 */ /* 0x000fe200078e3cff */
[----:B-12---:R-:W0:Y:S04]  /*4d10*/  LDS R0, [R3+0x28800] ;  /* 0x0288000003007984 */ /* 0x006e280000000800 */
        /* <DEDUP_REMOVED lines=131> */
.L_x_3661:
[----:B------:R-:W-:Y:S02]  /*5550*/  LEA R0, R18, R2, 0x3 ;  /* 0x0000000212007211 */ /* 0x000fe400078e18ff */
[----:B------:R-:W-:-:S04]  /*5560*/  SHF.L.U32 R3, R19, 0x1f, RZ ;  /* 0x0000001f13037819 */ /* 0x000fc800000006ff */
[----:B------:R0:W1:Y:S01]  /*5570*/  SYNCS.PHASECHK.TRANS64.TRYWAIT P2, [R0+URZ+0x28c50], R3 ;  /* 0x028c5003000075a7 */ /* 0x000062000804017f */
[----:B------:R-:W-:Y:S05]  /*5580*/  @!P0 BRA `(.L_x_3662) ;  /* 0x0000000000048947 */ /* 0x000fea0003800000 */
[----:B------:R-:W-:Y:S01]  /*5590*/  BPT.TRAP 0x1 ;  /* 0x000000040000795c */ /* 0x000fe20000300000 */
.L_x_3662:
[----:B------:R-:W-:Y:S04]  /*55a0*/  BSSY B1, `(.L_x_3663) ;  /* 0x0000004000017945 */ /* 0x000fe80003800000 */
[----:B-1----:R-:W-:Y:S05]  /*55b0*/  @P2 BRA `(.L_x_3664) ;  /* 0x0000000000082947 */ /* 0x002fea0003800000 */
[----:B------:R-:W1:Y:S02]  /*55c0*/  SYNCS.PHASECHK.TRANS64.TRYWAIT P2, [R0+URZ+0x28c50], R3 ;  /* 0x028c5003000075a7 */ /* 0x000e64000804017f */
[----:B-1----:R-:W-:Y:S05]  /*55d0*/  @!P2 BRA `(.L_x_3665) ;  /* 0x000001300038a947 */ /* 0x002fea0003800000 */
.L_x_3664:
[----:B------:R-:W-:Y:S05]  /*55e0*/  BSYNC B1 ;  /* 0x0000000000017941 */ /* 0x000fea0003800000 */
.L_x_3663:
        /* <DEDUP_REMOVED lines=8> */
[----:B------:R-:W-:Y:S02]  /*5670*/  IMAD.MOV.U32 R21, RZ, RZ, 0x40000040 ;  /* 0x40000040ff157424 */ /* 0x000fe400078e00ff */
[----:B------:R-:W-:-:S02]  /*5680*/  IMAD.MOV.U32 R7, RZ, RZ, 0x40000040 ;  /* 0x40000040ff077424 */ /* 0x000fc400078e00ff */
[----:B01----:R-:W-:-:S05]  /*5690*/  @!P1 VIADD R0, R0, 0x28c60 ;  /* 0x00028c6000009836 */ /* 0x003fca0000000000 */
[----:B------:R-:W-:-:S03]  /*56a0*/  @!P1 PRMT R0, RZ, 0x654, R0 ;  /* 0x00000654ff009816 */ /* 0x000fc60000000000 */
[----:B------:R-:W-:Y:S01]  /*56b0*/  HGMMA.64x256x16.F32.BF16 R24, gdesc[UR4].tnspB, R24, gsb0 ;  /* 0x43e00000041879f0 */ /* 0x000fe20008001818 */
[----:B------:R-:W-:Y:S02]  /*56c0*/  R2UR UR4, R10 ;  /* 0x000000000a0472ca */ /* 0x000fe400000e0000 */
[----:B------:R-:W-:Y:S02]  /*56d0*/  R2UR UR5, R11 ;  /* 0x000000000b0572ca */ /* 0x000fe400000e0000 */
[----:B------:R-:W-:Y:S01]  /*56e0*/  R2UR UR6, R20 ;  /* 0x00000000140672ca */ /* 0x000fe200000e0000 */
[C---:B------:R-:W-:Y:S01]  /*56f0*/  VIADD R20, R6.reuse, 0x100 ;  /* 0x0000010006147836 */ /* 0x040fe20000000000 */
[----:B------:R-:W-:Y:S01]  /*5700*/  R2UR UR7, R21 ;  /* 0x00000000150772ca */ /* 0x000fe200000e0000 */
[----:B------:R-:W-:Y:S01]  /*5710*/  VIADD R6, R6, 0x180 ;  /* 0x0000018006067836 */ /* 0x000fe20000000000 */
[----:B------:R-:W-:Y:S01]  /*5720*/  MOV R21, 0x40000040 ;  /* 0x4000004000157802 */ /* 0x000fe20000000f00 */
        /* <DEDUP_REMOVED lines=24> */
.L_x_3660:
[----:B------:R-:W-:Y:S05]  /*58b0*/  BSYNC B0 ;  /* 0x0000000000007941 */ /* 0x000fea0003800000 */
.L_x_3659:
[----:B------:R-:W-:Y:S01]  /*58c0*/  BAR.SYNC.DEFER_BLOCKING 0xe, 0x100 ;  /* 0x0384000000007b1d */ /* 0x000fe20000010000 */
[C---:B0-----:R-:W-:Y:S01]  /*58d0*/  IMAD R3, R18.reuse, 0x40, R190 ;  /* 0x0000004012037824 */ /* 0x041fe200078e02be */
[----:B------:R-:W-:Y:S02]  /*58e0*/  IADD3 R18, R18, 0x1, RZ ;  /* 0x0000000112127810 */ /* 0x000fe40007ffe0ff */
[----:B------:R-:W-:Y:S01]  /*58f0*/  PLOP3.LUT P0, PT, PT, PT, PT, 0x8, 0x0 ;  /* 0x000000000000781c */ /* 0x000fe20003f0e170 */
[----:B------:R-:W-:Y:S01]  /*5900*/  IMAD R3, R3, 0x4, R2 ;  /* 0x0000000403037824 */ /* 0x000fe200078e0202 */
        /* <DEDUP_REMOVED lines=136> */
.L_x_3654:
        /* <DEDUP_REMOVED lines=32> */
.L_x_3668:
[----:B------:R-:W-:Y:S05]  /*6390*/  BSYNC B6 ;  /* 0x0000000000067941 */ /* 0x000fea0003800000 */
.L_x_3667:
        /* <DEDUP_REMOVED lines=12> */
.L_x_3672:
[----:B-1----:R1:W2:Y:S02]  /*6460*/  SYNCS.PHASECHK.TRANS64.TRYWAIT P0, [R2+URZ+0x28c00], R3 ;  /* 0x028c0003020075a7 */ /* 0x0022a4000800017f */
[----:B--2---:R-:W-:Y:S05]  /*6470*/  @!P0 NANOSLEEP.SYNCS 0x989680 ;  /* 0x009896800000895d */ /* 0x004fea0003900000 */
[----:B------:R-:W2:Y:S02]  /*6480*/  @!P0 SYNCS.PHASECHK.TRANS64 P0, [R2+URZ+0x28c00], R3 ;  /* 0x028c0003020085a7 */ /* 0x000ea4000800007f */
[----:B--2---:R-:W-:Y:S05]  /*6490*/  @!P0 BRA `(.L_x_3672) ;  /* 0xfffffffc00f08947 */ /* 0x004fea000383ffff */
.L_x_3671:
[----:B------:R-:W-:Y:S05]  /*64a0*/  BSYNC B0 ;  /* 0x0000000000007941 */ /* 0x000fea0003800000 */
.L_x_3670:
[----:B------:R-:W-:Y:S05]  /*64b0*/  BRA `(.L_x_3673) ;  /* 0x0000003000047947 */ /* 0x000fea0003800000 */
.L_x_3669:
[----:B------:R-:W0:Y:S01]  /*64c0*/  LDC.64 R46, c[0x0][0x3d8] ;  /* 0x0000f600ff2e7b82 */ /* 0x000e220000000a00 */
[----:B------:R-:W-:Y:S01]  /*64d0*/  VIADD R0, R2, 0x20400 ;  /* 0x0002040002007836 */ /* 0x000fe20000000000 */
[----:B-----5:R-:W-:Y:S01]  /*64e0*/  SHF.R.S32.HI R3, RZ, 0x1f, R33 ;  /* 0x0000001fff037819 */ /* 0x020fe20000011421 */
[----:B------:R-:W-:Y:S01]  /*64f0*/  IMAD.SHL.U32 R24, R210, 0x4, RZ ;  /* 0x00000004d2187824 */ /* 0x000fe200078e00ff */
[----:B------:R-:W-:Y:S01]  /*6500*/  MOV R5, R17 ;  /* 0x0000001100057202 */ /* 0x000fe20000000f00 */
[----:B------:R-:W-:Y:S01]  /*6510*/  IMAD.MOV.U32 R4, RZ, RZ, R16 ;  /* 0x000000ffff047224 */ /* 0x000fe200078e0010 */
[----:B------:R-:W-:Y:S01]  /*6520*/  LOP3.LUT P0, RZ, R0, 0x3ff, RZ, 0xc0, !PT ;  /* 0x000003ff00ff7812 */ /* 0x000fe2000780c0ff */
[----:B------:R-:W-:Y:S01]  /*6530*/  BSSY B6, `(.L_x_3674) ;  /* 0x0000030000067945 */ /* 0x000fe20003800000 */
[----:B------:R-:W1:Y:S01]  /*6540*/  LDC.64 R44, c[0x0][0x3e8] ;  /* 0x0000fa00ff2c7b82 */ /* 0x000e620000000a00 */
[----:B------:R-:W-:Y:S01]  /*6550*/  SHF.R.S32.HI R25, RZ, 0x1f, R24 ;  /* 0x0000001fff197819 */ /* 0x000fe20000011418 */
[----:B0-----:R-:W-:-:S02]  /*6560*/  IMAD R0, R3, R46, RZ ;  /* 0x0000002e03007224 */ /* 0x001fc400078e02ff */
[-C--:B------:R-:W-:Y:S02]  /*6570*/  IMAD R7, R215, R46.reuse, RZ ;  /* 0x0000002ed7077224 */ /* 0x080fe400078e02ff */
[----:B------:R-:W-:-:S04]  /*6580*/  IMAD.WIDE.U32 R42, R33, R46, RZ ;  /* 0x0000002e212a7225 */ /* 0x000fc800078e00ff */
[----:B-1----:R-:W-:Y:S02]  /*6590*/  IMAD R6, R3, R44, RZ ;  /* 0x0000002c03067224 */ /* 0x002fe400078e02ff */
[----:B------:R-:W-:-:S04]  /*65a0*/  IMAD.WIDE.U32 R8, R22, R46, R4 ;  /* 0x0000002e16087225 */ /* 0x000fc800078e0004 */
[----:B------:R-:W-:Y:S01]  /*65b0*/  IMAD.WIDE.U32 R10, R22, R44, R4 ;  /* 0x0000002c160a7225 */ /* 0x000fe200078e0004 */
[----:B------:R-:W-:-:S03]  /*65c0*/  IADD3 R27, P3, R8, R42, RZ ;  /* 0x0000002a081b7210 */ /* 0x000fc60007f7e0ff */
[C---:B------:R-:W-:Y:S02]  /*65d0*/  IMAD R49, R33.reuse, R47, R0 ;  /* 0x0000002f21317224 */ /* 0x040fe400078e0200 */
[----:B------:R-:W-:Y:S02]  /*65e0*/  IMAD R51, R33, R45, R6 ;  /* 0x0000002d21337224 */ /* 0x000fe400078e0206 */
[----:B------:R-:W-:Y:S01]  /*65f0*/  IMAD R48, R22, R47, R7 ;  /* 0x0000002f16307224 */ /* 0x000fe200078e0207 */
[----:B------:R-:W-:Y:S01]  /*6600*/  SHF.L.U64.HI R47, R46, 0x5, R47 ;  /* 0x000000052e2f7819 */ /* 0x000fe2000001022f */
[-C--:B------:R-:W-:Y:S02]  /*6610*/  IMAD R3, R215, R44.reuse, RZ ;  /* 0x0000002cd7037224 */ /* 0x080fe400078e02ff */
[----:B------:R-:W-:-:S04]  /*6620*/  IMAD.WIDE.U32 R40, R33, R44, RZ ;  /* 0x0000002c21287225 */ /* 0x000fc800078e00ff */
[----:B------:R-:W-:Y:S01]  /*6630*/  IMAD.WIDE.U32 R4, R22, R46, R24 ;  /* 0x0000002e16047225 */ /* 0x000fe200078e0018 */
[----:B------:R-:W-:-:S03]  /*6640*/  IADD3 R29, P4, R10, R40, RZ ;  /* 0x000000280a1d7210 */ /* 0x000fc60007f9e0ff */
[----:B------:R-:W-:Y:S01]  /*6650*/  IMAD.WIDE.U32 R6, R22, R44, R24 ;  /* 0x0000002c16067225 */ /* 0x000fe200078e0018 */
[----:B------:R-:W-:-:S03]  /*6660*/  IADD3 R53, P1, R4, R42, RZ ;  /* 0x0000002a04357210 */ /* 0x000fc60007f3e0ff */
[----:B------:R-:W-:Y:S01]  /*6670*/  IMAD.IADD R49, R49, 0x1, R43 ;  /* 0x0000000131317824 */ /* 0x000fe200078e022b */
[----:B------:R-:W-:Y:S01]  /*6680*/  IADD3 R55, P2, R6, R40, RZ ;  /* 0x0000002806377210 */ /* 0x000fe20007f5e0ff */
[----:B------:R-:W-:Y:S01]  /*6690*/  IMAD R3, R22, R45, R3 ;  /* 0x0000002d16037224 */ /* 0x000fe200078e0203 */
[----:B------:R-:W-:Y:S01]  /*66a0*/  SHF.L.U64.HI R45, R44, 0x5, R45 ;  /* 0x000000052c2d7819 */ /* 0x000fe2000001022d */
[----:B------:R-:W-:Y:S01]  /*66b0*/  IMAD.IADD R51, R51, 0x1, R41 ;  /* 0x0000000133337824 */ /* 0x000fe200078e0229 */
[C---:B------:R-:W-:Y:S01]  /*66c0*/  IADD3.X R26, R49.reuse, R48, R9, P3, !PT ;  /* 0x00000030311a7210 */ /* 0x040fe20001ffe409 */
[----:B------:R-:W-:Y:S01]  /*66d0*/  IMAD.SHL.U32 R46, R46, 0x20, RZ ;  /* 0x000000202e2e7824 */ /* 0x000fe200078e00ff */
[----:B------:R-:W-:Y:S01]  /*66e0*/  IADD3.X R48, R49, R5, R48, P1, !PT ;  /* 0x0000000531307210 */ /* 0x000fe20000ffe430 */
[----:B------:R-:W-:Y:S01]  /*66f0*/  IMAD.SHL.U32 R44, R44, 0x20, RZ ;  /* 0x000000202c2c7824 */ /* 0x000fe200078e00ff */
        /* <DEDUP_REMOVED lines=19> */
.L_x_3675:
[----:B------:R-:W-:Y:S05]  /*6830*/  BSYNC B6 ;  /* 0x0000000000067941 */ /* 0x000fea0003800000 */
.L_x_3674:
[----:B------:R-:W0:Y:S01]  /*6840*/  LDC.64 R4, c[0x0][0x3d8] ;  /* 0x0000f600ff047b82 */ /* 0x000e220000000a00 */
[----:B------:R-:W-:Y:S01]  /*6850*/  SHF.R.S32.HI R3, RZ, 0x1f, R185 ;  /* 0x0000001fff037819 */ /* 0x000fe200000114b9 */
[----:B------:R-:W-:Y:S01]  /*6860*/  ULDC.U8 UR4, c[0x0][0x3f0] ;  /* 0x0000fc0000047ab9 */ /* 0x000fe20000000000 */
[----:B------:R-:W-:Y:S01]  /*6870*/  BSSY B0, `(.L_x_3676) ;  /* 0x00002bd000007945 */ /* 0x000fe20003800000 */
[----:B------:R-:W-:-:S04]  /*6880*/  ISETP.NE.AND P0, PT, RZ, UR4, PT ;  /* 0x00000004ff007c0c */ /* 0x000fc8000bf05270 */
[----:B------:R-:W1:Y:S01]  /*6890*/  LDC.64 R6, c[0x0][0x3e8] ;  /* 0x0000fa00ff067b82 */ /* 0x000e620000000a00 */
[-C--:B0-----:R-:W-:Y:S02]  /*68a0*/  IMAD R0, R3, R4.reuse, RZ ;  /* 0x0000000403007224 */ /* 0x081fe400078e02ff */
[----:B------:R-:W-:-:S04]  /*68b0*/  IMAD.WIDE.U32 R8, R185, R4, RZ ;  /* 0x00000004b9087225 */ /* 0x000fc800078e00ff */
[----:B------:R-:W-:Y:S02]  /*68c0*/  IMAD.SHL.U32 R52, R8, 0x40, RZ ;  /* 0x0000004008347824 */ /* 0x000fe400078e00ff */
        /* <DEDUP_REMOVED lines=13> */
[----:B------:R-:W-:Y:S01]  /*69a0*/  LEA R3, R185, R22, 0x6 ;  /* 0x00000016b9037211 */ /* 0x000fe200078e30ff */
[----:B------:R-:W-:Y:S01]  /*69b0*/  BSSY B1, `(.L_x_3678) ;  /* 0x000002d000017945 */ /* 0x000fe20003800000 */
[-C--:B------:R-:W-:Y:S01]  /*69c0*/  ISETP.GE.AND P0, PT, R22, R56.reuse, PT ;  /* 0x000000381600720c */ /* 0x080fe20003f06270 */
[----:B------:R-:W-:Y:S01]  /*69d0*/  IMAD.MOV.U32 R10, RZ, RZ, R42 ;  /* 0x000000ffff0a7224 */ /* 0x000fe200078e002a */
        /* <DEDUP_REMOVED lines=20> */
[----:B------:R-:W-:Y:S01]  /*6b20*/  IADD3 R14, R24, 0x10, RZ ;  /* 0x00000010180e7810 */ /* 0x000fe20007ffe0ff */
[----:B------:R-:W-:Y:S01]  /*6b30*/  ULDC UR4, c[0x0][0x3d4] ;  /* 0x0000f50000047ab9 */ /* 0x000fe20000000800 */
[----:B------:R-:W-:Y:S01]  /*6b40*/  IADD3 R15, P4, R52, R53, RZ ;  /* 0x00000035340f7210 */ /* 0x000fe20007f9e0ff */
[----:B------:R-:W-:Y:S01]  /*6b50*/  ULDC.64 UR6, c[0x0][0x3c8] ;  /* 0x0000f20000067ab9 */ /* 0x000fe20000000a00 */
[----:B------:R-:W-:Y:S01]  /*6b60*/  IADD3 R0, P5, R54, R55, RZ ;  /* 0x0000003736007210 */ /* 0x000fe20007fbe0ff */
[----:B------:R-:W-:Y:S01]  /*6b70*/  ULDC.64 UR8, c[0x0][0x3e0] ;  /* 0x0000f80000087ab9 */ /* 0x000fe20000000a00 */
[----:B------:R-:W-:Y:S01]  /*6b80*/  ISETP.GE.AND P2, PT, R14, UR4, PT ;  /* 0x000000040e007c0c */ /* 0x000fe2000bf46270 */
[----:B------:R-:W-:Y:S01]  /*6b90*/  IMAD.X R30, R57, 0x1, R48, P4 ;  /* 0x00000001391e7824 */ /* 0x000fe200020e0630 */
[----:B------:R-:W-:Y:S01]  /*6ba0*/  ISETP.GE.AND P3, PT, R24, UR4, PT ;  /* 0x0000000418007c0c */ /* 0x000fe2000bf66270 */
[----:B------:R-:W-:Y:S01]  /*6bb0*/  IMAD.X R31, R59, 0x1, R50, P5 ;  /* 0x000000013b1f7824 */ /* 0x000fe200028e0632 */
[----:B------:R-:W-:-:S02]  /*6bc0*/  LEA R14, P4, R15, UR6, 0x1 ;  /* 0x000000060f0e7c11 */ /* 0x000fc4000f8808ff */
[----:B------:R-:W-:Y:S02]  /*6bd0*/  CS2R R36, SRZ ;  /* 0x0000000000247805 */ /* 0x000fe4000001ff00 */
[C---:B------:R-:W-:Y:S02]  /*6be0*/  LEA R38, P5, R0.reuse, UR8, 0x1 ;  /* 0x0000000800267c11 */ /* 0x040fe4000f8a08ff */
[----:B------:R-:W-:Y:S02]  /*6bf0*/  CS2R R32, SRZ ;  /* 0x0000000000207805 */ /* 0x000fe4000001ff00 */
[----:B------:R-:W-:Y:S02]  /*6c00*/  LEA.HI.X R15, R15, UR7, R30, 0x1, P4 ;  /* 0x000000070f0f7c11 */ /* 0x000fe4000a0f0c1e */
[----:B------:R-:W-:Y:S02]  /*6c10*/  CS2R R34, SRZ ;  /* 0x0000000000227805 */ /* 0x000fe4000001ff00 */
[----:B------:R-:W-:-:S02]  /*6c20*/  LEA.HI.X R39, R0, UR9, R31, 0x1, P5 ;  /* 0x0000000900277c11 */ /* 0x000fc4000a8f0c1f */
[----:B------:R-:W-:Y:S01]  /*6c30*/  CS2R R30, SRZ ;  /* 0x00000000001e7805 */ /* 0x000fe2000001ff00 */
[----:B------:R0:W5:Y:S04]  /*6c40*/  @!P2 LDG.E.64 R32, desc[UR40][R14.64+0x20] ;  /* 0x000020280e20a981 */ /* 0x000168000c1e1b00 */
[----:B------:R0:W5:Y:S04]  /*6c50*/  @!P3 LDG.E.64 R36, desc[UR40][R14.64] ;  /* 0x000000280e24b981 */ /* 0x000168000c1e1b00 */
[----:B------:R0:W5:Y:S04]  /*6c60*/  @!P3 LDG.E.64 R34, desc[UR40][R38.64] ;  /* 0x000000282622b981 */ /* 0x000168000c1e1b00 */
[----:B------:R0:W5:Y:S02]  /*6c70*/  @!P2 LDG.E.64 R30, desc[UR40][R38.64+0x20] ;  /* 0x00002028261ea981 */ /* 0x000164000c1e1b00 */
.L_x_3679:
[----:B------:R-:W-:Y:S05]  /*6c80*/  BSYNC B1 ;  /* 0x0000000000017941 */ /* 0x000fea0003800000 */
.L_x_3678:
        /* <DEDUP_REMOVED lines=24> */
.L_x_3681:
[----:B------:R-:W-:Y:S05]  /*6e10*/  BSYNC B1 ;  /* 0x0000000000017941 */ /* 0x000fea0003800000 */
.L_x_3680:
        /* <DEDUP_REMOVED lines=9> */
[----:B------:R-:W-:Y:S01]  /*6eb0*/  LEA R4, P2, R10, UR4, 0x1 ;  /* 0x000000040a047c11 */ /* 0x000fe2000f8408ff */
[----:B------:R-:W-:Y:S01]  /*6ec0*/  IMAD R3, R3, R7, R6 ;  /* 0x0000000703037224 */ /* 0x000fe200078e0206 */
[----:B------:R-:W-:Y:S01]  /*6ed0*/  LOP3.LUT R6, R0, 0xfffffffe, RZ, 0xc0, !PT ;  /* 0xfffffffe00067812 */ /* 0x000fe200078ec0ff */
[----:B------:R-:W-:Y:S01]  /*6ee0*/  IMAD.IADD R5, R11, 0x1, R5 ;  /* 0x000000010b057824 */ /* 0x000fe200078e0205 */
[----:B------:R-:W-:Y:S01]  /*6ef0*/  LOP3.LUT R15, R14, 0x1c0, RZ, 0xc0, !PT ;  /* 0x000001c00e0f7812 */ /* 0x000fe200078ec0ff */
[----:B------:R-:W-:Y:S01]  /*6f00*/  UMOV UR4, 0xffffffff ;  /* 0xffffffff00047882 */ /* 0x000fe20000000000 */
[----:B------:R-:W-:Y:S01]  /*6f10*/  LEA R0, P3, R12, UR6, 0x1 ;  /* 0x000000060c007c11 */ /* 0x000fe2000f8608ff */
[----:B------:R-:W-:Y:S01]  /*6f20*/  IMAD.IADD R6, R207, 0x1, -R6 ;  /* 0x00000001cf067824 */ /* 0x000fe200078e0a06 */
[----:B------:R-:W-:-:S02]  /*6f30*/  IADD3 R3, R13, R3, RZ ;  /* 0x000000030d037210 */ /* 0x000fc40007ffe0ff */
[----:B------:R-:W-:Y:S02]  /*6f40*/  LOP3.LUT R7, R15, 0x18, R16, 0xf8, !PT ;  /* 0x000000180f077812 */ /* 0x000fe400078ef810 */
[----:B------:R-:W-:Y:S02]  /*6f50*/  SHF.R.U32.HI R14, RZ, 0x3, R15 ;  /* 0x00000003ff0e7819 */ /* 0x000fe4000001160f */
[----:B------:R-:W-:Y:S02]  /*6f60*/  LEA.HI.X R5, R10, UR5, R5, 0x1, P2 ;  /* 0x000000050a057c11 */ /* 0x000fe400090f0c05 */
[----:B------:R-:W-:Y:S02]  /*6f70*/  LEA.HI.X R3, R12, UR7, R3, 0x1, P3 ;  /* 0x000000070c037c11 */ /* 0x000fe400098f0c03 */
[----:B------:R-:W-:Y:S02]  /*6f80*/  LOP3.LUT R39, R7, R14, RZ, 0x3c, !PT ;  /* 0x0000000e07277212 */ /* 0x000fe400078e3cff */
[----:B------:R-:W-:Y:S01]  /*6f90*/  SHF.L.U32 R7, R6, 0x1f, RZ ;  /* 0x0000001f06077819 */ /* 0x000fe200000006ff */
[----:B------:R-:W-:Y:S06]  /*6fa0*/  BRA.DIV UR4, `(.L_x_3682) ;  /* 0x0000011604d87947 */ /* 0x000fec000b800000 */
.L_x_3868:
[----:B------:R-:W-:-:S03]  /*6fb0*/  UMOV UR4, 0xffffffff ;  /* 0xffffffff00047882 */ /* 0x000fc60000000000 */
[----:B------:R-:W-:Y:S05]  /*6fc0*/  BRA.DIV UR4, `(.L_x_3683) ;  /* 0x0000011604f87947 */ /* 0x000fea000b800000 */
.L_x_3871:
[----:B------:R-:W-:-:S03]  /*6fd0*/  UMOV UR4, 0xffffffff ;  /* 0xffffffff00047882 */ /* 0x000fc60000000000 */
[----:B------:R-:W-:Y:S05]  /*6fe0*/  BRA.DIV UR4, `(.L_x_3684) ;  /* 0x0000011a04187947 */ /* 0x000fea000b800000 */
.L_x_3874:
[----:B------:R-:W-:-:S03]  /*6ff0*/  UMOV UR4, 0xffffffff ;  /* 0xffffffff00047882 */ /* 0x000fc60000000000 */
[----:B------:R-:W-:Y:S05]  /*7000*/  BRA.DIV UR4, `(.L_x_3685) ;  /* 0x0000011a04387947 */ /* 0x000fea000b800000 */
.L_x_3877:
[----:B------:R-:W-:-:S03]  /*7010*/  UMOV UR4, 0xffffffff ;  /* 0xffffffff00047882 */ /* 0x000fc60000000000 */
[----:B------:R-:W-:Y:S05]  /*7020*/  BRA.DIV UR4, `(.L_x_3686) ;  /* 0x0000011a04587947 */ /* 0x000fea000b800000 */
.L_x_3880:
[----:B------:R-:W-:-:S03]  /*7030*/  UMOV UR4, 0xffffffff ;  /* 0xffffffff00047882 */ /* 0x000fc60000000000 */
[----:B------:R-:W-:Y:S05]  /*7040*/  BRA.DIV UR4, `(.L_x_3687) ;  /* 0x0000011a04787947 */ /* 0x000fea000b800000 */
.L_x_3883:
[----:B------:R-:W-:-:S03]  /*7050*/  UMOV UR4, 0xffffffff ;  /* 0xffffffff00047882 */ /* 0x000fc60000000000 */
[----:B------:R-:W-:Y:S05]  /*7060*/  BRA.DIV UR4, `(.L_x_3688) ;  /* 0x0000011a04987947 */ /* 0x000fea000b800000 */
.L_x_3886:
[----:B------:R-:W-:-:S03]  /*7070*/  UMOV UR4, 0xffffffff ;  /* 0xffffffff00047882 */ /* 0x000fc60000000000 */
[----:B------:R-:W-:Y:S05]  /*7080*/  BRA.DIV UR4, `(.L_x_3689) ;  /* 0x0000011a04b87947 */ /* 0x000fea000b800000 */
.L_x_3889:
        /* <DEDUP_REMOVED lines=18> */
[----:B------:R-:W-:Y:S01]  /*71b0*/  IMAD.MOV.U32 R10, RZ, RZ, R27 ;  /* 0x000000ffff0a7224 */ /* 0x000fe200078e001b */
[----:B------:R-:W-:Y:S01]  /*71c0*/  PRMT R43, R43, 0x5410, R5 ;  /* 0x000054102b2b7816 */ /* 0x000fe20000000005 */
[----:B------:R-:W-:Y:S01]  /*71d0*/  IMAD.MOV.U32 R5, RZ, RZ, R33 ;  /* 0x000000ffff057224 */ /* 0x000fe200078e0021 */
[----:B------:R-:W-:Y:S02]  /*71e0*/  IADD3 R4, R3, 0x20400, RZ ;  /* 0x0002040003047810 */ /* 0x000fe40007ffe0ff */
[----:B------:R-:W-:Y:S01]  /*71f0*/  PRMT R13, R13, 0x5410, R0 ;  /* 0x000054100d0d7816 */ /* 0x000fe20000000000 */
[----:B------:R-:W-:Y:S01]  /*7200*/  VIADD R0, R3, 0x20440 ;  /* 0x0002044003007836 */ /* 0x000fe20000000000 */
[----:B------:R-:W-:Y:S01]  /*7210*/  PRMT R40, R5, 0x7610, R40 ;  /* 0x0000761005287816 */ /* 0x000fe20000000028 */
[----:B------:R-:W-:Y:S01]  /*7220*/  @P3 VIADD R0, R4, 0xffffffc0 ;  /* 0xffffffc004003836 */ /* 0x000fe20000000000 */
        /* <DEDUP_REMOVED lines=10> */
[----:B------:R-:W-:-:S02]  /*72d0*/  PRMT R46, R46, 0x5410, R6 ;  /* 0x000054102e2e7816 */ /* 0x000fc40000000006 */
[----:B------:R-:W-:Y:S01]  /*72e0*/  PRMT R44, R10, 0x7610, R44 ;  /* 0x000076100a2c7816 */ /* 0x000fe2000000002c */
[----:B0-----:R-:W-:Y:S06]  /*72f0*/  @!P2 BRA `(.L_x_3691) ;  /* 0x000001180044a947 */ /* 0x001fec0003800000 */
.L_x_3890:
[----:B------:R-:W-:Y:S05]  /*7300*/  BSYNC B1 ;  /* 0x0000000000017941 */ /* 0x000fea0003800000 */
.L_x_3690:
        /* <DEDUP_REMOVED lines=24> */
[C---:B------:R-:W-:Y:S01]  /*7490*/  IMAD.U32 R12, R7.reuse, 0x10000, RZ ;  /* 0x00010000070c7824 */ /* 0x040fe200078e00ff */
[----:B------:R-:W-:Y:S01]  /*74a0*/  LOP3.LUT R13, R7, 0xffff0000, RZ, 0xc0, !PT ;  /* 0xffff0000070d7812 */ /* 0x000fe200078ec0ff */
        /* <DEDUP_REMOVED lines=9> */
[----:B------:R-:W-:Y:S01]  /*7540*/  FMUL.FTZ R41, R13, R15 ;  /* 0x0000000f0d297220 */ /* 0x000fe20000410000 */
[----:B------:R-:W-:Y:S01]  /*7550*/  IMAD.U32 R11, R14, 0x10000, RZ ;  /* 0x000100000e0b7824 */ /* 0x000fe200078e00ff */
[----:B------:R-:W-:Y:S02]  /*7560*/  LOP3.LUT R4, R4, 0xffff0000, RZ, 0xc0, !PT ;  /* 0xffff000004047812 */ /* 0x000fe400078ec0ff */
[----:B------:R-:W-:Y:S01]  /*7570*/  LOP3.LUT R5, R5, 0xffff0000, RZ, 0xc0, !PT ;  /* 0xffff000005057812 */ /* 0x000fe200078ec0ff */
[----:B------:R-:W-:Y:S01]  /*7580*/  FFMA.FTZ R36, R12, R36, R41 ;  /* 0x000000240c247223 */ /* 0x000fe20000010029 */
[C---:B------:R-:W-:Y:S01]  /*7590*/  SHF.L.U32 R13, R35.reuse, 0x10, RZ ;  /* 0x00000010230d7819 */ /* 0x040fe200000006ff */
[----:B------:R-:W-:Y:S01]  /*75a0*/  FMUL.FTZ R12, R4, R11 ;  /* 0x0000000b040c7220 */ /* 0x000fe20000410000 */
[----:B------:R-:W-:-:S02]  /*75b0*/  LOP3.LUT R10, R35, 0xffff0000, RZ, 0xc0, !PT ;  /* 0xffff0000230a7812 */ /* 0x000fc400078ec0ff */
[----:B------:R-:W-:Y:S01]  /*75c0*/  LOP3.LUT R14, R14, 0xffff0000, RZ, 0xc0, !PT ;  /* 0xffff00000e0e7812 */ /* 0x000fe200078ec0ff */
[-C--:B------:R-:W-:Y:S01]  /*75d0*/  FMUL.FTZ R15, R4, R13.reuse ;  /* 0x0000000d040f7220 */ /* 0x080fe20000410000 */
[C---:B------:R-:W-:Y:S01]  /*75e0*/  FFMA.FTZ R13, R6.reuse, R13, R12 ;  /* 0x0000000d060d7223 */ /* 0x040fe2000001000c */
[C---:B------:R-:W-:Y:S02]  /*75f0*/  FMUL.FTZ R34, R5.reuse, R10 ;  /* 0x0000000a05227220 */ /* 0x040fe40000410000 */
[-C--:B------:R-:W-:Y:S01]  /*7600*/  FMUL.FTZ R35, R5, R14.reuse ;  /* 0x0000000e05237220 */ /* 0x080fe20000410000 */
[----:B------:R-:W-:Y:S01]  /*7610*/  FFMA.FTZ R4, R6, R11, -R15 ;  /* 0x0000000b06047223 */ /* 0x000fe2000001080f */
[C---:B------:R-:W-:Y:S01]  /*7620*/  FFMA.FTZ R5, R7.reuse, R14, -R34 ;  /* 0x0000000e07057223 */ /* 0x040fe20000010822 */
[----:B------:R-:W-:Y:S01]  /*7630*/  F2FP.BF16.F32.PACK_AB R6, R38, R39 ;  /* 0x000000272606723e */ /* 0x000fe200000010ff */
[----:B------:R-:W-:Y:S01]  /*7640*/  FFMA.FTZ R10, R7, R10, R35 ;  /* 0x0000000a070a7223 */ /* 0x000fe20000010023 */
[----:B------:R-:W-:-:S02]  /*7650*/  F2FP.BF16.F32.PACK_AB R7, R36, R37 ;  /* 0x000000252407723e */ /* 0x000fc400000010ff */
[----:B------:R-:W-:Y:S02]  /*7660*/  F2FP.BF16.F32.PACK_AB R4, R13, R4 ;  /* 0x000000040d04723e */ /* 0x000fe400000010ff */
[----:B------:R-:W-:-:S05]  /*7670*/  F2FP.BF16.F32.PACK_AB R5, R10, R5 ;  /* 0x000000050a05723e */ /* 0x000fca00000010ff */
[----:B------:R1:W-:Y:S02]  /*7680*/  STS.128 [R3+0x20400], R4 ;  /* 0x0204000403007388 */ /* 0x0003e40000000c00 */
.L_x_3695:
[----:B------:R-:W-:Y:S05]  /*7690*/  BSYNC B2 ;  /* 0x0000000000027941 */ /* 0x000fea0003800000 */
.L_x_3694:
        /* <DEDUP_REMOVED lines=47> */
.L_x_3693:
[----:B------:R-:W-:Y:S05]  /*7990*/  BSYNC B1 ;  /* 0x0000000000017941 */ /* 0x000fea0003800000 */
.L_x_3692:
        /* <DEDUP_REMOVED lines=32> */
[----:B------:R-:W-:Y:S01]  /*7ba0*/  SHF.L.U32 R11, R14, 0x10, RZ ;  /* 0x000000100e0b7819 */ /* 0x000fe200000006ff */
[----:B------:R-:W-:Y:S01]  /*7bb0*/  FMUL.FTZ R31, R13, R15 ;  /* 0x0000000f0d1f7220 */ /* 0x000fe20000410000 */
[----:B------:R-:W-:Y:S01]  /*7bc0*/  LOP3.LUT R4, R4, 0xffff0000, RZ, 0xc0, !PT ;  /* 0xffff000004047812 */ /* 0x000fe200078ec0ff */
[----:B------:R-:W-:Y:S01]  /*7bd0*/  IMAD.U32 R13, R25, 0x10000, RZ ;  /* 0x00010000190d7824 */ /* 0x000fe200078e00ff */
[----:B------:R-:W-:Y:S01]  /*7be0*/  LOP3.LUT R5, R5, 0xffff0000, RZ, 0xc0, !PT ;  /* 0xffff000005057812 */ /* 0x000fe200078ec0ff */
[----:B------:R-:W-:Y:S01]  /*7bf0*/  FFMA.FTZ R26, R12, R26, R31 ;  /* 0x0000001a0c1a7223 */ /* 0x000fe2000001001f */
[----:B------:R-:W-:Y:S01]  /*7c00*/  LOP3.LUT R10, R25, 0xffff0000, RZ, 0xc0, !PT ;  /* 0xffff0000190a7812 */ /* 0x000fe200078ec0ff */
[----:B------:R-:W-:Y:S01]  /*7c10*/  FMUL.FTZ R15, R4, R13 ;  /* 0x0000000d040f7220 */ /* 0x000fe20000410000 */
[----:B------:R-:W-:Y:S01]  /*7c20*/  LOP3.LUT R14, R14, 0xffff0000, RZ, 0xc0, !PT ;  /* 0xffff00000e0e7812 */ /* 0x000fe200078ec0ff */
[----:B------:R-:W-:-:S02]  /*7c30*/  FMUL.FTZ R12, R4, R11 ;  /* 0x0000000b040c7220 */ /* 0x000fc40000410000 */
[C---:B------:R-:W-:Y:S01]  /*7c40*/  FMUL.FTZ R24, R5.reuse, R10 ;  /* 0x0000000a05187220 */ /* 0x040fe20000410000 */
[C---:B------:R-:W-:Y:S01]  /*7c50*/  FFMA.FTZ R4, R6.reuse, R11, -R15 ;  /* 0x0000000b06047223 */ /* 0x040fe2000001080f */
[-C--:B------:R-:W-:Y:S01]  /*7c60*/  FMUL.FTZ R25, R5, R14.reuse ;  /* 0x0000000e05197220 */ /* 0x080fe20000410000 */
[----:B------:R-:W-:Y:S01]  /*7c70*/  FFMA.FTZ R13, R6, R13, R12 ;  /* 0x0000000d060d7223 */ /* 0x000fe2000001000c */
[C---:B------:R-:W-:Y:S01]  /*7c80*/  FFMA.FTZ R5, R7.reuse, R14, -R24 ;  /* 0x0000000e07057223 */ /* 0x040fe20000010818 */
[----:B------:R-:W-:Y:S01]  /*7c90*/  F2FP.BF16.F32.PACK_AB R6, R28, R29 ;  /* 0x0000001d1c06723e */ /* 0x000fe200000010ff */
[----:B------:R-:W-:Y:S01]  /*7ca0*/  FFMA.FTZ R10, R7, R10, R25 ;  /* 0x0000000a070a7223 */ /* 0x000fe20000010019 */
[----:B------:R-:W-:Y:S02]  /*7cb0*/  F2FP.BF16.F32.PACK_AB R7, R26, R27 ;  /* 0x0000001b1a07723e */ /* 0x000fe400000010ff */
[----:B------:R-:W-:Y:S02]  /*7cc0*/  F2FP.BF16.F32.PACK_AB R4, R13, R4 ;  /* 0x000000040d04723e */ /* 0x000fe400000010ff */
[----:B------:R-:W-:-:S05]  /*7cd0*/  F2FP.BF16.F32.PACK_AB R5, R10, R5 ;  /* 0x000000050a05723e */ /* 0x000fca00000010ff */
[----:B------:R1:W-:Y:S02]  /*7ce0*/  STS.128 [R3+0x21400], R4 ;  /* 0x0214000403007388 */ /* 0x0003e40000000c00 */
.L_x_3698:
[----:B------:R-:W-:Y:S05]  /*7cf0*/  BSYNC B1 ;  /* 0x0000000000017941 */ /* 0x000fea0003800000 */
.L_x_3697:
        /* <DEDUP_REMOVED lines=30> */
[----:B------:R-:W-:Y:S01]  /*7ee0*/  FFMA.FTZ R25, R10, R12, -R25 ;  /* 0x0000000c0a197223 */ /* 0x000fe20000010819 */
[----:B------:R-:W-:Y:S01]  /*7ef0*/  LOP3.LUT R4, R4, 0xffff0000, RZ, 0xc0, !PT ;  /* 0xffff000004047812 */ /* 0x000fe200078ec0ff */
[----:B------:R-:W-:Y:S01]  /*7f00*/  FFMA.FTZ R12, R10, R15, R9 ;  /* 0x0000000f0a0c7223 */ /* 0x000fe20000010009 */
[----:B------:R-:W-:Y:S01]  /*7f10*/  LOP3.LUT R11, R11, 0xffff0000, RZ, 0xc0, !PT ;  /* 0xffff00000b0b7812 */ /* 0x000fe200078ec0ff */
[----:B------:R-:W-:-:S02]  /*7f20*/  FMUL.FTZ R13, R5, R14 ;  /* 0x0000000e050d7220 */ /* 0x000fc40000410000 */
[CC--:B------:R-:W-:Y:S01]  /*7f30*/  FMUL.FTZ R10, R4.reuse, R8.reuse ;  /* 0x00000008040a7220 */ /* 0x0c0fe20000410000 */
[----:B------:R-:W-:Y:S01]  /*7f40*/  FMUL.FTZ R9, R4, R7 ;  /* 0x0000000704097220 */ /* 0x000fe20000410000 */
[-C--:B------:R-:W-:Y:S01]  /*7f50*/  FMUL.FTZ R5, R5, R11.reuse ;  /* 0x0000000b05057220 */ /* 0x080fe20000410000 */
[C---:B------:R-:W-:Y:S01]  /*7f60*/  FFMA.FTZ R13, R6.reuse, R11, -R13 ;  /* 0x0000000b060d7223 */ /* 0x040fe2000001080d */
[C---:B------:R-:W-:Y:S01]  /*7f70*/  FFMA.FTZ R10, R3.reuse, R7, -R10 ;  /* 0x00000007030a7223 */ /* 0x040fe2000001080a */
[----:B------:R-:W-:Y:S01]  /*7f80*/  FFMA.FTZ R9, R3, R8, R9 ;  /* 0x0000000803097223 */ /* 0x000fe20000010009 */
[----:B------:R-:W-:Y:S01]  /*7f90*/  FFMA.FTZ R6, R6, R14, R5 ;  /* 0x0000000e06067223 */ /* 0x000fe20000010005 */
[----:B------:R-:W-:Y:S02]  /*7fa0*/  F2FP.BF16.F32.PACK_AB R15, R12, R25 ;  /* 0x000000190c0f723e */ /* 0x000fe400000010ff */
[----:B------:R-:W-:Y:S02]  /*7fb0*/  F2FP.BF16.F32.PACK_AB R14, R20, R21 ;  /* 0x00000015140e723e */ /* 0x000fe400000010ff */
[----:B------:R-:W-:-:S02]  /*7fc0*/  F2FP.BF16.F32.PACK_AB R12, R9, R10 ;  /* 0x0000000a090c723e */ /* 0x000fc400000010ff */
[----:B------:R-:W-:-:S05]  /*7fd0*/  F2FP.BF16.F32.PACK_AB R13, R6, R13 ;  /* 0x0000000d060d723e */ /* 0x000fca00000010ff */
[----:B------:R3:W-:Y:S01]  /*7fe0*/  STS.128 [R0+0x1000], R12 ;  /* 0x0010000c00007388 */ /* 0x0007e20000000c00 */
[----:B------:R-:W-:Y:S05]  /*7ff0*/  BRA `(.L_x_3696) ;  /* 0x0000001400107947 */ /* 0x000fea0003800000 */
.L_x_3677:
        /* <DEDUP_REMOVED lines=36> */
[----:B------:R-:W1:Y:S08]  /*8240*/  @P0 LDC R0, c[0x0][0x42c] ;  /* 0x00010b00ff000b82 */ /* 0x000e700000000800 */
[----:B0-----:R-:W0:Y:S01]  /*8250*/  @P0 LDC R9, c[0x0][0x430] ;  /* 0x00010c00ff090b82 */ /* 0x001e220000000800 */
[----:B------:R-:W-:-:S05]  /*8260*/  IMAD R3, R185, 0x40, R22 ;  /* 0x00000040b9037824 */ /* 0x000fca00078e0216 */
[----:B------:R-:W-:Y:S02]  /*8270*/  LEA R3, R210, R3, 0x5 ;  /* 0x00000003d2037211 */ /* 0x000fe400078e28ff */
[----:B------:R-:W-:Y:S02]  /*8280*/  CS2R R36, SRZ ;  /* 0x0000000000247805 */ /* 0x000fe4000001ff00 */
[----:B------:R-:W-:Y:S01]  /*8290*/  CS2R R38, SRZ ;  /* 0x0000000000267805 */ /* 0x000fe2000001ff00 */
[----:B------:R-:W-:-:S05]  /*82a0*/  IMAD.MOV.U32 R8, RZ, RZ, R42 ;  /* 0x000000ffff087224 */ /* 0x000fca00078e002a */
[----:B------:R2:W5:Y:S01]  /*82b0*/  @!P1 LDG.E.128 R36, desc[UR40][R10.64] ;  /* 0x000000280a249981 */ /* 0x000562000c1e1d00 */
[----:B-1----:R-:W-:-:S05]  /*82c0*/  @P0 IMAD.HI.U32 R0, R3, R0, RZ ;  /* 0x0000000003000227 */ /* 0x002fca00078e00ff */
[----:B0-----:R-:W-:-:S04]  /*82d0*/  @P0 SHF.R.U32.HI R3, RZ, R9, R0 ;  /* 0x00000009ff030219 */ /* 0x001fc80000011600 */
[----:B------:R-:W-:Y:S01]  /*82e0*/  SHF.R.S32.HI R41, RZ, 0x1f, R3 ;  /* 0x0000001fff297819 */ /* 0x000fe20000011403 */
[----:B------:R-:W-:Y:S02]  /*82f0*/  IMAD.MOV.U32 R9, RZ, RZ, R49 ;  /* 0x000000ffff097224 */ /* 0x000fe400078e0031 */
[----:B--2---:R-:W-:Y:S02]  /*8300*/  IMAD.MOV.U32 R10, RZ, RZ, R40 ;  /* 0x000000ffff0a7224 */ /* 0x004fe400078e0028 */
[----:B------:R-:W-:Y:S02]  /*8310*/  IMAD.MOV.U32 R11, RZ, RZ, R51 ;  /* 0x000000ffff0b7224 */ /* 0x000fe400078e0033 */
[C---:B------:R-:W-:Y:S02]  /*8320*/  IMAD R0, R41.reuse, R4, RZ ;  /* 0x0000000429007224 */ /* 0x040fe400078e02ff */
[----:B------:R-:W-:Y:S02]  /*8330*/  IMAD R12, R41, R6, RZ ;  /* 0x00000006290c7224 */ /* 0x000fe400078e02ff */
        /* <DEDUP_REMOVED lines=13> */
.L_x_3893:
[----:B------:R-:W-:-:S03]  /*8410*/  UMOV UR4, 0xffffffff ;  /* 0xffffffff00047882 */ /* 0x000fc60000000000 */
[----:B------:R-:W-:Y:S05]  /*8420*/  BRA.DIV UR4, `(.L_x_3700) ;  /* 0x0000010a04347947 */ /* 0x000fea000b800000 */
.L_x_3896:
[----:B------:R-:W-:-:S03]  /*8430*/  UMOV UR4, 0xffffffff ;  /* 0xffffffff00047882 */ /* 0x000fc60000000000 */
[----:B------:R-:W-:Y:S05]  /*8440*/  BRA.DIV UR4, `(.L_x_3701) ;  /* 0x0000010a04547947 */ /* 0x000fea000b800000 */
.L_x_3899:
[----:B------:R-:W-:-:S03]  /*8450*/  UMOV UR4, 0xffffffff ;  /* 0xffffffff00047882 */ /* 0x000fc60000000000 */
[----:B------:R-:W-:Y:S05]  /*8460*/  BRA.DIV UR4, `(.L_x_3702) ;  /* 0x0000010a04747947 */ /* 0x000fea000b800000 */
.L_x_3902:
[----:B------:R-:W-:-:S03]  /*8470*/  UMOV UR4, 0xffffffff ;  /* 0xffffffff00047882 */ /* 0x000fc60000000000 */
[----:B------:R-:W-:Y:S05]  /*8480*/  BRA.DIV UR4, `(.L_x_3703) ;  /* 0x0000010a04947947 */ /* 0x000fea000b800000 */
.L_x_3905:
[----:B------:R-:W-:Y:S01]  /*8490*/  UMOV UR4, 0xffffffff ;  /* 0xffffffff00047882 */ /* 0x000fe20000000000 */
[----:B------:R-:W-:Y:S02]  /*84a0*/  LOP3.LUT R6, R6, 0xfffffffe, RZ, 0xc0, !PT ;  /* 0xfffffffe06067812 */ /* 0x000fe400078ec0ff */
[----:B------:R-:W-:Y:S05]  /*84b0*/  BRA.DIV UR4, `(.L_x_3704) ;  /* 0x0000010a04b07947 */ /* 0x000fea000b800000 */
.L_x_3908:
[----:B------:R-:W-:Y:S01]  /*84c0*/  UMOV UR4, 0xffffffff ;  /* 0xffffffff00047882 */ /* 0x000fe20000000000 */
[----:B------:R-:W-:Y:S02]  /*84d0*/  IMAD.IADD R6, R207, 0x1, -R6 ;  /* 0x00000001cf067824 */ /* 0x000fe400078e0a06 */
[----:B------:R-:W-:Y:S05]  /*84e0*/  BRA.DIV UR4, `(.L_x_3705) ;  /* 0x0000010a04cc7947 */ /* 0x000fea000b800000 */
.L_x_3911:
[----:B------:R-:W-:Y:S01]  /*84f0*/  UMOV UR4, 0xffffffff ;  /* 0xffffffff00047882 */ /* 0x000fe20000000000 */
[----:B------:R-:W-:Y:S02]  /*8500*/  SHF.L.U32 R3, R6, 0x1f, RZ ;  /* 0x0000001f06037819 */ /* 0x000fe400000006ff */
[----:B------:R-:W-:Y:S05]  /*8510*/  BRA.DIV UR4, `(.L_x_3706) ;  /* 0x0000010a04e87947 */ /* 0x000fea000b800000 */
.L_x_3914:
        /* <DEDUP_REMOVED lines=28> */
[----:B------:R-:W-:-:S02]  /*86e0*/  ISETP.GE.OR P2, PT, R22, R56, P0 ;  /* 0x000000381600720c */ /* 0x000fc40000746670 */
[----:B------:R-:W-:Y:S02]  /*86f0*/  ISETP.GE.OR P0, PT, R221, R56, P0 ;  /* 0x00000038dd00720c */ /* 0x000fe40000706670 */
[----:B------:R-:W-:Y:S02]  /*8700*/  PRMT R51, R51, 0x5410, R5 ;  /* 0x0000541033337816 */ /* 0x000fe40000000005 */
[----:B------:R-:W-:Y:S02]  /*8710*/  PRMT R52, R52, 0x5410, R6 ;  /* 0x0000541034347816 */ /* 0x000fe40000000006 */
[----:B------:R-:W-:Y:S02]  /*8720*/  PRMT R48, R48, 0x5410, R0 ;  /* 0x0000541030307816 */ /* 0x000fe40000000000 */
[----:B------:R-:W-:Y:S01]  /*8730*/  PRMT R49, R49, 0x5410, R4 ;  /* 0x0000541031317816 */ /* 0x000fe20000000004 */
[----:B0-----:R-:W-:Y:S06]  /*8740*/  @!P1 BRA `(.L_x_3708) ;  /* 0x0000010800849947 */ /* 0x001fec0003800000 */
.L_x_3915:
[----:B------:R-:W-:Y:S05]  /*8750*/  BSYNC B1 ;  /* 0x0000000000017941 */ /* 0x000fea0003800000 */
.L_x_3707:
[----:B------:R-:W-:Y:S04]  /*8760*/  BSSY B1, `(.L_x_3709) ;  /* 0x000006a000017945 */ /* 0x000fe80003800000 */
[----:B------:R-:W-:Y:S05]  /*8770*/  @P2 BRA `(.L_x_3710) ;  /* 0x0000000400a02947 */ /* 0x000fea0003800000 */
[----:B------:R-:W-:Y:S01]  /*8780*/  SHF.L.U32 R0, R191, 0x6, RZ ;  /* 0x00000006bf007819 */ /* 0x000fe200000006ff */
[----:B------:R-:W-:Y:S01]  /*8790*/  IMAD.IADD R4, R16, 0x1, R21 ;  /* 0x0000000110047824 */ /* 0x000fe200078e0215 */
[--C-:B------:R-:W-:Y:S02]  /*87a0*/  SHF.R.U64 R12, R32, 0x10, R33.reuse ;  /* 0x00000010200c7819 */ /* 0x100fe40000001221 */
[----:B------:R-:W-:Y:S02]  /*87b0*/  LOP3.LUT R5, R0, 0x1c0, RZ, 0xc0, !PT ;  /* 0x000001c000057812 */ /* 0x000fe400078ec0ff */
[----:B------:R-:W-:Y:S02]  /*87c0*/  SHF.R.U32.HI R32, RZ, 0x10, R33 ;  /* 0x00000010ff207819 */ /* 0x000fe40000011621 */
[----:B------:R-:W-:Y:S02]  /*87d0*/  LOP3.LUT R0, R5, 0x38, R16, 0xf8, !PT ;  /* 0x0000003805007812 */ /* 0x000fe400078ef810 */
[----:B------:R-:W-:-:S02]  /*87e0*/  SHF.R.U32.HI R7, RZ, 0x3, R5 ;  /* 0x00000003ff077819 */ /* 0x000fc40000011605 */
[----:B------:R-:W-:Y:S02]  /*87f0*/  LOP3.LUT R4, R5, 0x38, R4, 0xf8, !PT ;  /* 0x0000003805047812 */ /* 0x000fe400078ef804 */
[-C--:B0-----:R-:W-:Y:S02]  /*8800*/  LOP3.LUT R3, R0, R7.reuse, RZ, 0x3c, !PT ;  /* 0x0000000700037212 */ /* 0x081fe400078e3cff */
[----:B------:R-:W-:Y:S02]  /*8810*/  LOP3.LUT R5, R4, R7, RZ, 0x3c, !PT ;  /* 0x0000000704057212 */ /* 0x000fe400078e3cff */
[----:B------:R-:W-:Y:S01]  /*8820*/  SHF.R.U64 R0, R36, 0x10, R37 ;  /* 0x0000001024007819 */ /* 0x000fe20000001225 */
[----:B------:R-:W-:Y:S01]  /*8830*/  IMAD R3, R200, 0x200, R3 ;  /* 0x00000200c8037824 */ /* 0x000fe200078e0203 */
[----:B------:R-:W-:Y:S02]  /*8840*/  SHF.R.U64 R41, R38, 0x10, R39 ;  /* 0x0000001026297819 */ /* 0x000fe40000001227 */
[----:B------:R-:W-:Y:S01]  /*8850*/  SHF.R.U32.HI R40, RZ, 0x10, R37 ;  /* 0x00000010ff287819 */ /* 0x000fe20000011625 */
[----:B------:R-:W-:Y:S01]  /*8860*/  IMAD R46, R3, 0x2, R2 ;  /* 0x00000002032e7824 */ /* 0x000fe200078e0202 */
[----:B------:R-:W-:Y:S01]  /*8870*/  PRMT R33, R20, 0x5432, R12 ;  /* 0x0000543214217816 */ /* 0x000fe2000000000c */
[----:B------:R-:W-:Y:S01]  /*8880*/  IMAD R3, R200, 0x200, R5 ;  /* 0x00000200c8037824 */ /* 0x000fe200078e0205 */
[----:B------:R-:W-:-:S02]  /*8890*/  PRMT R38, R13, 0x5432, R0 ;  /* 0x000054320d267816 */ /* 0x000fc40000000000 */
[----:B------:R-:W0:Y:S01]  /*88a0*/  LDS.128 R4, [R46+0x20400] ;  /* 0x020400002e047984 */ /* 0x000e220000000c00 */
[----:B------:R-:W-:Y:S01]  /*88b0*/  IMAD R47, R3, 0x2, R2 ;  /* 0x00000002032f7824 */ /* 0x000fe200078e0202 */
[--C-:B------:R-:W-:Y:S02]  /*88c0*/  SHF.R.U64 R3, R34, 0x10, R35.reuse ;  /* 0x0000001022037819 */ /* 0x100fe40000001223 */
[----:B------:R-:W-:Y:S02]  /*88d0*/  SHF.R.U32.HI R35, RZ, 0x10, R35 ;  /* 0x00000010ff237819 */ /* 0x000fe40000011623 */
        /* <DEDUP_REMOVED lines=11> */
[----:B------:R-:W-:-:S02]  /*8990*/  PRMT R41, R13, 0x5410, R41 ;  /* 0x000054100d297816 */ /* 0x000fc40000000029 */
[----:B0-----:R-:W-:Y:S01]  /*89a0*/  SHF.L.U32 R0, R4, 0x10, RZ ;  /* 0x0000001004007819 */ /* 0x001fe200000006ff */
[----:B------:R-:W-:Y:S01]  /*89b0*/  IMAD.U32 R12, R6, 0x10000, RZ ;  /* 0x00010000060c7824 */ /* 0x000fe200078e00ff */
[----:B------:R-:W-:Y:S01]  /*89c0*/  LOP3.LUT R3, R4, 0xffff0000, RZ, 0xc0, !PT ;  /* 0xffff000004037812 */ /* 0x000fe200078ec0ff */
[C---:B------:R-:W-:Y:S01]  /*89d0*/  IMAD.U32 R4, R5.reuse, 0x10000, RZ ;  /* 0x0001000005047824 */ /* 0x040fe200078e00ff */
[----:B------:R-:W-:Y:S01]  /*89e0*/  LOP3.LUT R5, R5, 0xffff0000, RZ, 0xc0, !PT ;  /* 0xffff000005057812 */ /* 0x000fe200078ec0ff */
        /* <DEDUP_REMOVED lines=8> */
[----:B------:R-:W-:Y:S01]  /*8a70*/  FMUL.FTZ R44, R8, R38 ;  /* 0x00000026082c7220 */ /* 0x000fe20000410000 */
[----:B------:R-:W-:-:S02]  /*8a80*/  IMAD.U32 R14, R40, 0x10000, RZ ;  /* 0x00010000280e7824 */ /* 0x000fc400078e00ff */
[C---:B------:R-:W-:Y:S01]  /*8a90*/  FFMA.FTZ R43, R0.reuse, R35, -R43 ;  /* 0x00000023002b7223 */ /* 0x040fe2000001082b */
[----:B------:R-:W-:Y:S01]  /*8aa0*/  FFMA.FTZ R45, R0, R39, R45 ;  /* 0x00000027002d7223 */ /* 0x000fe2000001002d */
[----:B------:R-:W-:Y:S02]  /*8ab0*/  IMAD.U32 R0, R34, 0x10000, RZ ;  /* 0x0001000022007824 */ /* 0x000fe400078e00ff */
[-C--:B------:R-:W-:Y:S01]  /*8ac0*/  FMUL.FTZ R8, R8, R33.reuse ;  /* 0x0000002108087220 */ /* 0x080fe20000410000 */
[----:B------:R-:W-:Y:S01]  /*8ad0*/  FFMA.FTZ R44, R3, R33, -R44 ;  /* 0x00000021032c7223 */ /* 0x000fe2000001082c */
[C---:B------:R-:W-:Y:S01]  /*8ae0*/  FMUL.FTZ R33, R15.reuse, R14 ;  /* 0x0000000e0f217220 */ /* 0x040fe20000410000 */
[----:B------:R-:W-:Y:S01]  /*8af0*/  LOP3.LUT R40, R40, 0xffff0000, RZ, 0xc0, !PT ;  /* 0xffff000028287812 */ /* 0x000fe200078ec0ff */
[----:B------:R-:W-:Y:S01]  /*8b00*/  FMUL.FTZ R15, R15, R0 ;  /* 0x000000000f0f7220 */ /* 0x000fe20000410000 */
[----:B------:R-:W-:Y:S01]  /*8b10*/  LOP3.LUT R34, R34, 0xffff0000, RZ, 0xc0, !PT ;  /* 0xffff000022227812 */ /* 0x000fe200078ec0ff */
[----:B------:R-:W-:Y:S01]  /*8b20*/  FFMA.FTZ R8, R3, R38, R8 ;  /* 0x0000002603087223 */ /* 0x000fe20000010008 */
[C---:B------:R-:W-:Y:S01]  /*8b30*/  FFMA.FTZ R33, R4.reuse, R0, -R33 ;  /* 0x0000000004217223 */ /* 0x040fe20000010821 */
[----:B------:R-:W-:Y:S01]  /*8b40*/  FFMA.FTZ R14, R4, R14, R15 ;  /* 0x0000000e040e7223 */ /* 0x000fe2000001000f */
[C---:B------:R-:W-:Y:S01]  /*8b50*/  FMUL.FTZ R0, R9.reuse, R40 ;  /* 0x0000002809007220 */ /* 0x040fe20000410000 */
[----:B------:R-:W-:Y:S01]  /*8b60*/  FMUL.FTZ R38, R9, R34 ;  /* 0x0000002209267220 */ /* 0x000fe20000410000 */
[----:B------:R-:W-:Y:S01]  /*8b70*/  IMAD.U32 R20, R10, 0x10000, RZ ;  /* 0x000100000a147824 */ /* 0x000fe200078e00ff */
[----:B------:R-:W-:Y:S01]  /*8b80*/  SHF.L.U32 R3, R36, 0x10, RZ ;  /* 0x0000001024037819 */ /* 0x000fe200000006ff */
[----:B------:R-:W-:-:S02]  /*8b90*/  IMAD.U32 R32, R11, 0x10000, RZ ;  /* 0x000100000b207824 */ /* 0x000fc400078e00ff */
[----:B------:R-:W-:Y:S01]  /*8ba0*/  FFMA.FTZ R34, R5, R34, -R0 ;  /* 0x0000002205227223 */ /* 0x000fe20000010800 */
[----:B------:R-:W-:Y:S02]  /*8bb0*/  IMAD.U32 R15, R41, 0x10000, RZ ;  /* 0x00010000290f7824 */ /* 0x000fe400078e00ff */
[----:B------:R-:W-:Y:S01]  /*8bc0*/  FFMA.FTZ R9, R5, R40, R38 ;  /* 0x0000002805097223 */ /* 0x000fe20000010026 */
[----:B------:R-:W-:Y:S01]  /*8bd0*/  IMAD.U32 R4, R42, 0x10000, RZ ;  /* 0x000100002a047824 */ /* 0x000fe200078e00ff */
[----:B------:R-:W-:Y:S01]  /*8be0*/  LOP3.LUT R10, R10, 0xffff0000, RZ, 0xc0, !PT ;  /* 0xffff00000a0a7812 */ /* 0x000fe200078ec0ff */
[----:B------:R-:W-:Y:S02]  /*8bf0*/  IMAD.U32 R0, R37, 0x10000, RZ ;  /* 0x0001000025007824 */ /* 0x000fe400078e00ff */
[----:B------:R-:W-:Y:S01]  /*8c00*/  FMUL.FTZ R35, R20, R15 ;  /* 0x0000000f14237220 */ /* 0x000fe20000410000 */
[----:B------:R-:W-:Y:S01]  /*8c10*/  FMUL.FTZ R38, R32, R4 ;  /* 0x0000000420267220 */ /* 0x000fe20000410000 */
[----:B------:R-:W-:Y:S01]  /*8c20*/  LOP3.LUT R41, R41, 0xffff0000, RZ, 0xc0, !PT ;  /* 0xffff000029297812 */ /* 0x000fe200078ec0ff */
[-C--:B------:R-:W-:Y:S01]  /*8c30*/  FMUL.FTZ R20, R20, R3.reuse ;  /* 0x0000000314147220 */ /* 0x080fe20000410000 */
[----:B------:R-:W-:Y:S01]  /*8c40*/  LOP3.LUT R11, R11, 0xffff0000, RZ, 0xc0, !PT ;  /* 0xffff00000b0b7812 */ /* 0x000fe200078ec0ff */
[----:B------:R-:W-:Y:S01]  /*8c50*/  FFMA.FTZ R35, R12, R3, -R35 ;  /* 0x000000030c237223 */ /* 0x000fe20000010823 */
[-C--:B------:R-:W-:Y:S01]  /*8c60*/  FMUL.FTZ R32, R32, R0.reuse ;  /* 0x0000000020207220 */ /* 0x080fe20000410000 */
[----:B------:R-:W-:Y:S01]  /*8c70*/  FFMA.FTZ R38, R13, R0, -R38 ;  /* 0x000000000d267223 */ /* 0x000fe20000010826 */
[----:B------:R-:W-:Y:S01]  /*8c80*/  LOP3.LUT R42, R42, 0xffff0000, RZ, 0xc0, !PT ;  /* 0xffff00002a2a7812 */ /* 0x000fe200078ec0ff */
[----:B------:R-:W-:Y:S01]  /*8c90*/  FFMA.FTZ R20, R12, R15, R20 ;  /* 0x0000000f0c147223 */ /* 0x000fe20000010014 */
[----:B------:R-:W-:Y:S01]  /*8ca0*/  LOP3.LUT R3, R36, 0xffff0000, RZ, 0xc0, !PT ;  /* 0xffff000024037812 */ /* 0x000fe200078ec0ff */
[C---:B------:R-:W-:Y:S01]  /*8cb0*/  FMUL.FTZ R5, R10.reuse, R41 ;  /* 0x000000290a057220 */ /* 0x040fe20000410000 */
[----:B------:R-:W-:Y:S01]  /*8cc0*/  LOP3.LUT R0, R37, 0xffff0000, RZ, 0xc0, !PT ;  /* 0xffff000025007812 */ /* 0x000fe200078ec0ff */
[----:B------:R-:W-:Y:S01]  /*8cd0*/  FFMA.FTZ R32, R13, R4, R32 ;  /* 0x000000040d207223 */ /* 0x000fe20000010020 */
        /* <DEDUP_REMOVED lines=18> */
.L_x_3710:
[----:B------:R-:W-:Y:S05]  /*8e00*/  BSYNC B1 ;  /* 0x0000000000017941 */ /* 0x000fea0003800000 */
.L_x_3709:
[----:B------:R-:W-:Y:S01]  /*8e10*/  PRMT R14, R54, 0x5410, R53 ;  /* 0x00005410360e7816 */ /* 0x000fe20000000035 */
[----:B------:R-:W-:Y:S06]  /*8e20*/  @P0 BRA `(.L_x_3696) ;  /* 0x0000000400840947 */ /* 0x000fec0003800000 */
[----:B------:R-:W-:Y:S01]  /*8e30*/  IMAD.IADD R0, R16, 0x1, R21 ;  /* 0x0000000110007824 */ /* 0x000fe200078e0215 */
[----:B-1----:R-:W1:Y:S01]  /*8e40*/  LDS.128 R8, [R216+0x20400] ;  /* 0x02040000d8087984 */ /* 0x002e620000000c00 */
[----:B------:R-:W-:Y:S02]  /*8e50*/  SHF.R.U64 R13, R24, 0x10, R25 ;  /* 0x00000010180d7819 */ /* 0x000fe40000001219 */
[----:B------:R-:W-:Y:S02]  /*8e60*/  SHF.R.U64 R34, R30, 0x10, R31 ;  /* 0x000000101e227819 */ /* 0x000fe4000000121f */
[----:B0-----:R-:W-:Y:S02]  /*8e70*/  LOP3.LUT R3, R217, 0x38, R0, 0xf8, !PT ;  /* 0x00000038d9037812 */ /* 0x001fe400078ef800 */
[----:B------:R-:W-:Y:S02]  /*8e80*/  SHF.R.U64 R0, R28, 0x10, R29 ;  /* 0x000000101c007819 */ /* 0x000fe4000000121d */
[----:B------:R-:W-:-:S02]  /*8e90*/  LOP3.LUT R3, R3, R222, RZ, 0x3c, !PT ;  /* 0x000000de03037212 */ /* 0x000fc400078e3cff */
[----:B------:R-:W-:Y:S02]  /*8ea0*/  SHF.R.U32.HI R24, RZ, 0x10, R25 ;  /* 0x00000010ff187819 */ /* 0x000fe40000011619 */
[----:B------:R-:W-:Y:S01]  /*8eb0*/  SHF.R.U64 R12, R26, 0x10, R27 ;  /* 0x000000101a0c7819 */ /* 0x000fe2000000121b */
[----:B------:R-:W-:Y:S01]  /*8ec0*/  IMAD.IADD R3, R218, 0x1, R3 ;  /* 0x00000001da037824 */ /* 0x000fe200078e0203 */
[C---:B------:R-:W-:Y:S02]  /*8ed0*/  PRMT R30, R48.reuse, 0x5432, R0 ;  /* 0x00005432301e7816 */ /* 0x040fe40000000000 */
[----:B------:R-:W-:Y:S02]  /*8ee0*/  SHF.R.U32.HI R26, RZ, 0x10, R27 ;  /* 0x00000010ff1a7819 */ /* 0x000fe4000001161b */
[----:B------:R-:W-:Y:S02]  /*8ef0*/  LEA R3, R3, R2, 0x1 ;  /* 0x0000000203037211 */ /* 0x000fe400078e08ff */
[----:B------:R-:W-:-:S02]  /*8f00*/  PRMT R25, R48, 0x5410, R13 ;  /* 0x0000541030197816 */ /* 0x000fc4000000000d */
[----:B------:R-:W-:Y:S01]  /*8f10*/  SHF.R.U32.HI R32, RZ, 0x10, R29 ;  /* 0x00000010ff207819 */ /* 0x000fe2000001161d */
[----:B------:R-:W0:Y:S01]  /*8f20*/  LDS.128 R4, [R3+0x20400] ;  /* 0x0204000003047984 */ /* 0x000e220000000c00 */
[----:B------:R-:W-:Y:S01]  /*8f30*/  SHF.R.U32.HI R35, RZ, 0x10, R31 ;  /* 0x00000010ff237819 */ /* 0x000fe2000001161f */
[----:B------:R-:W-:Y:S01]  /*8f40*/  IMAD.U32 R31, R30, 0x10000, RZ ;  /* 0x000100001e1f7824 */ /* 0x000fe200078e00ff */
[----:B------:R-:W-:Y:S01]  /*8f50*/  PRMT R29, R52, 0x5432, R26 ;  /* 0x00005432341d7816 */ /* 0x000fe2000000001a */
[----:B------:R-:W-:Y:S01]  /*8f60*/  IMAD.U32 R26, R25, 0x10000, RZ ;  /* 0x00010000191a7824 */ /* 0x000fe200078e00ff */
[----:B------:R-:W-:Y:S02]  /*8f70*/  PRMT R32, R49, 0x5432, R32 ;  /* 0x0000543231207816 */ /* 0x000fe40000000020 */
[----:B------:R-:W-:Y:S02]  /*8f80*/  PRMT R27, R50, 0x5432, R24 ;  /* 0x00005432321b7816 */ /* 0x000fe40000000018 */
[----:B------:R-:W-:Y:S01]  /*8f90*/  PRMT R35, R14, 0x5410, R35 ;  /* 0x000054100e237816 */ /* 0x000fe20000000023 */
[----:B------:R-:W-:Y:S01]  /*8fa0*/  IMAD.U32 R33, R32, 0x10000, RZ ;  /* 0x0001000020217824 */ /* 0x000fe200078e00ff */
[----:B------:R-:W-:-:S02]  /*8fb0*/  PRMT R28, R51, 0x5432, R12 ;  /* 0x00005432331c7816 */ /* 0x000fc4000000000c */
[----:B------:R-:W-:Y:S02]  /*8fc0*/  PRMT R34, R14, 0x5432, R34 ;  /* 0x000054320e227816 */ /* 0x000fe40000000022 */
[----:B------:R-:W-:Y:S01]  /*8fd0*/  LOP3.LUT R32, R32, 0xffff0000, RZ, 0xc0, !PT ;  /* 0xffff000020207812 */ /* 0x000fe200078ec0ff */
[C---:B-1----:R-:W-:Y:S01]  /*8fe0*/  IMAD.U32 R0, R8.reuse, 0x10000, RZ ;  /* 0x0001000008007824 */ /* 0x042fe200078e00ff */
[----:B------:R-:W-:Y:S01]  /*8ff0*/  LOP3.LUT R25, R25, 0xffff0000, RZ, 0xc0, !PT ;  /* 0xffff000019197812 */ /* 0x000fe200078ec0ff */
[C---:B------:R-:W-:Y:S01]  /*9000*/  IMAD.U32 R12, R9.reuse, 0x10000, RZ ;  /* 0x00010000090c7824 */ /* 0x040fe200078e00ff */
[----:B------:R-:W-:Y:S01]  /*9010*/  LOP3.LUT R9, R9, 0xffff0000, RZ, 0xc0, !PT ;  /* 0xffff000009097812 */ /* 0x000fe200078ec0ff */
[----:B------:R-:W-:Y:S01]  /*9020*/  IMAD.U32 R14, R11, 0x10000, RZ ;  /* 0x000100000b0e7824 */ /* 0x000fe200078e00ff */
[----:B------:R-:W-:Y:S01]  /*9030*/  LOP3.LUT R8, R8, 0xffff0000, RZ, 0xc0, !PT ;  /* 0xffff000008087812 */ /* 0x000fe200078ec0ff */
[C---:B------:R-:W-:Y:S01]  /*9040*/  IMAD.U32 R13, R10.reuse, 0x10000, RZ ;  /* 0x000100000a0d7824 */ /* 0x040fe200078e00ff */
[----:B------:R-:W-:-:S02]  /*9050*/  LOP3.LUT R10, R10, 0xffff0000, RZ, 0xc0, !PT ;  /* 0xffff00000a0a7812 */ /* 0x000fc400078ec0ff */
[----:B------:R-:W-:Y:S01]  /*9060*/  LOP3.LUT R11, R11, 0xffff0000, RZ, 0xc0, !PT ;  /* 0xffff00000b0b7812 */ /* 0x000fe200078ec0ff */
[----:B0-----:R-:W-:Y:S01]  /*9070*/  IMAD.U32 R15, R4, 0x10000, RZ ;  /* 0x00010000040f7824 */ /* 0x001fe200078e00ff */
[----:B------:R-:W-:Y:S01]  /*9080*/  SHF.L.U32 R20, R5, 0x10, RZ ;  /* 0x0000001005147819 */ /* 0x000fe200000006ff */
[----:B------:R-:W-:Y:S01]  /*9090*/  IMAD.U32 R24, R7, 0x10000, RZ ;  /* 0x0001000007187824 */ /* 0x000fe200078e00ff */
[----:B------:R-:W-:Y:S01]  /*90a0*/  LOP3.LUT R5, R5, 0xffff0000, RZ, 0xc0, !PT ;  /* 0xffff000005057812 */ /* 0x000fe200078ec0ff */
[C---:B------:R-:W-:Y:S01]  /*90b0*/  FMUL.FTZ R37, R15.reuse, R31 ;  /* 0x0000001f0f257220 */ /* 0x040fe20000410000 */
[-C--:B------:R-:W-:Y:S01]  /*90c0*/  FMUL.FTZ R39, R15, R26.reuse ;  /* 0x0000001a0f277220 */ /* 0x080fe20000410000 */
[----:B------:R-:W-:Y:S01]  /*90d0*/  SHF.L.U32 R15, R27, 0x10, RZ ;  /* 0x000000101b0f7819 */ /* 0x000fe200000006ff */
[----:B------:R-:W-:Y:S01]  /*90e0*/  FMUL.FTZ R41, R20, R33 ;  /* 0x0000002114297220 */ /* 0x000fe20000410000 */
[----:B------:R-:W-:Y:S01]  /*90f0*/  FFMA.FTZ R26, R0, R26, -R37 ;  /* 0x0000001a001a7223 */ /* 0x000fe20000010825 */
[----:B------:R-:W-:-:S02]  /*9100*/  IMAD.U32 R37, R35, 0x10000, RZ ;  /* 0x0001000023257824 */ /* 0x000fc400078e00ff */
[----:B------:R-:W-:Y:S01]  /*9110*/  FFMA.FTZ R39, R0, R31, R39 ;  /* 0x0000001f00277223 */ /* 0x000fe20000010027 */
[----:B------:R-:W-:Y:S02]  /*9120*/  IMAD.U32 R31, R29, 0x10000, RZ ;  /* 0x000100001d1f7824 */ /* 0x000fe400078e00ff */
[----:B------:R-:W-:Y:S01]  /*9130*/  FMUL.FTZ R43, R20, R15 ;  /* 0x0000000f142b7220 */ /* 0x000fe20000410000 */
[----:B------:R-:W-:Y:S01]  /*9140*/  FMUL.FTZ R45, R24, R37 ;  /* 0x00000025182d7220 */ /* 0x000fe20000410000 */
[----:B------:R-:W-:Y:S01]  /*9150*/  FFMA.FTZ R41, R12, R15, -R41 ;  /* 0x0000000f0c297223 */ /* 0x000fe20000010829 */
[----:B------:R-:W-:Y:S01]  /*9160*/  FMUL.FTZ R24, R24, R31 ;  /* 0x0000001f18187220 */ /* 0x000fe20000410000 */
[----:B------:R-:W-:Y:S01]  /*9170*/  LOP3.LUT R4, R4, 0xffff0000, RZ, 0xc0, !PT ;  /* 0xffff000004047812 */ /* 0x000fe200078ec0ff */
[----:B------:R-:W-:Y:S01]  /*9180*/  FFMA.FTZ R43, R12, R33, R43 ;  /* 0x000000210c2b7223 */ /* 0x000fe2000001002b */
[----:B------:R-:W-:Y:S01]  /*9190*/  LOP3.LUT R15, R30, 0xffff0000, RZ, 0xc0, !PT ;  /* 0xffff00001e0f7812 */ /* 0x000fe200078ec0ff */
[----:B------:R-:W-:Y:S01]  /*91a0*/  IMAD.U32 R21, R6, 0x10000, RZ ;  /* 0x0001000006157824 */ /* 0x000fe200078e00ff */
[----:B------:R-:W-:Y:S01]  /*91b0*/  LOP3.LUT R0, R27, 0xffff0000, RZ, 0xc0, !PT ;  /* 0xffff00001b007812 */ /* 0x000fe200078ec0ff */
[C---:B------:R-:W-:Y:S01]  /*91c0*/  FFMA.FTZ R45, R14.reuse, R31, -R45 ;  /* 0x0000001f0e2d7223 */ /* 0x040fe2000001082d */
[----:B------:R-:W-:Y:S01]  /*91d0*/  FFMA.FTZ R37, R14, R37, R24 ;  /* 0x000000250e257223 */ /* 0x000fe20000010018 */
[----:B------:R-:W-:-:S02]  /*91e0*/  IMAD.U32 R12, R34, 0x10000, RZ ;  /* 0x00010000220c7824 */ /* 0x000fc400078e00ff */
[C---:B------:R-:W-:Y:S01]  /*91f0*/  FMUL.FTZ R14, R5.reuse, R32 ;  /* 0x00000020050e7220 */ /* 0x040fe20000410000 */
[C---:B------:R-:W-:Y:S01]  /*9200*/  FMUL.FTZ R31, R4.reuse, R15 ;  /* 0x0000000f041f7220 */ /* 0x040fe20000410000 */
[----:B------:R-:W-:Y:S01]  /*9210*/  FMUL.FTZ R27, R4, R25 ;  /* 0x00000019041b7220 */ /* 0x000fe20000410000 */
[----:B------:R-:W-:Y:S01]  /*9220*/  FMUL.FTZ R5, R5, R0 ;  /* 0x0000000005057220 */ /* 0x000fe20000410000 */
[----:B------:R-:W-:Y:S02]  /*9230*/  IMAD.U32 R4, R28, 0x10000, RZ ;  /* 0x000100001c047824 */ /* 0x000fe400078e00ff */
[----:B------:R-:W-:Y:S01]  /*9240*/  FMUL.FTZ R20, R21, R12 ;  /* 0x0000000c15147220 */ /* 0x000fe20000410000 */
[C---:B------:R-:W-:Y:S01]  /*9250*/  FFMA.FTZ R14, R9.reuse, R0, -R14 ;  /* 0x00000000090e7223 */ /* 0x040fe2000001080e */
[----:B------:R-:W-:Y:S01]  /*9260*/  FFMA.FTZ R32, R9, R32, R5 ;  /* 0x0000002009207223 */ /* 0x000fe20000010005 */
[----:B------:R-:W-:Y:S01]  /*9270*/  LOP3.LUT R6, R6, 0xffff0000, RZ, 0xc0, !PT ;  /* 0xffff000006067812 */ /* 0x000fe200078ec0ff */
[-C--:B------:R-:W-:Y:S01]  /*9280*/  FMUL.FTZ R24, R21, R4.reuse ;  /* 0x0000000415187220 */ /* 0x080fe20000410000 */
[----:B------:R-:W-:Y:S01]  /*9290*/  LOP3.LUT R9, R34, 0xffff0000, RZ, 0xc0, !PT ;  /* 0xffff000022097812 */ /* 0x000fe200078ec0ff */
[C---:B------:R-:W-:Y:S01]  /*92a0*/  FFMA.FTZ R20, R13.reuse, R4, -R20 ;  /* 0x000000040d147223 */ /* 0x040fe20000010814 */
[----:B------:R-:W-:Y:S01]  /*92b0*/  LOP3.LUT R5, R28, 0xffff0000, RZ, 0xc0, !PT ;  /* 0xffff00001c057812 */ /* 0x000fe200078ec0ff */
[----:B------:R-:W-:Y:S01]  /*92c0*/  FFMA.FTZ R24, R13, R12, R24 ;  /* 0x0000000c0d187223 */ /* 0x000fe20000010018 */
[----:B------:R-:W-:Y:S01]  /*92d0*/  LOP3.LUT R7, R7, 0xffff0000, RZ, 0xc0, !PT ;  /* 0xffff000007077812 */ /* 0x000fe200078ec0ff */
[----:B------:R-:W-:Y:S01]  /*92e0*/  FMUL.FTZ R13, R6, R9 ;  /* 0x00000009060d7220 */ /* 0x000fe20000410000 */
[----:B------:R-:W-:Y:S01]  /*92f0*/  LOP3.LUT R4, R35, 0xffff0000, RZ, 0xc0, !PT ;  /* 0xffff000023047812 */ /* 0x000fe200078ec0ff */
[----:B------:R-:W-:Y:S01]  /*9300*/  FFMA.FTZ R31, R8, R25, -R31 ;  /* 0x00000019081f7223 */ /* 0x000fe2000001081f */
[----:B------:R-:W-:Y:S01]  /*9310*/  LOP3.LUT R0, R29, 0xffff0000, RZ, 0xc0, !PT ;  /* 0xffff00001d007812 */ /* 0x000fe200078ec0ff */
[----:B------:R-:W-:Y:S01]  /*9320*/  FMUL.FTZ R6, R6, R5 ;  /* 0x0000000506067220 */ /* 0x000fe20000410000 */
[----:B------:R-:W-:Y:S01]  /*9330*/  FFMA.FTZ R8, R8, R15, R27 ;  /* 0x0000000f08087223 */ /* 0x000fe2000001001b */
[C---:B------:R-:W-:Y:S01]  /*9340*/  FMUL.FTZ R12, R7.reuse, R4 ;  /* 0x00000004070c7220 */ /* 0x040fe20000410000 */
[C---:B------:R-:W-:Y:S01]  /*9350*/  FFMA.FTZ R13, R10.reuse, R5, -R13 ;  /* 0x000000050a0d7223 */ /* 0x040fe2000001080d */
[-C--:B------:R-:W-:Y:S01]  /*9360*/  FMUL.FTZ R15, R7, R0.reuse ;  /* 0x00000000070f7220 */ /* 0x080fe20000410000 */
[----:B------:R-:W-:Y:S01]  /*9370*/  FFMA.FTZ R7, R10, R9, R6 ;  /* 0x000000090a077223 */ /* 0x000fe20000010006 */
[C---:B------:R-:W-:Y:S01]  /*9380*/  FFMA.FTZ R12, R11.reuse, R0, -R12 ;  /* 0x000000000b0c7223 */ /* 0x040fe2000001080c */
[----:B------:R-:W-:Y:S01]  /*9390*/  F2FP.BF16.F32.PACK_AB R5, R14, R41 ;  /* 0x000000290e05723e */ /* 0x000fe200000010ff */
        /* <DEDUP_REMOVED lines=10> */
.L_x_3696:
[----:B------:R-:W-:Y:S05]  /*9440*/  BSYNC B0 ;  /* 0x0000000000007941 */ /* 0x000fea0003800000 */
.L_x_3676:
        /* <DEDUP_REMOVED lines=8> */
.L_x_3673:
[----:B------:R-:W-:-:S13]  /*94d0*/  ISETP.NE.AND P0, PT, R188, 0x3, PT ;  /* 0x00000003bc00780c */ /* 0x000fda0003f05270 */
[----:B------:R-:W-:Y:S05]  /*94e0*/  @!P0 BRA `(.L_x_3711) ;  /* 0x0000000000048947 */ /* 0x000fea0003800000 */
[----:B------:R-:W-:Y:S01]  /*94f0*/  BPT.TRAP 0x1 ;  /* 0x000000040000795c */ /* 0x000fe20000300000 */
.L_x_3711:
[----:B------:R-:W-:Y:S01]  /*9500*/  IMAD R169, R18, 0x8, R2 ;  /* 0x0000000812a97824 */ /* 0x000fe200078e0202 */
[----:B------:R-:W-:-:S04]  /*9510*/  SHF.L.U32 R56, R19, 0x1f, RZ ;  /* 0x0000001f13387819 */ /* 0x000fc800000006ff */
[----:B------:R0:W0:Y:S01]  /*9520*/  SYNCS.PHASECHK.TRANS64.TRYWAIT P1, [R169+URZ+0x28c30], R56 ;  /* 0x028c3038a90075a7 */ /* 0x000022000802017f */
[----:B------:R-:W-:Y:S05]  /*9530*/  @!P0 BRA `(.L_x_3712) ;  /* 0x0000000000048947 */ /* 0x000fea0003800000 */
[----:B------:R-:W-:Y:S01]  /*9540*/  BPT.TRAP 0x1 ;  /* 0x000000040000795c */ /* 0x000fe20000300000 */
.L_x_3712:
[C---:B--23--:R-:W-:Y:S01]  /*9550*/  IADD3 R0, R2.reuse, 0x22400, RZ ;  /* 0x0002240002007810 */ /* 0x04cfe20007ffe0ff */
        /* <DEDUP_REMOVED lines=9> */
.L_x_3713:
        /* <DEDUP_REMOVED lines=10> */
[----:B------:R-:W-:Y:S01]  /*9690*/  IMAD.MOV.U32 R11, RZ, RZ, 0x40000040 ;  /* 0x40000040ff0b7424 */ /* 0x000fe200078e00ff */
[----:B------:R-:W-:Y:S01]  /*96a0*/  R2UR UR7, R15 ;  /* 0x000000000f0772ca */ /* 0x000fe200000e0000 */
[----:B------:R-:W-:Y:S01]  /*96b0*/  IMAD.MOV.U32 R7, RZ, RZ, 0x40000040 ;  /* 0x40000040ff077424 */ /* 0x000fe200078e00ff */
[----:B------:R-:W-:Y:S01]  /*96c0*/  IADD3 R6, R14, 0x2, RZ ;  /* 0x000000020e067810 */ /* 0x000fe20007ffe0ff */
[----:B------:R-:W-:Y:S01]  /*96d0*/  VIADD R8, R4, 0x4 ;  /* 0x0000000404087836 */ /* 0x000fe20000000000 */
[----:B------:R-:W-:Y:S01]  /*96e0*/  LEA R13, R185, R190, 0x6 ;  /* 0x000000beb90d7211 */ /* 0x000fe200078e30ff */
[----:B------:R-:W-:Y:S01]  /*96f0*/  IMAD.MOV.U32 R9, RZ, RZ, 0x40000040 ;  /* 0x40000040ff097424 */ /* 0x000fe200078e00ff */
[----:B------:R-:W1:Y:S01]  /*9700*/  S2R R58, SR_TID.X ;  /* 0x00000000003a7919 */ /* 0x000e620000002100 */
[----:B------:R-:W-:-:S02]  /*9710*/  IMAD.MOV.U32 R15, RZ, RZ, 0x40000040 ;  /* 0x40000040ff0f7424 */ /* 0x000fc400078e00ff */
[----:B------:R-:W-:-:S04]  /*9720*/  IMAD.MOV.U32 R3, RZ, RZ, 0x40 ;  /* 0x00000040ff037424 */ /* 0x000fc800078e00ff */
[----:B------:R-:W-:Y:S01]  /*9730*/  HGMMA.64x64x16.F32.BF16 R24, gdesc[UR4], RZ, !UPT, gsb0 ;  /* 0x00e00000041879f0 */ /* 0x000fe2000c0018ff */
[----:B------:R-:W-:Y:S01]  /*9740*/  R2UR UR4, R10 ;  /* 0x000000000a0472ca */ /* 0x000fe200000e0000 */
[----:B------:R-:W-:Y:S01]  /*9750*/  IMAD R3, R168, -0x40, R3 ;  /* 0xffffffc0a8037824 */ /* 0x000fe200078e0203 */
[----:B------:R-:W-:Y:S02]  /*9760*/  R2UR UR5, R11 ;  /* 0x000000000b0572ca */ /* 0x000fe400000e0000 */
[----:B------:R-:W-:Y:S01]  /*9770*/  R2UR UR6, R6 ;  /* 0x00000000060672ca */ /* 0x000fe200000e0000 */
[C---:B------:R-:W-:Y:S01]  /*9780*/  VIADD R6, R14.reuse, 0x4 ;  /* 0x000000040e067836 */ /* 0x040fe20000000000 */
[----:B------:R-:W-:Y:S01]  /*9790*/  R2UR UR7, R7 ;  /* 0x00000000070772ca */ /* 0x000fe200000e0000 */
[----:B------:R-:W-:Y:S01]  /*97a0*/  VIADD R14, R14, 0x6 ;  /* 0x000000060e0e7836 */ /* 0x000fe20000000000 */
[----:B------:R-:W-:Y:S02]  /*97b0*/  MOV R7, 0x40000040 ;  /* 0x4000004000077802 */ /* 0x000fe40000000f00 */
[----:B------:R-:W-:-:S02]  /*97c0*/  IADD3 R0, R194, 0x1, R3 ;  /* 0x00000001c2007810 */ /* 0x000fc40007ffe003 */
[C---:B------:R-:W-:Y:S02]  /*97d0*/  IADD3 R3, -R192.reuse, R3, R194 ;  /* 0x00000003c0037210 */ /* 0x040fe40007ffe1c2 */
[----:B------:R-:W-:Y:S02]  /*97e0*/  IADD3 R0, -R192, R0, -R187 ;  /* 0x00000000c0007210 */ /* 0x000fe40007ffe9bb */
[----:B-1----:R-:W-:Y:S01]  /*97f0*/  LOP3.LUT R58, R58, 0x7f, RZ, 0xc0, !PT ;  /* 0x0000007f3a3a7812 */ /* 0x002fe200078ec0ff */
        /* <DEDUP_REMOVED lines=16> */
[----:B------:R-:W-:Y:S02]  /*9900*/  IADD3 R14, R0, 0x8, R13 ;  /* 0x00000008000e7810 */ /* 0x000fe40007ffe00d */
[----:B------:R-:W-:-:S02]  /*9910*/  VIADDMNMX R0, R13, R0, R3, PT ;  /* 0x000000000d007246 */ /* 0x000fc40003800103 */
[----:B------:R-:W-:Y:S02]  /*9920*/  VIMNMX R14, R3, R14, PT ;  /* 0x0000000e030e7248 */ /* 0x000fe40003fe0100 */
[----:B------:R-:W-:Y:S02]  /*9930*/  ISETP.GT.AND P4, PT, R0, 0x19, PT ;  /* 0x000000190000780c */ /* 0x000fe40003f84270 */
        /* <DEDUP_REMOVED lines=54> */
[----:B------:R-:W-:Y:S01]  /*9ca0*/  ULDC UR4, c[0x0][0x988] ;  /* 0x0002620000047ab9 */ /* 0x000fe20000000800 */
[----:B------:R-:W3:Y:S01]  /*9cb0*/  MUFU.TANH R35, R35 ;  /* 0x0000002300237308 */ /* 0x000ee20000002400 */
[----:B-1----:R-:W-:-:S02]  /*9cc0*/  FSEL R61, R31, -INF , P1 ;  /* 0xff8000001f3d7808 */ /* 0x002fc40000800000 */
        /* <DEDUP_REMOVED lines=77> */
[----:B---3--:R-:W-:Y:S02]  /*a1a0*/  FSEL R37, R37, -INF , P4 ;  /* 0xff80000025257808 */ /* 0x008fe40002000000 */
[----:B------:R-:W-:Y:S02]  /*a1b0*/  FMNMX.FTZ R14, R21, R14, !PT ;  /* 0x0000000e150e7209 */ /* 0x000fe40007810000 */
[----:B------:R-:W-:Y:S01]  /*a1c0*/  ISETP.GT.AND P4, PT, R0, 0x30, PT ;  /* 0x000000300000780c */ /* 0x000fe20003f84270 */
[----:B------:R-:W3:Y:S01]  /*a1d0*/  MUFU.TANH R44, R44 ;  /* 0x0000002c002c7308 */ /* 0x000ee20000002400 */
[----:B------:R-:W-:Y:S02]  /*a1e0*/  FMNMX.FTZ R14, R29, R14, !PT ;  /* 0x0000000e1d0e7209 */ /* 0x000fe40007810000 */
[----:B-1----:R-:W-:-:S02]  /*a1f0*/  FSEL R35, R40, -INF , P5 ;  /* 0xff80000028237808 */ /* 0x002fc40002800000 */
[----:B------:R-:W-:-:S03]  /*a200*/  FMNMX.FTZ R14, R27, R14, !PT ;  /* 0x0000000e1b0e7209 */ /* 0x000fc60007810000 */
[----:B------:R-:W1:Y:S01]  /*a210*/  MUFU.TANH R45, R45 ;  /* 0x0000002d002d7308 */ /* 0x000e620000002400 */
[----:B------:R-:W-:Y:S02]  /*a220*/  FMNMX.FTZ R14, R33, R14, !PT ;  /* 0x0000000e210e7209 */ /* 0x000fe40007810000 */
[----:B--2---:R-:W-:Y:S02]  /*a230*/  FSEL R41, R41, -INF , P1 ;  /* 0xff80000029297808 */ /* 0x004fe40000800000 */
[----:B------:R-:W-:Y:S01]  /*a240*/  FMNMX.FTZ R24, R31, R14, !PT ;  /* 0x0000000e1f187209 */ /* 0x000fe20007810000 */
[----:B------:R-:W-:Y:S01]  /*a250*/  IMAD.U32 R14, RZ, RZ, UR4 ;  /* 0x00000004ff0e7e24 */ /* 0x000fe2000f8e00ff */
[----:B------:R-:W-:Y:S01]  /*a260*/  FSETP.NEU.FTZ.AND P1, PT, R15, -INF , PT ;  /* 0xff8000000f00780b */ /* 0x000fe20003f3d000 */
[----:B------:R-:W2:Y:S01]  /*a270*/  MUFU.TANH R48, R48 ;  /* 0x0000003000307308 */ /* 0x000ea20000002400 */
[----:B------:R-:W-:Y:S01]  /*a280*/  FMNMX.FTZ R24, R37, R24, !PT ;  /* 0x0000001825187209 */ /* 0x000fe20007810000 */
[----:B------:R-:W-:Y:S01]  /*a290*/  FMUL.FTZ R13, R15, R14 ;  /* 0x0000000e0f0d7220 */ /* 0x000fe20000410000 */
[----:B---3--:R-:W-:-:S02]  /*a2a0*/  FSEL R39, R44, -INF , P2 ;  /* 0xff8000002c277808 */ /* 0x008fc40001000000 */
[----:B------:R-:W-:Y:S02]  /*a2b0*/  FMNMX.FTZ R24, R35, R24, !PT ;  /* 0x0000001823187209 */ /* 0x000fe40007810000 */
[----:B------:R-:W-:Y:S01]  /*a2c0*/  FSEL R26, R13, RZ, P1 ;  /* 0x000000ff0d1a7208 */ /* 0x000fe20000800000 */
[----:B------:R-:W3:Y:S01]  /*a2d0*/  MUFU.TANH R49, R49 ;  /* 0x0000003100317308 */ /* 0x000ee20000002400 */
[----:B------:R-:W-:Y:S02]  /*a2e0*/  FMNMX.FTZ R24, R41, R24, !PT ;  /* 0x0000001829187209 */ /* 0x000fe40007810000 */
[----:B-1----:R-:W-:Y:S01]  /*a2f0*/  FSEL R45, R45, -INF , P3 ;  /* 0xff8000002d2d7808 */ /* 0x002fe20001800000 */
[--C-:B------:R-:W-:Y:S01]  /*a300*/  FFMA.FTZ R20, R20, R14, -R26.reuse ;  /* 0x0000000e14147223 */ /* 0x100fe2000001081a */
[----:B------:R-:W-:Y:S01]  /*a310*/  FMNMX.FTZ R24, R39, R24, !PT ;  /* 0x0000001827187209 */ /* 0x000fe20007810000 */
[-CC-:B------:R-:W-:Y:S01]  /*a320*/  FFMA.FTZ R57, R57, R14.reuse, -R26.reuse ;  /* 0x0000000e39397223 */ /* 0x180fe2000001081a */
[----:B------:R-:W-:Y:S01]  /*a330*/  ISETP.GT.AND P1, PT, R0, 0x31, PT ;  /* 0x000000310000780c */ /* 0x000fe20003f24270 */
[----:B------:R-:W1:Y:S01]  /*a340*/  MUFU.TANH R52, R52 ;  /* 0x0000003400347308 */ /* 0x000e620000002400 */
[----:B--2---:R-:W-:Y:S01]  /*a350*/  FSEL R43, R48, -INF , P4 ;  /* 0xff800000302b7808 */ /* 0x004fe20002000000 */
[--C-:B------:R-:W-:Y:S01]  /*a360*/  FFMA.FTZ R59, R59, R14, -R26.reuse ;  /* 0x0000000e3b3b7223 */ /* 0x100fe2000001081a */
[----:B------:R-:W-:Y:S01]  /*a370*/  FMNMX.FTZ R24, R45, R24, !PT ;  /* 0x000000182d187209 */ /* 0x000fe20007810000 */
[-CC-:B------:R-:W-:Y:S01]  /*a380*/  FFMA.FTZ R61, R61, R14.reuse, -R26.reuse ;  /* 0x0000000e3d3d7223 */ /* 0x180fe2000001081a */
[C---:B------:R-:W-:Y:S01]  /*a390*/  ISETP.GT.AND P2, PT, R0.reuse, 0x38, PT ;  /* 0x000000380000780c */ /* 0x040fe20003f44270 */
[--C-:B------:R-:W-:Y:S01]  /*a3a0*/  FFMA.FTZ R63, R63, R14, -R26.reuse ;  /* 0x0000000e3f3f7223 */ /* 0x100fe2000001081a */
[----:B------:R-:W-:Y:S01]  /*a3b0*/  FMNMX.FTZ R24, R43, R24, !PT ;  /* 0x000000182b187209 */ /* 0x000fe20007810000 */
[----:B------:R-:W2:Y:S01]  /*a3c0*/  MUFU.TANH R53, R53 ;  /* 0x0000003500357308 */ /* 0x000ea20000002400 */
[----:B---3--:R-:W-:Y:S01]  /*a3d0*/  FSEL R49, R49, -INF , P1 ;  /* 0xff80000031317808 */ /* 0x008fe20000800000 */
[-CC-:B------:R-:W-:Y:S01]  /*a3e0*/  FFMA.FTZ R65, R65, R14.reuse, -R26.reuse ;  /* 0x0000000e41417223 */ /* 0x180fe2000001081a */
[----:B------:R-:W-:Y:S01]  /*a3f0*/  ISETP.GT.AND P1, PT, R0, 0x39, PT ;  /* 0x000000390000780c */ /* 0x000fe20003f24270 */
[--C-:B------:R-:W-:Y:S01]  /*a400*/  FFMA.FTZ R67, R67, R14, -R26.reuse ;  /* 0x0000000e43437223 */ /* 0x100fe2000001081a */
[----:B------:R-:W-:Y:S01]  /*a410*/  FMNMX.FTZ R24, R49, R24, !PT ;  /* 0x0000001831187209 */ /* 0x000fe20007810000 */
[-CC-:B------:R-:W-:Y:S01]  /*a420*/  FFMA.FTZ R69, R69, R14.reuse, -R26.reuse ;  /* 0x0000000e45457223 */ /* 0x180fe2000001081a */
[-CC-:B------:R-:W-:Y:S01]  /*a430*/  FFMA.FTZ R71, R71, R14.reuse, -R26.reuse ;  /* 0x0000000e47477223 */ /* 0x180fe2000001081a */
[----:B------:R-:W-:Y:S01]  /*a440*/  MUFU.EX2 R28, R20 ;  /* 0x00000014001c7308 */ /* 0x000fe20000000800 */
[----:B-1----:R-:W-:Y:S01]  /*a450*/  FSEL R47, R52, -INF , P2 ;  /* 0xff800000342f7808 */ /* 0x002fe20001000000 */
[-CC-:B------:R-:W-:Y:S01]  /*a460*/  FFMA.FTZ R73, R73, R14.reuse, -R26.reuse ;  /* 0x0000000e49497223 */ /* 0x180fe2000001081a */
[-CC-:B------:R-:W-:Y:S01]  /*a470*/  FFMA.FTZ R75, R75, R14.reuse, -R26.reuse ;  /* 0x0000000e4b4b7223 */ /* 0x180fe2000001081a */
[--C-:B------:R-:W-:Y:S01]  /*a480*/  FFMA.FTZ R77, R77, R14, -R26.reuse ;  /* 0x0000000e4d4d7223 */ /* 0x100fe2000001081a */
[----:B------:R-:W-:Y:S01]  /*a490*/  FMNMX.FTZ R24, R47, R24, !PT ;  /* 0x000000182f187209 */ /* 0x000fe20007810000 */
[-CC-:B------:R-:W-:Y:S01]  /*a4a0*/  FFMA.FTZ R79, R79, R14.reuse, -R26.reuse ;  /* 0x0000000e4f4f7223 */ /* 0x180fe2000001081a */
[-CC-:B------:R-:W-:Y:S01]  /*a4b0*/  FFMA.FTZ R51, R51, R14.reuse, -R26.reuse ;  /* 0x0000000e33337223 */ /* 0x180fe2000001081a */
[----:B------:R-:W1:Y:S01]  /*a4c0*/  MUFU.EX2 R57, R57 ;  /* 0x0000003900397308 */ /* 0x000e620000000800 */
[----:B--2---:R-:W-:Y:S01]  /*a4d0*/  FSEL R53, R53, -INF , P1 ;  /* 0xff80000035357808 */ /* 0x004fe20000800000 */
[-CC-:B------:R-:W-:Y:S01]  /*a4e0*/  FFMA.FTZ R81, R81, R14.reuse, -R26.reuse ;  /* 0x0000000e51517223 */ /* 0x180fe2000001081a */
[----:B------:R-:W-:-:S02]  /*a4f0*/  FFMA.FTZ R26, R55, R14, -R26 ;  /* 0x0000000e371a7223 */ /* 0x000fc4000001081a */
[----:B------:R-:W-:-:S03]  /*a500*/  FMNMX.FTZ R24, R53, R24, !PT ;  /* 0x0000001835187209 */ /* 0x000fc60007810000 */
[----:B------:R-:W-:Y:S02]  /*a510*/  MUFU.EX2 R59, R59 ;  /* 0x0000003b003b7308 */ /* 0x000fe40000000800 */
[----:B------:R-:W2:Y:S06]  /*a520*/  SHFL.BFLY PT, R13, R24, 0x2, 0x1f ;  /* 0x0c401f00180d7f89 */ /* 0x000eac00000e0000 */
[----:B------:R-:W3:Y:S01]  /*a530*/  MUFU.EX2 R30, R61 ;  /* 0x0000003d001e7308 */ /* 0x000ee20000000800 */
[----:B-1----:R-:W-:-:S07]  /*a540*/  F2FP.BF16.F32.PACK_AB R153, R28, R57 ;  /* 0x000000391c99723e */ /* 0x002fce00000010ff */
[----:B------:R-:W-:Y:S08]  /*a550*/  MUFU.EX2 R63, R63 ;  /* 0x0000003f003f7308 */ /* 0x000ff00000000800 */
[----:B------:R-:W1:Y:S01]  /*a560*/  MUFU.EX2 R32, R65 ;  /* 0x0000004100207308 */ /* 0x000e620000000800 */
[----:B---3--:R-:W-:Y:S02]  /*a570*/  F2FP.BF16.F32.PACK_AB R155, R30, R59 ;  /* 0x0000003b1e9b723e */ /* 0x008fe400000010ff */
[----:B--2---:R-:W-:-:S05]  /*a580*/  FMNMX.FTZ R0, R24, R13, !PT ;  /* 0x0000000d18007209 */ /* 0x004fca0007810000 */
[----:B------:R-:W2:Y:S01]  /*a590*/  SHFL.BFLY PT, R13, R0, 0x1, 0x1f ;  /* 0x0c201f00000d7f89 */ /* 0x000ea200000e0000 */
[----:B------:R-:W-:Y:S08]  /*a5a0*/  MUFU.EX2 R67, R67 ;  /* 0x0000004300437308 */ /* 0x000ff00000000800 */
[----:B------:R-:W3:Y:S01]  /*a5b0*/  MUFU.EX2 R34, R69 ;  /* 0x0000004500227308 */ /* 0x000ee20000000800 */
[----:B-1----:R-:W-:-:S07]  /*a5c0*/  F2FP.BF16.F32.PACK_AB R157, R32, R63 ;  /* 0x0000003f209d723e */ /* 0x002fce00000010ff */
[----:B------:R-:W-:Y:S01]  /*a5d0*/  MUFU.EX2 R71, R71 ;  /* 0x0000004700477308 */ /* 0x000fe20000000800 */
[----:B--2---:R-:W-:-:S07]  /*a5e0*/  FMNMX.FTZ R13, R0, R13, !PT ;  /* 0x0000000d000d7209 */ /* 0x004fce0007810000 */
[----:B------:R-:W1:Y:S01]  /*a5f0*/  MUFU.EX2 R24, R73 ;  /* 0x0000004900187308 */ /* 0x000e620000000800 */
[----:B---3--:R-:W-:Y:S02]  /*a600*/  F2FP.BF16.F32.PACK_AB R159, R34, R67 ;  /* 0x00000043229f723e */ /* 0x008fe400000010ff */
[C---:B------:R-:W-:Y:S01]  /*a610*/  FSETP.NEU.FTZ.AND P1, PT, R13.reuse, -INF , PT ;  /* 0xff8000000d00780b */ /* 0x040fe20003f3d000 */
[----:B------:R-:W-:-:S04]  /*a620*/  FMUL.FTZ R0, R13, R14 ;  /* 0x0000000e0d007220 */ /* 0x000fc80000410000 */
[----:B------:R-:W-:Y:S01]  /*a630*/  MUFU.EX2 R75, R75 ;  /* 0x0000004b004b7308 */ /* 0x000fe20000000800 */
[----:B------:R-:W-:Y:S01]  /*a640*/  FSEL R20, R0, RZ, P1 ;  /* 0x000000ff00147208 */ /* 0x000fe20000800000 */
[----:B------:R-:W-:Y:S01]  /*a650*/  FADD.FTZ R0, R57, R28 ;  /* 0x0000001c39007221 */ /* 0x000fe20000010000 */
[----:B------:R-:W-:-:S03]  /*a660*/  ISETP.NE.AND P1, PT, R58, RZ, PT ;  /* 0x000000ff3a00720c */ /* 0x000fc60003f25270 */
[-CC-:B------:R-:W-:Y:S01]  /*a670*/  FFMA.FTZ R3, R3, R14.reuse, -R20.reuse ;  /* 0x0000000e03037223 */ /* 0x180fe20000010814 */
[-CC-:B------:R-:W-:Y:S01]  /*a680*/  FFMA.FTZ R25, R25, R14.reuse, -R20.reuse ;  /* 0x0000000e19197223 */ /* 0x180fe20000010814 */
[-CC-:B------:R-:W-:Y:S01]  /*a690*/  FFMA.FTZ R21, R21, R14.reuse, -R20.reuse ;  /* 0x0000000e15157223 */ /* 0x180fe20000010814 */
[-CC-:B------:R-:W-:Y:S01]  /*a6a0*/  FFMA.FTZ R29, R29, R14.reuse, -R20.reuse ;  /* 0x0000000e1d1d7223 */ /* 0x180fe20000010814 */
[-CC-:B------:R-:W-:Y:S01]  /*a6b0*/  FFMA.FTZ R27, R27, R14.reuse, -R20.reuse ;  /* 0x0000000e1b1b7223 */ /* 0x180fe20000010814 */
[----:B------:R2:W-:Y:S01]  /*a6c0*/  MUFU.EX2 R152, R25 ;  /* 0x0000001900987308 */ /* 0x0005e20000000800 */
[-CC-:B------:R-:W-:Y:S01]  /*a6d0*/  FFMA.FTZ R33, R33, R14.reuse, -R20.reuse ;  /* 0x0000000e21217223 */ /* 0x180fe20000010814 */
[-CC-:B------:R-:W-:Y:S01]  /*a6e0*/  FFMA.FTZ R31, R31, R14.reuse, -R20.reuse ;  /* 0x0000000e1f1f7223 */ /* 0x180fe20000010814 */
[-CC-:B------:R-:W-:Y:S01]  /*a6f0*/  FFMA.FTZ R37, R37, R14.reuse, -R20.reuse ;  /* 0x0000000e25257223 */ /* 0x180fe20000010814 */
[-CC-:B------:R-:W-:Y:S01]  /*a700*/  FFMA.FTZ R35, R35, R14.reuse, -R20.reuse ;  /* 0x0000000e23237223 */ /* 0x180fe20000010814 */
[-CC-:B------:R-:W-:Y:S01]  /*a710*/  FFMA.FTZ R41, R41, R14.reuse, -R20.reuse ;  /* 0x0000000e29297223 */ /* 0x180fe20000010814 */
[-CC-:B------:R-:W-:Y:S01]  /*a720*/  FFMA.FTZ R39, R39, R14.reuse, -R20.reuse ;  /* 0x0000000e27277223 */ /* 0x180fe20000010814 */
[----:B------:R-:W-:Y:S01]  /*a730*/  FFMA.FTZ R45, R45, R14, -R20 ;  /* 0x0000000e2d2d7223 */ /* 0x000fe20000010814 */
[----:B------:R-:W3:Y:S01]  /*a740*/  MUFU.EX2 R3, R3 ;  /* 0x0000000300037308 */ /* 0x000ee20000000800 */
[----:B--2---:R-:W-:Y:S01]  /*a750*/  FADD.FTZ R25, R59, R0 ;  /* 0x000000003b197221 */ /* 0x004fe20000010000 */
[----:B------:R-:W-:-:S02]  /*a760*/  @!P1 VIADD R0, R169, 0x28c40 ;  /* 0x00028c40a9009836 */ /* 0x000fc40000000000 */
[-CC-:B------:R-:W-:Y:S01]  /*a770*/  FFMA.FTZ R43, R43, R14.reuse, -R20.reuse ;  /* 0x0000000e2b2b7223 */ /* 0x180fe20000010814 */
[-CC-:B------:R-:W-:Y:S01]  /*a780*/  FFMA.FTZ R49, R49, R14.reuse, -R20.reuse ;  /* 0x0000000e31317223 */ /* 0x180fe20000010814 */
[----:B------:R-:W-:Y:S01]  /*a790*/  FADD.FTZ R42, R30, R25 ;  /* 0x000000191e2a7221 */ /* 0x000fe20000010000 */
[-C--:B------:R-:W-:Y:S01]  /*a7a0*/  FFMA.FTZ R47, R47, R14.reuse, -R20 ;  /* 0x0000000e2f2f7223 */ /* 0x080fe20000010814 */
[----:B------:R-:W-:Y:S01]  /*a7b0*/  @!P1 PRMT R0, RZ, 0x654, R0 ;  /* 0x00000654ff009816 */ /* 0x000fe20000000000 */
[----:B------:R-:W2:Y:S01]  /*a7c0*/  MUFU.EX2 R21, R21 ;  /* 0x0000001500157308 */ /* 0x000ea20000000800 */
[----:B------:R-:W-:Y:S01]  /*a7d0*/  FFMA.FTZ R20, R53, R14, -R20 ;  /* 0x0000000e35147223 */ /* 0x000fe20000010814 */
[----:B-1----:R-:W-:Y:S01]  /*a7e0*/  F2FP.BF16.F32.PACK_AB R161, R24, R71 ;  /* 0x0000004718a1723e */ /* 0x002fe200000010ff */
[----:B------:R1:W-:Y:S05]  /*a7f0*/  @!P1 SYNCS.ARRIVE.TRANS64.RED.A1T0 RZ, [R0+URZ], RZ ;  /* 0x000000ff00ff99a7 */ /* 0x0003ea000810043f */
[----:B------:R4:W0:Y:S01]  /*a800*/  MUFU.EX2 R154, R29 ;  /* 0x0000001d009a7308 */ /* 0x0008220000000800 */
[----:B---3--:R-:W-:Y:S01]  /*a810*/  FADD.FTZ R40, R3, R152 ;  /* 0x0000009803287221 */ /* 0x008fe20000010000 */
[----:B------:R-:W-:-:S06]  /*a820*/  F2FP.BF16.F32.PACK_AB R152, R152, R3 ;  /* 0x000000039898723e */ /* 0x000fcc00000010ff */
[----:B------:R-:W3:Y:S01]  /*a830*/  MUFU.EX2 R27, R27 ;  /* 0x0000001b001b7308 */ /* 0x000ee20000000800 */
[----:B--2---:R-:W-:Y:S01]  /*a840*/  FADD.FTZ R25, R21, R40 ;  /* 0x0000002815197221 */ /* 0x004fe20000010000 */
[----:B----4-:R-:W-:-:S04]  /*a850*/  FADD.FTZ R29, R63, R42 ;  /* 0x0000002a3f1d7221 */ /* 0x010fc80000010000 */
[----:B------:R-:W-:Y:S02]  /*a860*/  FADD.FTZ R42, R32, R29 ;  /* 0x0000001d202a7221 */ /* 0x000fe40000010000 */
[----:B------:R-:W2:Y:S01]  /*a870*/  MUFU.EX2 R156, R33 ;  /* 0x00000021009c7308 */ /* 0x000ea20000000800 */
[C---:B0-----:R-:W-:Y:S01]  /*a880*/  FADD.FTZ R40, R154.reuse, R25 ;  /* 0x000000199a287221 */ /* 0x041fe20000010000 */
[----:B------:R-:W-:Y:S01]  /*a890*/  FADD.FTZ R29, R67, R42 ;  /* 0x0000002a431d7221 */ /* 0x000fe20000010000 */
[----:B------:R-:W-:Y:S01]  /*a8a0*/  F2FP.BF16.F32.PACK_AB R154, R154, R21 ;  /* 0x000000159a9a723e */ /* 0x000fe200000010ff */
[----:B------:R-:W-:Y:S02]  /*a8b0*/  BAR.SYNC.DEFER_BLOCKING 0xf, 0x100 ;  /* 0x03c4000000007b1d */ /* 0x000fe40000010000 */
[----:B------:R-:W-:Y:S01]  /*a8c0*/  FADD.FTZ R42, R34, R29 ;  /* 0x0000001d222a7221 */ /* 0x000fe20000010000 */
[----:B---3--:R-:W-:-:S03]  /*a8d0*/  FADD.FTZ R25, R27, R40 ;  /* 0x000000281b197221 */ /* 0x008fc60000010000 */
[----:B------:R-:W0:Y:S01]  /*a8e0*/  MUFU.EX2 R31, R31 ;  /* 0x0000001f001f7308 */ /* 0x000e220000000800 */
[----:B------:R-:W-:-:S04]  /*a8f0*/  FADD.FTZ R29, R71, R42 ;  /* 0x0000002a471d7221 */ /* 0x000fc80000010000 */
[----:B------:R-:W-:Y:S01]  /*a900*/  FADD.FTZ R30, R24, R29 ;  /* 0x0000001d181e7221 */ /* 0x000fe20000010000 */
[C---:B--2---:R-:W-:Y:S02]  /*a910*/  FADD.FTZ R40, R156.reuse, R25 ;  /* 0x000000199c287221 */ /* 0x044fe40000010000 */
[----:B------:R-:W2:Y:S01]  /*a920*/  MUFU.EX2 R158, R37 ;  /* 0x00000025009e7308 */ /* 0x000ea20000000800 */
[----:B------:R-:W-:Y:S01]  /*a930*/  FADD.FTZ R29, R75, R30 ;  /* 0x0000001e4b1d7221 */ /* 0x000fe20000010000 */
[----:B------:R-:W-:-:S06]  /*a940*/  F2FP.BF16.F32.PACK_AB R156, R156, R27 ;  /* 0x0000001b9c9c723e */ /* 0x000fcc00000010ff */
[----:B------:R-:W3:Y:S01]  /*a950*/  MUFU.EX2 R35, R35 ;  /* 0x0000002300237308 */ /* 0x000ee20000000800 */
[----:B0-----:R-:W-:Y:S01]  /*a960*/  FADD.FTZ R25, R31, R40 ;  /* 0x000000281f197221 */ /* 0x001fe20000010000 */
[----:B------:R0:W-:Y:S06]  /*a970*/  STSM.16.M88.4 [R196+0x26800], R152 ;  /* 0x02680098c4007844 */ /* 0x0001ec0000000200 */
[----:B------:R-:W4:Y:S01]  /*a980*/  MUFU.EX2 R160, R41 ;  /* 0x0000002900a07308 */ /* 0x000f220000000800 */
[C---:B--2---:R-:W-:Y:S01]  /*a990*/  FADD.FTZ R28, R158.reuse, R25 ;  /* 0x000000199e1c7221 */ /* 0x044fe20000010000 */
[----:B------:R-:W-:-:S05]  /*a9a0*/  F2FP.BF16.F32.PACK_AB R158, R158, R31 ;  /* 0x0000001f9e9e723e */ /* 0x000fca00000010ff */
[----:B------:R0:W-:Y:S01]  /*a9b0*/  STSM.16.M88.4 [R197], R156 ;  /* 0x0000009cc5007844 */ /* 0x0001e20000000200 */
[----:B------:R-:W2:Y:S01]  /*a9c0*/  MUFU.EX2 R39, R39 ;  /* 0x0000002700277308 */ /* 0x000ea20000000800 */
[----:B---3--:R-:W-:-:S07]  /*a9d0*/  FADD.FTZ R25, R35, R28 ;  /* 0x0000001c23197221 */ /* 0x008fce0000010000 */
[----:B------:R-:W3:Y:S01]  /*a9e0*/  MUFU.EX2 R36, R77 ;  /* 0x0000004d00247308 */ /* 0x000ee20000000800 */
[C---:B----4-:R-:W-:Y:S01]  /*a9f0*/  FADD.FTZ R24, R160.reuse, R25 ;  /* 0x00000019a0187221 */ /* 0x050fe20000010000 */
[----:B------:R-:W-:-:S06]  /*aa00*/  F2FP.BF16.F32.PACK_AB R160, R160, R35 ;  /* 0x00000023a0a0723e */ /* 0x000fcc00000010ff */
[----:B------:R-:W4:Y:S01]  /*aa10*/  MUFU.EX2 R162, R45 ;  /* 0x0000002d00a27308 */ /* 0x000f220000000800 */
[----:B--2---:R-:W-:-:S07]  /*aa20*/  FADD.FTZ R3, R39, R24 ;  /* 0x0000001827037221 */ /* 0x004fce0000010000 */
[----:B------:R-:W2:Y:S01]  /*aa30*/  MUFU.EX2 R79, R79 ;  /* 0x0000004f004f7308 */ /* 0x000ea20000000800 */
[C---:B---3--:R-:W-:Y:S01]  /*aa40*/  FADD.FTZ R28, R36.reuse, R29 ;  /* 0x0000001d241c7221 */ /* 0x048fe20000010000 */
[----:B------:R-:W-:-:S06]  /*aa50*/  F2FP.BF16.F32.PACK_AB R163, R36, R75 ;  /* 0x0000004b24a3723e */ /* 0x000fcc00000010ff */
[----:B------:R-:W3:Y:S01]  /*aa60*/  MUFU.EX2 R43, R43 ;  /* 0x0000002b002b7308 */ /* 0x000ee20000000800 */
[C---:B----4-:R-:W-:Y:S01]  /*aa70*/  FADD.FTZ R24, R162.reuse, R3 ;  /* 0x00000003a2187221 */ /* 0x050fe20000010000 */
[----:B------:R-:W-:-:S05]  /*aa80*/  F2FP.BF16.F32.PACK_AB R162, R162, R39 ;  /* 0x00000027a2a2723e */ /* 0x000fca00000010ff */
[----:B------:R0:W-:Y:S01]  /*aa90*/  STSM.16.M88.4 [R199], R160 ;  /* 0x000000a0c7007844 */ /* 0x0001e20000000200 */
[----:B------:R-:W4:Y:S01]  /*aaa0*/  MUFU.EX2 R38, R51 ;  /* 0x0000003300267308 */ /* 0x000f220000000800 */
[----:B--2---:R-:W-:-:S07]  /*aab0*/  FADD.FTZ R21, R79, R28 ;  /* 0x0000001c4f157221 */ /* 0x004fce0000010000 */
[----:B-1----:R-:W1:Y:S01]  /*aac0*/  MUFU.EX2 R0, R49 ;  /* 0x0000003100007308 */ /* 0x002e620000000800 */
[----:B---3--:R-:W-:-:S07]  /*aad0*/  FADD.FTZ R3, R43, R24 ;  /* 0x000000182b037221 */ /* 0x008fce0000010000 */
[----:B------:R-:W2:Y:S01]  /*aae0*/  MUFU.EX2 R81, R81 ;  /* 0x0000005100517308 */ /* 0x000ea20000000800 */
[C---:B----4-:R-:W-:Y:S01]  /*aaf0*/  F2FP.BF16.F32.PACK_AB R165, R38.reuse, R79 ;  /* 0x0000004f26a5723e */ /* 0x050fe200000010ff */
[----:B------:R-:W-:-:S06]  /*ab00*/  FADD.FTZ R38, R38, R21 ;  /* 0x0000001526267221 */ /* 0x000fcc0000010000 */
[----:B------:R-:W3:Y:S01]  /*ab10*/  MUFU.EX2 R26, R26 ;  /* 0x0000001a001a7308 */ /* 0x000ee20000000800 */
[C---:B-1----:R-:W-:Y:S01]  /*ab20*/  F2FP.BF16.F32.PACK_AB R164, R0.reuse, R43 ;  /* 0x0000002b00a4723e */ /* 0x042fe200000010ff */
[----:B------:R-:W-:-:S06]  /*ab30*/  FADD.FTZ R0, R0, R3 ;  /* 0x0000000300007221 */ /* 0x000fcc0000010000 */
[----:B------:R-:W-:Y:S01]  /*ab40*/  MUFU.EX2 R47, R47 ;  /* 0x0000002f002f7308 */ /* 0x000fe20000000800 */
[----:B--2---:R-:W-:-:S07]  /*ab50*/  FADD.FTZ R3, R81, R38 ;  /* 0x0000002651037221 */ /* 0x004fce0000010000 */
[----:B------:R-:W1:Y:S01]  /*ab60*/  MUFU.EX2 R20, R20 ;  /* 0x0000001400147308 */ /* 0x000e620000000800 */
[C---:B---3--:R-:W-:Y:S01]  /*ab70*/  F2FP.BF16.F32.PACK_AB R167, R26.reuse, R81 ;  /* 0x000000511aa7723e */ /* 0x048fe200000010ff */
[----:B------:R-:W-:Y:S01]  /*ab80*/  FADD.FTZ R3, R26, R3 ;  /* 0x000000031a037221 */ /* 0x000fe20000010000 */
[----:B-1----:R-:W-:Y:S01]  /*ab90*/  F2FP.BF16.F32.PACK_AB R166, R20, R47 ;  /* 0x0000002f14a6723e */ /* 0x002fe200000010ff */
[----:B------:R-:W-:-:S04]  /*aba0*/  FADD.FTZ R47, R47, R0 ;  /* 0x000000002f2f7221 */ /* 0x000fc80000010000 */
[----:B------:R0:W-:Y:S01]  /*abb0*/  STSM.16.M88.4 [R198], R164 ;  /* 0x000000a4c6007844 */ /* 0x0001e20000000200 */
[----:B------:R-:W-:Y:S01]  /*abc0*/  FADD.FTZ R0, R20, R47 ;  /* 0x0000002f14007221 */ /* 0x000fe20000010000 */
[----:B------:R-:W-:Y:S06]  /*abd0*/  @!P0 BRA `(.L_x_3715) ;  /* 0x0000000000048947 */ /* 0x000fec0003800000 */
[----:B------:R-:W-:Y:S01]  /*abe0*/  BPT.TRAP 0x1 ;  /* 0x000000040000795c */ /* 0x000fe20000300000 */
.L_x_3715:
[----:B------:R1:W2:Y:S01]  /*abf0*/  SYNCS.PHASECHK.TRANS64.TRYWAIT P2, [R169+URZ+0x28c50], R56 ;  /* 0x028c5038a90075a7 */ /* 0x0002a2000804017f */
[----:B------:R-:W-:Y:S05]  /*ac00*/  @!P0 BRA `(.L_x_3716) ;  /* 0x0000000000048947 */ /* 0x000fea0003800000 */
[----:B------:R-:W-:Y:S01]  /*ac10*/  BPT.TRAP 0x1 ;  /* 0x000000040000795c */ /* 0x000fe20000300000 */
.L_x_3716:
        /* <DEDUP_REMOVED lines=10> */
.L_x_3718:
[----:B------:R-:W-:Y:S05]  /*acc0*/  BSYNC B0 ;  /* 0x0000000000007941 */ /* 0x000fea0003800000 */
.L_x_3717:
[----:B------:R-:W-:Y:S01]  /*acd0*/  R2UR UR6, R20 ;  /* 0x00000000140672ca */ /* 0x000fe200000e0000 */
[----:B-12---:R-:W-:Y:S01]  /*ace0*/  WARPGROUP.ARRIVE ;  /* 0x00000000000079c5 */ /* 0x006fe20000000000 */
[----:B------:R-:W-:Y:S01]  /*acf0*/  R2UR UR7, R21 ;  /* 0x00000000150772ca */ /* 0x000fe200000e0000 */
[----:B------:R-:W-:Y:S01]  /*ad00*/  IMAD.MOV.U32 R21, RZ, RZ, 0x40000040 ;  /* 0x40000040ff157424 */ /* 0x000fe200078e00ff */
[----:B------:R-:W-:Y:S01]  /*ad10*/  BSSY B1, `(.L_x_3720) ;  /* 0x000025a000017945 */ /* 0x000fe20003800000 */
[----:B------:R-:W-:Y:S02]  /*ad20*/  VIADD R212, R168, 0xfffffffe ;  /* 0xfffffffea8d47836 */ /* 0x000fe40000000000 */
[----:B------:R-:W-:-:S05]  /*ad30*/  @!P1 VIADD R169, R169, 0x28c60 ;  /* 0x00028c60a9a99836 */ /* 0x000fca0000000000 */
[----:B------:R-:W-:-:S03]  /*ad40*/  @!P1 PRMT R169, RZ, 0x654, R169 ;  /* 0x00000654ffa99816 */ /* 0x000fc600000000a9 */
[----:B------:R-:W-:Y:S03]  /*ad50*/  HGMMA.64x256x16.F32.BF16 R24, R152, gdesc[UR4].tnspB, RZ, !UPT, gsb0 ;  /* 0x43e0000498187df0 */ /* 0x000fe6000c0018ff */
[----:B------:R-:W-:Y:S02]  /*ad60*/  WARPGROUP.DEPBAR.LE gsb0, 0x0 ;  /* 0x00008000000079c5 */ /* 0x000fe40000010000 */
[----:B0-----:R-:W-:Y:S01]  /*ad70*/  VIADD R152, R20, 0x80 ;  /* 0x0000008014987836 */ /* 0x001fe20000000000 */
[----:B------:R-:W-:Y:S01]  /*ad80*/  MOV R153, 0x40000040 ;  /* 0x4000004000997802 */ /* 0x000fe20000000f00 */
        /* <DEDUP_REMOVED lines=13> */
[----:B------:R-:W-:Y:S01]  /*ae60*/  R2UR UR6, R20 ;  /* 0x00000000140672ca */ /* 0x000fe200000e0000 */
[----:B------:R-:W-:Y:S01]  /*ae70*/  IMAD.IADD R20, R194, 0x1, -R187 ;  /* 0x00000001c2147824 */ /* 0x000fe200078e0abb */
[----:B------:R-:W-:-:S04]  /*ae80*/  R2UR UR7, R21 ;  /* 0x00000000150772ca */ /* 0x000fc800000e0000 */
[----:B------:R-:W-:-:S04]  /*ae90*/  LEA R20, R185, R20, 0x6 ;  /* 0x00000014b9147211 */ /* 0x000fc800078e30ff */
[----:B------:R-:W-:-:S04]  /*aea0*/  SHF.R.S32.HI R21, RZ, 0x1f, R20 ;  /* 0x0000001fff157819 */ /* 0x000fc80000011414 */
[----:B------:R-:W-:-:S04]  /*aeb0*/  LEA.HI R21, R21, R20, RZ, 0x6 ;  /* 0x0000001415157211 */ /* 0x000fc800078f30ff */
[----:B------:R-:W-:-:S04]  /*aec0*/  SHF.R.S32.HI R21, RZ, 0x6, R21 ;  /* 0x00000006ff157819 */ /* 0x000fc80000011415 */
[----:B------:R-:W-:-:S04]  /*aed0*/  VIMNMX R186, RZ, R21, !PT ;  /* 0x00000015ffba7248 */ /* 0x000fc80007fe0100 */
[----:B------:R-:W-:Y:S01]  /*aee0*/  ISETP.GE.AND P2, PT, R212, R186, PT ;  /* 0x000000bad400720c */ /* 0x000fe20003f46270 */
[----:B------:R-:W-:Y:S02]  /*aef0*/  WARPGROUP.DEPBAR.LE gsb0, 0x0 ;  /* 0x00008000000079c5 */ /* 0x000fe40000010000 */
[----:B------:R-:W-:-:S06]  /*af00*/  WARPGROUP.ARRIVE ;  /* 0x00000000000079c5 */ /* 0x000fcc0000000000 */
        /* <DEDUP_REMOVED lines=12> */
[----:B------:R-:W-:Y:S01]  /*afd0*/  BSSY B0, `(.L_x_3721) ;  /* 0x000022d000007945 */ /* 0x000fe20003800000 */
[----:B------:R-:W-:Y:S02]  /*afe0*/  IMAD.MOV.U32 R223, RZ, RZ, R15 ;  /* 0x000000ffffdf7224 */ /* 0x000fe400078e000f */
[----:B------:R-:W-:Y:S02]  /*aff0*/  IMAD.MOV.U32 R224, RZ, RZ, R13 ;  /* 0x000000ffffe07224 */ /* 0x000fe400078e000d */
[----:B------:R-:W-:-:S07]  /*b000*/  IMAD.MOV.U32 R225, RZ, RZ, R18 ;  /* 0x000000ffffe17224 */ /* 0x000fce00078e0012 */
.L_x_3732:
[----:B------:R-:W-:-:S04]  /*b010*/  IADD3 R18, R225, 0x1, RZ ;  /* 0x00000001e1127810 */ /* 0x000fc80007ffe0ff */
[----:B------:R-:W-:-:S04]  /*b020*/  ISETP.NE.AND P2, PT, R18, 0x2, PT ;  /* 0x000000021200780c */ /* 0x000fc80003f45270 */
[----:B------:R-:W-:Y:S02]  /*b030*/  SEL R14, RZ, 0x1, P2 ;  /* 0x00000001ff0e7807 */ /* 0x000fe40001000000 */
[----:B------:R-:W-:Y:S02]  /*b040*/  SEL R18, R18, RZ, P2 ;  /* 0x000000ff12127207 */ /* 0x000fe40001000000 */
[----:B------:R-:W-:Y:S01]  /*b050*/  LOP3.LUT R19, R19, R14, RZ, 0x3c, !PT ;  /* 0x0000000e13137212 */ /* 0x000fe200078e3cff */
[----:B-1----:R-:W-:Y:S06]  /*b060*/  @!P0 BRA `(.L_x_3722) ;  /* 0x0000000000048947 */ /* 0x002fec0003800000 */
[----:B------:R-:W-:Y:S01]  /*b070*/  BPT.TRAP 0x1 ;  /* 0x000000040000795c */ /* 0x000fe20000300000 */
.L_x_3722:
[----:B------:R-:W-:Y:S01]  /*b080*/  IMAD R213, R18, 0x8, R2 ;  /* 0x0000000812d57824 */ /* 0x000fe200078e0202 */
[----:B------:R-:W-:-:S04]  /*b090*/  SHF.L.U32 R214, R19, 0x1f, RZ ;  /* 0x0000001f13d67819 */ /* 0x000fc800000006ff */
[----:B------:R1:W2:Y:S01]  /*b0a0*/  SYNCS.PHASECHK.TRANS64.TRYWAIT P2, [R213+URZ+0x28c30], R214 ;  /* 0x028c30d6d50075a7 */ /* 0x0002a2000804017f */
[----:B------:R-:W-:Y:S05]  /*b0b0*/  @!P0 BRA `(.L_x_3723) ;  /* 0x0000000000048947 */ /* 0x000fea0003800000 */
[----:B------:R-:W-:Y:S01]  /*b0c0*/  BPT.TRAP 0x1 ;  /* 0x000000040000795c */ /* 0x000fe20000300000 */
.L_x_3723:
[----:B------:R-:W-:Y:S01]  /*b0d0*/  BSSY B2, `(.L_x_3724) ;  /* 0x0000006000027945 */ /* 0x000fe20003800000 */
[----:B------:R-:W-:Y:S02]  /*b0e0*/  IMAD R14, R18, 0x200, R12 ;  /* 0x00000200120e7824 */ /* 0x000fe400078e020c */
[----:B------:R-:W-:Y:S01]  /*b0f0*/  IMAD.MOV.U32 R15, RZ, RZ, 0x40000040 ;  /* 0x40000040ff0f7424 */ /* 0x000fe200078e00ff */
[----:B--2---:R-:W-:Y:S06]  /*b100*/  @P2 BRA `(.L_x_3725) ;  /* 0x0000000000082947 */ /* 0x004fec0003800000 */
[----:B------:R-:W2:Y:S02]  /*b110*/  SYNCS.PHASECHK.TRANS64.TRYWAIT P2, [R213+URZ+0x28c30], R214 ;  /* 0x028c30d6d50075a7 */ /* 0x000ea4000804017f */
[----:B--2---:R-:W-:Y:S05]  /*b120*/  @!P2 BRA `(.L_x_3726) ;  /* 0x000000e00048a947 */ /* 0x004fea0003800000 */
.L_x_3725:
[----:B------:R-:W-:Y:S05]  /*b130*/  BSYNC B2 ;  /* 0x0000000000027941 */ /* 0x000fea0003800000 */
.L_x_3724:
[C---:B------:R-:W-:Y:S01]  /*b140*/  R2UR UR6, R14.reuse ;  /* 0x000000000e0672ca */ /* 0x040fe200000e0000 */
[----:B0-----:R-:W-:Y:S01]  /*b150*/  WARPGROUP.ARRIVE ;  /* 0x00000000000079c5 */ /* 0x001fe20000000000 */
[----:B------:R-:W-:Y:S01]  /*b160*/  R2UR UR7, R15 ;  /* 0x000000000f0772ca */ /* 0x000fe200000e0000 */
[----:B------:R-:W-:Y:S01]  /*b170*/  VIADD R20, R14, 0x2 ;  /* 0x000000020e147836 */ /* 0x000fe20000000000 */
[----:B------:R-:W-:Y:S01]  /*b180*/  R2UR UR4, R4 ;  /* 0x00000000040472ca */ /* 0x000fe200000e0000 */
[----:B------:R-:W-:Y:S01]  /*b190*/  IMAD.MOV.U32 R21, RZ, RZ, 0x40000040 ;  /* 0x40000040ff157424 */ /* 0x000fe200078e00ff */
[----:B------:R-:W-:Y:S01]  /*b1a0*/  R2UR UR5, R5 ;  /* 0x00000000050572ca */ /* 0x000fe200000e0000 */
[----:B------:R-:W-:Y:S02]  /*b1b0*/  IMAD.MOV.U32 R15, RZ, RZ, 0x40000040 ;  /* 0x40000040ff0f7424 */ /* 0x000fe400078e00ff */
[----:B------:R-:W-:-:S10]  /*b1c0*/  IMAD.MOV R233, RZ, RZ, -R195 ;  /* 0x000000ffffe97224 */ /* 0x000fd400078e0ac3 */
        /* <DEDUP_REMOVED lines=28> */
[----:B------:R-:W-:Y:S02]  /*b390*/  IMAD.MOV.U32 R161, RZ, RZ, 0x1 ;  /* 0x00000001ffa17424 */ /* 0x000fe400078e00ff */
[----:B------:R-:W-:Y:S01]  /*b3a0*/  FMUL.FTZ R20, R152, UR39 ;  /* 0x0000002798147c20 */ /* 0x000fe20008410000 */
[----:B------:R-:W-:Y:S01]  /*b3b0*/  FMUL.FTZ R21, R156, UR39 ;  /* 0x000000279c157c20 */ /* 0x000fe20008410000 */
[----:B------:R-:W-:Y:S01]  /*b3c0*/  FMUL.FTZ R152, R157, UR39 ;  /* 0x000000279d987c20 */ /* 0x000fe20008410000 */
[----:B------:R-:W-:Y:S01]  /*b3d0*/  IMAD R14, R212, -0x40, R161 ;  /* 0xffffffc0d40e7824 */ /* 0x000fe200078e02a1 */
[----:B------:R-:W0:Y:S01]  /*b3e0*/  MUFU.TANH R15, R15 ;  /* 0x0000000f000f7308 */ /* 0x000e220000002400 */
[----:B------:R-:W-:Y:S01]  /*b3f0*/  FMUL.FTZ R157, R165, UR39 ;  /* 0x00000027a59d7c20 */ /* 0x000fe20008410000 */
[----:B------:R-:W-:Y:S01]  /*b400*/  FMUL.FTZ R13, R154, UR39 ;  /* 0x000000279a0d7c20 */ /* 0x000fe20008410000 */
[----:B------:R-:W-:-:S02]  /*b410*/  IMAD R14, R185, 0x40, R14 ;  /* 0x00000040b90e7824 */ /* 0x000fc400078e020e */
[----:B------:R-:W-:Y:S01]  /*b420*/  FMUL.FTZ R154, R160, UR39 ;  /* 0x00000027a09a7c20 */ /* 0x000fe20008410000 */
[----:B------:R-:W-:Y:S01]  /*b430*/  FMUL.FTZ R156, R164, UR39 ;  /* 0x00000027a49c7c20 */ /* 0x000fe20008410000 */
[----:B------:R-:W-:Y:S01]  /*b440*/  FMUL.FTZ R161, R168, UR39 ;  /* 0x00000027a8a17c20 */ /* 0x000fe20008410000 */
[----:B------:R-:W-:Y:S01]  /*b450*/  FMUL.FTZ R160, R169, UR39 ;  /* 0x00000027a9a07c20 */ /* 0x000fe20008410000 */
[----:B------:R-:W3:Y:S01]  /*b460*/  MUFU.TANH R20, R20 ;  /* 0x0000001400147308 */ /* 0x000ee20000002400 */
[----:B------:R-:W-:Y:S01]  /*b470*/  IADD3 R165, -R187, R14, R194 ;  /* 0x0000000ebba57210 */ /* 0x000fe20007ffe1c2 */
[----:B------:R-:W-:Y:S01]  /*b480*/  FMUL.FTZ R164, R172, UR39 ;  /* 0x00000027aca47c20 */ /* 0x000fe20008410000 */
[----:B------:R-:W-:Y:S01]  /*b490*/  FMUL.FTZ R226, R158, UR39 ;  /* 0x000000279ee27c20 */ /* 0x000fe20008410000 */
[----:B------:R-:W-:Y:S01]  /*b4a0*/  FMUL.FTZ R171, R171, UR39 ;  /* 0x00000027abab7c20 */ /* 0x000fe20008410000 */
[----:B------:R-:W-:Y:S01]  /*b4b0*/  IADD3 R14, R190, R165, -R192 ;  /* 0x000000a5be0e7210 */ /* 0x000fe20007ffe8c0 */
[----:B------:R-:W-:Y:S01]  /*b4c0*/  FMUL.FTZ R165, R173, UR39 ;  /* 0x00000027ada57c20 */ /* 0x000fe20008410000 */
[----:B------:R-:W-:Y:S01]  /*b4d0*/  FMUL.FTZ R227, R167, UR39 ;  /* 0x00000027a7e37c20 */ /* 0x000fe20008410000 */
[----:B------:R-:W4:Y:S01]  /*b4e0*/  MUFU.TANH R21, R21 ;  /* 0x0000001500157308 */ /* 0x000f220000002400 */
[----:B------:R-:W-:Y:S01]  /*b4f0*/  ISETP.GT.AND P2, PT, R14, RZ, PT ;  /* 0x000000ff0e00720c */ /* 0x000fe20003f44270 */
[----:B------:R-:W-:Y:S01]  /*b500*/  FMUL.FTZ R228, R170, UR39 ;  /* 0x00000027aae47c20 */ /* 0x000fe20008410000 */
[----:B------:R-:W-:Y:S01]  /*b510*/  ISETP.GT.AND P3, PT, R14, 0x1, PT ;  /* 0x000000010e00780c */ /* 0x000fe20003f64270 */
[----:B------:R-:W-:Y:S01]  /*b520*/  FMUL.FTZ R174, R174, UR39 ;  /* 0x00000027aeae7c20 */ /* 0x000fe20008410000 */
[----:B------:R-:W-:Y:S01]  /*b530*/  ISETP.GT.AND P4, PT, R14, 0x8, PT ;  /* 0x000000080e00780c */ /* 0x000fe20003f84270 */
[----:B------:R-:W-:Y:S01]  /*b540*/  FMUL.FTZ R178, R178, UR39 ;  /* 0x00000027b2b27c20 */ /* 0x000fe20008410000 */
[----:B0-----:R-:W-:Y:S01]  /*b550*/  FSEL R15, R15, -INF , P3 ;  /* 0xff8000000f0f7808 */ /* 0x001fe20001800000 */
[----:B------:R-:W0:Y:S01]  /*b560*/  MUFU.TANH R152, R152 ;  /* 0x0000009800987308 */ /* 0x000e220000002400 */
[----:B---3--:R-:W-:Y:S01]  /*b570*/  FSEL R20, R20, -INF , P2 ;  /* 0xff80000014147808 */ /* 0x008fe20001000000 */
[----:B------:R-:W-:Y:S01]  /*b580*/  FMUL.FTZ R179, R179, UR39 ;  /* 0x00000027b3b37c20 */ /* 0x000fe20008410000 */
[----:B------:R-:W-:Y:S01]  /*b590*/  ISETP.GT.AND P2, PT, R14, 0x9, PT ;  /* 0x000000090e00780c */ /* 0x000fe20003f44270 */
[----:B------:R-:W-:Y:S01]  /*b5a0*/  FMUL.FTZ R182, R182, UR39 ;  /* 0x00000027b6b67c20 */ /* 0x000fe20008410000 */
[----:B------:R-:W-:-:S02]  /*b5b0*/  FMNMX.FTZ R168, R20, R224, !PT ;  /* 0x000000e014a87209 */ /* 0x000fc40007810000 */
[----:B------:R-:W-:Y:S01]  /*b5c0*/  ISETP.GT.AND P3, PT, R14, 0x10, PT ;  /* 0x000000100e00780c */ /* 0x000fe20003f64270 */
[----:B------:R-:W3:Y:S01]  /*b5d0*/  MUFU.TANH R154, R154 ;  /* 0x0000009a009a7308 */ /* 0x000ee20000002400 */
[----:B----4-:R-:W-:Y:S02]  /*b5e0*/  FSEL R21, R21, -INF , P4 ;  /* 0xff80000015157808 */ /* 0x010fe40002000000 */
[----:B------:R-:W-:-:S04]  /*b5f0*/  FMNMX.FTZ R168, R15, R168, !PT ;  /* 0x000000a80fa87209 */ /* 0x000fc80007810000 */
[----:B------:R-:W-:Y:S01]  /*b600*/  FMNMX.FTZ R169, R21, R168, !PT ;  /* 0x000000a815a97209 */ /* 0x000fe20007810000 */
[----:B------:R-:W4:Y:S01]  /*b610*/  MUFU.TANH R153, R153 ;  /* 0x0000009900997308 */ /* 0x000f220000002400 */
[----:B0-----:R-:W-:Y:S01]  /*b620*/  FSEL R152, R152, -INF , P2 ;  /* 0xff80000098987808 */ /* 0x001fe20001000000 */
[----:B------:R-:W-:Y:S01]  /*b630*/  FMUL.FTZ R168, R176, UR39 ;  /* 0x00000027b0a87c20 */ /* 0x000fe20008410000 */
[----:B------:R-:W-:Y:S01]  /*b640*/  ISETP.GT.AND P2, PT, R14, 0x11, PT ;  /* 0x000000110e00780c */ /* 0x000fe20003f44270 */
[----:B------:R-:W-:Y:S01]  /*b650*/  FMUL.FTZ R176, R181, UR39 ;  /* 0x00000027b5b07c20 */ /* 0x000fe20008410000 */
[----:B------:R-:W-:-:S03]  /*b660*/  FMNMX.FTZ R169, R152, R169, !PT ;  /* 0x000000a998a97209 */ /* 0x000fc60007810000 */
[----:B------:R-:W0:Y:S01]  /*b670*/  MUFU.TANH R156, R156 ;  /* 0x0000009c009c7308 */ /* 0x000e220000002400 */
[----:B---3--:R-:W-:Y:S02]  /*b680*/  FSEL R154, R154, -INF , P3 ;  /* 0xff8000009a9a7808 */ /* 0x008fe40001800000 */
[----:B------:R-:W-:Y:S02]  /*b690*/  ISETP.GT.AND P3, PT, R14, 0x18, PT ;  /* 0x000000180e00780c */ /* 0x000fe40003f64270 */
[----:B------:R-:W-:Y:S01]  /*b6a0*/  FMNMX.FTZ R172, R154, R169, !PT ;  /* 0x000000a99aac7209 */ /* 0x000fe20007810000 */
[----:B------:R-:W-:Y:S02]  /*b6b0*/  FMUL.FTZ R169, R177, UR39 ;  /* 0x00000027b1a97c20 */ /* 0x000fe40008410000 */
[----:B------:R-:W3:Y:S01]  /*b6c0*/  MUFU.TANH R157, R157 ;  /* 0x0000009d009d7308 */ /* 0x000ee20000002400 */
[----:B----4-:R-:W-:Y:S02]  /*b6d0*/  FSEL R153, R153, -INF , P2 ;  /* 0xff80000099997808 */ /* 0x010fe40001000000 */
[----:B------:R-:W-:-:S02]  /*b6e0*/  ISETP.GT.AND P2, PT, R14, 0x19, PT ;  /* 0x000000190e00780c */ /* 0x000fc40003f44270 */
[----:B------:R-:W-:-:S03]  /*b6f0*/  FMNMX.FTZ R173, R153, R172, !PT ;  /* 0x000000ac99ad7209 */ /* 0x000fc60007810000 */
[----:B------:R-:W4:Y:S01]  /*b700*/  MUFU.TANH R161, R161 ;  /* 0x000000a100a17308 */ /* 0x000f220000002400 */
[----:B0-----:R-:W-:Y:S02]  /*b710*/  FSEL R156, R156, -INF , P3 ;  /* 0xff8000009c9c7808 */ /* 0x001fe40001800000 */
[----:B------:R-:W-:Y:S02]  /*b720*/  ISETP.GT.AND P3, PT, R14, 0x20, PT ;  /* 0x000000200e00780c */ /* 0x000fe40003f64270 */
[----:B------:R-:W-:Y:S01]  /*b730*/  FMNMX.FTZ R172, R156, R173, !PT ;  /* 0x000000ad9cac7209 */ /* 0x000fe20007810000 */
[----:B------:R-:W-:Y:S02]  /*b740*/  FMUL.FTZ R173, R180, UR39 ;  /* 0x00000027b4ad7c20 */ /* 0x000fe40008410000 */
[----:B------:R-:W0:Y:S01]  /*b750*/  MUFU.TANH R160, R160 ;  /* 0x000000a000a07308 */ /* 0x000e220000002400 */
[----:B---3--:R-:W-:Y:S02]  /*b760*/  FSEL R157, R157, -INF , P2 ;  /* 0xff8000009d9d7808 */ /* 0x008fe40001000000 */
[----:B------:R-:W-:-:S02]  /*b770*/  ISETP.GT.AND P2, PT, R14, 0x21, PT ;  /* 0x000000210e00780c */ /* 0x000fc40003f44270 */
[----:B------:R-:W-:-:S03]  /*b780*/  FMNMX.FTZ R172, R157, R172, !PT ;  /* 0x000000ac9dac7209 */ /* 0x000fc60007810000 */
[----:B------:R-:W3:Y:S01]  /*b790*/  MUFU.TANH R164, R164 ;  /* 0x000000a400a47308 */ /* 0x000ee20000002400 */
[----:B----4-:R-:W-:Y:S02]  /*b7a0*/  FSEL R161, R161, -INF , P3 ;  /* 0xff800000a1a17808 */ /* 0x010fe40001800000 */
[----:B------:R-:W-:Y:S02]  /*b7b0*/  ISETP.GT.AND P3, PT, R14, 0x28, PT ;  /* 0x000000280e00780c */ /* 0x000fe40003f64270 */
[----:B------:R-:W-:Y:S01]  /*b7c0*/  FMNMX.FTZ R177, R161, R172, !PT ;  /* 0x000000aca1b17209 */ /* 0x000fe20007810000 */
[----:B------:R-:W-:Y:S02]  /*b7d0*/  FMUL.FTZ R172, R155, UR39 ;  /* 0x000000279bac7c20 */ /* 0x000fe40008410000 */
[----:B------:R-:W4:Y:S01]  /*b7e0*/  MUFU.TANH R165, R165 ;  /* 0x000000a500a57308 */ /* 0x000f220000002400 */
[----:B0-----:R-:W-:Y:S02]  /*b7f0*/  FSEL R160, R160, -INF , P2 ;  /* 0xff800000a0a07808 */ /* 0x001fe40001000000 */
[----:B------:R-:W-:-:S02]  /*b800*/  ISETP.GT.AND P2, PT, R14, 0x29, PT ;  /* 0x000000290e00780c */ /* 0x000fc40003f44270 */
        /* <DEDUP_REMOVED lines=13> */
[----:B------:R-:W-:-:S03]  /*b8e0*/  FMNMX.FTZ R180, R168, R155, !PT ;  /* 0x0000009ba8b47209 */ /* 0x000fc60007810000 */
[----:B------:R-:W0:Y:S01]  /*b8f0*/  MUFU.TANH R176, R176 ;  /* 0x000000b000b07308 */ /* 0x000e220000002400 */
[----:B---3--:R-:W-:Y:S02]  /*b900*/  FSEL R169, R169, -INF , P2 ;  /* 0xff800000a9a97808 */ /* 0x008fe40001000000 */
[C---:B------:R-:W-:Y:S02]  /*b910*/  ISETP.GT.AND P2, PT, R14.reuse, 0x39, PT ;  /* 0x000000390e00780c */ /* 0x040fe40003f44270 */
[----:B------:R-:W-:Y:S02]  /*b920*/  FMNMX.FTZ R180, R169, R180, !PT ;  /* 0x000000b4a9b47209 */ /* 0x000fe40007810000 */
[----:B------:R-:W-:Y:S01]  /*b930*/  IADD3 R14, R14, 0x8, RZ ;  /* 0x000000080e0e7810 */ /* 0x000fe20007ffe0ff */
[----:B------:R-:W-:Y:S01]  /*b940*/  MUFU.TANH R13, R13 ;  /* 0x0000000d000d7308 */ /* 0x000fe20000002400 */
[----:B----4-:R-:W-:Y:S02]  /*b950*/  FSEL R155, R173, -INF , P3 ;  /* 0xff800000ad9b7808 */ /* 0x010fe40001800000 */
[----:B------:R-:W-:-:S02]  /*b960*/  ISETP.GT.AND P3, PT, R14, RZ, PT ;  /* 0x000000ff0e00720c */ /* 0x000fc40003f64270 */
[----:B------:R-:W-:Y:S01]  /*b970*/  FMNMX.FTZ R181, R155, R180, !PT ;  /* 0x000000b49bb57209 */ /* 0x000fe20007810000 */
[----:B------:R-:W-:Y:S01]  /*b980*/  FMUL.FTZ R180, R162, UR39 ;  /* 0x00000027a2b47c20 */ /* 0x000fe20008410000 */
[----:B------:R-:W-:Y:S01]  /*b990*/  ISETP.GT.AND P4, PT, R14, 0x10, PT ;  /* 0x000000100e00780c */ /* 0x000fe20003f84270 */
[----:B------:R-:W3:Y:S01]  /*b9a0*/  MUFU.TANH R177, R177 ;  /* 0x000000b100b17308 */ /* 0x000ee20000002400 */
[----:B0-----:R-:W-:Y:S02]  /*b9b0*/  FSEL R158, R176, -INF , P2 ;  /* 0xff800000b09e7808 */ /* 0x001fe40001000000 */
[----:B------:R-:W-:Y:S02]  /*b9c0*/  ISETP.GT.AND P2, PT, R14, 0x9, PT ;  /* 0x000000090e00780c */ /* 0x000fe40003f44270 */
[----:B------:R-:W-:Y:S01]  /*b9d0*/  FMNMX.FTZ R159, R158, R181, !PT ;  /* 0x000000b59e9f7209 */ /* 0x000fe20007810000 */
[----:B------:R-:W-:Y:S01]  /*b9e0*/  FMUL.FTZ R181, R163, UR39 ;  /* 0x00000027a3b57c20 */ /* 0x000fe20008410000 */
[C---:B------:R-:W-:Y:S01]  /*b9f0*/  ISETP.GT.AND P6, PT, R14.reuse, 0x1, PT ;  /* 0x000000010e00780c */ /* 0x040fe20003fc4270 */
[----:B------:R-:W0:Y:S01]  /*ba00*/  MUFU.TANH R180, R180 ;  /* 0x000000b400b47308 */ /* 0x000e220000002400 */
[C---:B------:R-:W-:Y:S01]  /*ba10*/  ISETP.GT.AND P5, PT, R14.reuse, 0x8, PT ;  /* 0x000000080e00780c */ /* 0x040fe20003fa4270 */
[----:B------:R-:W4:Y:S06]  /*ba20*/  SHFL.BFLY PT, R176, R159, 0x2, 0x1f ;  /* 0x0c401f009fb07f89 */ /* 0x000f2c00000e0000 */
[----:B------:R-:W5:Y:S01]  /*ba30*/  MUFU.TANH R181, R181 ;  /* 0x000000b500b57308 */ /* 0x000f620000002400 */
[----:B---3--:R-:W-:Y:S01]  /*ba40*/  FSEL R170, R177, -INF , P2 ;  /* 0xff800000b1aa7808 */ /* 0x008fe20001000000 */
[----:B------:R-:W-:Y:S01]  /*ba50*/  FMUL.FTZ R177, R175, UR39 ;  /* 0x00000027afb17c20 */ /* 0x000fe20008410000 */
[----:B------:R-:W-:-:S05]  /*ba60*/  ISETP.GT.AND P2, PT, R14, 0x20, PT ;  /* 0x000000200e00780c */ /* 0x000fca0003f44270 */
[----:B------:R-:W3:Y:S01]  /*ba70*/  MUFU.TANH R172, R172 ;  /* 0x000000ac00ac7308 */ /* 0x000ee20000002400 */
[----:B0-----:R-:W-:Y:S02]  /*ba80*/  FSEL R163, R180, -INF , P4 ;  /* 0xff800000b4a37808 */ /* 0x001fe40002000000 */
[----:B------:R-:W-:-:S05]  /*ba90*/  ISETP.GT.AND P4, PT, R14, 0x21, PT ;  /* 0x000000210e00780c */ /* 0x000fca0003f84270 */
[----:B------:R0:W1:Y:S01]  /*baa0*/  MUFU.TANH R173, R226 ;  /* 0x000000e200ad7308 */ /* 0x0000620000002400 */
[----:B----4-:R-:W-:Y:S02]  /*bab0*/  FMNMX.FTZ R176, R159, R176, !PT ;  /* 0x000000b09fb07209 */ /* 0x010fe40007810000 */
[----:B------:R-:W-:Y:S02]  /*bac0*/  FSEL R159, R13, -INF , P3 ;  /* 0xff8000000d9f7808 */ /* 0x000fe40001800000 */
[----:B------:R-:W-:-:S03]  /*bad0*/  ISETP.GT.AND P3, PT, R14, 0x11, PT ;  /* 0x000000110e00780c */ /* 0x000fc60003f64270 */
[----:B------:R-:W-:Y:S01]  /*bae0*/  MUFU.TANH R13, R171 ;  /* 0x000000ab000d7308 */ /* 0x000fe20000002400 */
[----:B0-----:R-:W-:Y:S01]  /*baf0*/  FMUL.FTZ R226, R166, UR39 ;  /* 0x00000027a6e27c20 */ /* 0x001fe20008410000 */
[----:B-----5:R-:W-:Y:S02]  /*bb00*/  FSEL R167, R181, -INF , P3 ;  /* 0xff800000b5a77808 */ /* 0x020fe40001800000 */
[----:B------:R-:W0:Y:S01]  /*bb10*/  SHFL.BFLY PT, R181, R176, 0x1, 0x1f ;  /* 0x0c201f00b0b57f89 */ /* 0x000e2200000e0000 */
[----:B---3--:R-:W-:Y:S02]  /*bb20*/  FSEL R162, R172, -INF , P6 ;  /* 0xff800000aca27808 */ /* 0x008fe40003000000 */
[C---:B------:R-:W-:Y:S01]  /*bb30*/  ISETP.GT.AND P6, PT, R14.reuse, 0x18, PT ;  /* 0x000000180e00780c */ /* 0x040fe20003fc4270 */
[----:B------:R-:W3:Y:S01]  /*bb40*/  MUFU.TANH R226, R226 ;  /* 0x000000e200e27308 */ /* 0x000ee20000002400 */
[----:B-1----:R-:W-:Y:S02]  /*bb50*/  FSEL R166, R173, -INF , P5 ;  /* 0xff800000ada67808 */ /* 0x002fe40002800000 */
[----:B------:R-:W-:-:S02]  /*bb60*/  ISETP.GT.AND P5, PT, R14, 0x19, PT ;  /* 0x000000190e00780c */ /* 0x000fc40003fa4270 */
[----:B------:R-:W-:-:S03]  /*bb70*/  ISETP.GT.AND P3, PT, R14, 0x28, PT ;  /* 0x000000280e00780c */ /* 0x000fc60003f64270 */
[----:B------:R-:W1:Y:S08]  /*bb80*/  MUFU.TANH R227, R227 ;  /* 0x000000e300e37308 */ /* 0x000e700000002400 */
[----:B------:R-:W4:Y:S01]  /*bb90*/  MUFU.TANH R228, R228 ;  /* 0x000000e400e47308 */ /* 0x000f220000002400 */
[----:B---3--:R-:W-:Y:S01]  /*bba0*/  FSEL R172, R226, -INF , P6 ;  /* 0xff800000e2ac7808 */ /* 0x008fe20003000000 */
[----:B------:R-:W-:Y:S01]  /*bbb0*/  FMUL.FTZ R226, R183, UR39 ;  /* 0x00000027b7e27c20 */ /* 0x000fe20008410000 */
[----:B------:R-:W-:-:S05]  /*bbc0*/  ISETP.GT.AND P6, PT, R14, 0x29, PT ;  /* 0x000000290e00780c */ /* 0x000fca0003fc4270 */
[----:B------:R3:W5:Y:S01]  /*bbd0*/  MUFU.TANH R229, R174 ;  /* 0x000000ae00e57308 */ /* 0x0007620000002400 */
[----:B-1----:R-:W-:Y:S02]  /*bbe0*/  FSEL R171, R227, -INF , P5 ;  /* 0xff800000e3ab7808 */ /* 0x002fe40002800000 */
[----:B------:R-:W-:-:S05]  /*bbf0*/  ISETP.GT.AND P5, PT, R14, 0x30, PT ;  /* 0x000000300e00780c */ /* 0x000fca0003fa4270 */
[----:B------:R-:W1:Y:S01]  /*bc00*/  MUFU.TANH R177, R177 ;  /* 0x000000b100b17308 */ /* 0x000e620000002400 */
[----:B---3--:R-:W-:Y:S02]  /*bc10*/  FSEL R174, R13, -INF , P4 ;  /* 0xff8000000dae7808 */ /* 0x008fe40002000000 */
[----:B------:R-:W-:Y:S02]  /*bc20*/  FMNMX.FTZ R13, R159, R223, !PT ;  /* 0x000000df9f0d7209 */ /* 0x000fe40007810000 */
[----:B----4-:R-:W-:Y:S02]  /*bc30*/  FSEL R173, R228, -INF , P2 ;  /* 0xff800000e4ad7808 */ /* 0x010fe40001000000 */
[----:B------:R-:W-:Y:S01]  /*bc40*/  FMNMX.FTZ R13, R162, R13, !PT ;  /* 0x0000000da20d7209 */ /* 0x000fe20007810000 */
[----:B------:R-:W3:Y:S01]  /*bc50*/  MUFU.TANH R178, R178 ;  /* 0x000000b200b27308 */ /* 0x000ee20000002400 */
[----:B-----5:R-:W-:Y:S02]  /*bc60*/  FSEL R175, R229, -INF , P3 ;  /* 0xff800000e5af7808 */ /* 0x020fe40001800000 */
[----:B------:R-:W-:-:S02]  /*bc70*/  FMNMX.FTZ R13, R166, R13, !PT ;  /* 0x0000000da60d7209 */ /* 0x000fc40007810000 */
[C---:B------:R-:W-:Y:S02]  /*bc80*/  ISETP.GT.AND P2, PT, R14.reuse, 0x31, PT ;  /* 0x000000310e00780c */ /* 0x040fe40003f44270 */
[C---:B------:R-:W-:Y:S01]  /*bc90*/  ISETP.GT.AND P4, PT, R14.reuse, 0x38, PT ;  /* 0x000000380e00780c */ /* 0x040fe20003f84270 */
[----:B------:R-:W4:Y:S01]  /*bca0*/  MUFU.TANH R179, R179 ;  /* 0x000000b300b37308 */ /* 0x000f220000002400 */
[----:B------:R-:W-:Y:S02]  /*bcb0*/  ISETP.GT.AND P3, PT, R14, 0x39, PT ;  /* 0x000000390e00780c */ /* 0x000fe40003f64270 */
[----:B------:R-:W-:Y:S02]  /*bcc0*/  FMNMX.FTZ R14, R170, R13, !PT ;  /* 0x0000000daa0e7209 */ /* 0x000fe40007810000 */
[----:B0-----:R-:W-:Y:S02]  /*bcd0*/  FMNMX.FTZ R13, R176, R181, !PT ;  /* 0x000000b5b00d7209 */ /* 0x001fe40007810000 */
[----:B------:R-:W-:Y:S01]  /*bce0*/  FMNMX.FTZ R180, R163, R14, !PT ;  /* 0x0000000ea3b47209 */ /* 0x000fe20007810000 */
[----:B------:R-:W-:Y:S01]  /*bcf0*/  IMAD.U32 R14, RZ, RZ, UR37 ;  /* 0x00000025ff0e7e24 */ /* 0x000fe2000f8e00ff */
[----:B-1----:R-:W-:Y:S01]  /*bd00*/  FSEL R176, R177, -INF , P6 ;  /* 0xff800000b1b07808 */ /* 0x002fe20003000000 */
[----:B------:R-:W0:Y:S01]  /*bd10*/  MUFU.TANH R182, R182 ;  /* 0x000000b600b67308 */ /* 0x000e220000002400 */
[----:B------:R-:W-:Y:S01]  /*bd20*/  FMNMX.FTZ R177, R167, R180, !PT ;  /* 0x000000b4a7b17209 */ /* 0x000fe20007810000 */
[C---:B------:R-:W-:Y:S01]  /*bd30*/  FMUL.FTZ R181, R13.reuse, R14 ;  /* 0x0000000e0db57220 */ /* 0x040fe20000410000 */
[----:B------:R-:W-:-:S02]  /*bd40*/  FSETP.NEU.FTZ.AND P6, PT, R13, -INF , PT ;  /* 0xff8000000d00780b */ /* 0x000fc40003fdd000 */
[----:B------:R-:W-:Y:S02]  /*bd50*/  FMNMX.FTZ R180, R172, R177, !PT ;  /* 0x000000b1acb47209 */ /* 0x000fe40007810000 */
[----:B------:R-:W-:Y:S01]  /*bd60*/  FSEL R177, R181, RZ, P6 ;  /* 0x000000ffb5b17208 */ /* 0x000fe20003000000 */
[----:B------:R-:W1:Y:S01]  /*bd70*/  MUFU.TANH R226, R226 ;  /* 0x000000e200e27308 */ /* 0x000e620000002400 */
[----:B------:R-:W-:Y:S02]  /*bd80*/  FMNMX.FTZ R180, R171, R180, !PT ;  /* 0x000000b4abb47209 */ /* 0x000fe40007810000 */
[----:B---3--:R-:W-:Y:S01]  /*bd90*/  FSEL R178, R178, -INF , P5 ;  /* 0xff800000b2b27808 */ /* 0x008fe20002800000 */
[--C-:B------:R-:W-:Y:S01]  /*bda0*/  FFMA.FTZ R183, R15, R14, -R177.reuse ;  /* 0x0000000e0fb77223 */ /* 0x100fe200000108b1 */
[----:B------:R-:W-:Y:S01]  /*bdb0*/  FMNMX.FTZ R181, R173, R180, !PT ;  /* 0x000000b4adb57209 */ /* 0x000fe20007810000 */
[-CC-:B------:R-:W-:Y:S01]  /*bdc0*/  FFMA.FTZ R20, R20, R14.reuse, -R177.reuse ;  /* 0x0000000e14147223 */ /* 0x180fe200000108b1 */
[----:B----4-:R-:W-:Y:S01]  /*bdd0*/  FSEL R179, R179, -INF , P2 ;  /* 0xff800000b3b37808 */ /* 0x010fe20001000000 */
[-CC-:B------:R-:W-:Y:S01]  /*bde0*/  FFMA.FTZ R227, R154, R14.reuse, -R177.reuse ;  /* 0x0000000e9ae37223 */ /* 0x180fe200000108b1 */
[----:B------:R-:W-:Y:S01]  /*bdf0*/  FMNMX.FTZ R180, R174, R181, !PT ;  /* 0x000000b5aeb47209 */ /* 0x000fe20007810000 */
[-CC-:B------:R-:W-:Y:S01]  /*be00*/  FFMA.FTZ R181, R21, R14.reuse, -R177.reuse ;  /* 0x0000000e15b57223 */ /* 0x180fe200000108b1 */
[----:B0-----:R-:W-:Y:S01]  /*be10*/  FSEL R182, R182, -INF , P4 ;  /* 0xff800000b6b67808 */ /* 0x001fe20002000000 */
[--C-:B------:R-:W-:Y:S01]  /*be20*/  FFMA.FTZ R21, R152, R14, -R177.reuse ;  /* 0x0000000e98157223 */ /* 0x100fe200000108b1 */
[----:B------:R-:W-:Y:S01]  /*be30*/  FMNMX.FTZ R15, R175, R180, !PT ;  /* 0x000000b4af0f7209 */ /* 0x000fe20007810000 */
[----:B------:R-:W-:Y:S01]  /*be40*/  MUFU.EX2 R20, R20 ;  /* 0x0000001400147308 */ /* 0x000fe20000000800 */
[-CC-:B------:R-:W-:Y:S01]  /*be50*/  FFMA.FTZ R153, R153, R14.reuse, -R177.reuse ;  /* 0x0000000e99997223 */ /* 0x180fe200000108b1 */
[-CC-:B------:R-:W-:Y:S01]  /*be60*/  FFMA.FTZ R157, R157, R14.reuse, -R177.reuse ;  /* 0x0000000e9d9d7223 */ /* 0x180fe200000108b1 */
[----:B------:R-:W-:Y:S01]  /*be70*/  FMNMX.FTZ R15, R176, R15, !PT ;  /* 0x0000000fb00f7209 */ /* 0x000fe20007810000 */
[-CC-:B------:R-:W-:Y:S01]  /*be80*/  FFMA.FTZ R161, R161, R14.reuse, -R177.reuse ;  /* 0x0000000ea1a17223 */ /* 0x180fe200000108b1 */
[----:B-1----:R-:W-:Y:S01]  /*be90*/  FSEL R226, R226, -INF , P3 ;  /* 0xff800000e2e27808 */ /* 0x002fe20001800000 */
[-CC-:B------:R-:W-:Y:S01]  /*bea0*/  FFMA.FTZ R160, R160, R14.reuse, -R177.reuse ;  /* 0x0000000ea0a07223 */ /* 0x180fe200000108b1 */
[----:B------:R-:W-:Y:S01]  /*beb0*/  FMNMX.FTZ R228, R178, R15, !PT ;  /* 0x0000000fb2e47209 */ /* 0x000fe20007810000 */
[----:B------:R-:W0:Y:S01]  /*bec0*/  MUFU.EX2 R180, R183 ;  /* 0x000000b700b47308 */ /* 0x000e220000000800 */
[----:B------:R-:W-:-:S02]  /*bed0*/  FFMA.FTZ R165, R165, R14, -R177 ;  /* 0x0000000ea5a57223 */ /* 0x000fc400000108b1 */
[----:B------:R-:W-:Y:S01]  /*bee0*/  FMNMX.FTZ R15, R179, R228, !PT ;  /* 0x000000e4b30f7209 */ /* 0x000fe20007810000 */
[----:B------:R-:W-:-:S03]  /*bef0*/  FFMA.FTZ R228, R156, R14, -R177 ;  /* 0x0000000e9ce47223 */ /* 0x000fc600000108b1 */
[----:B------:R-:W-:Y:S01]  /*bf00*/  FMNMX.FTZ R15, R182, R15, !PT ;  /* 0x0000000fb60f7209 */ /* 0x000fe20007810000 */
[----:B------:R1:W-:Y:S03]  /*bf10*/  MUFU.EX2 R183, R21 ;  /* 0x0000001500b77308 */ /* 0x0003e60000000800 */
[----:B------:R-:W-:-:S05]  /*bf20*/  FMNMX.FTZ R15, R226, R15, !PT ;  /* 0x0000000fe20f7209 */ /* 0x000fca0007810000 */
[----:B------:R-:W3:Y:S01]  /*bf30*/  SHFL.BFLY PT, R152, R15, 0x2, 0x1f ;  /* 0x0c401f000f987f89 */ /* 0x000ee200000e0000 */
[-CC-:B-1----:R-:W-:Y:S01]  /*bf40*/  FFMA.FTZ R21, R164, R14.reuse, -R177.reuse ;  /* 0x0000000ea4157223 */ /* 0x182fe200000108b1 */
[-CC-:B------:R-:W-:Y:S01]  /*bf50*/  FFMA.FTZ R164, R168, R14.reuse, -R177.reuse ;  /* 0x0000000ea8a47223 */ /* 0x180fe200000108b1 */
[-CC-:B------:R-:W-:Y:S01]  /*bf60*/  FFMA.FTZ R168, R169, R14.reuse, -R177.reuse ;  /* 0x0000000ea9a87223 */ /* 0x180fe200000108b1 */
[-CC-:B------:R-:W-:Y:S01]  /*bf70*/  FFMA.FTZ R169, R155, R14.reuse, -R177.reuse ;  /* 0x0000000e9ba97223 */ /* 0x180fe200000108b1 */
[----:B------:R-:W-:Y:S01]  /*bf80*/  MUFU.EX2 R181, R181 ;  /* 0x000000b500b57308 */ /* 0x000fe20000000800 */
[----:B------:R-:W-:-:S07]  /*bf90*/  FFMA.FTZ R177, R158, R14, -R177 ;  /* 0x0000000e9eb17223 */ /* 0x000fce00000108b1 */
[----:B------:R-:W-:Y:S08]  /*bfa0*/  MUFU.EX2 R227, R227 ;  /* 0x000000e300e37308 */ /* 0x000ff00000000800 */
[----:B------:R-:W-:Y:S01]  /*bfb0*/  MUFU.EX2 R153, R153 ;  /* 0x0000009900997308 */ /* 0x000fe20000000800 */
[----:B---3--:R-:W-:-:S05]  /*bfc0*/  FMNMX.FTZ R152, R15, R152, !PT ;  /* 0x000000980f987209 */ /* 0x008fca0007810000 */
[----:B------:R-:W1:Y:S02]  /*bfd0*/  SHFL.BFLY PT, R15, R152, 0x1, 0x1f ;  /* 0x0c201f00980f7f89 */ /* 0x000e6400000e0000 */
[----:B------:R-:W-:Y:S08]  /*bfe0*/  MUFU.EX2 R228, R228 ;  /* 0x000000e400e47308 */ /* 0x000ff00000000800 */
[----:B------:R-:W-:Y:S08]  /*bff0*/  MUFU.EX2 R157, R157 ;  /* 0x0000009d009d7308 */ /* 0x000ff00000000800 */
[----:B------:R-:W-:Y:S01]  /*c000*/  MUFU.EX2 R161, R161 ;  /* 0x000000a100a17308 */ /* 0x000fe20000000800 */
[----:B-1----:R-:W-:-:S07]  /*c010*/  FMNMX.FTZ R15, R152, R15, !PT ;  /* 0x0000000f980f7209 */ /* 0x002fce0007810000 */
[----:B------:R-:W-:Y:S01]  /*c020*/  MUFU.EX2 R160, R160 ;  /* 0x000000a000a07308 */ /* 0x000fe20000000800 */
[C---:B------:R-:W-:Y:S01]  /*c030*/  FSETP.NEU.FTZ.AND P2, PT, R15.reuse, -INF , PT ;  /* 0xff8000000f00780b */ /* 0x040fe20003f5d000 */
[----:B------:R-:W-:-:S03]  /*c040*/  FMUL.FTZ R229, R15, R14 ;  /* 0x0000000e0fe57220 */ /* 0x000fc60000410000 */
[----:B------:R-:W-:-:S03]  /*c050*/  FSEL R152, R15, RZ, P2 ;  /* 0x000000ff0f987208 */ /* 0x000fc60001000000 */
[----:B------:R-:W-:Y:S01]  /*c060*/  MUFU.EX2 R21, R21 ;  /* 0x0000001500157308 */ /* 0x000fe20000000800 */
[----:B------:R-:W-:Y:S02]  /*c070*/  FSEL R229, R229, RZ, P2 ;  /* 0x000000ffe5e57208 */ /* 0x000fe40001000000 */
[----:B------:R-:W-:Y:S01]  /*c080*/  ISETP.NE.AND P2, PT, R192, R233, PT ;  /* 0x000000e9c000720c */ /* 0x000fe20003f45270 */
[----:B------:R-:W-:Y:S01]  /*c090*/  FADD.FTZ R233, -R152, R223 ;  /* 0x000000df98e97221 */ /* 0x000fe20000010100 */
[----:B------:R-:W-:Y:S02]  /*c0a0*/  @!P1 VIADD R152, R213, 0x28c40 ;  /* 0x00028c40d5989836 */ /* 0x000fe40000000000 */
[-CC-:B------:R-:W-:Y:S01]  /*c0b0*/  FFMA.FTZ R230, R167, R14.reuse, -R229.reuse ;  /* 0x0000000ea7e67223 */ /* 0x180fe200000108e5 */
[----:B------:R-:W-:Y:S01]  /*c0c0*/  FSEL R167, R13, RZ, P6 ;  /* 0x000000ff0da77208 */ /* 0x000fe20003000000 */
[-CC-:B------:R-:W-:Y:S01]  /*c0d0*/  FFMA.FTZ R155, R159, R14.reuse, -R229.reuse ;  /* 0x0000000e9f9b7223 */ /* 0x180fe200000108e5 */
[-CC-:B------:R-:W-:Y:S01]  /*c0e0*/  FFMA.FTZ R159, R166, R14.reuse, -R229.reuse ;  /* 0x0000000ea69f7223 */ /* 0x180fe200000108e5 */
[-CC-:B------:R-:W-:Y:S01]  /*c0f0*/  FFMA.FTZ R166, R170, R14.reuse, -R229.reuse ;  /* 0x0000000eaaa67223 */ /* 0x180fe200000108e5 */
[-C--:B------:R-:W-:Y:S01]  /*c100*/  FMUL.FTZ R170, R233, R14.reuse ;  /* 0x0000000ee9aa7220 */ /* 0x080fe20000410000 */
[----:B------:R-:W-:Y:S01]  /*c110*/  FADD.FTZ R231, -R167, R224 ;  /* 0x000000e0a7e77221 */ /* 0x000fe20000010100 */
[-CC-:B------:R-:W-:Y:S01]  /*c120*/  FFMA.FTZ R162, R162, R14.reuse, -R229.reuse ;  /* 0x0000000ea2a27223 */ /* 0x180fe200000108e5 */
[----:B------:R-:W-:Y:S01]  /*c130*/  MUFU.EX2 R155, R155 ;  /* 0x0000009b009b7308 */ /* 0x000fe20000000800 */
[-CC-:B------:R-:W-:Y:S01]  /*c140*/  FFMA.FTZ R172, R172, R14.reuse, -R229.reuse ;  /* 0x0000000eacac7223 */ /* 0x180fe200000108e5 */
[-C--:B------:R-:W-:Y:S01]  /*c150*/  FMUL.FTZ R231, R231, R14.reuse ;  /* 0x0000000ee7e77220 */ /* 0x080fe20000410000 */
[----:B------:R-:W-:Y:S01]  /*c160*/  FFMA.FTZ R163, R163, R14, -R229 ;  /* 0x0000000ea3a37223 */ /* 0x000fe200000108e5 */
[----:B------:R-:W-:Y:S01]  /*c170*/  @!P1 PRMT R152, RZ, 0x654, R152 ;  /* 0x00000654ff989816 */ /* 0x000fe20000000098 */
[----:B------:R-:W-:-:S02]  /*c180*/  @!P2 IMAD R225, R225, 0x40, R190 ;  /* 0x00000040e1e1a824 */ /* 0x000fc400078e02be */
[-CC-:B------:R-:W-:Y:S01]  /*c190*/  FFMA.FTZ R174, R174, R14.reuse, -R229.reuse ;  /* 0x0000000eaeae7223 */ /* 0x180fe200000108e5 */
[-CC-:B------:R-:W-:Y:S01]  /*c1a0*/  FFMA.FTZ R175, R175, R14.reuse, -R229.reuse ;  /* 0x0000000eafaf7223 */ /* 0x180fe200000108e5 */
[----:B------:R-:W1:Y:S01]  /*c1b0*/  MUFU.EX2 R223, R231 ;  /* 0x000000e700df7308 */ /* 0x000e620000000800 */
[----:B------:R0:W-:Y:S01]  /*c1c0*/  @!P1 SYNCS.ARRIVE.TRANS64.RED.A1T0 RZ, [R152+URZ], RZ ;  /* 0x000000ff98ff99a7 */ /* 0x0001e2000810043f */
[----:B------:R-:W-:Y:S02]  /*c1d0*/  @!P2 IMAD R156, R225, 0x4, R2 ;  /* 0x00000004e19ca824 */ /* 0x000fe400078e0202 */
[-CC-:B------:R-:W-:Y:S01]  /*c1e0*/  FFMA.FTZ R176, R176, R14.reuse, -R229.reuse ;  /* 0x0000000eb0b07223 */ /* 0x180fe200000108e5 */
[-CC-:B------:R-:W-:Y:S01]  /*c1f0*/  FFMA.FTZ R178, R178, R14.reuse, -R229.reuse ;  /* 0x0000000eb2b27223 */ /* 0x180fe200000108e5 */
[-CC-:B------:R-:W-:Y:S01]  /*c200*/  FFMA.FTZ R179, R179, R14.reuse, -R229.reuse ;  /* 0x0000000eb3b37223 */ /* 0x180fe200000108e5 */
[-CC-:B------:R-:W-:Y:S01]  /*c210*/  FFMA.FTZ R182, R182, R14.reuse, -R229.reuse ;  /* 0x0000000eb6b67223 */ /* 0x180fe200000108e5 */
[----:B------:R-:W-:Y:S01]  /*c220*/  FFMA.FTZ R226, R226, R14, -R229 ;  /* 0x0000000ee2e27223 */ /* 0x000fe200000108e5 */
[----:B------:R-:W3:Y:S01]  /*c230*/  MUFU.EX2 R170, R170 ;  /* 0x000000aa00aa7308 */ /* 0x000ee20000000800 */
[----:B0-----:R-:W-:-:S07]  /*c240*/  F2FP.BF16.F32.PACK_AB R152, R180, R20 ;  /* 0x00000014b498723e */ /* 0x001fce00000010ff */
[----:B------:R-:W0:Y:S01]  /*c250*/  MUFU.EX2 R162, R162 ;  /* 0x000000a200a27308 */ /* 0x000e220000000800 */
[----:B-1----:R-:W-:Y:S01]  /*c260*/  @!P2 STS [R156+0x28800], R223 ;  /* 0x028800df9c00a388 */ /* 0x002fe20000000800 */
[-C--:B------:R-:W-:Y:S01]  /*c270*/  FMUL.FTZ R24, R24, R223.reuse ;  /* 0x000000df18187220 */ /* 0x080fe20000410000 */
[-C--:B------:R-:W-:Y:S01]  /*c280*/  FMUL.FTZ R25, R25, R223.reuse ;  /* 0x000000df19197220 */ /* 0x080fe20000410000 */
[-C--:B------:R-:W-:Y:S01]  /*c290*/  FMUL.FTZ R28, R28, R223.reuse ;  /* 0x000000df1c1c7220 */ /* 0x080fe20000410000 */
[-C--:B------:R-:W-:Y:S01]  /*c2a0*/  FMUL.FTZ R29, R29, R223.reuse ;  /* 0x000000df1d1d7220 */ /* 0x080fe20000410000 */
[-C--:B------:R-:W-:Y:S01]  /*c2b0*/  FMUL.FTZ R32, R32, R223.reuse ;  /* 0x000000df20207220 */ /* 0x080fe20000410000 */
[-C--:B------:R-:W-:Y:S01]  /*c2c0*/  FMUL.FTZ R33, R33, R223.reuse ;  /* 0x000000df21217220 */ /* 0x080fe20000410000 */
[----:B------:R-:W1:Y:S01]  /*c2d0*/  MUFU.EX2 R159, R159 ;  /* 0x0000009f009f7308 */ /* 0x000e620000000800 */
[----:B---3--:R3:W-:Y:S01]  /*c2e0*/  @!P2 STS [R156+0x28820], R170 ;  /* 0x028820aa9c00a388 */ /* 0x0087e20000000800 */
        /* <DEDUP_REMOVED lines=8> */
[----:B------:R-:W-:Y:S01]  /*c370*/  FMUL.FTZ R49, R49, R223 ;  /* 0x000000df31317220 */ /* 0x000fe20000410000 */
[----:B---3--:R-:W-:Y:S01]  /*c380*/  F2FP.BF16.F32.PACK_AB R156, R153, R227 ;  /* 0x000000e3999c723e */ /* 0x008fe200000010ff */
[-C--:B------:R-:W-:Y:S01]  /*c390*/  FMUL.FTZ R52, R52, R223.reuse ;  /* 0x000000df34347220 */ /* 0x080fe20000410000 */
[-C--:B------:R-:W-:Y:S01]  /*c3a0*/  FMUL.FTZ R53, R53, R223.reuse ;  /* 0x000000df35357220 */ /* 0x080fe20000410000 */
[-C--:B------:R-:W-:Y:S01]  /*c3b0*/  FMUL.FTZ R56, R56, R223.reuse ;  /* 0x000000df38387220 */ /* 0x080fe20000410000 */
[-C--:B------:R-:W-:Y:S01]  /*c3c0*/  FMUL.FTZ R57, R57, R223.reuse ;  /* 0x000000df39397220 */ /* 0x080fe20000410000 */
[----:B------:R-:W3:Y:S01]  /*c3d0*/  MUFU.EX2 R166, R166 ;  /* 0x000000a600a67308 */ /* 0x000ee20000000800 */
[-CC-:B----4-:R-:W-:Y:S01]  /*c3e0*/  FFMA.FTZ R172, R171, R14.reuse, -R229.reuse ;  /* 0x0000000eabac7223 */ /* 0x190fe200000108e5 */
[----:B------:R-:W-:Y:S01]  /*c3f0*/  FFMA.FTZ R171, R173, R14, -R229 ;  /* 0x0000000eadab7223 */ /* 0x000fe200000108e5 */
[----:B------:R-:W-:Y:S01]  /*c400*/  FFMA.FTZ R173, R223, R0, R20 ;  /* 0x00000000dfad7223 */ /* 0x000fe20000010014 */
[-C--:B------:R-:W-:Y:S01]  /*c410*/  FMUL.FTZ R60, R60, R223.reuse ;  /* 0x000000df3c3c7220 */ /* 0x080fe20000410000 */
[-C--:B------:R-:W-:Y:S01]  /*c420*/  FMUL.FTZ R61, R61, R223.reuse ;  /* 0x000000df3d3d7220 */ /* 0x080fe20000410000 */
[----:B------:R-:W-:Y:S01]  /*c430*/  FMUL.FTZ R64, R64, R223 ;  /* 0x000000df40407220 */ /* 0x000fe20000410000 */
[----:B------:R-:W-:Y:S01]  /*c440*/  FADD.FTZ R154, R180, R173 ;  /* 0x000000adb49a7221 */ /* 0x000fe20000010000 */
[----:B------:R-:W4:Y:S01]  /*c450*/  MUFU.EX2 R163, R163 ;  /* 0x000000a300a37308 */ /* 0x000f220000000800 */
[----:B------:R-:W-:Y:S01]  /*c460*/  FFMA.FTZ R173, R170, R3, R155 ;  /* 0x00000003aaad7223 */ /* 0x000fe2000001009b */
[-C--:B------:R-:W-:Y:S01]  /*c470*/  FMUL.FTZ R65, R65, R223.reuse ;  /* 0x000000df41417220 */ /* 0x080fe20000410000 */
[----:B------:R-:W-:Y:S01]  /*c480*/  FADD.FTZ R154, R181, R154 ;  /* 0x0000009ab59a7221 */ /* 0x000fe20000010000 */
[-C--:B------:R-:W-:Y:S01]  /*c490*/  FMUL.FTZ R68, R68, R223.reuse ;  /* 0x000000df44447220 */ /* 0x080fe20000410000 */
[----:B0-----:R-:W-:Y:S01]  /*c4a0*/  FADD.FTZ R20, R162, R173 ;  /* 0x000000ada2147221 */ /* 0x001fe20000010000 */
[----:B------:R-:W-:Y:S01]  /*c4b0*/  FMUL.FTZ R69, R69, R223 ;  /* 0x000000df45457220 */ /* 0x000fe20000410000 */
[----:B------:R-:W-:Y:S01]  /*c4c0*/  FADD.FTZ R158, R183, R154 ;  /* 0x0000009ab79e7221 */ /* 0x000fe20000010000 */
[----:B------:R-:W0:Y:S01]  /*c4d0*/  MUFU.EX2 R230, R230 ;  /* 0x000000e600e67308 */ /* 0x000e220000000800 */
[----:B-1----:R-:W-:Y:S01]  /*c4e0*/  FADD.FTZ R173, R159, R20 ;  /* 0x000000149fad7221 */ /* 0x002fe20000010000 */
[----:B------:R-:W-:Y:S01]  /*c4f0*/  F2FP.BF16.F32.PACK_AB R154, R183, R181 ;  /* 0x000000b5b79a723e */ /* 0x000fe200000010ff */
[----:B------:R-:W-:Y:S01]  /*c500*/  FADD.FTZ R158, R227, R158 ;  /* 0x0000009ee39e7221 */ /* 0x000fe20000010000 */
[-C--:B------:R-:W-:Y:S01]  /*c510*/  FMUL.FTZ R72, R72, R223.reuse ;  /* 0x000000df48487220 */ /* 0x080fe20000410000 */
[----:B---3--:R-:W-:Y:S01]  /*c520*/  FADD.FTZ R20, R166, R173 ;  /* 0x000000ada6147221 */ /* 0x008fe20000010000 */
[-C--:B------:R-:W-:Y:S01]  /*c530*/  FMUL.FTZ R73, R73, R223.reuse ;  /* 0x000000df49497220 */ /* 0x080fe20000410000 */
[----:B------:R-:W-:Y:S01]  /*c540*/  FADD.FTZ R173, R153, R158 ;  /* 0x0000009e99ad7221 */ /* 0x000fe20000010000 */
[----:B------:R-:W1:Y:S01]  /*c550*/  MUFU.EX2 R172, R172 ;  /* 0x000000ac00ac7308 */ /* 0x000e620000000800 */
[----:B----4-:R-:W-:Y:S01]  /*c560*/  FADD.FTZ R153, R163, R20 ;  /* 0x00000014a3997221 */ /* 0x010fe20000010000 */
[-C--:B------:R-:W-:Y:S01]  /*c570*/  FMUL.FTZ R76, R76, R223.reuse ;  /* 0x000000df4c4c7220 */ /* 0x080fe20000410000 */
[----:B------:R-:W-:Y:S01]  /*c580*/  FADD.FTZ R158, R228, R173 ;  /* 0x000000ade49e7221 */ /* 0x000fe20000010000 */
        /* <DEDUP_REMOVED lines=9> */
[----:B------:R-:W-:Y:S01]  /*c620*/  FADD.FTZ R153, R167, R20 ;  /* 0x00000014a7997221 */ /* 0x000fe20000010000 */
[-C--:B------:R-:W-:Y:S01]  /*c630*/  FMUL.FTZ R92, R92, R223.reuse ;  /* 0x000000df5c5c7220 */ /* 0x080fe20000410000 */
[----:B------:R-:W-:Y:S01]  /*c640*/  FMUL.FTZ R93, R93, R223 ;  /* 0x000000df5d5d7220 */ /* 0x000fe20000410000 */
[----:B------:R0:W4:Y:S01]  /*c650*/  MUFU.EX2 R0, R174 ;  /* 0x000000ae00007308 */ /* 0x0001220000000800 */
[----:B-1----:R-:W-:Y:S01]  /*c660*/  FADD.FTZ R20, R172, R153 ;  /* 0x00000099ac147221 */ /* 0x002fe20000010000 */
[----:B------:R-:W-:Y:S01]  /*c670*/  F2FP.BF16.F32.PACK_AB R153, R162, R155 ;  /* 0x0000009ba299723e */ /* 0x000fe200000010ff */
[----:B------:R-:W-:Y:S01]  /*c680*/  FMUL.FTZ R96, R96, R223 ;  /* 0x000000df60607220 */ /* 0x000fe20000410000 */
[----:B------:R-:W-:Y:S01]  /*c690*/  F2FP.BF16.F32.PACK_AB R155, R166, R159 ;  /* 0x0000009fa69b723e */ /* 0x000fe200000010ff */
[----:B------:R-:W-:Y:S01]  /*c6a0*/  BAR.SYNC.DEFER_BLOCKING 0xf, 0x100 ;  /* 0x03c4000000007b1d */ /* 0x000fe20000010000 */
[-C--:B------:R-:W-:Y:S01]  /*c6b0*/  FMUL.FTZ R97, R97, R223.reuse ;  /* 0x000000df61617220 */ /* 0x080fe20000410000 */
[-C--:B------:R-:W-:Y:S01]  /*c6c0*/  FMUL.FTZ R100, R100, R223.reuse ;  /* 0x000000df64647220 */ /* 0x080fe20000410000 */
[-C--:B------:R-:W-:Y:S01]  /*c6d0*/  FMUL.FTZ R101, R101, R223.reuse ;  /* 0x000000df65657220 */ /* 0x080fe20000410000 */
[C---:B0-----:R-:W-:Y:S01]  /*c6e0*/  FADD.FTZ R174, R157.reuse, R158 ;  /* 0x0000009e9dae7221 */ /* 0x041fe20000010000 */
[----:B------:R-:W-:Y:S01]  /*c6f0*/  F2FP.BF16.F32.PACK_AB R158, R157, R228 ;  /* 0x000000e49d9e723e */ /* 0x000fe200000010ff */
[----:B------:R-:W0:Y:S01]  /*c700*/  MUFU.EX2 R3, R175 ;  /* 0x000000af00037308 */ /* 0x000e220000000800 */
[-C--:B------:R-:W-:Y:S01]  /*c710*/  FMUL.FTZ R104, R104, R223.reuse ;  /* 0x000000df68687220 */ /* 0x080fe20000410000 */
[----:B------:R-:W-:Y:S01]  /*c720*/  FADD.FTZ R157, R161, R174 ;  /* 0x000000aea19d7221 */ /* 0x000fe20000010000 */
[-C--:B------:R-:W-:Y:S01]  /*c730*/  FMUL.FTZ R105, R105, R223.reuse ;  /* 0x000000df69697220 */ /* 0x080fe20000410000 */
[-C--:B------:R-:W-:Y:S01]  /*c740*/  FMUL.FTZ R108, R108, R223.reuse ;  /* 0x000000df6c6c7220 */ /* 0x080fe20000410000 */
[----:B------:R-:W-:Y:S01]  /*c750*/  FMUL.FTZ R109, R109, R223 ;  /* 0x000000df6d6d7220 */ /* 0x000fe20000410000 */
[C---:B------:R-:W-:Y:S01]  /*c760*/  FADD.FTZ R174, R160.reuse, R157 ;  /* 0x0000009da0ae7221 */ /* 0x040fe20000010000 */
[----:B---3--:R-:W-:Y:S01]  /*c770*/  FADD.FTZ R157, R171, R20 ;  /* 0x00000014ab9d7221 */ /* 0x008fe20000010000 */
[----:B------:R-:W1:Y:S01]  /*c780*/  MUFU.EX2 R165, R165 ;  /* 0x000000a500a57308 */ /* 0x000e620000000800 */
[----:B------:R-:W-:Y:S01]  /*c790*/  F2FP.BF16.F32.PACK_AB R160, R160, R161 ;  /* 0x000000a1a0a0723e */ /* 0x000fe200000010ff */
[----:B------:R-:W-:Y:S01]  /*c7a0*/  FADD.FTZ R174, R21, R174 ;  /* 0x000000ae15ae7221 */ /* 0x000fe20000010000 */
[----:B----4-:R-:W-:Y:S01]  /*c7b0*/  FADD.FTZ R20, R0, R157 ;  /* 0x0000009d00147221 */ /* 0x010fe20000010000 */
[-C--:B------:R-:W-:Y:S01]  /*c7c0*/  FMUL.FTZ R112, R112, R223.reuse ;  /* 0x000000df70707220 */ /* 0x080fe20000410000 */
[-C--:B------:R-:W-:Y:S01]  /*c7d0*/  FMUL.FTZ R113, R113, R223.reuse ;  /* 0x000000df71717220 */ /* 0x080fe20000410000 */
[-C--:B------:R-:W-:Y:S01]  /*c7e0*/  FMUL.FTZ R116, R116, R223.reuse ;  /* 0x000000df74747220 */ /* 0x080fe20000410000 */
[-C--:B------:R-:W-:Y:S01]  /*c7f0*/  FMUL.FTZ R117, R117, R223.reuse ;  /* 0x000000df75757220 */ /* 0x080fe20000410000 */
[----:B------:R-:W3:Y:S01]  /*c800*/  MUFU.EX2 R176, R176 ;  /* 0x000000b000b07308 */ /* 0x000ee20000000800 */
[----:B0-----:R-:W-:Y:S01]  /*c810*/  FADD.FTZ R157, R3, R20 ;  /* 0x00000014039d7221 */ /* 0x001fe20000010000 */
        /* <DEDUP_REMOVED lines=15> */
[----:B---3--:R-:W-:Y:S01]  /*c910*/  FADD.FTZ R161, R176, R157 ;  /* 0x0000009db0a17221 */ /* 0x008fe20000010000 */
[----:B------:R-:W-:Y:S01]  /*c920*/  F2FP.BF16.F32.PACK_AB R157, R230, R163 ;  /* 0x000000a3e69d723e */ /* 0x000fe200000010ff */
[-C--:B------:R-:W-:Y:S01]  /*c930*/  FMUL.FTZ R140, R140, R223.reuse ;  /* 0x000000df8c8c7220 */ /* 0x080fe20000410000 */
[-C--:B------:R-:W-:Y:S01]  /*c940*/  FMUL.FTZ R141, R141, R223.reuse ;  /* 0x000000df8d8d7220 */ /* 0x080fe20000410000 */
[-C--:B------:R-:W-:Y:S01]  /*c950*/  FMUL.FTZ R144, R144, R223.reuse ;  /* 0x000000df90907220 */ /* 0x080fe20000410000 */
[-C--:B------:R-:W-:Y:S01]  /*c960*/  FMUL.FTZ R145, R145, R223.reuse ;  /* 0x000000df91917220 */ /* 0x080fe20000410000 */
[----:B------:R-:W-:Y:S01]  /*c970*/  FMUL.FTZ R148, R148, R223 ;  /* 0x000000df94947220 */ /* 0x000fe20000410000 */
[----:B------:R-:W3:Y:S01]  /*c980*/  MUFU.EX2 R168, R168 ;  /* 0x000000a800a87308 */ /* 0x000ee20000000800 */
[----:B----4-:R-:W-:Y:S01]  /*c990*/  FADD.FTZ R163, R164, R159 ;  /* 0x0000009fa4a37221 */ /* 0x010fe20000010000 */
[----:B------:R-:W-:Y:S01]  /*c9a0*/  F2FP.BF16.F32.PACK_AB R159, R172, R167 ;  /* 0x000000a7ac9f723e */ /* 0x000fe200000010ff */
[----:B------:R-:W-:Y:S01]  /*c9b0*/  FMUL.FTZ R149, R149, R223 ;  /* 0x000000df95957220 */ /* 0x000fe20000410000 */
[-C--:B------:R-:W-:Y:S01]  /*c9c0*/  FMUL.FTZ R26, R26, R170.reuse ;  /* 0x000000aa1a1a7220 */ /* 0x080fe20000410000 */
[-C--:B------:R-:W-:Y:S01]  /*c9d0*/  FMUL.FTZ R27, R27, R170.reuse ;  /* 0x000000aa1b1b7220 */ /* 0x080fe20000410000 */
[-C--:B------:R-:W-:Y:S01]  /*c9e0*/  FMUL.FTZ R30, R30, R170.reuse ;  /* 0x000000aa1e1e7220 */ /* 0x080fe20000410000 */
[----:B------:R0:W-:Y:S01]  /*c9f0*/  STSM.16.M88.4 [R197], R156 ;  /* 0x0000009cc5007844 */ /* 0x0001e20000000200 */
[----:B------:R-:W4:Y:S01]  /*ca00*/  MUFU.EX2 R169, R169 ;  /* 0x000000a900a97308 */ /* 0x000f220000000800 */
        /* <DEDUP_REMOVED lines=8> */
[----:B---3--:R-:W-:Y:S01]  /*ca90*/  FADD.FTZ R0, R168, R163 ;  /* 0x000000a3a8007221 */ /* 0x008fe20000010000 */
[----:B------:R-:W-:Y:S01]  /*caa0*/  F2FP.BF16.F32.PACK_AB R163, R176, R3 ;  /* 0x00000003b0a3723e */ /* 0x000fe200000010ff */
[----:B------:R-:W-:Y:S01]  /*cab0*/  FMUL.FTZ R42, R42, R170 ;  /* 0x000000aa2a2a7220 */ /* 0x000fe20000410000 */
[----:B------:R-:W-:Y:S01]  /*cac0*/  F2FP.BF16.F32.PACK_AB R164, R168, R164 ;  /* 0x000000a4a8a4723e */ /* 0x000fe200000010ff */
        /* <DEDUP_REMOVED lines=10> */
[-C--:B------:R-:W-:Y:S01]  /*cb70*/  FMUL.FTZ R58, R58, R170.reuse ;  /* 0x000000aa3a3a7220 */ /* 0x080fe20000410000 */
[----:B------:R-:W4:Y:S01]  /*cb80*/  MUFU.EX2 R182, R182 ;  /* 0x000000b600b67308 */ /* 0x000f220000000800 */
[C---:B-1----:R-:W-:Y:S01]  /*cb90*/  F2FP.BF16.F32.PACK_AB R166, R177.reuse, R169 ;  /* 0x000000a9b1a6723e */ /* 0x042fe200000010ff */
[----:B------:R-:W-:Y:S01]  /*cba0*/  FADD.FTZ R0, R177, R0 ;  /* 0x00000000b1007221 */ /* 0x000fe20000010000 */
        /* <DEDUP_REMOVED lines=13> */
[-C--:B------:R-:W-:Y:S01]  /*cc80*/  FMUL.FTZ R79, R79, R170.reuse ;  /* 0x000000aa4f4f7220 */ /* 0x080fe20000410000 */
[----:B----4-:R-:W-:Y:S01]  /*cc90*/  FADD.FTZ R20, R182, R21 ;  /* 0x00000015b6147221 */ /* 0x010fe20000010000 */
[-C--:B------:R-:W-:Y:S01]  /*cca0*/  FMUL.FTZ R82, R82, R170.reuse ;  /* 0x000000aa52527220 */ /* 0x080fe20000410000 */
[-C--:B------:R-:W-:Y:S01]  /*ccb0*/  FMUL.FTZ R83, R83, R170.reuse ;  /* 0x000000aa53537220 */ /* 0x080fe20000410000 */
[-C--:B------:R-:W-:Y:S01]  /*ccc0*/  FMUL.FTZ R86, R86, R170.reuse ;  /* 0x000000aa56567220 */ /* 0x080fe20000410000 */
[-C--:B------:R-:W-:Y:S01]  /*ccd0*/  FMUL.FTZ R87, R87, R170.reuse ;  /* 0x000000aa57577220 */ /* 0x080fe20000410000 */
[-C--:B------:R-:W-:Y:S01]  /*cce0*/  FMUL.FTZ R90, R90, R170.reuse ;  /* 0x000000aa5a5a7220 */ /* 0x080fe20000410000 */
[-C--:B------:R-:W-:Y:S01]  /*ccf0*/  FMUL.FTZ R91, R91, R170.reuse ;  /* 0x000000aa5b5b7220 */ /* 0x080fe20000410000 */
[----:B------:R-:W-:Y:S01]  /*cd00*/  FMUL.FTZ R94, R94, R170 ;  /* 0x000000aa5e5e7220 */ /* 0x000fe20000410000 */
[C---:B-1----:R-:W-:Y:S01]  /*cd10*/  F2FP.BF16.F32.PACK_AB R167, R173.reuse, R182 ;  /* 0x000000b6ada7723e */ /* 0x042fe200000010ff */
        /* <DEDUP_REMOVED lines=31> */
[----:B0-----:R-:W-:Y:S06]  /*cf10*/  @!P0 BRA `(.L_x_3727) ;  /* 0x0000000000048947 */ /* 0x001fec0003800000 */
[----:B------:R-:W-:Y:S01]  /*cf20*/  BPT.TRAP 0x1 ;  /* 0x000000040000795c */ /* 0x000fe20000300000 */
.L_x_3727:
[----:B------:R0:W1:Y:S01]  /*cf30*/  SYNCS.PHASECHK.TRANS64.TRYWAIT P2, [R213+URZ+0x28c50], R214 ;  /* 0x028c50d6d50075a7 */ /* 0x000062000804017f */
[----:B------:R-:W-:Y:S05]  /*cf40*/  @!P0 BRA `(.L_x_3728) ;  /* 0x0000000000048947 */ /* 0x000fea0003800000 */
[----:B------:R-:W-:Y:S01]  /*cf50*/  BPT.TRAP 0x1 ;  /* 0x000000040000795c */ /* 0x000fe20000300000 */
.L_x_3728:
[----:B------:R-:W-:Y:S04]  /*cf60*/  BSSY B2, `(.L_x_3729) ;  /* 0x0000004000027945 */ /* 0x000fe80003800000 */
[----:B-1----:R-:W-:Y:S05]  /*cf70*/  @P2 BRA `(.L_x_3730) ;  /* 0x0000000000082947 */ /* 0x002fea0003800000 */
[----:B------:R-:W1:Y:S02]  /*cf80*/  SYNCS.PHASECHK.TRANS64.TRYWAIT P2, [R213+URZ+0x28c50], R214 ;  /* 0x028c50d6d50075a7 */ /* 0x000e64000804017f */
[----:B-1----:R-:W-:Y:S05]  /*cf90*/  @!P2 BRA `(.L_x_3731) ;  /* 0x000000c000c0a947 */ /* 0x002fea0003800000 */
.L_x_3730:
[----:B------:R-:W-:Y:S05]  /*cfa0*/  BSYNC B2 ;  /* 0x0000000000027941 */ /* 0x000fea0003800000 */
.L_x_3729:
[----:B------:R-:W-:Y:S01]  /*cfb0*/  IMAD.MOV.U32 R21, RZ, RZ, 0x40000040 ;  /* 0x40000040ff157424 */ /* 0x000fe200078e00ff */
[----:B------:R-:W-:Y:S01]  /*cfc0*/  LEA R20, R18, R184, 0xc ;  /* 0x000000b812147211 */ /* 0x000fe200078e60ff */
[----:B------:R-:W-:Y:S01]  /*cfd0*/  WARPGROUP.ARRIVE ;  /* 0x00000000000079c5 */ /* 0x000fe20000000000 */
[----:B------:R-:W-:Y:S01]  /*cfe0*/  ISETP.GT.AND P2, PT, R212, R186, PT ;  /* 0x000000bad400720c */ /* 0x000fe20003f44270 */
[----:B012---:R-:W-:Y:S01]  /*cff0*/  @!P1 VIADD R213, R213, 0x28c60 ;  /* 0x00028c60d5d59836 */ /* 0x007fe20000000000 */
        /* <DEDUP_REMOVED lines=43> */
.L_x_3721:
[----:B------:R-:W-:Y:S05]  /*d2b0*/  BSYNC B1 ;  /* 0x0000000000017941 */ /* 0x000fea0003800000 */
.L_x_3720:
[----:B------:R-:W-:Y:S01]  /*d2c0*/  ISETP.GE.AND P2, PT, R212, RZ, PT ;  /* 0x000000ffd400720c */ /* 0x000fe20003f46270 */
[----:B------:R-:W-:-:S12]  /*d2d0*/  BSSY B0, `(.L_x_3733) ;  /* 0x00001e2000007945 */ /* 0x000fd80003800000 */
[----:B------:R-:W-:Y:S05]  /*d2e0*/  @!P2 BRA `(.L_x_3734) ;  /* 0x0000001c0080a947 */ /* 0x000fea0003800000 */
[----:B------:R-:W-:Y:S02]  /*d2f0*/  IMAD.MOV.U32 R214, RZ, RZ, R15 ;  /* 0x000000ffffd67224 */ /* 0x000fe400078e000f */
[----:B------:R-:W-:Y:S02]  /*d300*/  IMAD.MOV.U32 R194, RZ, RZ, R13 ;  /* 0x000000ffffc27224 */ /* 0x000fe400078e000d */
[----:B------:R-:W-:-:S07]  /*d310*/  IMAD.MOV.U32 R187, RZ, RZ, R18 ;  /* 0x000000ffffbb7224 */ /* 0x000fce00078e0012 */
.L_x_3745:
[----:B------:R-:W-:-:S05]  /*d320*/  VIADD R18, R187, 0x1 ;  /* 0x00000001bb127836 */ /* 0x000fca0000000000 */
[----:B------:R-:W-:-:S04]  /*d330*/  ISETP.NE.AND P2, PT, R18, 0x2, PT ;  /* 0x000000021200780c */ /* 0x000fc80003f45270 */
[----:B------:R-:W-:Y:S02]  /*d340*/  SEL R14, RZ, 0x1, P2 ;  /* 0x00000001ff0e7807 */ /* 0x000fe40001000000 */
[----:B------:R-:W-:Y:S02]  /*d350*/  SEL R18, R18, RZ, P2 ;  /* 0x000000ff12127207 */ /* 0x000fe40001000000 */
[----:B------:R-:W-:Y:S01]  /*d360*/  LOP3.LUT R19, R19, R14, RZ, 0x3c, !PT ;  /* 0x0000000e13137212 */ /* 0x000fe200078e3cff */
[----:B--2---:R-:W-:Y:S06]  /*d370*/  @!P0 BRA `(.L_x_3735) ;  /* 0x0000000000048947 */ /* 0x004fec0003800000 */
[----:B------:R-:W-:Y:S01]  /*d380*/  BPT.TRAP 0x1 ;  /* 0x000000040000795c */ /* 0x000fe20000300000 */
.L_x_3735:
[----:B------:R-:W-:Y:S01]  /*d390*/  IMAD R185, R18, 0x8, R2 ;  /* 0x0000000812b97824 */ /* 0x000fe200078e0202 */
[----:B------:R-:W-:-:S04]  /*d3a0*/  SHF.L.U32 R186, R19, 0x1f, RZ ;  /* 0x0000001f13ba7819 */ /* 0x000fc800000006ff */
[----:B------:R2:W3:Y:S01]  /*d3b0*/  SYNCS.PHASECHK.TRANS64.TRYWAIT P2, [R185+URZ+0x28c30], R186 ;  /* 0x028c30bab90075a7 */ /* 0x0004e2000804017f */
[----:B------:R-:W-:Y:S05]  /*d3c0*/  @!P0 BRA `(.L_x_3736) ;  /* 0x0000000000048947 */ /* 0x000fea0003800000 */
[----:B------:R-:W-:Y:S01]  /*d3d0*/  BPT.TRAP 0x1 ;  /* 0x000000040000795c */ /* 0x000fe20000300000 */
.L_x_3736:
[----:B------:R-:W-:Y:S01]  /*d3e0*/  BSSY B1, `(.L_x_3737) ;  /* 0x0000006000017945 */ /* 0x000fe20003800000 */
[----:B------:R-:W-:Y:S01]  /*d3f0*/  LEA R14, R18, R12, 0x9 ;  /* 0x0000000c120e7211 */ /* 0x000fe200078e48ff */
[----:B------:R-:W-:Y:S02]  /*d400*/  IMAD.MOV.U32 R15, RZ, RZ, 0x40000040 ;  /* 0x40000040ff0f7424 */ /* 0x000fe400078e00ff */
[----:B---3--:R-:W-:Y:S05]  /*d410*/  @P2 BRA `(.L_x_3738) ;  /* 0x0000000000082947 */ /* 0x008fea0003800000 */
[----:B------:R-:W3:Y:S02]  /*d420*/  SYNCS.PHASECHK.TRANS64.TRYWAIT P2, [R185+URZ+0x28c30], R186 ;  /* 0x028c30bab90075a7 */ /* 0x000ee4000804017f */
[----:B---3--:R-:W-:Y:S05]  /*d430*/  @!P2 BRA `(.L_x_3739) ;  /* 0x000000bc00aca947 */ /* 0x008fea0003800000 */
.L_x_3738:
[----:B------:R-:W-:Y:S05]  /*d440*/  BSYNC B1 ;  /* 0x0000000000017941 */ /* 0x000fea0003800000 */
.L_x_3737:
[C---:B------:R-:W-:Y:S01]  /*d450*/  R2UR UR6, R14.reuse ;  /* 0x000000000e0672ca */ /* 0x040fe200000e0000 */
[----:B0-----:R-:W-:Y:S01]  /*d460*/  WARPGROUP.ARRIVE ;  /* 0x00000000000079c5 */ /* 0x001fe20000000000 */
        /* <DEDUP_REMOVED lines=71> */
[----:B----4-:R-:W-:-:S07]  /*d8e0*/  FMNMX.FTZ R14, R213, R14, !PT ;  /* 0x0000000ed50e7209 */ /* 0x010fce0007810000 */
[----:B------:R-:W4:Y:S01]  /*d8f0*/  MUFU.TANH R161, R161 ;  /* 0x000000a100a17308 */ /* 0x000f220000002400 */
[----:B0-----:R-:W-:-:S07]  /*d900*/  FMNMX.FTZ R14, R157, R14, !PT ;  /* 0x0000000e9d0e7209 */ /* 0x001fce0007810000 */
[----:B------:R-:W0:Y:S01]  /*d910*/  MUFU.TANH R227, R227 ;  /* 0x000000e300e37308 */ /* 0x000e220000002400 */
[----:B-1----:R-:W-:-:S07]  /*d920*/  FMNMX.FTZ R14, R225, R14, !PT ;  /* 0x0000000ee10e7209 */ /* 0x002fce0007810000 */
        /* <DEDUP_REMOVED lines=21> */
[----:B0-----:R-:W-:-:S05]  /*da80*/  FMNMX.FTZ R14, R181, R14, !PT ;  /* 0x0000000eb50e7209 */ /* 0x001fca0007810000 */
[----:B------:R-:W0:Y:S02]  /*da90*/  SHFL.BFLY PT, R13, R14, 0x2, 0x1f ;  /* 0x0c401f000e0d7f89 */ /* 0x000e2400000e0000 */
[----:B------:R-:W5:Y:S08]  /*daa0*/  MUFU.TANH R223, R223 ;  /* 0x000000df00df7308 */ /* 0x000f700000002400 */
[----:B------:R-:W2:Y:S08]  /*dab0*/  MUFU.TANH R159, R159 ;  /* 0x0000009f009f7308 */ /* 0x000eb00000002400 */
[----:B------:R-:W3:Y:S01]  /*dac0*/  MUFU.TANH R237, R237 ;  /* 0x000000ed00ed7308 */ /* 0x000ee20000002400 */
[----:B0-----:R-:W-:-:S02]  /*dad0*/  FMNMX.FTZ R13, R14, R13, !PT ;  /* 0x0000000d0e0d7209 */ /* 0x001fc40007810000 */
[----:B-1----:R-:W-:-:S05]  /*dae0*/  FMNMX.FTZ R14, R21, R214, !PT ;  /* 0x000000d6150e7209 */ /* 0x002fca0007810000 */
[----:B------:R-:W0:Y:S01]  /*daf0*/  MUFU.TANH R163, R163 ;  /* 0x000000a300a37308 */ /* 0x000e220000002400 */
[----:B------:R-:W1:Y:S01]  /*db00*/  SHFL.BFLY PT, R160, R13, 0x1, 0x1f ;  /* 0x0c201f000da07f89 */ /* 0x000e6200000e0000 */
[----:B----4-:R-:W-:-:S04]  /*db10*/  FMNMX.FTZ R14, R155, R14, !PT ;  /* 0x0000000e9b0e7209 */ /* 0x010fc80007810000 */
[----:B-----5:R-:W-:Y:S02]  /*db20*/  FMNMX.FTZ R14, R223, R14, !PT ;  /* 0x0000000edf0e7209 */ /* 0x020fe40007810000 */
[----:B------:R-:W4:Y:S02]  /*db30*/  MUFU.TANH R20, R20 ;  /* 0x0000001400147308 */ /* 0x000f240000002400 */
[----:B--2---:R-:W-:-:S04]  /*db40*/  FMNMX.FTZ R14, R159, R14, !PT ;  /* 0x0000000e9f0e7209 */ /* 0x004fc80007810000 */
[----:B---3--:R-:W-:Y:S02]  /*db50*/  FMNMX.FTZ R14, R237, R14, !PT ;  /* 0x0000000eed0e7209 */ /* 0x008fe40007810000 */
[----:B------:R-:W2:Y:S08]  /*db60*/  MUFU.TANH R167, R167 ;  /* 0x000000a700a77308 */ /* 0x000eb00000002400 */
[----:B------:R-:W3:Y:S01]  /*db70*/  MUFU.TANH R152, R152 ;  /* 0x0000009800987308 */ /* 0x000ee20000002400 */
[----:B-1----:R-:W-:-:S02]  /*db80*/  FMNMX.FTZ R13, R13, R160, !PT ;  /* 0x000000a00d0d7209 */ /* 0x002fc40007810000 */
[----:B0-----:R-:W-:Y:S01]  /*db90*/  FMNMX.FTZ R160, R163, R14, !PT ;  /* 0x0000000ea3a07209 */ /* 0x001fe20007810000 */
[----:B------:R-:W-:Y:S02]  /*dba0*/  IMAD.U32 R14, RZ, RZ, UR36 ;  /* 0x00000024ff0e7e24 */ /* 0x000fe4000f8e00ff */
[C---:B------:R-:W-:Y:S02]  /*dbb0*/  FADD.FTZ R162, -R13.reuse, R194 ;  /* 0x000000c20da27221 */ /* 0x040fe40000010100 */
[----:B------:R-:W0:Y:S01]  /*dbc0*/  MUFU.TANH R171, R171 ;  /* 0x000000ab00ab7308 */ /* 0x000e220000002400 */
[----:B----4-:R-:W-:Y:S01]  /*dbd0*/  FMNMX.FTZ R160, R20, R160, !PT ;  /* 0x000000a014a07209 */ /* 0x010fe20007810000 */
[-C--:B------:R-:W-:Y:S01]  /*dbe0*/  FMUL.FTZ R168, R162, R14.reuse ;  /* 0x0000000ea2a87220 */ /* 0x080fe20000410000 */
[----:B------:R-:W-:Y:S02]  /*dbf0*/  FMUL.FTZ R162, R13, R14 ;  /* 0x0000000e0da27220 */ /* 0x000fe40000410000 */
[----:B--2---:R-:W-:-:S03]  /*dc00*/  FMNMX.FTZ R164, R167, R160, !PT ;  /* 0x000000a0a7a47209 */ /* 0x004fc60007810000 */
        /* <DEDUP_REMOVED lines=17> */
[----:B-1----:R-:W-:-:S07]  /*dd20*/  FMNMX.FTZ R166, R154, R15, !PT ;  /* 0x0000000f9aa67209 */ /* 0x002fce0007810000 */
[----:B------:R-:W1:Y:S01]  /*dd30*/  MUFU.TANH R179, R179 ;  /* 0x000000b300b37308 */ /* 0x000e620000002400 */
[----:B--2---:R-:W-:Y:S01]  /*dd40*/  FMNMX.FTZ R15, R175, R166, !PT ;  /* 0x000000a6af0f7209 */ /* 0x004fe20007810000 */
[-CC-:B------:R-:W-:Y:S01]  /*dd50*/  FFMA.FTZ R166, R213, R14.reuse, -R162.reuse ;  /* 0x0000000ed5a67223 */ /* 0x180fe200000108a2 */
[----:B------:R-:W-:-:S05]  /*dd60*/  FFMA.FTZ R213, R235, R14, -R162 ;  /* 0x0000000eebd57223 */ /* 0x000fca00000108a2 */
[----:B------:R-:W2:Y:S08]  /*dd70*/  MUFU.TANH R158, R158 ;  /* 0x0000009e009e7308 */ /* 0x000eb00000002400 */
[----:B------:R-:W-:Y:S08]  /*dd80*/  MUFU.TANH R183, R183 ;  /* 0x000000b700b77308 */ /* 0x000ff00000002400 */
[----:B------:R0:W3:Y:S08]  /*dd90*/  MUFU.EX2 R160, R168 ;  /* 0x000000a800a07308 */ /* 0x0000f00000000800 */
[----:B------:R4:W5:Y:S01]  /*dda0*/  MUFU.EX2 R164, R170 ;  /* 0x000000aa00a47308 */ /* 0x0009620000000800 */
[----:B0-----:R-:W-:-:S04]  /*ddb0*/  FMNMX.FTZ R168, R156, R15, !PT ;  /* 0x0000000f9ca87209 */ /* 0x001fc80007810000 */
[----:B-1----:R-:W-:-:S03]  /*ddc0*/  FMNMX.FTZ R15, R179, R168, !PT ;  /* 0x000000a8b30f7209 */ /* 0x002fc60007810000 */
[----:B------:R-:W0:Y:S01]  /*ddd0*/  MUFU.EX2 R153, R153 ;  /* 0x0000009900997308 */ /* 0x000e220000000800 */
[----:B--2---:R-:W-:Y:S01]  /*dde0*/  FMNMX.FTZ R168, R158, R15, !PT ;  /* 0x0000000f9ea87209 */ /* 0x004fe20007810000 */
[----:B----4-:R-:W-:Y:S01]  /*ddf0*/  FFMA.FTZ R170, R225, R14, -R162 ;  /* 0x0000000ee1aa7223 */ /* 0x010fe200000108a2 */
[-C--:B---3--:R-:W-:Y:S01]  /*de00*/  FMUL.FTZ R24, R24, R160.reuse ;  /* 0x000000a018187220 */ /* 0x088fe20000410000 */
[----:B------:R-:W-:Y:S01]  /*de10*/  FMUL.FTZ R25, R25, R160 ;  /* 0x000000a019197220 */ /* 0x000fe20000410000 */
[----:B------:R-:W-:Y:S01]  /*de20*/  FMNMX.FTZ R168, R183, R168, !PT ;  /* 0x000000a8b7a87209 */ /* 0x000fe20007810000 */
[-C--:B------:R-:W-:Y:S01]  /*de30*/  FMUL.FTZ R28, R28, R160.reuse ;  /* 0x000000a01c1c7220 */ /* 0x080fe20000410000 */
[----:B------:R-:W-:Y:S01]  /*de40*/  FMUL.FTZ R29, R29, R160 ;  /* 0x000000a01d1d7220 */ /* 0x000fe20000410000 */
[----:B------:R-:W1:Y:S01]  /*de50*/  MUFU.EX2 R166, R166 ;  /* 0x000000a600a67308 */ /* 0x000e620000000800 */
[----:B-----5:R-:W-:Y:S01]  /*de60*/  FFMA.FTZ R0, R160, R0, R164 ;  /* 0x00000000a0007223 */ /* 0x020fe200000100a4 */
[----:B------:R-:W2:Y:S01]  /*de70*/  SHFL.BFLY PT, R15, R168, 0x2, 0x1f ;  /* 0x0c401f00a80f7f89 */ /* 0x000ea200000e0000 */
        /* <DEDUP_REMOVED lines=23> */
[----:B--2---:R-:W-:Y:S01]  /*dff0*/  FMNMX.FTZ R180, R168, R15, !PT ;  /* 0x0000000fa8b47209 */ /* 0x004fe20007810000 */
[-C--:B------:R-:W-:Y:S01]  /*e000*/  FMUL.FTZ R72, R72, R160.reuse ;  /* 0x000000a048487220 */ /* 0x080fe20000410000 */
[-C--:B------:R-:W-:Y:S01]  /*e010*/  FMUL.FTZ R73, R73, R160.reuse ;  /* 0x000000a049497220 */ /* 0x080fe20000410000 */
[-C--:B------:R-:W-:Y:S01]  /*e020*/  FMUL.FTZ R76, R76, R160.reuse ;  /* 0x000000a04c4c7220 */ /* 0x080fe20000410000 */
[-C--:B------:R-:W-:Y:S01]  /*e030*/  FMUL.FTZ R77, R77, R160.reuse ;  /* 0x000000a04d4d7220 */ /* 0x080fe20000410000 */
[----:B------:R-:W2:Y:S01]  /*e040*/  SHFL.BFLY PT, R15, R180, 0x1, 0x1f ;  /* 0x0c201f00b40f7f89 */ /* 0x000ea200000e0000 */
        /* <DEDUP_REMOVED lines=23> */
[----:B--2---:R-:W-:Y:S01]  /*e1c0*/  FMNMX.FTZ R15, R180, R15, !PT ;  /* 0x0000000fb40f7209 */ /* 0x004fe20007810000 */
[----:B------:R-:W-:Y:S01]  /*e1d0*/  FFMA.FTZ R180, R181, R14, -R162 ;  /* 0x0000000eb5b47223 */ /* 0x000fe200000108a2 */
[----:B------:R-:W-:Y:S01]  /*e1e0*/  MUFU.EX2 R169, R169 ;  /* 0x000000a900a97308 */ /* 0x000fe20000000800 */
[-C--:B------:R-:W-:Y:S01]  /*e1f0*/  FMUL.FTZ R120, R120, R160.reuse ;  /* 0x000000a078787220 */ /* 0x080fe20000410000 */
[----:B------:R-:W-:Y:S01]  /*e200*/  FMUL.FTZ R121, R121, R160 ;  /* 0x000000a079797220 */ /* 0x000fe20000410000 */
[C---:B------:R-:W-:Y:S01]  /*e210*/  FADD.FTZ R181, -R15.reuse, R214 ;  /* 0x000000d60fb57221 */ /* 0x040fe20000010100 */
[----:B------:R-:W-:Y:S01]  /*e220*/  FMUL.FTZ R162, R15, R14 ;  /* 0x0000000e0fa27220 */ /* 0x000fe20000410000 */
[-C--:B------:R-:W-:Y:S01]  /*e230*/  FMUL.FTZ R124, R124, R160.reuse ;  /* 0x000000a07c7c7220 */ /* 0x080fe20000410000 */
[----:B------:R-:W-:Y:S01]  /*e240*/  FMUL.FTZ R125, R125, R160 ;  /* 0x000000a07d7d7220 */ /* 0x000fe20000410000 */
[----:B------:R-:W-:Y:S01]  /*e250*/  FMUL.FTZ R168, R181, R14 ;  /* 0x0000000eb5a87220 */ /* 0x000fe20000410000 */
[----:B------:R-:W-:-:S02]  /*e260*/  IMAD.MOV R181, RZ, RZ, -R195 ;  /* 0x000000ffffb57224 */ /* 0x000fc400078e0ac3 */
[-CC-:B------:R-:W-:Y:S01]  /*e270*/  FFMA.FTZ R21, R21, R14.reuse, -R162.reuse ;  /* 0x0000000e15157223 */ /* 0x180fe200000108a2 */
[-CC-:B------:R-:W-:Y:S01]  /*e280*/  FFMA.FTZ R182, R155, R14.reuse, -R162.reuse ;  /* 0x0000000e9bb67223 */ /* 0x180fe200000108a2 */
[-CC-:B------:R-:W-:Y:S01]  /*e290*/  FFMA.FTZ R155, R223, R14.reuse, -R162.reuse ;  /* 0x0000000edf9b7223 */ /* 0x180fe200000108a2 */
[-CC-:B------:R-:W-:Y:S01]  /*e2a0*/  FFMA.FTZ R194, R159, R14.reuse, -R162.reuse ;  /* 0x0000000e9fc27223 */ /* 0x180fe200000108a2 */
[----:B------:R-:W-:Y:S01]  /*e2b0*/  ISETP.NE.AND P2, PT, R192, R181, PT ;  /* 0x000000b5c000720c */ /* 0x000fe20003f45270 */
[----:B------:R-:W-:Y:S01]  /*e2c0*/  MUFU.EX2 R168, R168 ;  /* 0x000000a800a87308 */ /* 0x000fe20000000800 */
[----:B------:R-:W-:Y:S02]  /*e2d0*/  @!P1 VIADD R181, R185, 0x28c40 ;  /* 0x00028c40b9b59836 */ /* 0x000fe40000000000 */
[-CC-:B------:R-:W-:Y:S01]  /*e2e0*/  FFMA.FTZ R214, R163, R14.reuse, -R162.reuse ;  /* 0x0000000ea3d67223 */ /* 0x180fe200000108a2 */
[-CC-:B------:R-:W-:Y:S01]  /*e2f0*/  FFMA.FTZ R159, R237, R14.reuse, -R162.reuse ;  /* 0x0000000eed9f7223 */ /* 0x180fe200000108a2 */
[-C--:B------:R-:W-:Y:S01]  /*e300*/  FFMA.FTZ R226, R175, R14.reuse, -R162 ;  /* 0x0000000eafe27223 */ /* 0x080fe200000108a2 */
[----:B0-----:R-:W-:Y:S01]  /*e310*/  FADD.FTZ R175, R153, R0 ;  /* 0x0000000099af7221 */ /* 0x001fe20000010000 */
[----:B------:R-:W-:Y:S01]  /*e320*/  @!P1 PRMT R181, RZ, 0x654, R181 ;  /* 0x00000654ffb59816 */ /* 0x000fe200000000b5 */
[-CC-:B------:R-:W-:Y:S01]  /*e330*/  FFMA.FTZ R20, R20, R14.reuse, -R162.reuse ;  /* 0x0000000e14147223 */ /* 0x180fe200000108a2 */
[----:B------:R-:W0:Y:S01]  /*e340*/  MUFU.EX2 R21, R21 ;  /* 0x0000001500157308 */ /* 0x000e220000000800 */
[----:B-1----:R-:W-:Y:S01]  /*e350*/  FADD.FTZ R0, R166, R175 ;  /* 0x000000afa6007221 */ /* 0x002fe20000010000 */
[----:B------:R1:W-:Y:S01]  /*e360*/  @!P1 SYNCS.ARRIVE.TRANS64.RED.A1T0 RZ, [R181+URZ], RZ ;  /* 0x000000ffb5ff99a7 */ /* 0x0003e2000810043f */
[----:B------:R-:W-:Y:S01]  /*e370*/  FFMA.FTZ R224, R171, R14, -R162 ;  /* 0x0000000eabe07223 */ /* 0x000fe200000108a2 */
[----:B------:R-:W-:-:S02]  /*e380*/  @!P2 IMAD R163, R187, 0x40, R190 ;  /* 0x00000040bba3a824 */ /* 0x000fc400078e02be */
[-CC-:B------:R-:W-:Y:S01]  /*e390*/  FFMA.FTZ R154, R154, R14.reuse, -R162.reuse ;  /* 0x0000000e9a9a7223 */ /* 0x180fe200000108a2 */
[-CC-:B------:R-:W-:Y:S01]  /*e3a0*/  FFMA.FTZ R156, R156, R14.reuse, -R162.reuse ;  /* 0x0000000e9c9c7223 */ /* 0x180fe200000108a2 */
[-CC-:B------:R-:W-:Y:S01]  /*e3b0*/  FFMA.FTZ R179, R179, R14.reuse, -R162.reuse ;  /* 0x0000000eb3b37223 */ /* 0x180fe200000108a2 */
[----:B------:R-:W2:Y:S01]  /*e3c0*/  MUFU.EX2 R182, R182 ;  /* 0x000000b600b67308 */ /* 0x000ea20000000800 */
[--C-:B------:R-:W-:Y:S01]  /*e3d0*/  FFMA.FTZ R171, R158, R14, -R162.reuse ;  /* 0x0000000e9eab7223 */ /* 0x100fe200000108a2 */
[----:B-1----:R-:W-:Y:S01]  /*e3e0*/  @!P2 LEA R181, R163, R2, 0x2 ;  /* 0x00000002a3b5a211 */ /* 0x002fe200078e10ff */
[-CC-:B------:R-:W-:Y:S01]  /*e3f0*/  FFMA.FTZ R163, R167, R14.reuse, -R162.reuse ;  /* 0x0000000ea7a37223 */ /* 0x180fe200000108a2 */
[-CC-:B------:R-:W-:Y:S01]  /*e400*/  FFMA.FTZ R167, R152, R14.reuse, -R162.reuse ;  /* 0x0000000e98a77223 */ /* 0x180fe200000108a2 */
[----:B------:R-:W-:Y:S01]  /*e410*/  FFMA.FTZ R183, R183, R14, -R162 ;  /* 0x0000000eb7b77223 */ /* 0x000fe200000108a2 */
[-C--:B------:R-:W-:Y:S01]  /*e420*/  FMUL.FTZ R128, R128, R160.reuse ;  /* 0x000000a080807220 */ /* 0x080fe20000410000 */
[----:B------:R-:W-:Y:S01]  /*e430*/  @!P2 STS [R181+0x28800], R160 ;  /* 0x028800a0b500a388 */ /* 0x000fe20000000800 */
[----:B------:R-:W1:Y:S01]  /*e440*/  MUFU.EX2 R155, R155 ;  /* 0x0000009b009b7308 */ /* 0x000e620000000800 */
[----:B0-----:R-:W-:Y:S01]  /*e450*/  FFMA.FTZ R175, R168, R3, R21 ;  /* 0x00000003a8af7223 */ /* 0x001fe20000010015 */
[-C--:B------:R-:W-:Y:S01]  /*e460*/  FMUL.FTZ R129, R129, R160.reuse ;  /* 0x000000a081817220 */ /* 0x080fe20000410000 */
[----:B------:R0:W-:Y:S01]  /*e470*/  @!P2 STS [R181+0x28820], R168 ;  /* 0x028820a8b500a388 */ /* 0x0001e20000000800 */
        /* <DEDUP_REMOVED lines=9> */
[----:B0-----:R-:W-:Y:S01]  /*e510*/  FADD.FTZ R181, R157, R0 ;  /* 0x000000009db57221 */ /* 0x001fe20000010000 */
[----:B--2---:R-:W-:Y:S01]  /*e520*/  FADD.FTZ R0, R182, R175 ;  /* 0x000000afb6007221 */ /* 0x004fe20000010000 */
[-C--:B------:R-:W-:Y:S01]  /*e530*/  FMUL.FTZ R148, R148, R160.reuse ;  /* 0x000000a094947220 */ /* 0x080fe20000410000 */
[----:B------:R-:W0:Y:S01]  /*e540*/  MUFU.EX2 R159, R159 ;  /* 0x0000009f009f7308 */ /* 0x000e220000000800 */
[----:B------:R-:W-:Y:S01]  /*e550*/  FADD.FTZ R152, R170, R181 ;  /* 0x000000b5aa987221 */ /* 0x000fe20000010000 */
[----:B-1----:R-:W-:Y:S01]  /*e560*/  FADD.FTZ R175, R155, R0 ;  /* 0x000000009baf7221 */ /* 0x002fe20000010000 */
[----:B------:R-:W-:Y:S01]  /*e570*/  FMUL.FTZ R149, R149, R160 ;  /* 0x000000a095957220 */ /* 0x000fe20000410000 */
[----:B------:R-:W-:Y:S01]  /*e580*/  F2FP.BF16.F32.PACK_AB R158, R165, R172 ;  /* 0x000000aca59e723e */ /* 0x000fe200000010ff */
[----:B------:R-:W-:Y:S01]  /*e590*/  FADD.FTZ R181, R161, R152 ;  /* 0x00000098a1b57221 */ /* 0x000fe20000010000 */
[-C--:B------:R-:W-:Y:S01]  /*e5a0*/  FMUL.FTZ R26, R26, R168.reuse ;  /* 0x000000a81a1a7220 */ /* 0x080fe20000410000 */
[-C--:B------:R-:W-:Y:S01]  /*e5b0*/  FMUL.FTZ R27, R27, R168.reuse ;  /* 0x000000a81b1b7220 */ /* 0x080fe20000410000 */
[----:B------:R-:W1:Y:S01]  /*e5c0*/  MUFU.EX2 R214, R214 ;  /* 0x000000d600d67308 */ /* 0x000e620000000800 */
[----:B---3--:R-:W-:Y:S01]  /*e5d0*/  FADD.FTZ R0, R194, R175 ;  /* 0x000000afc2007221 */ /* 0x008fe20000010000 */
[----:B------:R-:W-:Y:S01]  /*e5e0*/  FADD.FTZ R152, R172, R181 ;  /* 0x000000b5ac987221 */ /* 0x000fe20000010000 */
[----:B------:R-:W-:Y:S01]  /*e5f0*/  F2FP.BF16.F32.PACK_AB R155, R194, R155 ;  /* 0x0000009bc29b723e */ /* 0x000fe200000010ff */
[-C--:B------:R-:W-:Y:S01]  /*e600*/  FMUL.FTZ R30, R30, R168.reuse ;  /* 0x000000a81e1e7220 */ /* 0x080fe20000410000 */
[-C--:B------:R-:W-:Y:S01]  /*e610*/  FMUL.FTZ R31, R31, R168.reuse ;  /* 0x000000a81f1f7220 */ /* 0x080fe20000410000 */
[----:B------:R-:W-:Y:S01]  /*e620*/  FADD.FTZ R187, R165, R152 ;  /* 0x00000098a5bb7221 */ /* 0x000fe20000010000 */
[-C--:B------:R-:W-:Y:S01]  /*e630*/  FMUL.FTZ R34, R34, R168.reuse ;  /* 0x000000a822227220 */ /* 0x080fe20000410000 */
[----:B------:R-:W2:Y:S01]  /*e640*/  MUFU.EX2 R20, R20 ;  /* 0x0000001400147308 */ /* 0x000ea20000000800 */
[----:B0-----:R-:W-:Y:S01]  /*e650*/  FADD.FTZ R181, R159, R0 ;  /* 0x000000009fb57221 */ /* 0x001fe20000010000 */
[----:B------:R-:W-:Y:S01]  /*e660*/  FADD.FTZ R152, R174, R187 ;  /* 0x000000bbae987221 */ /* 0x000fe20000010000 */
        /* <DEDUP_REMOVED lines=13> */
[----:B------:R-:W-:Y:S01]  /*e740*/  MUFU.EX2 R176, R176 ;  /* 0x000000b000b07308 */ /* 0x000fe20000000800 */
[----:B--2---:R-:W-:Y:S01]  /*e750*/  FADD.FTZ R0, R20, R181 ;  /* 0x000000b514007221 */ /* 0x004fe20000010000 */
[----:B------:R-:W-:Y:S01]  /*e760*/  FADD.FTZ R181, R169, R152 ;  /* 0x00000098a9b57221 */ /* 0x000fe20000010000 */
[----:B------:R-:W-:Y:S01]  /*e770*/  F2FP.BF16.F32.PACK_AB R152, R153, R164 ;  /* 0x000000a49998723e */ /* 0x000fe200000010ff */
        /* <DEDUP_REMOVED lines=48> */
[----:B------:R-:W-:Y:S01]  /*ea80*/  FMUL.FTZ R134, R134, R168 ;  /* 0x000000a886867220 */ /* 0x000fe20000410000 */
[----:B------:R-:W-:Y:S01]  /*ea90*/  FADD.FTZ R181, R173, R154 ;  /* 0x0000009aadb57221 */ /* 0x000fe20000010000 */
[----:B------:R-:W-:Y:S01]  /*eaa0*/  F2FP.BF16.F32.PACK_AB R154, R157, R166 ;  /* 0x000000a69d9a723e */ /* 0x000fe200000010ff */
[-C--:B------:R-:W-:Y:S01]  /*eab0*/  FMUL.FTZ R135, R135, R168.reuse ;  /* 0x000000a887877220 */ /* 0x080fe20000410000 */
[----:B------:R-:W2:Y:S01]  /*eac0*/  MUFU.EX2 R226, R226 ;  /* 0x000000e200e27308 */ /* 0x000ea20000000800 */
[----:B-1----:R-:W-:Y:S01]  /*ead0*/  FADD.FTZ R160, R178, R181 ;  /* 0x000000b5b2a07221 */ /* 0x002fe20000010000 */
[----:B---3--:R-:W-:Y:S01]  /*eae0*/  FADD.FTZ R153, R3, R0 ;  /* 0x0000000003997221 */ /* 0x008fe20000010000 */
[-C--:B------:R-:W-:Y:S01]  /*eaf0*/  FMUL.FTZ R138, R138, R168.reuse ;  /* 0x000000a88a8a7220 */ /* 0x080fe20000410000 */
[-C--:B------:R-:W-:Y:S01]  /*eb00*/  FMUL.FTZ R139, R139, R168.reuse ;  /* 0x000000a88b8b7220 */ /* 0x080fe20000410000 */
[-C--:B------:R-:W-:Y:S01]  /*eb10*/  FMUL.FTZ R142, R142, R168.reuse ;  /* 0x000000a88e8e7220 */ /* 0x080fe20000410000 */
[-C--:B------:R-:W-:Y:S01]  /*eb20*/  FMUL.FTZ R143, R143, R168.reuse ;  /* 0x000000a88f8f7220 */ /* 0x080fe20000410000 */
[----:B------:R-:W-:Y:S01]  /*eb30*/  FMUL.FTZ R146, R146, R168 ;  /* 0x000000a892927220 */ /* 0x000fe20000410000 */
[----:B------:R-:W1:Y:S01]  /*eb40*/  MUFU.EX2 R177, R177 ;  /* 0x000000b100b17308 */ /* 0x000e620000000800 */
[----:B0-----:R-:W-:Y:S01]  /*eb50*/  FADD.FTZ R162, R213, R160 ;  /* 0x000000a0d5a27221 */ /* 0x001fe20000010000 */
[----:B------:R-:W-:Y:S01]  /*eb60*/  F2FP.BF16.F32.PACK_AB R160, R169, R174 ;  /* 0x000000aea9a0723e */ /* 0x000fe200000010ff */
[----:B------:R-:W-:Y:S01]  /*eb70*/  FMUL.FTZ R147, R147, R168 ;  /* 0x000000a893937220 */ /* 0x000fe20000410000 */
[----:B------:R-:W-:Y:S01]  /*eb80*/  F2FP.BF16.F32.PACK_AB R164, R213, R178 ;  /* 0x000000b2d5a4723e */ /* 0x000fe200000010ff */
[-C--:B------:R-:W-:Y:S01]  /*eb90*/  FMUL.FTZ R150, R150, R168.reuse ;  /* 0x000000a896967220 */ /* 0x080fe20000410000 */
[----:B------:R-:W-:-:S02]  /*eba0*/  FMUL.FTZ R151, R151, R168 ;  /* 0x000000a897977220 */ /* 0x000fc40000410000 */
[----:B------:R0:W3:Y:S01]  /*ebb0*/  MUFU.EX2 R175, R156 ;  /* 0x0000009c00af7308 */ /* 0x0000e20000000800 */
[----:B--2---:R-:W-:-:S07]  /*ebc0*/  FADD.FTZ R0, R226, R153 ;  /* 0x00000099e2007221 */ /* 0x004fce0000010000 */
[----:B------:R-:W2:Y:S01]  /*ebd0*/  MUFU.EX2 R180, R180 ;  /* 0x000000b400b47308 */ /* 0x000ea20000000800 */
[----:B0-----:R-:W-:Y:S01]  /*ebe0*/  F2FP.BF16.F32.PACK_AB R156, R161, R170 ;  /* 0x000000aaa19c723e */ /* 0x001fe200000010ff */
[----:B-1----:R-:W-:Y:S01]  /*ebf0*/  FADD.FTZ R153, R177, R162 ;  /* 0x000000a2b1997221 */ /* 0x002fe20000010000 */
[----:B------:R-:W-:Y:S02]  /*ec00*/  F2FP.BF16.F32.PACK_AB R162, R173, R176 ;  /* 0x000000b0ada2723e */ /* 0x000fe400000010ff */
[----:B------:R-:W-:-:S03]  /*ec10*/  F2FP.BF16.F32.PACK_AB R161, R224, R167 ;  /* 0x000000a7e0a1723e */ /* 0x000fc600000010ff */
[----:B------:R-:W0:Y:S01]  /*ec20*/  MUFU.EX2 R228, R179 ;  /* 0x000000b300e47308 */ /* 0x000e220000000800 */
[----:B---3--:R-:W-:-:S07]  /*ec30*/  FADD.FTZ R157, R175, R0 ;  /* 0x00000000af9d7221 */ /* 0x008fce0000010000 */
[----:B------:R-:W1:Y:S01]  /*ec40*/  MUFU.EX2 R171, R171 ;  /* 0x000000ab00ab7308 */ /* 0x000e620000000800 */
[----:B--2---:R-:W-:Y:S01]  /*ec50*/  FADD.FTZ R0, R180, R153 ;  /* 0x00000099b4007221 */ /* 0x004fe20000010000 */
[----:B------:R-:W-:Y:S01]  /*ec60*/  F2FP.BF16.F32.PACK_AB R153, R182, R21 ;  /* 0x00000015b699723e */ /* 0x000fe200000010ff */
[----:B------:R-:W-:Y:S01]  /*ec70*/  BAR.SYNC.DEFER_BLOCKING 0xf, 0x100 ;  /* 0x03c4000000007b1d */ /* 0x000fe20000010000 */
[----:B------:R-:W-:-:S05]  /*ec80*/  F2FP.BF16.F32.PACK_AB R166, R180, R177 ;  /* 0x000000b1b4a6723e */ /* 0x000fca00000010ff */
[----:B------:R-:W2:Y:S01]  /*ec90*/  MUFU.EX2 R170, R183 ;  /* 0x000000b700aa7308 */ /* 0x000ea20000000800 */
[----:B0-----:R-:W-:Y:S01]  /*eca0*/  FADD.FTZ R172, R228, R157 ;  /* 0x0000009de4ac7221 */ /* 0x001fe20000010000 */
[----:B------:R-:W-:Y:S02]  /*ecb0*/  F2FP.BF16.F32.PACK_AB R157, R214, R159 ;  /* 0x0000009fd69d723e */ /* 0x000fe400000010ff */
[----:B------:R-:W-:Y:S02]  /*ecc0*/  F2FP.BF16.F32.PACK_AB R159, R163, R20 ;  /* 0x00000014a39f723e */ /* 0x000fe400000010ff */
[----:B------:R-:W-:Y:S02]  /*ecd0*/  F2FP.BF16.F32.PACK_AB R163, R226, R3 ;  /* 0x00000003e2a3723e */ /* 0x000fe400000010ff */
[----:B------:R-:W-:Y:S01]  /*ece0*/  F2FP.BF16.F32.PACK_AB R165, R228, R175 ;  /* 0x000000afe4a5723e */ /* 0x000fe200000010ff */
[----:B-1----:R-:W-:Y:S01]  /*ecf0*/  FADD.FTZ R21, R171, R172 ;  /* 0x000000acab157221 */ /* 0x002fe20000010000 */
[C---:B--2---:R-:W-:Y:S01]  /*ed00*/  F2FP.BF16.F32.PACK_AB R167, R170.reuse, R171 ;  /* 0x000000abaaa7723e */ /* 0x044fe200000010ff */
[----:B------:R0:W-:Y:S02]  /*ed10*/  STSM.16.M88.4 [R196+0x26800], R152 ;  /* 0x02680098c4007844 */ /* 0x0001e40000000200 */
[----:B------:R-:W-:-:S02]  /*ed20*/  FADD.FTZ R3, R170, R21 ;  /* 0x00000015aa037221 */ /* 0x000fc40000010000 */
[----:B------:R0:W-:Y:S04]  /*ed30*/  STSM.16.M88.4 [R197], R156 ;  /* 0x0000009cc5007844 */ /* 0x0001e80000000200 */
[----:B------:R0:W-:Y:S04]  /*ed40*/  STSM.16.M88.4 [R199], R160 ;  /* 0x000000a0c7007844 */ /* 0x0001e80000000200 */
[----:B------:R0:W-:Y:S01]  /*ed50*/  STSM.16.M88.4 [R198], R164 ;  /* 0x000000a4c6007844 */ /* 0x0001e20000000200 */
[----:B------:R-:W-:Y:S05]  /*ed60*/  @!P0 BRA `(.L_x_3740) ;  /* 0x0000000000048947 */ /* 0x000fea0003800000 */
[----:B------:R-:W-:Y:S01]  /*ed70*/  BPT.TRAP 0x1 ;  /* 0x000000040000795c */ /* 0x000fe20000300000 */
.L_x_3740:
[----:B------:R1:W2:Y:S01]  /*ed80*/  SYNCS.PHASECHK.TRANS64.TRYWAIT P2, [R185+URZ+0x28c50], R186 ;  /* 0x028c50bab90075a7 */ /* 0x0002a2000804017f */
[----:B------:R-:W-:Y:S05]  /*ed90*/  @!P0 BRA `(.L_x_3741) ;  /* 0x0000000000048947 */ /* 0x000fea0003800000 */
[----:B------:R-:W-:Y:S01]  /*eda0*/  BPT.TRAP 0x1 ;  /* 0x000000040000795c */ /* 0x000fe20000300000 */
.L_x_3741:
[----:B------:R-:W-:Y:S04]  /*edb0*/  BSSY B1, `(.L_x_3742) ;  /* 0x0000004000017945 */ /* 0x000fe80003800000 */
[----:B--2---:R-:W-:Y:S05]  /*edc0*/  @P2 BRA `(.L_x_3743) ;  /* 0x0000000000082947 */ /* 0x004fea0003800000 */
[----:B------:R-:W2:Y:S02]  /*edd0*/  SYNCS.PHASECHK.TRANS64.TRYWAIT P2, [R185+URZ+0x28c50], R186 ;  /* 0x028c50bab90075a7 */ /* 0x000ea4000804017f */
[----:B--2---:R-:W-:Y:S05]  /*ede0*/  @!P2 BRA `(.L_x_3744) ;  /* 0x000000a40054a947 */ /* 0x004fea0003800000 */
.L_x_3743:
[----:B------:R-:W-:Y:S05]  /*edf0*/  BSYNC B1 ;  /* 0x0000000000017941 */ /* 0x000fea0003800000 */
.L_x_3742:
[----:B------:R-:W-:Y:S01]  /*ee00*/  IMAD R20, R18, 0x1000, R184 ;  /* 0x0000100012147824 */ /* 0x000fe200078e02b8 */
[----:B------:R-:W-:Y:S01]  /*ee10*/  WARPGROUP.ARRIVE ;  /* 0x00000000000079c5 */ /* 0x000fe20000000000 */
[----:B------:R-:W-:Y:S01]  /*ee20*/  IMAD.MOV.U32 R21, RZ, RZ, 0x40000040 ;  /* 0x40000040ff157424 */ /* 0x000fe200078e00ff */
[----:B------:R-:W-:Y:S01]  /*ee30*/  ISETP.GT.AND P2, PT, R212, RZ, PT ;  /* 0x000000ffd400720c */ /* 0x000fe20003f44270 */
[----:B-12---:R-:W-:Y:S01]  /*ee40*/  @!P1 VIADD R185, R185, 0x28c60 ;  /* 0x00028c60b9b99836 */ /* 0x006fe20000000000 */
        /* <DEDUP_REMOVED lines=16> */
[----:B------:R-:W-:Y:S01]  /*ef50*/  VIADD R20, R20, 0x180 ;  /* 0x0000018014147836 */ /* 0x000fe20000000000 */
[----:B------:R-:W-:-:S14]  /*ef60*/  MOV R153, 0x40000040 ;  /* 0x4000004000997802 */ /* 0x000fdc0000000f00 */
        /* <DEDUP_REMOVED lines=24> */
.L_x_3734:
[----:B------:R-:W-:Y:S05]  /*f0f0*/  BSYNC B0 ;  /* 0x0000000000007941 */ /* 0x000fea0003800000 */
.L_x_3733:
[----:B------:R-:W3:Y:S01]  /*f100*/  SHFL.BFLY PT, R5, R0, 0x2, 0x1f ;  /* 0x0c401f0000057f89 */ /* 0x000ee200000e0000 */
[----:B------:R-:W-:Y:S02]  /*f110*/  IMAD.MOV R11, RZ, RZ, -R195 ;  /* 0x000000ffff0b7224 */ /* 0x000fe400078e0ac3 */
[----:B------:R-:W-:Y:S01]  /*f120*/  IMAD.MOV.U32 R166, RZ, RZ, -0x800000 ;  /* 0xff800000ffa67424 */ /* 0x000fe200078e00ff */
[----:B------:R-:W4:Y:S01]  /*f130*/  SHFL.BFLY PT, R6, R3, 0x2, 0x1f ;  /* 0x0c401f0003067f89 */ /* 0x000f2200000e0000 */
[----:B------:R-:W-:Y:S01]  /*f140*/  IMAD.MOV.U32 R167, RZ, RZ, -0x800000 ;  /* 0xff800000ffa77424 */ /* 0x000fe200078e00ff */
[----:B------:R-:W-:Y:S08]  /*f150*/  BAR.ARV 0x8, 0xa0 ;  /* 0x0202800000007b1d */ /* 0x000ff00000002000 */
[----:B------:R-:W-:Y:S01]  /*f160*/  BAR.SYNC.DEFER_BLOCKING 0xf, 0x100 ;  /* 0x03c4000000007b1d */ /* 0x000fe20000010000 */
[----:B------:R-:W-:Y:S01]  /*f170*/  ISETP.NE.AND P0, PT, R192, R11, PT ;  /* 0x0000000bc000720c */ /* 0x000fe20003f05270 */
[----:B------:R-:W-:-:S02]  /*f180*/  VIADD R207, R207, 0x1 ;  /* 0x00000001cfcf7836 */ /* 0x000fc40000000000 */
[----:B---3--:R-:W-:Y:S01]  /*f190*/  FADD.FTZ R5, R5, R0 ;  /* 0x0000000005057221 */ /* 0x008fe20000010000 */
[----:B----4-:R-:W-:-:S04]  /*f1a0*/  FADD.FTZ R7, R6, R3 ;  /* 0x0000000306077221 */ /* 0x010fc80000010000 */
[----:B------:R-:W3:Y:S01]  /*f1b0*/  SHFL.BFLY PT, R4, R5, 0x1, 0x1f ;  /* 0x0c201f0005047f89 */ /* 0x000ee200000e0000 */
[----:B------:R-:W-:-:S03]  /*f1c0*/  IMAD.MOV.U32 R3, RZ, RZ, RZ ;  /* 0x000000ffff037224 */ /* 0x000fc600078e00ff */
[----:B------:R-:W4:Y:S01]  /*f1d0*/  SHFL.BFLY PT, R6, R7, 0x1, 0x1f ;  /* 0x0c201f0007067f89 */ /* 0x000f2200000e0000 */
[----:B---3--:R-:W-:Y:S01]  /*f1e0*/  FADD.FTZ R9, R5, R4 ;  /* 0x0000000405097221 */ /* 0x008fe20000010000 */
[C---:B------:R-:W-:Y:S01]  /*f1f0*/  @!P0 LEA R5, R18.reuse, R190, 0x6 ;  /* 0x000000be12058211 */ /* 0x040fe200078e30ff */
[----:B------:R-:W-:Y:S02]  /*f200*/  VIADD R4, R18, 0x1 ;  /* 0x0000000112047836 */ /* 0x000fe40000000000 */
[----:B----4-:R-:W-:Y:S01]  /*f210*/  FADD.FTZ R0, R7, R6 ;  /* 0x0000000607007221 */ /* 0x010fe20000010000 */
[----:B------:R-:W-:Y:S01]  /*f220*/  FSETP.NE.FTZ.AND P2, PT, R9, RZ, PT ;  /* 0x000000ff0900720b */ /* 0x000fe20003f55000 */
[----:B------:R-:W-:Y:S01]  /*f230*/  IMAD.MOV.U32 R6, RZ, RZ, RZ ;  /* 0x000000ffff067224 */ /* 0x000fe200078e00ff */
[----:B------:R-:W-:Y:S01]  /*f240*/  ISETP.NE.AND P1, PT, R4, 0x2, PT ;  /* 0x000000020400780c */ /* 0x000fe20003f25270 */
[----:B------:R-:W-:Y:S01]  /*f250*/  @!P0 IMAD R5, R5, 0x4, R2 ;  /* 0x0000000405058824 */ /* 0x000fe200078e0202 */
[----:B------:R-:W-:-:S02]  /*f260*/  FSETP.NE.FTZ.AND P3, PT, R0, RZ, PT ;  /* 0x000000ff0000720b */ /* 0x000fc40003f75000 */
[----:B------:R-:W-:-:S04]  /*f270*/  SEL R8, RZ, 0x1, P1 ;  /* 0x00000001ff087807 */ /* 0x000fc80000800000 */
[----:B------:R-:W-:-:S03]  /*f280*/  LOP3.LUT R19, R19, R8, RZ, 0x3c, !PT ;  /* 0x0000000813137212 */ /* 0x000fc600078e3cff */
[----:B------:R-:W3:Y:S01]  /*f290*/  @P2 MUFU.RCP R3, R9 ;  /* 0x0000000900032308 */ /* 0x000ee20000001000 */
[----:B------:R-:W-:-:S03]  /*f2a0*/  @P2 FMUL.FTZ R18, R14, 0.69314718246459960938 ;  /* 0x3f3172180e122820 */ /* 0x000fc60000410000 */
[----:B------:R-:W-:-:S04]  /*f2b0*/  @P3 FMUL.FTZ R14, R14, 0.69314718246459960938 ;  /* 0x3f3172180e0e3820 */ /* 0x000fc80000410000 */
[----:B------:R-:W4:Y:S08]  /*f2c0*/  @P3 MUFU.RCP R6, R0 ;  /* 0x0000000000063308 */ /* 0x000f300000001000 */
[----:B------:R-:W5:Y:S01]  /*f2d0*/  @P2 MUFU.LG2 R2, R9 ;  /* 0x0000000900022308 */ /* 0x000f620000000c00 */
[----:B---3--:R-:W-:Y:S01]  /*f2e0*/  @!P0 STS [R5+0x28800], R3 ;  /* 0x0288000305008388 */ /* 0x008fe20000000800 */
[-C--:B------:R-:W-:Y:S01]  /*f2f0*/  FMUL.FTZ R175, R24, R3.reuse ;  /* 0x0000000318af7220 */ /* 0x080fe20000410000 */
[-C--:B------:R-:W-:Y:S01]  /*f300*/  FMUL.FTZ R24, R33, R3.reuse ;  /* 0x0000000321187220 */ /* 0x080fe20000410000 */
[-C--:B------:R-:W-:Y:S01]  /*f310*/  FMUL.FTZ R173, R25, R3.reuse ;  /* 0x0000000319ad7220 */ /* 0x080fe20000410000 */
[-C--:B------:R-:W-:Y:S01]  /*f320*/  FMUL.FTZ R174, R28, R3.reuse ;  /* 0x000000031cae7220 */ /* 0x080fe20000410000 */
[-C--:B------:R-:W-:Y:S01]  /*f330*/  FMUL.FTZ R12, R29, R3.reuse ;  /* 0x000000031d0c7220 */ /* 0x080fe20000410000 */
[-C--:B------:R-:W-:Y:S01]  /*f340*/  FMUL.FTZ R172, R32, R3.reuse ;  /* 0x0000000320ac7220 */ /* 0x080fe20000410000 */
[----:B------:R-:W3:Y:S01]  /*f350*/  @P3 MUFU.LG2 R20, R0 ;  /* 0x0000000000143308 */ /* 0x000ee20000000c00 */
[----:B----4-:R4:W-:Y:S01]  /*f360*/  @!P0 STS [R5+0x28820], R6 ;  /* 0x0288200605008388 */ /* 0x0109e20000000800 */
[-C--:B------:R-:W-:Y:S01]  /*f370*/  FMUL.FTZ R171, R36, R3.reuse ;  /* 0x0000000324ab7220 */ /* 0x080fe20000410000 */
[-C--:B0-----:R-:W-:Y:S01]  /*f380*/  FMUL.FTZ R169, R37, R3.reuse ;  /* 0x0000000325a97220 */ /* 0x081fe20000410000 */
[-C--:B------:R-:W-:Y:S01]  /*f390*/  FMUL.FTZ R170, R40, R3.reuse ;  /* 0x0000000328aa7220 */ /* 0x080fe20000410000 */
[-C--:B------:R-:W-:Y:S01]  /*f3a0*/  FMUL.FTZ R28, R41, R3.reuse ;  /* 0x00000003291c7220 */ /* 0x080fe20000410000 */
[-C--:B------:R-:W-:Y:S01]  /*f3b0*/  FMUL.FTZ R165, R44, R3.reuse ;  /* 0x000000032ca57220 */ /* 0x080fe20000410000 */
[-C--:B------:R-:W-:Y:S01]  /*f3c0*/  FMUL.FTZ R163, R45, R3.reuse ;  /* 0x000000032da37220 */ /* 0x080fe20000410000 */
[-C--:B------:R-:W-:Y:S01]  /*f3d0*/  FMUL.FTZ R164, R48, R3.reuse ;  /* 0x0000000330a47220 */ /* 0x080fe20000410000 */
[----:B-----5:R-:W-:Y:S01]  /*f3e0*/  @P2 FMUL.FTZ R21, R2, 0.69314718246459960938 ;  /* 0x3f31721802152820 */ /* 0x020fe20000410000 */
        /* <DEDUP_REMOVED lines=56> */
[----:B------:R-:W-:Y:S01]  /*f770*/  @P2 FFMA.FTZ R166, R18, R13, R21 ;  /* 0x0000000d12a62223 */ /* 0x000fe20000010015 */
[----:B------:R-:W-:Y:S01]  /*f780*/  PLOP3.LUT P0, PT, PT, PT, PT, 0x8, 0x0 ;  /* 0x000000000000781c */ /* 0x000fe20003f0e170 */
        /* <DEDUP_REMOVED lines=63> */
.L_x_3655:
[----:B------:R-:W-:Y:S05]  /*fb80*/  BSYNC B7 ;  /* 0x0000000000077941 */ /* 0x000fea0003800000 */
.L_x_3653:
[----:B------:R-:W0:Y:S08]  /*fb90*/  S2UR UR5, SR_CgaCtaId ;  /* 0x00000000000579c3 */ /* 0x000e300000008800 */
[----:B------:R-:W-:Y:S06]  /*fba0*/  BAR.SYNC.DEFER_BLOCKING 0x5, 0x120 ;  /* 0x0144800000007b1d */ /* 0x000fec0000010000 */
[----:B------:R-:W-:Y:S01]  /*fbb0*/  UMOV UR4, 0x400 ;  /* 0x0000040000047882 */ /* 0x000fe20000000000 */
[----:B------:R-:W-:Y:S01]  /*fbc0*/  BSSY B0, `(.L_x_3746) ;  /* 0x000026d000007945 */ /* 0x000fe20003800000 */
[----:B0-----:R-:W-:-:S06]  /*fbd0*/  ULEA UR4, UR5, UR4, 0x18 ;  /* 0x0000000405047291 */ /* 0x001fcc000f8ec03f */
[----:B------:R-:W-:-:S05]  /*fbe0*/  IMAD.U32 R2, RZ, RZ, UR4 ;  /* 0x00000004ff027e24 */ /* 0x000fca000f8e00ff */
[----:B--2---:R0:W2:Y:S01]  /*fbf0*/  LDS.128 R184, [R2+0x28cd0] ;  /* 0x028cd00002b87984 */ /* 0x0040a20000000c00 */
        /* <DEDUP_REMOVED lines=26> */
[----:B------:R-:W-:Y:S01]  /*fda0*/  F2FP.BF16.F32.PACK_AB R104, R105, R104 ;  /* 0x000000686968723e */ /* 0x000fe200000010ff */
[----:B------:R-:W-:Y:S01]  /*fdb0*/  IMAD.MOV.U32 R0, RZ, RZ, RZ ;  /* 0x000000ffff007224 */ /* 0x000fe200078e00ff */
[C---:B------:R-:W-:Y:S02]  /*fdc0*/  IADD3 R177, P1, R110.reuse, 0x20, RZ ;  /* 0x000000206eb17810 */ /* 0x040fe40007f3e0ff */
[----:B------:R-:W-:-:S02]  /*fdd0*/  IADD3 R183, P3, R110, 0x2000, RZ ;  /* 0x000020006eb77810 */ /* 0x000fc40007f7e0ff */
[----:B------:R-:W-:Y:S02]  /*fde0*/  LOP3.LUT R32, R177, 0x380, RZ, 0xc0, !PT ;  /* 0x00000380b1207812 */ /* 0x000fe400078ec0ff */
[----:B------:R-:W-:Y:S01]  /*fdf0*/  IADD3 R48, P6, R110, 0x2020, RZ ;  /* 0x000020206e307810 */ /* 0x000fe20007fde0ff */
[--C-:B------:R-:W-:Y:S01]  /*fe00*/  IMAD.X R45, RZ, RZ, R111.reuse, P3 ;  /* 0x000000ffff2d7224 */ /* 0x100fe200018e066f */
[----:B------:R-:W-:Y:S02]  /*fe10*/  SHF.R.U64 R32, R32, 0x3, RZ ;  /* 0x0000000320207819 */ /* 0x000fe400000012ff */
[----:B------:R-:W-:Y:S01]  /*fe20*/  LOP3.LUT R44, R183, 0x380, RZ, 0xc0, !PT ;  /* 0x00000380b72c7812 */ /* 0x000fe200078ec0ff */
[----:B------:R-:W-:Y:S01]  /*fe30*/  IMAD.X R49, RZ, RZ, R111, P6 ;  /* 0x000000ffff317224 */ /* 0x000fe200030e066f */
[----:B------:R-:W-:Y:S02]  /*fe40*/  IADD3 R179, P0, R110, 0x40, RZ ;  /* 0x000000406eb37810 */ /* 0x000fe40007f1e0ff */
[----:B------:R-:W-:-:S02]  /*fe50*/  LOP3.LUT R32, R32, R177, RZ, 0x3c, !PT ;  /* 0x000000b120207212 */ /* 0x000fc400078e3cff */
[----:B------:R-:W-:Y:S01]  /*fe60*/  LOP3.LUT R177, R48, 0x380, RZ, 0xc0, !PT ;  /* 0x0000038030b17812 */ /* 0x000fe200078ec0ff */
[--C-:B------:R-:W-:Y:S01]  /*fe70*/  IMAD.X R37, RZ, RZ, R111.reuse, P0 ;  /* 0x000000ffff257224 */ /* 0x100fe200000e066f */
[----:B-----5:R-:W-:Y:S02]  /*fe80*/  IADD3.X R33, RZ, R111, RZ, P1, !PT ;  /* 0x0000006fff217210 */ /* 0x020fe40000ffe4ff */
[----:B------:R-:W-:Y:S02]  /*fe90*/  SHF.R.U64 R44, R44, 0x3, RZ ;  /* 0x000000032c2c7819 */ /* 0x000fe400000012ff */
[C---:B------:R-:W-:Y:S02]  /*fea0*/  IADD3 R60, P1, R110.reuse, 0x4000, RZ ;  /* 0x000040006e3c7810 */ /* 0x040fe40007f3e0ff */
[----:B------:R-:W-:Y:S02]  /*feb0*/  SHF.R.U64 R177, R177, 0x3, RZ ;  /* 0x00000003b1b17819 */ /* 0x000fe400000012ff */
        /* <DEDUP_REMOVED lines=8> */
[----:B------:R-:W-:Y:S02]  /*ff40*/  LOP3.LUT R48, R177, R48, RZ, 0x3c, !PT ;  /* 0x00000030b1307212 */ /* 0x000fe400078e3cff */
[----:B------:R-:W-:Y:S02]  /*ff50*/  IADD3 R52, P5, R110, 0x2040, RZ ;  /* 0x000020406e347810 */ /* 0x000fe40007fbe0ff */
[----:B------:R-:W-:-:S02]  /*ff60*/  LOP3.LUT R40, R181, 0x380, RZ, 0xc0, !PT ;  /* 0x00000380b5287812 */ /* 0x000fc400078ec0ff */
[----:B------:R-:W-:Y:S01]  /*ff70*/  LOP3.LUT R177, R4, 0x380, RZ, 0xc0, !PT ;  /* 0x0000038004b17812 */ /* 0x000fe200078ec0ff */
[--C-:B------:R-:W-:Y:S01]  /*ff80*/  IMAD.X R53, RZ, RZ, R111.reuse, P5 ;  /* 0x000000ffff357224 */ /* 0x100fe200028e066f */
[C---:B------:R-:W-:Y:S02]  /*ff90*/  IADD3 R56, P2, R110.reuse, 0x2060, RZ ;  /* 0x000020606e387810 */ /* 0x040fe40007f5e0ff */
[----:B------:R-:W-:Y:S02]  /*ffa0*/  SHF.R.U64 R183, R183, 0x3, RZ ;  /* 0x00000003b7b77819 */ /* 0x000fe400000012ff */
[----:B------:R-:W-:Y:S02]  /*ffb0*/  IADD3 R6, P6, R110, 0x6000, RZ ;  /* 0x000060006e067810 */ /* 0x000fe40007fde0ff */
[----:B------:R-:W-:Y:S02]  /*ffc0*/  SHF.R.U64 R36, R36, 0x3, RZ ;  /* 0x0000000324247819 */ /* 0x000fe400000012ff */
[----:B------:R-:W-:Y:S01]  /*ffd0*/  LOP3.LUT R13, R110, 0x380, RZ, 0xc0, !PT ;  /* 0x000003806e0d7812 */ /* 0x000fe200078ec0ff */
[----:B------:R-:W-:Y:S01]  /*ffe0*/  IMAD.X R103, RZ, RZ, R111, P6 ;  /* 0x000000ffff677224 */ /* 0x000fe200030e066f */
[----:B------:R-:W-:-:S02]  /*fff0*/  SHF.R.U64 R40, R40, 0x3, RZ ;  /* 0x0000000328287819 */ /* 0x000fc400000012ff */
[----:B------:R-:W-:Y:S02]  /*10000*/  SHF.R.U64 R177, R177, 0x3, RZ ;  /* 0x00000003b1b17819 */ /* 0x000fe400000012ff */
[----:B------:R-:W-:Y:S02]  /*10010*/  IADD3.X R57, RZ, R111, RZ, P2, !PT ;  /* 0x0000006fff397210 */ /* 0x000fe400017fe4ff */
[C---:B------:R-:W-:Y:S02]  /*10020*/  IADD3 R14, P5, R110.reuse, 0x6020, RZ ;  /* 0x000060206e0e7810 */ /* 0x040fe40007fbe0ff */
[C---:B------:R-:W-:Y:S02]  /*10030*/  IADD3 R26, P2, R110.reuse, 0x6040, RZ ;  /* 0x000060406e1a7810 */ /* 0x040fe40007f5e0ff */
[----:B------:R-:W-:Y:S02]  /*10040*/  LOP3.LUT R60, R183, R60, RZ, 0x3c, !PT ;  /* 0x0000003cb73c7212 */ /* 0x000fe400078e3cff */
[----:B------:R-:W-:-:S02]  /*10050*/  IADD3 R30, P1, R110, 0x6060, RZ ;  /* 0x000060606e1e7810 */ /* 0x000fc40007f3e0ff */
[----:B------:R-:W-:Y:S02]  /*10060*/  LOP3.LUT R36, R36, R179, RZ, 0x3c, !PT ;  /* 0x000000b324247212 */ /* 0x000fe400078e3cff */
[----:B------:R-:W-:Y:S01]  /*10070*/  LOP3.LUT R183, R6, 0x380, RZ, 0xc0, !PT ;  /* 0x0000038006b77812 */ /* 0x000fe200078ec0ff */
[----:B------:R-:W-:Y:S01]  /*10080*/  IMAD.X R15, RZ, RZ, R111, P1 ;  /* 0x000000ffff0f7224 */ /* 0x000fe200008e066f */
[----:B------:R-:W-:Y:S02]  /*10090*/  SHF.R.U64 R13, R13, 0x3, RZ ;  /* 0x000000030d0d7819 */ /* 0x000fe400000012ff */
[----:B------:R-:W-:Y:S02]  /*100a0*/  LOP3.LUT R40, R40, R181, RZ, 0x3c, !PT ;  /* 0x000000b528287212 */ /* 0x000fe400078e3cff */
[----:B------:R-:W-:Y:S02]  /*100b0*/  LOP3.LUT R179, R52, 0x380, RZ, 0xc0, !PT ;  /* 0x0000038034b37812 */ /* 0x000fe400078ec0ff */
[----:B------:R-:W-:-:S02]  /*100c0*/  LOP3.LUT R64, R177, R4, RZ, 0x3c, !PT ;  /* 0x00000004b1407212 */ /* 0x000fc400078e3cff */
[----:B------:R-:W-:Y:S02]  /*100d0*/  LOP3.LUT R181, R56, 0x380, RZ, 0xc0, !PT ;  /* 0x0000038038b57812 */ /* 0x000fe400078ec0ff */
[----:B------:R-:W-:Y:S02]  /*100e0*/  F2FP.BF16.F32.PACK_AB R4, R173, R175 ;  /* 0x000000afad04723e */ /* 0x000fe400000010ff */
[C---:B------:R-:W-:Y:S02]  /*100f0*/  IADD3 R68, P4, R110.reuse, 0x4040, RZ ;  /* 0x000040406e447810 */ /* 0x040fe40007f9e0ff */
[----:B------:R-:W-:Y:S02]  /*10100*/  IADD3 R72, P3, R110, 0x4060, RZ ;  /* 0x000040606e487810 */ /* 0x000fe40007f7e0ff */
[----:B------:R-:W-:Y:S01]  /*10110*/  LOP3.LUT R27, R14, 0x380, RZ, 0xc0, !PT ;  /* 0x000003800e1b7812 */ /* 0x000fe200078ec0ff */
[--C-:B------:R-:W-:Y:S01]  /*10120*/  IMAD.X R69, RZ, RZ, R111.reuse, P4 ;  /* 0x000000ffff457224 */ /* 0x100fe200020e066f */
[----:B------:R-:W-:Y:S01]  /*10130*/  LOP3.LUT R173, R26, 0x380, RZ, 0xc0, !PT ;  /* 0x000003801aad7812 */ /* 0x000fe200078ec0ff */
[----:B------:R-:W-:Y:S01]  /*10140*/  IMAD.X R73, RZ, RZ, R111, P3 ;  /* 0x000000ffff497224 */ /* 0x000fe200018e066f */
[----:B------:R-:W-:-:S02]  /*10150*/  SHF.R.U64 R183, R183, 0x3, RZ ;  /* 0x00000003b7b77819 */ /* 0x000fc400000012ff */
[----:B------:R-:W-:Y:S02]  /*10160*/  LOP3.LUT R175, R30, 0x380, RZ, 0xc0, !PT ;  /* 0x000003801eaf7812 */ /* 0x000fe400078ec0ff */
[----:B------:R-:W-:Y:S01]  /*10170*/  LOP3.LUT R110, R13, R110, RZ, 0x3c, !PT ;  /* 0x0000006e0d6e7212 */ /* 0x000fe200078e3cff */
[----:B------:R-:W-:Y:S01]  /*10180*/  IMAD.X R13, RZ, RZ, R111, P2 ;  /* 0x000000ffff0d7224 */ /* 0x000fe200010e066f */
[----:B------:R-:W-:Y:S02]  /*10190*/  SHF.R.U64 R179, R179, 0x3, RZ ;  /* 0x00000003b3b37819 */ /* 0x000fe400000012ff */
[----:B------:R-:W-:Y:S02]  /*101a0*/  SHF.R.U64 R181, R181, 0x3, RZ ;  /* 0x00000003b5b57819 */ /* 0x000fe400000012ff */
[----:B------:R-:W-:Y:S02]  /*101b0*/  SHF.R.U64 R27, R27, 0x3, RZ ;  /* 0x000000031b1b7819 */ /* 0x000fe400000012ff */
[----:B------:R-:W-:-:S02]  /*101c0*/  SHF.R.U64 R173, R173, 0x3, RZ ;  /* 0x00000003adad7819 */ /* 0x000fc400000012ff */
[-C--:B------:R-:W-:Y:S02]  /*101d0*/  IADD3.X R107, RZ, R111.reuse, RZ, P5, !PT ;  /* 0x0000006fff6b7210 */ /* 0x080fe40002ffe4ff */
[----:B------:R-:W-:Y:S02]  /*101e0*/  LOP3.LUT R102, R183, R6, RZ, 0x3c, !PT ;  /* 0x00000006b7667212 */ /* 0x000fe400078e3cff */
[----:B------:R-:W-:Y:S02]  /*101f0*/  SHF.R.U64 R175, R175, 0x3, RZ ;  /* 0x00000003afaf7819 */ /* 0x000fe400000012ff */
[----:B------:R-:W-:Y:S02]  /*10200*/  LOP3.LUT R52, R179, R52, RZ, 0x3c, !PT ;  /* 0x00000034b3347212 */ /* 0x000fe400078e3cff */
[----:B------:R-:W-:Y:S02]  /*10210*/  MOV R111, R110 ;  /* 0x0000006e006f7202 */ /* 0x000fe40000000f00 */
[----:B------:R-:W-:Y:S01]  /*10220*/  F2FP.BF16.F32.PACK_AB R6, R12, R174 ;  /* 0x000000ae0c06723e */ /* 0x000fe200000010ff */
[----:B------:R-:W-:Y:S01]  /*10230*/  BAR.SYNC.DEFER_BLOCKING 0x1, 0x100 ;  /* 0x0044000000007b1d */ /* 0x000fe20000010000 */
[----:B------:R-:W-:-:S02]  /*10240*/  LOP3.LUT R56, R181, R56, RZ, 0x3c, !PT ;  /* 0x00000038b5387212 */ /* 0x000fc400078e3cff */
[----:B------:R-:W-:Y:S02]  /*10250*/  LOP3.LUT R179, R68, 0x380, RZ, 0xc0, !PT ;  /* 0x0000038044b37812 */ /* 0x000fe400078ec0ff */
[----:B------:R-:W-:Y:S02]  /*10260*/  LOP3.LUT R181, R72, 0x380, RZ, 0xc0, !PT ;  /* 0x0000038048b57812 */ /* 0x000fe400078ec0ff */
[----:B------:R-:W-:Y:S02]  /*10270*/  LOP3.LUT R106, R27, R14, RZ, 0x3c, !PT ;  /* 0x0000000e1b6a7212 */ /* 0x000fe400078e3cff */
[----:B------:R-:W-:Y:S02]  /*10280*/  LOP3.LUT R12, R173, R26, RZ, 0x3c, !PT ;  /* 0x0000001aad0c7212 */ /* 0x000fe400078e3cff */
[----:B------:R-:W-:Y:S02]  /*10290*/  LOP3.LUT R14, R175, R30, RZ, 0x3c, !PT ;  /* 0x0000001eaf0e7212 */ /* 0x000fe400078e3cff */
[----:B------:R-:W-:-:S02]  /*102a0*/  MOV R110, R32 ;  /* 0x00000020006e7202 */ /* 0x000fc40000000f00 */
[----:B------:R-:W-:Y:S02]  /*102b0*/  F2FP.BF16.F32.PACK_AB R26, R169, R171 ;  /* 0x000000aba91a723e */ /* 0x000fe400000010ff */
[----:B------:R-:W-:Y:S02]  /*102c0*/  F2FP.BF16.F32.PACK_AB R27, R39, R38 ;  /* 0x00000026271b723e */ /* 0x000fe400000010ff */
[----:B------:R-:W-:Y:S02]  /*102d0*/  MOV R36, R36 ;  /* 0x0000002400247202 */ /* 0x000fe40000000f00 */
[----:B------:R-:W-:Y:S02]  /*102e0*/  F2FP.BF16.F32.PACK_AB R30, R163, R165 ;  /* 0x000000a5a31e723e */ /* 0x000fe400000010ff */
[----:B------:R-:W-:Y:S01]  /*102f0*/  SHF.R.U64 R179, R179, 0x3, RZ ;  /* 0x00000003b3b37819 */ /* 0x000fe200000012ff */
[----:B------:R3:W-:Y:S01]  /*10300*/  STSM.16.M88.4 [R111], R4 ;  /* 0x000000046f007844 */ /* 0x0007e20000000200 */
[----:B------:R-:W-:-:S02]  /*10310*/  SHF.R.U64 R181, R181, 0x3, RZ ;  /* 0x00000003b5b57819 */ /* 0x000fc400000012ff */
[----:B------:R-:W-:Y:S01]  /*10320*/  MOV R40, R40 ;  /* 0x0000002800287202 */ /* 0x000fe20000000f00 */
[----:B------:R4:W-:Y:S01]  /*10330*/  STSM.16.M88.4 [R110], R24 ;  /* 0x000000186e007844 */ /* 0x0009e20000000200 */
[----:B------:R-:W-:Y:S02]  /*10340*/  MOV R44, R44 ;  /* 0x0000002c002c7202 */ /* 0x000fe40000000f00 */
[----:B------:R-:W-:Y:S01]  /*10350*/  MOV R35, R12 ;  /* 0x0000000c00237202 */ /* 0x000fe20000000f00 */
[----:B------:R1:W-:Y:S01]  /*10360*/  STSM.16.M88.4 [R36], R28 ;  /* 0x0000001c24007844 */ /* 0x0003e20000000200 */
[----:B------:R-:W-:Y:S02]  /*10370*/  MOV R33, R14 ;  /* 0x0000000e00217202 */ /* 0x000fe40000000f00 */
[----:B------:R-:W-:Y:S02]  /*10380*/  MOV R48, R48 ;  /* 0x0000003000307202 */ /* 0x000fe40000000f00 */
[----:B------:R-:W-:-:S02]  /*10390*/  F2FP.BF16.F32.PACK_AB R12, R155, R157 ;  /* 0x0000009d9b0c723e */ /* 0x000fc400000010ff */
[----:B------:R-:W-:Y:S02]  /*103a0*/  F2FP.BF16.F32.PACK_AB R13, R67, R66 ;  /* 0x00000042430d723e */ /* 0x000fe400000010ff */
[----:B---3--:R-:W-:Y:S02]  /*103b0*/  F2FP.BF16.F32.PACK_AB R4, R161, R164 ;  /* 0x000000a4a104723e */ /* 0x008fe400000010ff */
[----:B------:R-:W-:Y:S02]  /*103c0*/  F2FP.BF16.F32.PACK_AB R5, R51, R50 ;  /* 0x000000323305723e */ /* 0x000fe400000010ff */
[----:B------:R-:W-:Y:S02]  /*103d0*/  F2FP.BF16.F32.PACK_AB R6, R159, R162 ;  /* 0x000000a29f06723e */ /* 0x000fe400000010ff */
[----:B------:R-:W-:Y:S02]  /*103e0*/  F2FP.BF16.F32.PACK_AB R7, R55, R54 ;  /* 0x000000363707723e */ /* 0x000fe400000010ff */
[----:B------:R-:W-:-:S02]  /*103f0*/  F2FP.BF16.F32.PACK_AB R14, R153, R156 ;  /* 0x0000009c990e723e */ /* 0x000fc400000010ff */
[----:B------:R-:W-:Y:S01]  /*10400*/  F2FP.BF16.F32.PACK_AB R15, R71, R70 ;  /* 0x00000046470f723e */ /* 0x000fe200000010ff */
[----:B------:R3:W-:Y:S01]  /*10410*/  STSM.16.M88.4 [R40], R4 ;  /* 0x0000000428007844 */ /* 0x0007e20000000200 */
[----:B------:R-:W-:Y:S02]  /*10420*/  LOP3.LUT R68, R179, R68, RZ, 0x3c, !PT ;  /* 0x00000044b3447212 */ /* 0x000fe400078e3cff */
[----:B------:R-:W-:Y:S01]  /*10430*/  MOV R52, R52 ;  /* 0x0000003400347202 */ /* 0x000fe20000000f00 */
[----:B------:R0:W-:Y:S01]  /*10440*/  STSM.16.M88.4 [R44], R8 ;  /* 0x000000082c007844 */ /* 0x0001e20000000200 */
[----:B----4-:R-:W-:Y:S02]  /*10450*/  F2FP.BF16.F32.PACK_AB R24, R152, R154 ;  /* 0x0000009a9818723e */ /* 0x010fe400000010ff */
[----:B------:R-:W-:Y:S01]  /*10460*/  F2FP.BF16.F32.PACK_AB R25, R75, R74 ;  /* 0x0000004a4b19723e */ /* 0x000fe200000010ff */
[----:B------:R4:W-:Y:S01]  /*10470*/  STSM.16.M88.4 [R48], R12 ;  /* 0x0000000c30007844 */ /* 0x0009e20000000200 */
[----:B------:R-:W-:-:S02]  /*10480*/  F2FP.BF16.F32.PACK_AB R26, R77, R76 ;  /* 0x0000004c4d1a723e */ /* 0x000fc400000010ff */
[----:B------:R-:W-:Y:S02]  /*10490*/  F2FP.BF16.F32.PACK_AB R27, R79, R78 ;  /* 0x0000004e4f1b723e */ /* 0x000fe400000010ff */
[----:B------:R-:W-:Y:S02]  /*104a0*/  LOP3.LUT R72, R181, R72, RZ, 0x3c, !PT ;  /* 0x00000048b5487212 */ /* 0x000fe400078e3cff */
[----:B------:R-:W-:Y:S01]  /*104b0*/  MOV R56, R56 ;  /* 0x0000003800387202 */ /* 0x000fe20000000f00 */
[----:B------:R2:W-:Y:S01]  /*104c0*/  STSM.16.M88.4 [R52], R24 ;  /* 0x0000001834007844 */ /* 0x0005e20000000200 */
[----:B-1----:R-:W-:Y:S02]  /*104d0*/  F2FP.BF16.F32.PACK_AB R28, R81, R80 ;  /* 0x00000050511c723e */ /* 0x002fe400000010ff */
[----:B------:R-:W-:Y:S02]  /*104e0*/  F2FP.BF16.F32.PACK_AB R29, R83, R82 ;  /* 0x00000052531d723e */ /* 0x000fe400000010ff */
[----:B------:R-:W-:-:S02]  /*104f0*/  F2FP.BF16.F32.PACK_AB R30, R85, R84 ;  /* 0x00000054551e723e */ /* 0x000fc400000010ff */
[----:B------:R-:W-:Y:S02]  /*10500*/  F2FP.BF16.F32.PACK_AB R31, R87, R86 ;  /* 0x00000056571f723e */ /* 0x000fe400000010ff */
[----:B------:R-:W-:Y:S02]  /*10510*/  MOV R60, R60 ;  /* 0x0000003c003c7202 */ /* 0x000fe40000000f00 */
[----:B------:R-:W-:Y:S01]  /*10520*/  MOV R64, R64 ;  /* 0x0000004000407202 */ /* 0x000fe20000000f00 */
[----:B------:R1:W-:Y:S01]  /*10530*/  STSM.16.M88.4 [R56], R28 ;  /* 0x0000001c38007844 */ /* 0x0003e20000000200 */
[----:B------:R-:W-:Y:S02]  /*10540*/  MOV R32, R106 ;  /* 0x0000006a00207202 */ /* 0x000fe40000000f00 */
[----:B------:R-:W-:Y:S01]  /*10550*/  F2FP.BF16.F32.PACK_AB R112, R113, R112 ;  /* 0x000000707170723e */ /* 0x000fe200000010ff */
[----:B------:R-:W-:Y:S01]  /*10560*/  STSM.16.M88.4 [R60], R88 ;  /* 0x000000583c007844 */ /* 0x000fe20000000200 */
[----:B------:R-:W-:-:S02]  /*10570*/  MOV R68, R68 ;  /* 0x0000004400447202 */ /* 0x000fc40000000f00 */
[----:B------:R-:W-:Y:S01]  /*10580*/  F2FP.BF16.F32.PACK_AB R105, R42, R34 ;  /* 0x000000222a69723e */ /* 0x000fe200000010ff */
[----:B------:R-:W-:Y:S01]  /*10590*/  STSM.16.M88.4 [R64], R96 ;  /* 0x0000006040007844 */ /* 0x000fe20000000200 */
        /* <DEDUP_REMOVED lines=9> */
[----:B------:R-:W-:Y:S01]  /*10630*/  F2FP.BF16.F32.PACK_AB R128, R129, R128 ;  /* 0x000000808180723e */ /* 0x000fe200000010ff */
[----:B------:R-:W-:Y:S01]  /*10640*/  STSM.16.M88.4 [R72], R112 ;  /* 0x0000007048007844 */ /* 0x000fe20000000200 */
[----:B------:R-:W-:Y:S02]  /*10650*/  MOV R102, R102 ;  /* 0x0000006600667202 */ /* 0x000fe40000000f00 */
[----:B------:R-:W-:-:S02]  /*10660*/  F2FP.BF16.F32.PACK_AB R122, R125, R124 ;  /* 0x0000007c7d7a723e */ /* 0x000fc400000010ff */
[----:B------:R-:W-:Y:S02]  /*10670*/  F2FP.BF16.F32.PACK_AB R123, R127, R126 ;  /* 0x0000007e7f7b723e */ /* 0x000fe400000010ff */
[----:B------:R-:W-:Y:S02]  /*10680*/  F2FP.BF16.F32.PACK_AB R129, R131, R130 ;  /* 0x000000828381723e */ /* 0x000fe400000010ff */
[----:B------:R-:W-:Y:S01]  /*10690*/  F2FP.BF16.F32.PACK_AB R136, R137, R136 ;  /* 0x000000888988723e */ /* 0x000fe200000010ff */
[----:B------:R-:W-:Y:S01]  /*106a0*/  STSM.16.M88.4 [R102], R120 ;  /* 0x0000007866007844 */ /* 0x000fe20000000200 */
[----:B------:R-:W-:Y:S02]  /*106b0*/  ISETP.NE.U32.AND P0, PT, RZ, UR4, PT ;  /* 0x00000004ff007c0c */ /* 0x000fe4000bf05070 */
[----:B---3--:R-:W-:Y:S02]  /*106c0*/  IADD3 R4, P1, R204, UR4, RZ ;  /* 0x00000004cc047c10 */ /* 0x008fe4000ff3e0ff */
        /* <DEDUP_REMOVED lines=8> */
[----:B------:R-:W-:Y:S01]  /*10750*/  F2FP.BF16.F32.PACK_AB R146, R149, R148 ;  /* 0x000000949592723e */ /* 0x000fe200000010ff */
[----:B------:R-:W-:Y:S01]  /*10760*/  STSM.16.M88.4 [R35], R136 ;  /* 0x0000008823007844 */ /* 0x000fe20000000200 */
[----:B------:R-:W-:Y:S02]  /*10770*/  F2FP.BF16.F32.PACK_AB R147, R151, R150 ;  /* 0x000000969793723e */ /* 0x000fe400000010ff */
[----:B------:R-:W-:Y:S02]  /*10780*/  ISETP.NE.AND.EX P0, PT, RZ, UR5, PT, P0 ;  /* 0x00000005ff007c0c */ /* 0x000fe4000bf05300 */
[----:B------:R-:W-:Y:S01]  /*10790*/  IADD3.X R5, R205, UR5, RZ, P1, !PT ;  /* 0x00000005cd057c10 */ /* 0x000fe20008ffe4ff */
[----:B------:R-:W-:Y:S01]  /*107a0*/  ULDC.64 UR4, c[0x0][0xbe0] ;  /* 0x0002f80000047ab9 */ /* 0x000fe20000000a00 */
[----:B------:R3:W-:Y:S01]  /*107b0*/  STSM.16.M88.4 [R33], R144 ;  /* 0x0000009021007844 */ /* 0x0007e20000000200 */
[----:B------:R-:W-:Y:S01]  /*107c0*/  BAR.SYNC.DEFER_BLOCKING 0x1, 0x100 ;  /* 0x0044000000007b1d */ /* 0x000fe20000010000 */
[----:B------:R-:W-:-:S04]  /*107d0*/  ISETP.NE.U32.AND P6, PT, RZ, UR4, PT ;  /* 0x00000004ff007c0c */ /* 0x000fc8000bfc5070 */
[----:B------:R-:W-:Y:S01]  /*107e0*/  ISETP.NE.AND.EX P6, PT, RZ, UR5, PT, P6 ;  /* 0x00000005ff007c0c */ /* 0x000fe2000bfc5360 */
[----:B------:R-:W-:-:S04]  /*107f0*/  IMAD R3, R202, 0x40, R193 ;  /* 0x00000040ca037824 */ /* 0x000fc800078e02c1 */
[----:B------:R-:W-:-:S08]  /*10800*/  IMAD.WIDE R20, R3, 0x2, R20 ;  /* 0x0000000203147825 */ /* 0x000fd000078e0214 */
[----:B------:R-:W-:Y:S01]  /*10810*/  @P6 IADD3 R204, P4, R204, UR4, RZ ;  /* 0x00000004cccc6c10 */ /* 0x000fe2000ff9e0ff */
[----:B------:R-:W-:Y:S02]  /*10820*/  ULDC UR4, c[0x0][0xa88] ;  /* 0x0002a20000047ab9 */ /* 0x000fe40000000800 */
[----:B------:R-:W-:Y:S01]  /*10830*/  IMAD.U32 R3, RZ, RZ, UR4 ;  /* 0x00000004ff037e24 */ /* 0x000fe2000f8e00ff */
[----:B------:R-:W-:Y:S01]  /*10840*/  @P6 IADD3.X R205, R205, UR5, RZ, P4, !PT ;  /* 0x00000005cdcd6c10 */ /* 0x000fe2000a7fe4ff */
[----:B------:R3:W5:Y:S01]  /*10850*/  @P0 LDG.E R0, desc[UR40][R4.64] ;  /* 0x0000002804000981 */ /* 0x000762000c1e1900 */
[C---:B0-----:R-:W-:Y:S02]  /*10860*/  IADD3 R9, P1, R20.reuse, 0x1000, RZ ;  /* 0x0000100014097810 */ /* 0x041fe40007f3e0ff */
[C---:B----4-:R-:W-:Y:S01]  /*10870*/  IADD3 R13, P2, R20.reuse, 0x2000, RZ ;  /* 0x00002000140d7810 */ /* 0x050fe20007f5e0ff */
[----:B------:R0:W5:Y:S01]  /*10880*/  @P6 LDG.E R3, desc[UR40][R204.64] ;  /* 0x00000028cc036981 */ /* 0x000162000c1e1900 */
[----:B--2---:R-:W-:-:S02]  /*10890*/  IADD3 R25, P3, R20, 0x3000, RZ ;  /* 0x0000300014197810 */ /* 0x004fc40007f7e0ff */
[----:B-1----:R-:W-:Y:S02]  /*108a0*/  IADD3 R29, P4, R20, 0x4000, RZ ;  /* 0x00004000141d7810 */ /* 0x002fe40007f9e0ff */
        /* <DEDUP_REMOVED lines=8> */
[----:B---3--:R-:W-:Y:S02]  /*10930*/  IADD3 R33, P5, R20, 0x5000, RZ ;  /* 0x0000500014217810 */ /* 0x008fe40007fbe0ff */
[----:B------:R-:W-:Y:S01]  /*10940*/  LOP3.LUT R8, R8, R9, RZ, 0x3c, !PT ;  /* 0x0000000908087212 */ /* 0x000fe200078e3cff */
[----:B------:R-:W-:Y:S01]  /*10950*/  IMAD.X R9, RZ, RZ, R21, P1 ;  /* 0x000000ffff097224 */ /* 0x000fe200008e0615 */
[----:B------:R-:W-:-:S02]  /*10960*/  LOP3.LUT R12, R12, R13, RZ, 0x3c, !PT ;  /* 0x0000000d0c0c7212 */ /* 0x000fc400078e3cff */
[----:B------:R-:W-:Y:S01]  /*10970*/  LOP3.LUT R24, R24, R25, RZ, 0x3c, !PT ;  /* 0x0000001918187212 */ /* 0x000fe200078e3cff */
[--C-:B------:R-:W-:Y:S01]  /*10980*/  IMAD.X R25, RZ, RZ, R21.reuse, P3 ;  /* 0x000000ffff197224 */ /* 0x100fe200018e0615 */
[----:B------:R-:W-:Y:S01]  /*10990*/  LOP3.LUT R28, R28, R29, RZ, 0x3c, !PT ;  /* 0x0000001d1c1c7212 */ /* 0x000fe200078e3cff */
[----:B------:R-:W-:Y:S01]  /*109a0*/  IMAD.X R29, RZ, RZ, R21, P4 ;  /* 0x000000ffff1d7224 */ /* 0x000fe200020e0615 */
[----:B------:R-:W-:Y:S02]  /*109b0*/  P2R R7, PR, RZ, 0x20 ;  /* 0x00000020ff077803 */ /* 0x000fe40000000000 */
[----:B------:R-:W-:Y:S02]  /*109c0*/  IADD3.X R13, RZ, R21, RZ, P2, !PT ;  /* 0x00000015ff0d7210 */ /* 0x000fe400017fe4ff */
[C---:B------:R-:W-:Y:S02]  /*109d0*/  IADD3 R37, P1, R20.reuse, 0x6000, RZ ;  /* 0x0000600014257810 */ /* 0x040fe40007f3e0ff */
[----:B------:R-:W-:-:S02]  /*109e0*/  IADD3 R41, P2, R20, 0x7000, RZ ;  /* 0x0000700014297810 */ /* 0x000fc40007f5e0ff */
[C---:B------:R-:W-:Y:S02]  /*109f0*/  IADD3 R45, P3, R20.reuse, 0x8000, RZ ;  /* 0x00008000142d7810 */ /* 0x040fe40007f7e0ff */
[C---:B------:R-:W-:Y:S02]  /*10a00*/  IADD3 R49, P4, R20.reuse, 0x9000, RZ ;  /* 0x0000900014317810 */ /* 0x040fe40007f9e0ff */
[----:B------:R-:W-:Y:S02]  /*10a10*/  IADD3 R53, P5, R20, 0xa000, RZ ;  /* 0x0000a00014357810 */ /* 0x000fe40007fbe0ff */
[----:B------:R-:W-:Y:S02]  /*10a20*/  LOP3.LUT R32, R33, 0x380, RZ, 0xc0, !PT ;  /* 0x0000038021207812 */ /* 0x000fe400078ec0ff */
        /* <DEDUP_REMOVED lines=11> */
[----:B------:R-:W-:Y:S02]  /*10ae0*/  LOP3.LUT R32, R32, R33, RZ, 0x3c, !PT ;  /* 0x0000002120207212 */ /* 0x000fe400078e3cff */
[----:B------:R-:W-:Y:S02]  /*10af0*/  LOP3.LUT R36, R36, R37, RZ, 0x3c, !PT ;  /* 0x0000002524247212 */ /* 0x000fe400078e3cff */
[----:B------:R-:W-:-:S02]  /*10b00*/  LOP3.LUT R40, R40, R41, RZ, 0x3c, !PT ;  /* 0x0000002928287212 */ /* 0x000fc400078e3cff */
[----:B------:R-:W-:Y:S02]  /*10b10*/  LOP3.LUT R44, R44, R45, RZ, 0x3c, !PT ;  /* 0x0000002d2c2c7212 */ /* 0x000fe400078e3cff */
[----:B------:R-:W-:Y:S02]  /*10b20*/  LOP3.LUT R48, R48, R49, RZ, 0x3c, !PT ;  /* 0x0000003130307212 */ /* 0x000fe400078e3cff */
[----:B------:R-:W-:Y:S01]  /*10b30*/  LOP3.LUT R52, R52, R53, RZ, 0x3c, !PT ;  /* 0x0000003534347212 */ /* 0x000fe200078e3cff */
[----:B0-----:R-:W-:Y:S06]  /*10b40*/  @P6 BRA `(.L_x_3748) ;  /* 0x0000000000106947 */ /* 0x001fec0003800000 */
[----:B------:R-:W-:Y:S05]  /*10b50*/  @!P0 BRA `(.L_x_3748) ;  /* 0x00000000000c8947 */ /* 0x000fea0003800000 */
[----:B------:R-:W2:Y:S04]  /*10b60*/  LDG.E R6, desc[UR40][R4.64] ;  /* 0x0000002804067981 */ /* 0x000ea8000c1e1900 */
[----:B-----5:R-:W2:Y:S02]  /*10b70*/  LDG.E R3, desc[UR40][R4.64+0x4] ;  /* 0x0000042804037981 */ /* 0x020ea4000c1e1900 */
[----:B--2---:R-:W-:-:S07]  /*10b80*/  IMAD.IADD R3, R3, 0x1, -R6 ;  /* 0x0000000103037824 */ /* 0x004fce00078e0a06 */
.L_x_3748:
[----:B------:R-:W0:Y:S01]  /*10b90*/  SHFL.IDX PT, R4, R211, RZ, 0x1f ;  /* 0x00001fffd3047589 */ /* 0x000e2200000e0000 */
        /* <DEDUP_REMOVED lines=18> */
[----:B0-----:R-:W-:Y:S02]  /*10cc0*/  ISETP.NE.AND P5, PT, R4, RZ, PT ;  /* 0x000000ff0400720c */ /* 0x001fe40003fa5270 */
        /* <DEDUP_REMOVED lines=9> */
[----:B------:R-:W-:Y:S02]  /*10d60*/  LOP3.LUT R60, R60, R61, RZ, 0x3c, !PT ;  /* 0x0000003d3c3c7212 */ /* 0x000fe400078e3cff */
        /* <DEDUP_REMOVED lines=19> */
[----:B------:R-:W-:Y:S01]  /*10ea0*/  IMAD R6, R209, UR4, RZ ;  /* 0x00000004d1067c24 */ /* 0x000fe2000f8e02ff */
[----:B------:R-:W-:Y:S01]  /*10eb0*/  IADD3 R5, R5, R7, RZ ;  /* 0x0000000705057210 */ /* 0x000fe20007ffe0ff */
[----:B------:R-:W-:Y:S02]  /*10ec0*/  IMAD.MOV R7, RZ, RZ, -R195 ;  /* 0x000000ffff077224 */ /* 0x000fe400078e0ac3 */
[----:B------:R-:W-:Y:S02]  /*10ed0*/  IMAD R14, R208, 0x40, R190 ;  /* 0x00000040d00e7824 */ /* 0x000fe400078e02be */
[C---:B------:R-:W-:Y:S01]  /*10ee0*/  IMAD.WIDE.U32 R4, R79.reuse, UR4, R4 ;  /* 0x000000044f047c25 */ /* 0x040fe2000f8e0004 */
[----:B------:R-:W-:Y:S02]  /*10ef0*/  ISETP.NE.AND P0, PT, R192, R7, PT ;  /* 0x00000007c000720c */ /* 0x000fe40003f05270 */
[----:B------:R-:W-:Y:S01]  /*10f00*/  SHF.R.S32.HI R7, RZ, 0x1f, R14 ;  /* 0x0000001fff077819 */ /* 0x000fe2000001140e */
[----:B------:R-:W-:Y:S01]  /*10f10*/  IMAD R11, R79, UR5, R6 ;  /* 0x000000054f0b7c24 */ /* 0x000fe2000f8e0206 */
[C---:B------:R-:W-:Y:S01]  /*10f20*/  IADD3 R10, P2, R14.reuse, R4, RZ ;  /* 0x000000040e0a7210 */ /* 0x040fe20007f5e0ff */
[C---:B------:R-:W-:Y:S01]  /*10f30*/  VIADD R6, R14.reuse, 0x8 ;  /* 0x000000080e067836 */ /* 0x040fe20000000000 */
[----:B------:R-:W-:Y:S01]  /*10f40*/  ISETP.GE.OR P1, PT, R14, R3, P0 ;  /* 0x000000030e00720c */ /* 0x000fe20000726670 */
[----:B------:R-:W-:Y:S01]  /*10f50*/  ULDC.64 UR4, c[0x0][0xb40] ;  /* 0x0002d00000047ab9 */ /* 0x000fe20000000a00 */
[----:B------:R-:W-:-:S02]  /*10f60*/  IADD3.X R7, R7, R5, R11, P2, !PT ;  /* 0x0000000507077210 */ /* 0x000fc400017fe40b */
[----:B------:R-:W-:Y:S02]  /*10f70*/  ISETP.GE.OR P0, PT, R6, R3, P0 ;  /* 0x000000030600720c */ /* 0x000fe40000706670 */
[----:B------:R-:W-:-:S04]  /*10f80*/  LEA R4, P2, R10, UR4, 0x2 ;  /* 0x000000040a047c11 */ /* 0x000fc8000f8410ff */
[----:B------:R-:W-:-:S05]  /*10f90*/  LEA.HI.X R5, R10, UR5, R7, 0x2, P2 ;  /* 0x000000050a057c11 */ /* 0x000fca00090f1407 */
[----:B------:R0:W-:Y:S04]  /*10fa0*/  @!P1 STG.E desc[UR40][R4.64], R166 ;  /* 0x000000a604009986 */ /* 0x0001e8000c101928 */
[----:B------:R0:W-:Y:S02]  /*10fb0*/  @!P0 STG.E desc[UR40][R4.64+0x20], R167 ;  /* 0x000020a704008986 */ /* 0x0001e4000c101928 */
.L_x_3749:
[----:B------:R-:W1:Y:S01]  /*10fc0*/  LDC R87, c[0x0][0xa8c] ;  /* 0x0002a300ff577b82 */ /* 0x000e620000000800 */
[----:B0-----:R0:W5:Y:S01]  /*10fd0*/  LD.E.128 R4, desc[UR40][R20.64] ;  /* 0x0000002814047980 */ /* 0x001162000c101d00 */
[----:B------:R-:W-:Y:S02]  /*10fe0*/  ULDC.64 UR4, c[0x0][0xaa0] ;  /* 0x0002a80000047ab9 */ /* 0x000fe40000000a00 */
[----:B------:R-:W-:Y:S01]  /*10ff0*/  IMAD R77, R77, UR4, RZ ;  /* 0x000000044d4d7c24 */ /* 0x000fe2000f8e02ff */
[----:B------:R-:W-:Y:S01]  /*11000*/  IADD3 R82, R193, 0x40, RZ ;  /* 0x00000040c1527810 */ /* 0x000fe20007ffe0ff */
[----:B------:R-:W5:Y:S04]  /*11010*/  LD.E.128 R8, desc[UR40][R8.64] ;  /* 0x0000002808087980 */ /* 0x000f68000c101d00 */
[----:B------:R-:W5:Y:S01]  /*11020*/  LD.E.128 R12, desc[UR40][R12.64] ;  /* 0x000000280c0c7980 */ /* 0x000f62000c101d00 */
[--C-:B0-----:R-:W-:Y:S01]  /*11030*/  SHF.R.S32.HI R21, RZ, 0x1f, R193.reuse ;  /* 0x0000001fff157819 */ /* 0x101fe200000114c1 */
[----:B------:R-:W-:-:S02]  /*11040*/  IMAD.MOV.U32 R20, RZ, RZ, R193 ;  /* 0x000000ffff147224 */ /* 0x000fc400078e00c1 */
[C---:B------:R-:W-:Y:S01]  /*11050*/  IMAD R77, R0.reuse, UR5, R77 ;  /* 0x00000005004d7c24 */ /* 0x040fe2000f8e024d */
[----:B------:R-:W5:Y:S01]  /*11060*/  LD.E.128 R24, desc[UR40][R24.64] ;  /* 0x0000002818187980 */ /* 0x000f62000c101d00 */
[----:B------:R-:W-:Y:S01]  /*11070*/  IMAD.WIDE.U32 R20, R0, UR4, R20 ;  /* 0x0000000400147c25 */ /* 0x000fe2000f8e0014 */
[----:B------:R-:W-:Y:S02]  /*11080*/  ULDC.64 UR4, c[0x0][0xae0] ;  /* 0x0002b80000047ab9 */ /* 0x000fe40000000a00 */
[----:B------:R-:W5:Y:S01]  /*11090*/  LD.E.128 R28, desc[UR40][R28.64] ;  /* 0x000000281c1c7980 */ /* 0x000f62000c101d00 */
[----:B------:R-:W-:Y:S02]  /*110a0*/  IMAD R3, R208, -0x40, R3 ;  /* 0xffffffc0d0037824 */ /* 0x000fe400078e0203 */
[----:B------:R-:W-:Y:S01]  /*110b0*/  VIADD R0, R202, 0x20 ;  /* 0x00000020ca007836 */ /* 0x000fe20000000000 */
[----:B------:R-:W5:Y:S01]  /*110c0*/  LD.E.128 R32, desc[UR40][R32.64] ;  /* 0x0000002820207980 */ /* 0x000f62000c101d00 */
[----:B-1----:R-:W-:-:S02]  /*110d0*/  ISETP.GE.AND P3, PT, R82, R87, PT ;  /* 0x000000575200720c */ /* 0x002fc40003f66270 */
[-C--:B------:R-:W-:Y:S01]  /*110e0*/  ISETP.GE.AND P1, PT, R202, R3.reuse, PT ;  /* 0x00000003ca00720c */ /* 0x080fe20003f26270 */
[----:B------:R-:W5:Y:S01]  /*110f0*/  LD.E.128 R36, desc[UR40][R36.64] ;  /* 0x0000002824247980 */ /* 0x000f62000c101d00 */
[----:B------:R-:W-:Y:S02]  /*11100*/  ISETP.GE.AND P0, PT, R0, R3, PT ;  /* 0x000000030000720c */ /* 0x000fe40003f06270 */
[----:B------:R-:W-:Y:S01]  /*11110*/  SEL R3, RZ, 0xffffffff, P3 ;  /* 0xffffffffff037807 */ /* 0x000fe20001800000 */
[----:B------:R-:W5:Y:S01]  /*11120*/  LD.E.128 R40, desc[UR40][R40.64] ;  /* 0x0000002828287980 */ /* 0x000f62000c101d00 */
[C---:B------:R-:W-:Y:S01]  /*11130*/  ISETP.GE.AND P2, PT, R193.reuse, R87, PT ;  /* 0x00000057c100720c */ /* 0x040fe20003f46270 */
[C---:B------:R-:W-:Y:S02]  /*11140*/  VIADD R83, R193.reuse, 0x80 ;  /* 0x00000080c1537836 */ /* 0x040fe40000000000 */
[----:B------:R-:W5:Y:S01]  /*11150*/  LD.E.128 R44, desc[UR40][R44.64] ;  /* 0x000000282c2c7980 */ /* 0x000f62000c101d00 */
[----:B------:R-:W-:-:S03]  /*11160*/  VIADD R84, R193, 0xc0 ;  /* 0x000000c0c1547836 */ /* 0x000fc60000000000 */
[----:B------:R-:W5:Y:S04]  /*11170*/  LD.E.128 R48, desc[UR40][R48.64] ;  /* 0x0000002830307980 */ /* 0x000f68000c101d00 */
[----:B------:R-:W5:Y:S04]  /*11180*/  LD.E.128 R52, desc[UR40][R52.64] ;  /* 0x0000002834347980 */ /* 0x000f68000c101d00 */
[----:B------:R-:W5:Y:S04]  /*11190*/  LD.E.128 R56, desc[UR40][R56.64] ;  /* 0x0000002838387980 */ /* 0x000f68000c101d00 */
[----:B------:R-:W5:Y:S04]  /*111a0*/  LD.E.128 R60, desc[UR40][R60.64] ;  /* 0x000000283c3c7980 */ /* 0x000f68000c101d00 */
[----:B------:R-:W5:Y:S04]  /*111b0*/  LD.E.128 R64, desc[UR40][R64.64] ;  /* 0x0000002840407980 */ /* 0x000f68000c101d00 */
[----:B------:R-:W5:Y:S04]  /*111c0*/  LD.E.128 R68, desc[UR40][R68.64] ;  /* 0x0000002844447980 */ /* 0x000f68000c101d00 */
[----:B------:R-:W5:Y:S01]  /*111d0*/  LD.E.128 R72, desc[UR40][R72.64] ;  /* 0x0000002848487980 */ /* 0x000f62000c101d00 */
[----:B------:R-:W-:Y:S01]  /*111e0*/  IMAD.SHL.U32 R3, R3, 0x2, RZ ;  /* 0x0000000203037824 */ /* 0x000fe200078e00ff */
[----:B------:R-:W-:Y:S01]  /*111f0*/  SEL R0, RZ, 0x1, P2 ;  /* 0x00000001ff007807 */ /* 0x000fe20001000000 */
[----:B------:R-:W-:Y:S01]  /*11200*/  IMAD R76, R76, UR4, RZ ;  /* 0x000000044c4c7c24 */ /* 0x000fe2000f8e02ff */
[----:B------:R-:W-:Y:S01]  /*11210*/  @!PT LDS RZ, [RZ] ;  /* 0x00000000fffff984 */ /* 0x000fe20000000800 */
[----:B------:R-:W-:Y:S01]  /*11220*/  @!PT LDS RZ, [RZ] ;  /* 0x00000000fffff984 */ /* 0x000fe20000000800 */
[----:B------:R-:W-:Y:S01]  /*11230*/  @!PT LDS RZ, [RZ] ;  /* 0x00000000fffff984 */ /* 0x000fe20000000800 */
[----:B------:R-:W-:Y:S01]  /*11240*/  @!PT LDS RZ, [RZ] ;  /* 0x00000000fffff984 */ /* 0x000fe20000000800 */
[----:B------:R0:W-:Y:S06]  /*11250*/  MEMBAR.ALL.CTA ;  /* 0x0000000000007992 */ /* 0x0001ec0000008000 */
[----:B0-----:R-:W0:Y:S01]  /*11260*/  FENCE.VIEW.ASYNC.S ;  /* 0x00000000000073c6 */ /* 0x001e220000000000 */
[----:B------:R-:W-:Y:S01]  /*11270*/  IMAD.IADD R21, R21, 0x1, R77 ;  /* 0x0000000115157824 */ /* 0x000fe200078e024d */
[-C--:B------:R-:W-:Y:S01]  /*11280*/  ISETP.GE.AND P2, PT, R83, R87.reuse, PT ;  /* 0x000000575300720c */ /* 0x080fe20003f46270 */
[C---:B------:R-:W-:Y:S01]  /*11290*/  IMAD R77, R201.reuse, UR5, R76 ;  /* 0x00000005c94d7c24 */ /* 0x040fe2000f8e024c */
[-C--:B------:R-:W-:Y:S01]  /*112a0*/  ISETP.GE.AND P3, PT, R84, R87.reuse, PT ;  /* 0x000000575400720c */ /* 0x080fe20003f66270 */
[----:B------:R-:W-:Y:S01]  /*112b0*/  IMAD.WIDE.U32 R20, R201, UR4, R20 ;  /* 0x00000004c9147c25 */ /* 0x000fe2000f8e0014 */
[----:B------:R-:W-:Y:S01]  /*112c0*/  LOP3.LUT R0, R3, 0x2, R0, 0xe2, !PT ;  /* 0x0000000203007812 */ /* 0x000fe200078ee200 */
[----:B------:R-:W-:Y:S01]  /*112d0*/  ULDC.64 UR4, c[0x0][0xae8] ;  /* 0x0002ba0000047ab9 */ /* 0x000fe20000000a00 */
[----:B------:R-:W-:Y:S01]  /*112e0*/  SEL R3, RZ, 0x4, P2 ;  /* 0x00000004ff037807 */ /* 0x000fe20001000000 */
[C---:B------:R-:W-:Y:S01]  /*112f0*/  VIADD R85, R193.reuse, 0x100 ;  /* 0x00000100c1557836 */ /* 0x040fe20000000000 */
[----:B------:R-:W-:Y:S01]  /*11300*/  SEL R76, RZ, 0x8, P3 ;  /* 0x00000008ff4c7807 */ /* 0x000fe20001800000 */
[----:B------:R-:W-:Y:S01]  /*11310*/  VIADD R86, R193, 0x140 ;  /* 0x00000140c1567836 */ /* 0x000fe20000000000 */
[----:B------:R-:W-:Y:S01]  /*11320*/  SHF.R.S32.HI R203, RZ, 0x1f, R202 ;  /* 0x0000001fffcb7819 */ /* 0x000fe200000114ca */
[----:B------:R-:W-:Y:S01]  /*11330*/  IMAD.IADD R21, R21, 0x1, R77 ;  /* 0x0000000115157824 */ /* 0x000fe200078e024d */
[----:B------:R-:W-:Y:S01]  /*11340*/  LOP3.LUT R3, R76, R0, R3, 0xfe, !PT ;  /* 0x000000004c037212 */ /* 0x000fe200078efe03 */
[----:B------:R-:W-:Y:S01]  /*11350*/  VIADD R0, R2, 0x28c20 ;  /* 0x00028c2002007836 */ /* 0x000fe20000000000 */
[C---:B------:R-:W-:Y:S01]  /*11360*/  IADD3 R77, R193.reuse, 0x180, RZ ;  /* 0x00000180c14d7810 */ /* 0x040fe20007ffe0ff */
[----:B------:R-:W-:Y:S01]  /*11370*/  VIADD R78, R193, 0x1c0 ;  /* 0x000001c0c14e7836 */ /* 0x000fe20000000000 */
[-C--:B------:R-:W-:Y:S01]  /*11380*/  ISETP.GE.AND P2, PT, R85, R87.reuse, PT ;  /* 0x000000575500720c */ /* 0x080fe20003f46270 */
[----:B------:R-:W-:Y:S01]  /*11390*/  BSSY B1, `(.L_x_3750) ;  /* 0x000002d000017945 */ /* 0x000fe20003800000 */
[----:B------:R-:W-:-:S02]  /*113a0*/  ISETP.GE.AND P3, PT, R86, R87, PT ;  /* 0x000000575600720c */ /* 0x000fc40003f66270 */
[----:B------:R-:W-:Y:S02]  /*113b0*/  ISETP.GE.AND P4, PT, R77, R87, PT ;  /* 0x000000574d00720c */ /* 0x000fe40003f86270 */
[----:B------:R-:W-:Y:S02]  /*113c0*/  SEL R76, RZ, 0x10, P2 ;  /* 0x00000010ff4c7807 */ /* 0x000fe40001000000 */
[----:B------:R-:W-:Y:S02]  /*113d0*/  SEL R77, RZ, 0x20, P3 ;  /* 0x00000020ff4d7807 */ /* 0x000fe40001800000 */
[----:B------:R-:W-:Y:S02]  /*113e0*/  PRMT R0, RZ, 0x654, R0 ;  /* 0x00000654ff007816 */ /* 0x000fe40000000000 */
[----:B------:R-:W-:Y:S01]  /*113f0*/  LOP3.LUT R3, R77, R3, R76, 0xfe, !PT ;  /* 0x000000034d037212 */ /* 0x000fe200078efe4c */
[----:B------:R-:W-:Y:S01]  /*11400*/  IMAD R76, R209, UR4, RZ ;  /* 0x00000004d14c7c24 */ /* 0x000fe2000f8e02ff */
[----:B0-----:R0:W-:Y:S01]  /*11410*/  SYNCS.ARRIVE.TRANS64.RED.A1T0 RZ, [R0+URZ], RZ ;  /* 0x000000ff00ff79a7 */ /* 0x0011e2000810043f */
[----:B------:R-:W-:-:S02]  /*11420*/  ISETP.GE.AND P2, PT, R78, R87, PT ;  /* 0x000000574e00720c */ /* 0x000fc40003f46270 */
[C---:B------:R-:W-:Y:S02]  /*11430*/  IMAD R81, R79.reuse, UR5, R76 ;  /* 0x000000054f517c24 */ /* 0x040fe4000f8e024c */
[----:B------:R-:W-:Y:S01]  /*11440*/  IMAD.WIDE.U32 R78, R79, UR4, R20 ;  /* 0x000000044f4e7c25 */ /* 0x000fe2000f8e0014 */
[----:B0-----:R-:W-:-:S03]  /*11450*/  SEL R0, RZ, 0x40, P4 ;  /* 0x00000040ff007807 */ /* 0x001fc60002000000 */
[----:B------:R-:W-:Y:S01]  /*11460*/  IMAD.WIDE R76, R208, 0x40, R202 ;  /* 0x00000040d04c7825 */ /* 0x000fe200078e02ca */
[----:B------:R-:W-:-:S03]  /*11470*/  LOP3.LUT R0, R3, R0, RZ, 0xfc, !PT ;  /* 0x0000000003007212 */ /* 0x000fc600078efcff */
[----:B------:R-:W-:Y:S01]  /*11480*/  IMAD.IADD R89, R79, 0x1, R81 ;  /* 0x000000014f597824 */ /* 0x000fe200078e0251 */
[----:B------:R-:W-:-:S04]  /*11490*/  SEL R3, RZ, 0x80, P2 ;  /* 0x00000080ff037807 */ /* 0x000fc80001000000 */
        /* <DEDUP_REMOVED lines=8> */
[----:B------:R-:W-:Y:S01]  /*11520*/  IMAD R81, R76, UR5, R81 ;  /* 0x000000054c517c24 */ /* 0x000fe2000f8e0251 */
[----:B------:R-:W-:Y:S01]  /*11530*/  ISETP.GE.AND P4, PT, R86, R87, PT ;  /* 0x000000575600720c */ /* 0x000fe20003f86270 */
[----:B------:R-:W-:Y:S01]  /*11540*/  IMAD.WIDE.U32 R20, R76, UR4, R20 ;  /* 0x000000044c147c25 */ /* 0x000fe2000f8e0014 */
[----:B------:R-:W-:Y:S01]  /*11550*/  ULDC.64 UR4, c[0x0][0xa80] ;  /* 0x0002a00000047ab9 */ /* 0x000fe20000000a00 */
[----:B------:R-:W-:-:S02]  /*11560*/  LOP3.LUT P5, RZ, R0, 0x40, RZ, 0xc0, !PT ;  /* 0x0000004000ff7812 */ /* 0x000fc400078ac0ff */
[----:B------:R-:W-:Y:S01]  /*11570*/  IMAD.IADD R21, R21, 0x1, R81 ;  /* 0x0000000115157824 */ /* 0x000fe200078e0251 */
[C---:B------:R-:W-:Y:S02]  /*11580*/  LEA R80, P1, R20.reuse, UR4, 0x1 ;  /* 0x0000000414507c11 */ /* 0x040fe4000f8208ff */
        /* <DEDUP_REMOVED lines=13> */
.L_x_3751:
[----:B------:R-:W-:Y:S05]  /*11660*/  BSYNC B1 ;  /* 0x0000000000017941 */ /* 0x000fea0003800000 */
.L_x_3750:
        /* <DEDUP_REMOVED lines=31> */
.L_x_3747:
[----:B------:R-:W-:Y:S01]  /*11860*/  ULDC.64 UR4, c[0x0][0xbd8] ;  /* 0x0002f60000047ab9 */ /* 0x000fe20000000a00 */
[----:B------:R-:W-:Y:S01]  /*11870*/  IMAD.MOV.U32 R9, RZ, RZ, RZ ;  /* 0x000000ffff097224 */ /* 0x000fe200078e00ff */
[----:B------:R-:W-:Y:S01]  /*11880*/  ISETP.NE.U32.AND P0, PT, RZ, UR4, PT ;  /* 0x00000004ff007c0c */ /* 0x000fe2000bf05070 */
[----:B------:R-:W3:Y:S01]  /*11890*/  LDC R14, c[0x0][0xa8c] ;  /* 0x0002a300ff0e7b82 */ /* 0x000ee20000000800 */
        /* <DEDUP_REMOVED lines=12> */
[----:B------:R-:W-:Y:S01]  /*11960*/  ISETP.GT.AND P2, PT, R220, 0x3f, PT ;  /* 0x0000003fdc00780c */ /* 0x000fe20003f44270 */
[----:B------:R-:W-:-:S12]  /*11970*/  @P1 BRA `(.L_x_3753) ;  /* 0x0000000000101947 */ /* 0x000fd80003800000 */
[----:B------:R-:W-:Y:S05]  /*11980*/  @!P0 BRA `(.L_x_3753) ;  /* 0x00000000000c8947 */ /* 0x000fea0003800000 */
[----:B------:R-:W2:Y:S04]  /*11990*/  LDG.E R0, desc[UR40][R4.64] ;  /* 0x0000002804007981 */ /* 0x000ea8000c1e1900 */
[----:B-----5:R-:W2:Y:S02]  /*119a0*/  LDG.E R3, desc[UR40][R4.64+0x4] ;  /* 0x0000042804037981 */ /* 0x020ea4000c1e1900 */
[----:B--2---:R-:W-:-:S07]  /*119b0*/  IMAD.IADD R3, R3, 0x1, -R0 ;  /* 0x0000000103037824 */ /* 0x004fce00078e0a00 */
.L_x_3753:
[----:B------:R-:W-:Y:S01]  /*119c0*/  BSSY B1, `(.L_x_3754) ;  /* 0x000001d000017945 */ /* 0x000fe20003800000 */
[----:B------:R-:W-:Y:S02]  /*119d0*/  SHF.R.S32.HI R10, RZ, 0x1f, R201 ;  /* 0x0000001fff0a7819 */ /* 0x000fe400000114c9 */
[----:B------:R-:W-:Y:S02]  /*119e0*/  SHF.R.S32.HI R12, RZ, 0x1f, R193 ;  /* 0x0000001fff0c7819 */ /* 0x000fe400000114c1 */
[----:B------:R-:W-:Y:S02]  /*119f0*/  SEL R11, R206, RZ, !P0 ;  /* 0x000000ffce0b7207 */ /* 0x000fe40004000000 */
[----:B------:R-:W-:Y:S02]  /*11a00*/  SEL R209, R209, RZ, !P0 ;  /* 0x000000ffd1d17207 */ /* 0x000fe40004000000 */
[----:B-----5:R-:W-:Y:S01]  /*11a10*/  SHF.R.S32.HI R8, RZ, 0x1f, R9 ;  /* 0x0000001fff087819 */ /* 0x020fe20000011409 */
[----:B------:R-:W-:Y:S06]  /*11a20*/  @P2 BRA `(.L_x_3755) ;  /* 0x0000000000582947 */ /* 0x000fec0003800000 */
[----:B------:R-:W5:Y:S02]  /*11a30*/  S2R R0, SR_TID.X ;  /* 0x0000000000007919 */ /* 0x000f640000002100 */
[----:B-----5:R-:W-:-:S04]  /*11a40*/  IMAD R0, R208, 0x40, R0 ;  /* 0x00000040d0007824 */ /* 0x020fc800078e0200 */
[----:B------:R-:W-:-:S05]  /*11a50*/  VIADD R0, R0, 0xffffff80 ;  /* 0xffffff8000007836 */ /* 0x000fca0000000000 */
[----:B------:R-:W-:-:S13]  /*11a60*/  ISETP.GE.AND P0, PT, R0, R3, PT ;  /* 0x000000030000720c */ /* 0x000fda0003f06270 */
[----:B------:R-:W-:Y:S05]  /*11a70*/  @P0 BRA `(.L_x_3755) ;  /* 0x0000000000440947 */ /* 0x000fea0003800000 */
[----:B----4-:R-:W-:Y:S01]  /*11a80*/  IADD3 R4, P0, R0, R9, RZ ;  /* 0x0000000900047210 */ /* 0x010fe20007f1e0ff */
[----:B------:R-:W-:-:S03]  /*11a90*/  ULDC.64 UR4, c[0x0][0xb70] ;  /* 0x0002dc0000047ab9 */ /* 0x000fc60000000a00 */
[----:B------:R-:W-:Y:S01]  /*11aa0*/  LEA.HI.X.SX32 R5, R0, R8, 0x1, P0 ;  /* 0x0000000800057211 */ /* 0x000fe200000f0eff */
[----:B------:R-:W-:-:S04]  /*11ab0*/  IMAD R0, R10, UR4, RZ ;  /* 0x000000040a007c24 */ /* 0x000fc8000f8e02ff */
[C---:B------:R-:W-:Y:S02]  /*11ac0*/  IMAD R7, R201.reuse, UR5, R0 ;  /* 0x00000005c9077c24 */ /* 0x040fe4000f8e0200 */
[----:B------:R-:W-:Y:S01]  /*11ad0*/  IMAD.WIDE.U32 R4, R201, UR4, R4 ;  /* 0x00000004c9047c25 */ /* 0x000fe2000f8e0004 */
[----:B------:R-:W-:-:S03]  /*11ae0*/  ULDC.64 UR4, c[0x0][0xb78] ;  /* 0x0002de0000047ab9 */ /* 0x000fc60000000a00 */
[----:B------:R-:W-:Y:S01]  /*11af0*/  IMAD R0, R209, UR4, RZ ;  /* 0x00000004d1007c24 */ /* 0x000fe2000f8e02ff */
[----:B------:R-:W-:-:S03]  /*11b00*/  IADD3 R5, R5, R7, RZ ;  /* 0x0000000705057210 */ /* 0x000fc60007ffe0ff */
        /* <DEDUP_REMOVED lines=8> */
.L_x_3755:
[----:B------:R-:W-:Y:S05]  /*11b90*/  BSYNC B1 ;  /* 0x0000000000017941 */ /* 0x000fea0003800000 */
.L_x_3754:
[----:B------:R-:W-:Y:S01]  /*11ba0*/  ULDC.64 UR4, c[0x0][0xaa0] ;  /* 0x0002a80000047ab9 */ /* 0x000fe20000000a00 */
[----:B----4-:R-:W-:Y:S01]  /*11bb0*/  IMAD.MOV.U32 R4, RZ, RZ, R193 ;  /* 0x000000ffff047224 */ /* 0x010fe200078e00c1 */
[C---:B---3--:R-:W-:Y:S01]  /*11bc0*/  ISETP.GE.AND P2, PT, R193.reuse, R14, PT ;  /* 0x0000000ec100720c */ /* 0x048fe20003f46270 */
[----:B------:R-:W-:Y:S01]  /*11bd0*/  IMAD.MOV.U32 R5, RZ, RZ, R12 ;  /* 0x000000ffff057224 */ /* 0x000fe200078e000c */
[----:B------:R-:W-:Y:S01]  /*11be0*/  IADD3 R25, R193, 0x100, RZ ;  /* 0x00000100c1197810 */ /* 0x000fe20007ffe0ff */
[----:B------:R-:W-:Y:S01]  /*11bf0*/  IMAD R0, R8, UR4, RZ ;  /* 0x0000000408007c24 */ /* 0x000fe2000f8e02ff */
[----:B------:R-:W-:Y:S01]  /*11c00*/  BSSY B1, `(.L_x_3756) ;  /* 0x000004b000017945 */ /* 0x000fe20003800000 */
[----:B------:R-:W-:-:S04]  /*11c10*/  IMAD.WIDE.U32 R4, R9, UR4, R4 ;  /* 0x0000000409047c25 */ /* 0x000fc8000f8e0004 */
[----:B------:R-:W-:Y:S01]  /*11c20*/  IMAD R9, R9, UR5, R0 ;  /* 0x0000000509097c24 */ /* 0x000fe2000f8e0200 */
[----:B------:R-:W-:Y:S01]  /*11c30*/  ULDC.64 UR4, c[0x0][0xae0] ;  /* 0x0002b80000047ab9 */ /* 0x000fe20000000a00 */
[----:B------:R-:W-:Y:S02]  /*11c40*/  VIADD R13, R193, 0x40 ;  /* 0x00000040c10d7836 */ /* 0x000fe40000000000 */
[----:B------:R-:W-:Y:S01]  /*11c50*/  IMAD R0, R10, UR4, RZ ;  /* 0x000000040a007c24 */ /* 0x000fe2000f8e02ff */
[----:B------:R-:W-:Y:S01]  /*11c60*/  IADD3 R5, R5, R9, RZ ;  /* 0x0000000905057210 */ /* 0x000fe20007ffe0ff */
[----:B------:R-:W-:Y:S01]  /*11c70*/  IMAD R3, R208, -0x40, R3 ;  /* 0xffffffc0d0037824 */ /* 0x000fe200078e0203 */
[-C--:B------:R-:W-:Y:S01]  /*11c80*/  ISETP.GE.AND P0, PT, R13, R14.reuse, PT ;  /* 0x0000000e0d00720c */ /* 0x080fe20003f06270 */
[----:B------:R-:W-:Y:S02]  /*11c90*/  IMAD R7, R201, UR5, R0 ;  /* 0x00000005c9077c24 */ /* 0x000fe4000f8e0200 */
[C---:B------:R-:W-:Y:S01]  /*11ca0*/  VIADD R0, R202.reuse, 0x20 ;  /* 0x00000020ca007836 */ /* 0x040fe20000000000 */
[----:B------:R-:W-:Y:S01]  /*11cb0*/  SEL R6, RZ, 0xffffffff, P0 ;  /* 0xffffffffff067807 */ /* 0x000fe20000000000 */
[C---:B------:R-:W-:Y:S01]  /*11cc0*/  VIADD R15, R193.reuse, 0x80 ;  /* 0x00000080c10f7836 */ /* 0x040fe20000000000 */
[-C--:B------:R-:W-:Y:S01]  /*11cd0*/  ISETP.GE.AND P1, PT, R202, R3.reuse, PT ;  /* 0x00000003ca00720c */ /* 0x080fe20003f26270 */
[----:B------:R-:W-:Y:S01]  /*11ce0*/  VIADD R21, R193, 0xc0 ;  /* 0x000000c0c1157836 */ /* 0x000fe20000000000 */
[----:B------:R-:W-:Y:S01]  /*11cf0*/  ISETP.GE.AND P0, PT, R0, R3, PT ;  /* 0x000000030000720c */ /* 0x000fe20003f06270 */
[----:B------:R-:W-:Y:S01]  /*11d00*/  IMAD.WIDE.U32 R4, R201, UR4, R4 ;  /* 0x00000004c9047c25 */ /* 0x000fe2000f8e0004 */
[----:B------:R-:W-:Y:S01]  /*11d10*/  SEL R0, RZ, 0x1, P2 ;  /* 0x00000001ff007807 */ /* 0x000fe20001000000 */
[----:B------:R-:W-:Y:S01]  /*11d20*/  ULDC.64 UR4, c[0x0][0xae8] ;  /* 0x0002ba0000047ab9 */ /* 0x000fe20000000a00 */
[-C--:B------:R-:W-:Y:S01]  /*11d30*/  ISETP.GE.AND P2, PT, R15, R14.reuse, PT ;  /* 0x0000000e0f00720c */ /* 0x080fe20003f46270 */
[----:B------:R-:W-:Y:S01]  /*11d40*/  IMAD.SHL.U32 R3, R6, 0x2, RZ ;  /* 0x0000000206037824 */ /* 0x000fe200078e00ff */
[----:B------:R-:W-:Y:S01]  /*11d50*/  ISETP.GE.AND P3, PT, R21, R14, PT ;  /* 0x0000000e1500720c */ /* 0x000fe20003f66270 */
[----:B------:R-:W-:-:S02]  /*11d60*/  VIADD R27, R193, 0x140 ;  /* 0x00000140c11b7836 */ /* 0x000fc40000000000 */
[----:B------:R-:W-:Y:S01]  /*11d70*/  IMAD.IADD R5, R5, 0x1, R7 ;  /* 0x0000000105057824 */ /* 0x000fe200078e0207 */
[----:B------:R-:W-:Y:S01]  /*11d80*/  LOP3.LUT R0, R3, 0x2, R0, 0xe2, !PT ;  /* 0x0000000203007812 */ /* 0x000fe200078ee200 */
[C---:B------:R-:W-:Y:S01]  /*11d90*/  VIADD R7, R193.reuse, 0x180 ;  /* 0x00000180c1077836 */ /* 0x040fe20000000000 */
[----:B------:R-:W-:Y:S01]  /*11da0*/  SEL R3, RZ, 0x4, P2 ;  /* 0x00000004ff037807 */ /* 0x000fe20001000000 */
[----:B------:R-:W-:Y:S01]  /*11db0*/  VIADD R9, R193, 0x1c0 ;  /* 0x000001c0c1097836 */ /* 0x000fe20000000000 */
[----:B------:R-:W-:Y:S02]  /*11dc0*/  SEL R6, RZ, 0x8, P3 ;  /* 0x00000008ff067807 */ /* 0x000fe40001800000 */
[-C--:B------:R-:W-:Y:S02]  /*11dd0*/  ISETP.GE.AND P2, PT, R25, R14.reuse, PT ;  /* 0x0000000e1900720c */ /* 0x080fe40003f46270 */
[-C--:B------:R-:W-:Y:S02]  /*11de0*/  ISETP.GE.AND P3, PT, R27, R14.reuse, PT ;  /* 0x0000000e1b00720c */ /* 0x080fe40003f66270 */
[----:B------:R-:W-:-:S02]  /*11df0*/  ISETP.GE.AND P4, PT, R7, R14, PT ;  /* 0x0000000e0700720c */ /* 0x000fc40003f86270 */
[----:B------:R-:W-:Y:S01]  /*11e00*/  LOP3.LUT R3, R6, R0, R3, 0xfe, !PT ;  /* 0x0000000006037212 */ /* 0x000fe200078efe03 */
[----:B------:R-:W-:Y:S01]  /*11e10*/  IMAD R0, R209, UR4, RZ ;  /* 0x00000004d1007c24 */ /* 0x000fe2000f8e02ff */
[----:B------:R-:W-:Y:S02]  /*11e20*/  SEL R6, RZ, 0x10, P2 ;  /* 0x00000010ff067807 */ /* 0x000fe40001000000 */
[----:B------:R-:W-:Y:S02]  /*11e30*/  SEL R7, RZ, 0x20, P3 ;  /* 0x00000020ff077807 */ /* 0x000fe40001800000 */
[----:B------:R-:W-:Y:S02]  /*11e40*/  SEL R8, RZ, 0x40, P4 ;  /* 0x00000040ff087807 */ /* 0x000fe40002000000 */
[----:B------:R-:W-:Y:S01]  /*11e50*/  LOP3.LUT R29, R7, R3, R6, 0xfe, !PT ;  /* 0x00000003071d7212 */ /* 0x000fe200078efe06 */
[----:B------:R-:W-:Y:S01]  /*11e60*/  IMAD R3, R11, UR5, R0 ;  /* 0x000000050b037c24 */ /* 0x000fe2000f8e0200 */
[----:B------:R-:W-:Y:S01]  /*11e70*/  ISETP.GE.AND P2, PT, R9, R14, PT ;  /* 0x0000000e0900720c */ /* 0x000fe20003f46270 */
[----:B------:R-:W-:Y:S01]  /*11e80*/  IMAD.WIDE.U32 R6, R11, UR4, R4 ;  /* 0x000000040b067c25 */ /* 0x000fe2000f8e0004 */
[----:B------:R-:W-:-:S02]  /*11e90*/  SHF.R.S32.HI R9, RZ, 0x1f, R202 ;  /* 0x0000001fff097819 */ /* 0x000fc400000114ca */
        /* <DEDUP_REMOVED lines=33> */
.L_x_3757:
[----:B------:R-:W-:Y:S05]  /*120b0*/  BSYNC B1 ;  /* 0x0000000000017941 */ /* 0x000fea0003800000 */
.L_x_3756:
        /* <DEDUP_REMOVED lines=29> */
.L_x_3752:
[----:B------:R-:W-:Y:S05]  /*12290*/  BSYNC B0 ;  /* 0x0000000000007941 */ /* 0x000fea0003800000 */
.L_x_3746:
[----:B------:R-:W-:Y:S02]  /*122a0*/  ULDC UR4, c[0x0][0xc14] ;  /* 0x0003050000047ab9 */ /* 0x000fe40000000800 */
[----:B--2---:R-:W-:-:S13]  /*122b0*/  ISETP.GE.AND P0, PT, R187, UR4, PT ;  /* 0x00000004bb007c0c */ /* 0x004fda000bf06270 */
[----:B------:R-:W-:Y:S05]  /*122c0*/  @!P0 BRA `(.L_x_3758) ;  /* 0xfffffeec00908947 */ /* 0x000fea000383ffff */
[----:B------:R-:W-:Y:S05]  /*122d0*/  BRA `(.L_x_3612) ;  /* 0x00000060008c7947 */ /* 0x000fea0003800000 */
.L_x_3610:
        /* <DEDUP_REMOVED lines=61> */
.L_x_3763:
[----:B------:R-:W-:Y:S01]  /*126b0*/  IADD3 R6, R6, 0x1f, RZ ;  /* 0x0000001f06067810 */ /* 0x000fe20007ffe0ff */
[----:B------:R-:W-:-:S03]  /*126c0*/  IMAD.U32 R19, RZ, RZ, UR7 ;  /* 0x00000007ff137e24 */ /* 0x000fc6000f8e00ff */
        /* <DEDUP_REMOVED lines=13> */
.L_x_3762:
[----:B------:R-:W-:Y:S05]  /*127a0*/  BSYNC B0 ;  /* 0x0000000000007941 */ /* 0x000fea0003800000 */
.L_x_3761:
        /* <DEDUP_REMOVED lines=25> */
.L_x_3759:
        /* <DEDUP_REMOVED lines=20> */
.L_x_3764:
        /* <DEDUP_REMOVED lines=25> */
[----:B------:R-:W-:Y:S01]  /*12c10*/  VIADDMNMX R8, R3, UR4, R8, PT ;  /* 0x0000000403087c46 */ /* 0x000fe2000b800108 */
[----:B------:R-:W-:-:S03]  /*12c20*/  IMAD.IADD R4, R5, 0x1, R4 ;  /* 0x0000000105047824 */ /* 0x000fc600078e0204 */
[----:B------:R-:W-:-:S04]  /*12c30*/  IABS R7, R8 ;  /* 0x0000000800077213 */ /* 0x000fc80000000000 */
[----:B------:R-:W1:Y:S08]  /*12c40*/  I2F.RP R10, R7 ;  /* 0x00000007000a7306 */ /* 0x000e700000209400 */
[----:B-1----:R-:W1:Y:S02]  /*12c50*/  MUFU.RCP R10, R10 ;  /* 0x0000000a000a7308 */ /* 0x002e640000001000 */
[----:B-1----:R-:W-:-:S06]  /*12c60*/  VIADD R2, R10, 0xffffffe ;  /* 0x0ffffffe0a027836 */ /* 0x002fcc0000000000 */
[----:B------:R1:W2:Y:S02]  /*12c70*/  F2I.FTZ.U32.TRUNC.NTZ R3, R2 ;  /* 0x0000000200037305 */ /* 0x0002a4000021f000 */
[----:B-1----:R-:W-:Y:S01]  /*12c80*/  IMAD.MOV.U32 R2, RZ, RZ, RZ ;  /* 0x000000ffff027224 */ /* 0x002fe200078e00ff */
[----:B--2---:R-:W-:-:S05]  /*12c90*/  IADD3 R6, RZ, -R3, RZ ;  /* 0x80000003ff067210 */ /* 0x004fca0007ffe0ff */
        /* <DEDUP_REMOVED lines=16> */
[----:B------:R-:W-:Y:S01]  /*12da0*/  @!P0 LOP3.LUT R3, RZ, R8, RZ, 0x33, !PT ;  /* 0x00000008ff038212 */ /* 0x000fe200078e33ff */
[----:B------:R-:W-:-:S03]  /*12db0*/  IMAD.MOV R8, RZ, RZ, -R8 ;  /* 0x000000ffff087224 */ /* 0x000fc600078e0a08 */
[----:B------:R-:W-:Y:S01]  /*12dc0*/  LOP3.LUT R2, RZ, R3, RZ, 0x33, !PT ;  /* 0x00000003ff027212 */ /* 0x000fe200078e33ff */
[----:B------:R-:W-:-:S04]  /*12dd0*/  IMAD R18, R3, R8, R4 ;  /* 0x0000000803127224 */ /* 0x000fc800078e0204 */
[----:B------:R-:W-:Y:S01]  /*12de0*/  IMAD.IADD R17, R17, 0x1, R2 ;  /* 0x0000000111117824 */ /* 0x000fe200078e0202 */
[----:B------:R-:W-:Y:S06]  /*12df0*/  BRA `(.L_x_3765) ;  /* 0x00000000000c7947 */ /* 0x000fec0003800000 */
.L_x_3760:
[----:B------:R-:W-:Y:S01]  /*12e00*/  IMAD.MOV.U32 R17, RZ, RZ, RZ ;  /* 0x000000ffff117224 */ /* 0x000fe200078e00ff */
[----:B------:R-:W-:Y:S01]  /*12e10*/  MOV R18, RZ ;  /* 0x000000ff00127202 */ /* 0x000fe20000000f00 */
[----:B------:R-:W-:-:S07]  /*12e20*/  IMAD.U32 R16, RZ, RZ, UR6 ;  /* 0x00000006ff107e24 */ /* 0x000fce000f8e00ff */
.L_x_3765:
        /* <DEDUP_REMOVED lines=16> */
[----:B------:R-:W-:Y:S01]  /*12f30*/  ULDC.64 UR38, c[0x0][0x198] ;  /* 0x0000660000267ab9 */ /* 0x000fe20000000a00 */
[----:B------:R-:W-:Y:S02]  /*12f40*/  ULDC UR36, c[0x0][0xc] ;  /* 0x0000030000247ab9 */ /* 0x000fe40000000800 */
[----:B------:R1:W-:Y:S04]  /*12f50*/  STL [R1+0x8], R0 ;  /* 0x0000080001007387 */ /* 0x0003e80000100800 */
[----:B------:R1:W-:Y:S04]  /*12f60*/  STL [R1+0x4], RZ ;  /* 0x000004ff01007387 */ /* 0x0003e80000100800 */
[----:B------:R1:W-:Y:S04]  /*12f70*/  STL [R1+0xc], R0 ;  /* 0x00000c0001007387 */ /* 0x0003e80000100800 */
[----:B------:R1:W-:Y:S02]  /*12f80*/  STL [R1+0x28], RZ ;  /* 0x000028ff01007387 */ /* 0x0003e40000100800 */
.L_x_3850:
[----:B--2---:R-:W2:Y:S02]  /*12f90*/  LDC.64 R2, c[0x0][0xc60] ;  /* 0x00031800ff027b82 */ /* 0x004ea40000000a00 */
[----:B--2---:R-:W-:-:S05]  /*12fa0*/  IMAD.WIDE R2, R19, 0x4, R2 ;  /* 0x0000000413027825 */ /* 0x004fca00078e0202 */
[----:B-1----:R-:W1:Y:S01]  /*12fb0*/  LDG.E R11, desc[UR40][R2.64] ;  /* 0x00000028020b7981 */ /* 0x002e62000c1e1900 */
[----:B------:R-:W-:Y:S05]  /*12fc0*/  YIELD ;  /* 0x0000000000007946 */ /* 0x000fea0003800000 */
[----:B------:R-:W-:Y:S01]  /*12fd0*/  ULDC.64 UR4, c[0x0][0xa28] ;  /* 0x00028a0000047ab9 */ /* 0x000fe20000000a00 */
[----:B------:R-:W-:Y:S02]  /*12fe0*/  CS2R R8, SRZ ;  /* 0x0000000000087805 */ /* 0x000fe4000001ff00 */
[----:B------:R-:W-:Y:S01]  /*12ff0*/  ISETP.NE.U32.AND P0, PT, RZ, UR4, PT ;  /* 0x00000004ff007c0c */ /* 0x000fe2000bf05070 */
[----:B------:R-:W-:Y:S01]  /*13000*/  ULDC.64 UR8, c[0x0][0xa08] ;  /* 0x0002820000087ab9 */ /* 0x000fe20000000a00 */
[----:B------:R-:W-:-:S02]  /*13010*/  ULDC.64 UR10, c[0x0][0xa10] ;  /* 0x00028400000a7ab9 */ /* 0x000fc40000000a00 */
[----:B------:R-:W-:Y:S02]  /*13020*/  ISETP.NE.AND.EX P0, PT, RZ, UR5, PT, P0 ;  /* 0x00000005ff007c0c */ /* 0x000fe4000bf05300 */
[----:B-1----:R-:W-:Y:S01]  /*13030*/  SHF.R.S32.HI R0, RZ, 0x1f, R11 ;  /* 0x0000001fff007819 */ /* 0x002fe2000001140b */
[----:B------:R-:W-:-:S10]  /*13040*/  IMAD.SHL.U32 R15, R11, 0x4, RZ ;  /* 0x000000040b0f7824 */ /* 0x000fd400078e00ff */
[C---:B------:R-:W-:Y:S01]  /*13050*/  @P0 LEA R2, P1, R11.reuse, UR4, 0x2 ;  /* 0x000000040b020c11 */ /* 0x040fe2000f8210ff */
[----:B------:R-:W-:Y:S03]  /*13060*/  STL [R1+0x18], R11 ;  /* 0x0000180b01007387 */ /* 0x000fe60000100800 */
[----:B------:R-:W-:Y:S01]  /*13070*/  @P0 LEA.HI.X R3, R11, UR5, R0, 0x2, P1 ;  /* 0x000000050b030c11 */ /* 0x000fe200088f1400 */
[----:B------:R-:W-:-:S04]  /*13080*/  ULDC.64 UR4, c[0x0][0xa18] ;  /* 0x0002860000047ab9 */ /* 0x000fc80000000a00 */
[----:B------:R1:W5:Y:S01]  /*13090*/  @P0 LDG.E R8, desc[UR40][R2.64] ;  /* 0x0000002802080981 */ /* 0x000362000c1e1900 */
[----:B------:R-:W-:Y:S02]  /*130a0*/  ISETP.NE.U32.AND P0, PT, RZ, UR4, PT ;  /* 0x00000004ff007c0c */ /* 0x000fe4000bf05070 */
[----:B------:R-:W-:Y:S01]  /*130b0*/  SHF.L.U64.HI R14, R11, 0x2, R0 ;  /* 0x000000020b0e7819 */ /* 0x000fe20000010200 */
[----:B------:R-:W-:Y:S01]  /*130c0*/  STL [R1+0x20], R15 ;  /* 0x0000200f01007387 */ /* 0x000fe20000100800 */
[----:B------:R-:W-:Y:S01]  /*130d0*/  ISETP.NE.AND.EX P0, PT, RZ, UR5, PT, P0 ;  /* 0x00000005ff007c0c */ /* 0x000fe2000bf05300 */
[----:B------:R-:W-:Y:S02]  /*130e0*/  ULDC UR6, c[0x0][0x338] ;  /* 0x0000ce0000067ab9 */ /* 0x000fe40000000800 */
[----:B------:R-:W-:Y:S10]  /*130f0*/  STL [R1+0x24], R14 ;  /* 0x0000240e01007387 */ /* 0x000ff40000100800 */
[----:B------:R-:W-:-:S04]  /*13100*/  @P0 IADD3 R12, P1, R15, UR4, RZ ;  /* 0x000000040f0c0c10 */ /* 0x000fc8000ff3e0ff */
[C---:B0-----:R-:W-:Y:S01]  /*13110*/  @P0 IADD3.X R13, R14.reuse, UR5, RZ, P1, !PT ;  /* 0x000000050e0d0c10 */ /* 0x041fe20008ffe4ff */
[----:B------:R-:W-:Y:S02]  /*13120*/  ULDC.64 UR4, c[0x0][0xa00] ;  /* 0x0002800000047ab9 */ /* 0x000fe40000000a00 */
[----:B------:R-:W-:Y:S02]  /*13130*/  ISETP.NE.U32.AND P2, PT, RZ, UR4, PT ;  /* 0x00000004ff007c0c */ /* 0x000fe4000bf45070 */
[C---:B-1----:R-:W-:Y:S02]  /*13140*/  IADD3 R2, P1, R15.reuse, UR4, RZ ;  /* 0x000000040f027c10 */ /* 0x042fe4000ff3e0ff */
[----:B------:R-:W-:Y:S02]  /*13150*/  ISETP.NE.AND.EX P2, PT, RZ, UR5, PT, P2 ;  /* 0x00000005ff007c0c */ /* 0x000fe4000bf45320 */
[----:B------:R-:W-:Y:S01]  /*13160*/  IADD3.X R3, R14, UR5, RZ, P1, !PT ;  /* 0x000000050e037c10 */ /* 0x000fe20008ffe4ff */
[----:B------:R-:W-:Y:S01]  /*13170*/  ULDC UR4, c[0x0][0x288] ;  /* 0x0000a20000047ab9 */ /* 0x000fe20000000800 */
[----:B------:R-:W-:Y:S01]  /*13180*/  IADD3 R6, P1, R15, UR8, RZ ;  /* 0x000000080f067c10 */ /* 0x000fe2000ff3e0ff */
[----:B------:R-:W-:Y:S01]  /*13190*/  IMAD.U32 R10, RZ, RZ, UR4 ;  /* 0x00000004ff0a7e24 */ /* 0x000fe2000f8e00ff */
[----:B------:R-:W-:-:S02]  /*131a0*/  ULDC.64 UR4, c[0x0][0x3f8] ;  /* 0x0000fe0000047ab9 */ /* 0x000fc40000000a00 */
[----:B------:R-:W-:-:S03]  /*131b0*/  IADD3.X R7, R14, UR9, RZ, P1, !PT ;  /* 0x000000090e077c10 */ /* 0x000fc60008ffe4ff */
[----:B------:R0:W5:Y:S04]  /*131c0*/  @P0 LDG.E R10, desc[UR40][R12.64] ;  /* 0x000000280c0a0981 */ /* 0x000168000c1e1900 */
[----:B------:R-:W2:Y:S01]  /*131d0*/  @P2 LDG.E R9, desc[UR40][R2.64] ;  /* 0x0000002802092981 */ /* 0x000ea2000c1e1900 */
[----:B------:R-:W-:Y:S01]  /*131e0*/  UISETP.NE.U32.AND UP0, UPT, UR4, URZ, UPT ;  /* 0x0000003f0400728c */ /* 0x000fe2000bf05070 */
[----:B------:R-:W-:Y:S02]  /*131f0*/  IADD3 R4, P1, R15, UR10, RZ ;  /* 0x0000000a0f047c10 */ /* 0x000fe4000ff3e0ff */
[----:B------:R-:W-:Y:S01]  /*13200*/  ULDC UR4, c[0x0][0x404] ;  /* 0x0001010000047ab9 */ /* 0x000fe20000000800 */
[----:B------:R-:W-:Y:S01]  /*13210*/  UISETP.NE.AND.EX UP0, UPT, UR5, URZ, UPT, UP0 ;  /* 0x0000003f0500728c */ /* 0x000fe2000bf05300 */
[----:B------:R-:W-:-:S02]  /*13220*/  IADD3.X R5, R14, UR11, RZ, P1, !PT ;  /* 0x0000000b0e057c10 */ /* 0x000fc40008ffe4ff */
[----:B------:R-:W-:Y:S01]  /*13230*/  ISETP.NE.U32.AND P1, PT, RZ, UR8, PT ;  /* 0x00000008ff007c0c */ /* 0x000fe2000bf25070 */
[----:B------:R-:W-:Y:S01]  /*13240*/  USEL UR4, UR4, 0x1, UP0 ;  /* 0x0000000104047887 */ /* 0x000fe20008000000 */
[----:B------:R-:W-:Y:S02]  /*13250*/  ULDC UR5, c[0x0][0x2e0] ;  /* 0x0000b80000057ab9 */ /* 0x000fe40000000800 */
[----:B------:R-:W-:Y:S01]  /*13260*/  ISETP.NE.AND.EX P3, PT, RZ, UR9, PT, P1 ;  /* 0x00000009ff007c0c */ /* 0x000fe2000bf65310 */
[----:B------:R-:W-:Y:S01]  /*13270*/  UIMAD UR4, UR4, UR5, URZ ;  /* 0x00000005040472a4 */ /* 0x000fe2000f8e023f */
[----:B------:R-:W-:Y:S01]  /*13280*/  ISETP.NE.U32.AND P1, PT, RZ, UR10, PT ;  /* 0x0000000aff007c0c */ /* 0x000fe2000bf25070 */
[----:B------:R-:W-:-:S03]  /*13290*/  IMAD.U32 R0, RZ, RZ, UR6 ;  /* 0x00000006ff007e24 */ /* 0x000fc6000f8e00ff */
[----:B------:R-:W-:Y:S01]  /*132a0*/  ISETP.NE.AND.EX P1, PT, RZ, UR11, PT, P1 ;  /* 0x0000000bff007c0c */ /* 0x000fe2000bf25310 */
[----:B--2---:R1:W-:Y:S02]  /*132b0*/  STL [R1+0x2c], R9 ;  /* 0x00002c0901007387 */ /* 0x0043e40000100800 */
[----:B-1----:R-:W-:Y:S01]  /*132c0*/  MOV R9, UR4 ;  /* 0x0000000400097c02 */ /* 0x002fe20008000f00 */
[----:B0-----:R-:W-:Y:S09]  /*132d0*/  @P0 BRA `(.L_x_3767) ;  /* 0x0000000000100947 */ /* 0x001ff20003800000 */
[----:B------:R-:W-:Y:S05]  /*132e0*/  @!P2 BRA `(.L_x_3767) ;  /* 0x00000000000ca947 */ /* 0x000fea0003800000 */
[----:B-----5:R-:W2:Y:S04]  /*132f0*/  LDG.E R10, desc[UR40][R2.64] ;  /* 0x00000028020a7981 */ /* 0x020ea8000c1e1900 */
[----:B------:R-:W2:Y:S02]  /*13300*/  LDG.E R2, desc[UR40][R2.64+0x4] ;  /* 0x0000042802027981 */ /* 0x000ea4000c1e1900 */
[----:B--2---:R-:W-:-:S07]  /*13310*/  IMAD.IADD R10, R2, 0x1, -R10 ;  /* 0x00000001020a7824 */ /* 0x004fce00078e0a0a */
.L_x_3767:
[----:B------:R-:W-:Y:S01]  /*13320*/  IMAD.MOV.U32 R2, RZ, RZ, RZ ;  /* 0x000000ffff027224 */ /* 0x000fe200078e00ff */
[----:B------:R-:W-:-:S05]  /*13330*/  ULDC.64 UR4, c[0x0][0xa20] ;  /* 0x0002880000047ab9 */ /* 0x000fca0000000a00 */
[----:B------:R-:W2:Y:S01]  /*13340*/  @P3 LDG.E R2, desc[UR40][R6.64] ;  /* 0x0000002806023981 */ /* 0x000ea2000c1e1900 */
[----:B------:R-:W-:-:S06]  /*13350*/  IMAD.MOV.U32 R20, RZ, RZ, RZ ;  /* 0x000000ffff147224 */ /* 0x000fcc00078e00ff */
[----:B------:R0:W5:Y:S01]  /*13360*/  @P1 LDG.E R20, desc[UR40][R4.64] ;  /* 0x0000002804141981 */ /* 0x000162000c1e1900 */
[----:B------:R-:W-:-:S04]  /*13370*/  ISETP.NE.U32.AND P0, PT, RZ, UR4, PT ;  /* 0x00000004ff007c0c */ /* 0x000fc8000bf05070 */
[----:B------:R-:W-:Y:S01]  /*13380*/  ISETP.NE.AND.EX P0, PT, RZ, UR5, PT, P0 ;  /* 0x00000005ff007c0c */ /* 0x000fe2000bf05300 */
[----:B--2--5:R-:W-:-:S05]  /*13390*/  IMAD.IADD R2, R2, 0x1, R8 ;  /* 0x0000000102027824 */ /* 0x024fca00078e0208 */
[----:B------:R0:W-:Y:S07]  /*133a0*/  STL [R1+0x10], R2 ;  /* 0x0000100201007387 */ /* 0x0001ee0000100800 */
[----:B------:R-:W-:Y:S05]  /*133b0*/  @!P0 BRA `(.L_x_3768) ;  /* 0x0000000000108947 */ /* 0x000fea0003800000 */
[----:B0-----:R-:W-:-:S04]  /*133c0*/  IADD3 R2, P0, R15, UR4, RZ ;  /* 0x000000040f027c10 */ /* 0x001fc8000ff1e0ff */
[----:B------:R-:W-:-:S05]  /*133d0*/  IADD3.X R3, R14, UR5, RZ, P0, !PT ;  /* 0x000000050e037c10 */ /* 0x000fca00087fe4ff */
[----:B------:R0:W5:Y:S01]  /*133e0*/  LDG.E R9, desc[UR40][R2.64] ;  /* 0x0000002802097981 */ /* 0x000162000c1e1900 */
[----:B------:R-:W-:Y:S05]  /*133f0*/  BRA `(.L_x_3769) ;  /* 0x0000000000107947 */ /* 0x000fea0003800000 */
.L_x_3768:
[----:B------:R-:W-:Y:S05]  /*13400*/  @!P3 BRA `(.L_x_3769) ;  /* 0x00000000000cb947 */ /* 0x000fea0003800000 */
[----:B------:R-:W2:Y:S04]  /*13410*/  LDG.E R9, desc[UR40][R6.64] ;  /* 0x0000002806097981 */ /* 0x000ea8000c1e1900 */
[----:B------:R-:W2:Y:S02]  /*13420*/  LDG.E R6, desc[UR40][R6.64+0x4] ;  /* 0x0000042806067981 */ /* 0x000ea4000c1e1900 */
[----:B--2---:R-:W-:-:S07]  /*13430*/  IMAD.IADD R9, R6, 0x1, -R9 ;  /* 0x0000000106097824 */ /* 0x004fce00078e0a09 */
.L_x_3769:
[----:B0-----:R-:W2:Y:S01]  /*13440*/  @P1 LDG.E R2, desc[UR40][R4.64] ;  /* 0x0000002804021981 */ /* 0x001ea2000c1e1900 */
[----:B-----5:R-:W-:-:S03]  /*13450*/  IADD3 R9, -R8, R9, RZ ;  /* 0x0000000908097210 */ /* 0x020fc60007ffe1ff */
[----:B------:R-:W2:Y:S01]  /*13460*/  @P1 LDG.E R4, desc[UR40][R4.64+0x4] ;  /* 0x0000042804041981 */ /* 0x000ea2000c1e1900 */
[----:B------:R-:W-:Y:S01]  /*13470*/  LEA R3, R17, 0x7f, 0x6 ;  /* 0x0000007f11037811 */ /* 0x000fe200078e30ff */
[----:B------:R-:W-:Y:S01]  /*13480*/  BSSY B0, `(.L_x_3770) ;  /* 0x0000115000007945 */ /* 0x000fe20003800000 */
[----:B------:R-:W-:Y:S01]  /*13490*/  PLOP3.LUT P2, PT, PT, PT, PT, 0x80, 0x0 ;  /* 0x000000000000781c */ /* 0x000fe20003f4f070 */
[----:B--2---:R-:W-:-:S04]  /*134a0*/  @P1 IMAD.IADD R0, R4, 0x1, -R2 ;  /* 0x0000000104001824 */ /* 0x004fc800078e0a02 */
[----:B------:R-:W-:-:S05]  /*134b0*/  IMAD.IADD R2, R9, 0x1, R0 ;  /* 0x0000000109027824 */ /* 0x000fca00078e0200 */
[C---:B------:R-:W-:Y:S01]  /*134c0*/  IADD3 R3, R2.reuse, R3, -R10 ;  /* 0x0000000302037210 */ /* 0x040fe20007ffe80a */
[----:B------:R-:W-:-:S05]  /*134d0*/  VIADD R2, R2, 0x3f ;  /* 0x0000003f02027836 */ /* 0x000fca0000000000 */
[----:B------:R-:W-:-:S04]  /*134e0*/  SHF.R.S32.HI R4, RZ, 0x1f, R2 ;  /* 0x0000001fff047819 */ /* 0x000fc80000011402 */
[----:B------:R-:W-:Y:S02]  /*134f0*/  LEA.HI R4, R4, R2, RZ, 0x6 ;  /* 0x0000000204047211 */ /* 0x000fe400078f30ff */
[----:B------:R-:W-:-:S04]  /*13500*/  SHF.R.S32.HI R2, RZ, 0x1f, R3 ;  /* 0x0000001fff027819 */ /* 0x000fc80000011403 */
[----:B------:R-:W-:Y:S02]  /*13510*/  LEA.HI R2, R2, R3, RZ, 0x6 ;  /* 0x0000000302027211 */ /* 0x000fe400078f30ff */
[----:B------:R-:W-:Y:S02]  /*13520*/  SHF.R.S32.HI R4, RZ, 0x6, R4 ;  /* 0x00000006ff047819 */ /* 0x000fe40000011404 */
[----:B------:R-:W-:-:S04]  /*13530*/  SHF.R.S32.HI R2, RZ, 0x6, R2 ;  /* 0x00000006ff027819 */ /* 0x000fc80000011402 */
[----:B------:R-:W-:-:S05]  /*13540*/  VIMNMX R6, R4, R2, PT ;  /* 0x0000000204067248 */ /* 0x000fca0003fe0100 */
[--C-:B------:R-:W-:Y:S02]  /*13550*/  IMAD R2, R6, 0x40, -R9.reuse ;  /* 0x0000004006027824 */ /* 0x100fe400078e0a09 */
[----:B------:R-:W-:-:S03]  /*13560*/  IMAD.MOV R9, RZ, RZ, -R9 ;  /* 0x000000ffff097224 */ /* 0x000fc600078e0a09 */
[----:B------:R-:W-:Y:S02]  /*13570*/  VIMNMX R2, R2, R0, PT ;  /* 0x0000000002027248 */ /* 0x000fe40003fe0100 */
[----:B------:R-:W-:-:S04]  /*13580*/  VIMNMX R9, RZ, R9, !PT ;  /* 0x00000009ff097248 */ /* 0x000fc80007fe0100 */
[----:B------:R-:W-:Y:S02]  /*13590*/  ISETP.GT.AND P0, PT, R2, R9, PT ;  /* 0x000000090200720c */ /* 0x000fe40003f04270 */
[----:B------:R-:W-:-:S11]  /*135a0*/  SHF.R.U32.HI R0, RZ, 0x6, R9 ;  /* 0x00000006ff007819 */ /* 0x000fd60000011609 */
[----:B------:R-:W-:-:S04]  /*135b0*/  @P0 IADD3 R2, R2, 0x3f, RZ ;  /* 0x0000003f02020810 */ /* 0x000fc80007ffe0ff */
[----:B------:R-:W-:Y:S01]  /*135c0*/  @P0 SHF.R.S32.HI R3, RZ, 0x1f, R2 ;  /* 0x0000001fff030819 */ /* 0x000fe20000011402 */
[----:B------:R0:W-:Y:S03]  /*135d0*/  STL [R1+0x1c], R6 ;  /* 0x00001c0601007387 */ /* 0x0001e60000100800 */
[----:B------:R-:W-:Y:S01]  /*135e0*/  @P0 LEA.HI R3, R3, R2, RZ, 0x6 ;  /* 0x0000000203030211 */ /* 0x000fe200078f30ff */
[----:B------:R-:W-:-:S03]  /*135f0*/  IMAD.MOV.U32 R2, RZ, RZ, R0 ;  /* 0x000000ffff027224 */ /* 0x000fc600078e0000 */
[----:B------:R-:W-:-:S04]  /*13600*/  @P0 SHF.R.S32.HI R2, RZ, 0x6, R3 ;  /* 0x00000006ff020819 */ /* 0x000fc80000011403 */
[----:B------:R-:W-:-:S13]  /*13610*/  ISETP.GT.AND P0, PT, R2, R0, PT ;  /* 0x000000000200720c */ /* 0x000fda0003f04270 */
[----:B0-----:R-:W-:Y:S05]  /*13620*/  @!P0 BRA `(.L_x_3771) ;  /* 0x0000000c00e88947 */ /* 0x001fea0003800000 */
[----:B------:R-:W0:Y:S01]  /*13630*/  LDC R3, c[0x0][0x428] ;  /* 0x00010a00ff037b82 */ /* 0x000e220000000800 */
[----:B------:R-:W-:Y:S01]  /*13640*/  UMOV UR4, 0xffffffff ;  /* 0xffffffff00047882 */ /* 0x000fe20000000000 */
[----:B0-----:R-:W-:Y:S01]  /*13650*/  ISETP.NE.AND P0, PT, R3, 0x1, PT ;  /* 0x000000010300780c */ /* 0x001fe20003f05270 */
[----:B------:R-:W-:-:S12]  /*13660*/  IMAD.MOV.U32 R3, RZ, RZ, R18 ;  /* 0x000000ffff037224 */ /* 0x000fd800078e0012 */
[----:B------:R-:W0:Y:S08]  /*13670*/  @P0 LDC R4, c[0x0][0x42c] ;  /* 0x00010b00ff040b82 */ /* 0x000e300000000800 */
[----:B------:R-:W1:Y:S01]  /*13680*/  @P0 LDC R5, c[0x0][0x430] ;  /* 0x00010c00ff050b82 */ /* 0x000e620000000800 */
[----:B0-----:R-:W-:-:S05]  /*13690*/  @P0 IMAD.HI.U32 R4, R18, R4, RZ ;  /* 0x0000000412040227 */ /* 0x001fca00078e00ff */
[----:B-1----:R-:W-:Y:S02]  /*136a0*/  @P0 SHF.R.U32.HI R3, RZ, R5, R4 ;  /* 0x00000005ff030219 */ /* 0x002fe40000011604 */
[----:B------:R-:W-:Y:S01]  /*136b0*/  SEL R4, R11, RZ, !P1 ;  /* 0x000000ff0b047207 */ /* 0x000fe20004800000 */
[----:B------:R-:W-:Y:S06]  /*136c0*/  BRA.DIV UR4, `(.L_x_3772) ;  /* 0x0000005e04307947 */ /* 0x000fec000b800000 */
.L_x_3918:
[----:B------:R-:W-:-:S03]  /*136d0*/  UMOV UR4, 0xffffffff ;  /* 0xffffffff00047882 */ /* 0x000fc60000000000 */
[----:B------:R-:W-:Y:S05]  /*136e0*/  BRA.DIV UR4, `(.L_x_3773) ;  /* 0x0000005e045c7947 */ /* 0x000fea000b800000 */
[----:B------:R-:W-:-:S13]  /*136f0*/  ELECT P6, URZ, PT ;  /* 0x00000000003f782f */ /* 0x000fda00038c0000 */
.L_x_3921:
[----:B------:R-:W2:Y:S01]  /*13700*/  LDL R5, [R1+0x28] ;  /* 0x0000280001057983 */ /* 0x000ea20000100800 */
[----:B------:R-:W-:Y:S01]  /*13710*/  BSSY B1, `(.L_x_3774) ;  /* 0x000000b000017945 */ /* 0x000fe20003800000 */
[----:B------:R-:W0:Y:S01]  /*13720*/  S2R R9, SR_CgaCtaId ;  /* 0x0000000000097919 */ /* 0x000e220000008800 */
[----:B--2---:R-:W-:-:S05]  /*13730*/  VIADD R5, R5, 0x1 ;  /* 0x0000000105057836 */ /* 0x004fca0000000000 */
[----:B------:R-:W-:-:S04]  /*13740*/  LEA.HI R6, R5, R5, RZ, 0x1 ;  /* 0x0000000505067211 */ /* 0x000fc800078f08ff */
[----:B------:R-:W-:-:S05]  /*13750*/  LOP3.LUT R6, R6, 0xfffffffe, RZ, 0xc0, !PT ;  /* 0xfffffffe06067812 */ /* 0x000fca00078ec0ff */
[----:B------:R-:W-:Y:S01]  /*13760*/  IMAD.IADD R5, R5, 0x1, -R6 ;  /* 0x0000000105057824 */ /* 0x000fe200078e0a06 */
[----:B------:R-:W-:-:S04]  /*13770*/  MOV R6, 0x400 ;  /* 0x0000040000067802 */ /* 0x000fc80000000f00 */
[----:B0-----:R-:W-:Y:S02]  /*13780*/  LEA R9, R9, R6, 0x18 ;  /* 0x0000000609097211 */ /* 0x001fe400078ec0ff */
[----:B------:R-:W-:-:S04]  /*13790*/  SHF.L.U32 R5, R5, 0x1f, RZ ;  /* 0x0000001f05057819 */ /* 0x000fc800000006ff */
[----:B------:R-:W0:Y:S02]  /*137a0*/  SYNCS.PHASECHK.TRANS64.TRYWAIT P0, [R9+URZ+0x28c20], R5 ;  /* 0x028c2005090075a7 */ /* 0x000e24000800017f */
[----:B0-----:R-:W-:Y:S05]  /*137b0*/  @!P0 BRA `(.L_x_3775) ;  /* 0x0000005c00488947 */ /* 0x001fea0003800000 */
.L_x_3922:
[----:B------:R-:W-:Y:S05]  /*137c0*/  BSYNC B1 ;  /* 0x0000000000017941 */ /* 0x000fea0003800000 */
.L_x_3774:
        /* <DEDUP_REMOVED lines=8> */
.L_x_3923:
[----:B------:R-:W1:Y:S02]  /*13850*/  S2R R6, SR_TID.X ;  /* 0x0000000000067919 */ /* 0x000e640000002100 */
[----:B-1----:R-:W-:-:S04]  /*13860*/  LOP3.LUT R6, R6, 0x7f, RZ, 0xc0, !PT ;  /* 0x0000007f06067812 */ /* 0x002fc800078ec0ff */
[----:B------:R-:W-:-:S13]  /*13870*/  ISETP.NE.AND P1, PT, R6, RZ, PT ;  /* 0x000000ff0600720c */ /* 0x000fda0003f25270 */
[----:B------:R-:W-:Y:S05]  /*13880*/  @P1 BRA `(.L_x_3779) ;  /* 0x00000000001c1947 */ /* 0x000fea0003800000 */
[----:B------:R-:W1:Y:S02]  /*13890*/  S2R R6, SR_TID.X ;  /* 0x0000000000067919 */ /* 0x000e640000002100 */
[----:B-1----:R-:W-:-:S04]  /*138a0*/  LOP3.LUT R6, R6, 0x1f, RZ, 0xc0, !PT ;  /* 0x0000001f06067812 */ /* 0x002fc800078ec0ff */
[----:B------:R-:W-:Y:S02]  /*138b0*/  ISETP.NE.AND P0, PT, R6, RZ, PT ;  /* 0x000000ff0600720c */ /* 0x000fe40003f05270 */
[----:B------:R-:W-:-:S04]  /*138c0*/  MOV R6, 0x2000 ;  /* 0x0000200000067802 */ /* 0x000fc80000000f00 */
[----:B------:R1:W-:Y:S07]  /*138d0*/  SYNCS.ARRIVE.TRANS64 RZ, [R5+URZ+0x28c90], R6 ;  /* 0x028c900605ff79a7 */ /* 0x0003ee000800003f */
[----:B------:R-:W-:Y:S05]  /*138e0*/  @!P0 BRA `(.L_x_3779) ;  /* 0x0000000000048947 */ /* 0x000fea0003800000 */
[----:B------:R-:W-:Y:S01]  /*138f0*/  BPT.TRAP 0x1 ;  /* 0x000000040000795c */ /* 0x000fe20000300000 */
.L_x_3779:
        /* <DEDUP_REMOVED lines=17> */
[----:B------:R-:W2:Y:S02]  /*13a10*/  SYNCS.PHASECHK.TRANS64.TRYWAIT P0, [R5+URZ+0x28cc0], R7 ;  /* 0x028cc007050075a7 */ /* 0x000ea4000800017f */
[----:B-12---:R-:W-:Y:S05]  /*13a20*/  @!P0 BRA `(.L_x_3780) ;  /* 0x0000005800d48947 */ /* 0x006fea0003800000 */
.L_x_3924:
        /* <DEDUP_REMOVED lines=8> */
.L_x_3781:
        /* <DEDUP_REMOVED lines=51> */
.L_x_3777:
[----:B------:R-:W-:Y:S05]  /*13de0*/  BSYNC B1 ;  /* 0x0000000000017941 */ /* 0x000fea0003800000 */
.L_x_3776:
        /* <DEDUP_REMOVED lines=12> */
[----:B0-----:R-:W-:Y:S05]  /*13eb0*/  @!P0 BRA `(.L_x_3771) ;  /* 0x0000000400c48947 */ /* 0x001fea0003800000 */
[C---:B------:R-:W-:Y:S02]  /*13ec0*/  IMAD R5, R2.reuse, 0x40, R20 ;  /* 0x0000004002057824 */ /* 0x040fe400078e0214 */
[----:B------:R-:W-:Y:S02]  /*13ed0*/  VIADD R2, R2, 0xffffffff ;  /* 0xffffffff02027836 */ /* 0x000fe40000000000 */
[----:B------:R-:W-:-:S07]  /*13ee0*/  VIADD R5, R5, 0xffffff80 ;  /* 0xffffff8005057836 */ /* 0x000fce0000000000 */
.L_x_3788:
[----:B------:R-:W-:Y:S05]  /*13ef0*/  YIELD ;  /* 0x0000000000007946 */ /* 0x000fea0003800000 */
[----:B------:R-:W-:Y:S04]  /*13f00*/  BSSY B1, `(.L_x_3782) ;  /* 0x000005f000017945 */ /* 0x000fe80003800000 */
[----:B0-----:R-:W-:Y:S05]  /*13f10*/  @!P6 BRA `(.L_x_3783) ;  /* 0x000000040074e947 */ /* 0x001fea0003800000 */
[----:B------:R-:W2:Y:S04]  /*13f20*/  LDL R6, [R1+0x4] ;  /* 0x0000040001067983 */ /* 0x000ea80000100800 */
[----:B------:R-:W3:Y:S01]  /*13f30*/  LDL R7, [R1+0xc] ;  /* 0x00000c0001077983 */ /* 0x000ee20000100800 */
[----:B--2---:R-:W-:Y:S01]  /*13f40*/  IMAD R6, R6, 0x8, R9 ;  /* 0x0000000806067824 */ /* 0x004fe200078e0209 */
[----:B---3--:R-:W-:-:S04]  /*13f50*/  SHF.L.U32 R7, R7, 0x1f, RZ ;  /* 0x0000001f07077819 */ /* 0x008fc800000006ff */
[----:B------:R-:W0:Y:S02]  /*13f60*/  SYNCS.PHASECHK.TRANS64.TRYWAIT P0, [R6+URZ+0x28ca0], R7 ;  /* 0x028ca007060075a7 */ /* 0x000e24000800017f */
[----:B0-----:R-:W-:Y:S05]  /*13f70*/  @!P0 BRA `(.L_x_3784) ;  /* 0x0000005400948947 */ /* 0x001fea0003800000 */
.L_x_3925:
        /* <DEDUP_REMOVED lines=11> */
.L_x_3785:
        /* <DEDUP_REMOVED lines=15> */
[----:B------:R-:W2:Y:S02]  /*14120*/  SYNCS.PHASECHK.TRANS64.TRYWAIT P1, [R6+URZ+0x28cc0], R7 ;  /* 0x028cc007060075a7 */ /* 0x000ea4000802017f */
[----:B-12---:R-:W-:Y:S05]  /*14130*/  @!P1 BRA `(.L_x_3786) ;  /* 0x0000005400389947 */ /* 0x006fea0003800000 */
.L_x_3926:
        /* <DEDUP_REMOVED lines=8> */
.L_x_3787:
        /* <DEDUP_REMOVED lines=51> */
.L_x_3783:
[----:B------:R-:W-:Y:S05]  /*144f0*/  BSYNC B1 ;  /* 0x0000000000017941 */ /* 0x000fea0003800000 */
.L_x_3782:
[----:B------:R-:W2:Y:S04]  /*14500*/  LDL.LU R6, [R1+0x4] ;  /* 0x0000040001067983 */ /* 0x000ea80000300800 */
[----:B------:R-:W3:Y:S01]  /*14510*/  LDL.LU R7, [R1+0xc] ;  /* 0x00000c0001077983 */ /* 0x000ee20000300800 */
[----:B------:R-:W-:Y:S01]  /*14520*/  VIADD R2, R2, 0xffffffff ;  /* 0xffffffff02027836 */ /* 0x000fe20000000000 */
[----:B------:R-:W-:Y:S01]  /*14530*/  IADD3 R5, R5, -0x40, RZ ;  /* 0xffffffc005057810 */ /* 0x000fe20007ffe0ff */
        /* <DEDUP_REMOVED lines=9> */
.L_x_3771:
[----:B------:R-:W-:Y:S05]  /*145d0*/  BSYNC B0 ;  /* 0x0000000000007941 */ /* 0x000fea0003800000 */
.L_x_3770:
[----:B------:R-:W2:Y:S01]  /*145e0*/  LDL R6, [R1+0x1c] ;  /* 0x00001c0001067983 */ /* 0x000ea20000100800 */
        /* <DEDUP_REMOVED lines=9> */
[----:B0-----:R-:W0:Y:S01]  /*14680*/  S2R R7, SR_LANEID ;  /* 0x0000000000077919 */ /* 0x001e220000000000 */
[----:B------:R-:W-:Y:S01]  /*14690*/  VOTEU.ANY UR4, UPT, PT ;  /* 0x0000000000047886 */ /* 0x000fe200038e0100 */
[----:B------:R-:W1:Y:S01]  /*146a0*/  LDC.64 R2, c[0x0][0xc38] ;  /* 0x00030e00ff027b82 */ /* 0x000e620000000a00 */
[----:B------:R-:W0:Y:S08]  /*146b0*/  FLO.U32 R0, UR4 ;  /* 0x0000000400007d00 */ /* 0x000e3000080e0000 */
[----:B------:R-:W1:Y:S01]  /*146c0*/  POPC R5, UR4 ;  /* 0x0000000400057d09 */ /* 0x000e620008000000 */
[----:B0-----:R-:W-:-:S13]  /*146d0*/  ISETP.EQ.U32.AND P0, PT, R0, R7, PT ;  /* 0x000000070000720c */ /* 0x001fda0003f02070 */
[----:B-1----:R-:W2:Y:S01]  /*146e0*/  @P0 ATOMG.E.ADD.STRONG.GPU PT, R3, desc[UR40][R2.64], R5 ;  /* 0x00000005020309a8 */ /* 0x002ea200081ee1e8 */
[----:B------:R-:W0:Y:S02]  /*146f0*/  S2R R4, SR_LTMASK ;  /* 0x0000000000047919 */ /* 0x000e240000003900 */
[----:B0-----:R-:W-:-:S04]  /*14700*/  LOP3.LUT R4, R4, UR4, RZ, 0xc0, !PT ;  /* 0x0000000404047c12 */ /* 0x001fc8000f8ec0ff */
[----:B------:R-:W0:Y:S01]  /*14710*/  POPC R7, R4 ;  /* 0x0000000400077309 */ /* 0x000e220000000000 */
[----:B--2---:R-:W0:Y:S02]  /*14720*/  SHFL.IDX PT, R0, R3, R0, 0x1f ;  /* 0x00001f0003007589 */ /* 0x004e2400000e0000 */
[----:B0-----:R-:W-:Y:S01]  /*14730*/  IADD3 R16, R0, UR36, R7 ;  /* 0x0000002400107c10 */ /* 0x001fe2000fffe007 */
[----:B------:R-:W-:Y:S06]  /*14740*/  BRA `(.L_x_3791) ;  /* 0x0000002c00807947 */ /* 0x000fec0003800000 */
.L_x_3790:
        /* <DEDUP_REMOVED lines=16> */
[----:B0-----:R-:W-:-:S02]  /*14850*/  IMAD.U32 R7, RZ, RZ, UR9 ;  /* 0x00000009ff077e24 */ /* 0x001fc4000f8e00ff */
[----:B------:R-:W-:Y:S02]  /*14860*/  IMAD.U32 R11, RZ, RZ, UR5 ;  /* 0x00000005ff0b7e24 */ /* 0x000fe4000f8e00ff */
[----:B------:R-:W-:Y:S02]  /*14870*/  IMAD.MOV.U32 R8, RZ, RZ, 0x70 ;  /* 0x00000070ff087424 */ /* 0x000fe400078e00ff */
[----:B------:R-:W-:Y:S02]  /*14880*/  IMAD.MOV.U32 R12, RZ, RZ, 0x1 ;  /* 0x00000001ff0c7424 */ /* 0x000fe400078e00ff */
[----:B------:R-:W-:-:S07]  /*14890*/  IMAD.MOV.U32 R13, RZ, RZ, RZ ;  /* 0x000000ffff0d7224 */ /* 0x000fce00078e00ff */
[----:B------:R-:W-:-:S07]  /*148a0*/  LEPC R20, `(.L_x_3792) ;  /* 0x000000001014794e */ /* 0x000fce0000000000 */
[----:B-1----:R-:W-:Y:S05]  /*148b0*/  CALL.ABS.NOINC R2 ;  /* 0x0000000002007343 */ /* 0x002fea0003c00000 */
.L_x_3792:
        /* <DEDUP_REMOVED lines=11> */
[----:B0-----:R-:W-:Y:S01]  /*14970*/  MOV R8, 0x70 ;  /* 0x0000007000087802 */ /* 0x001fe20000000f00 */
[----:B------:R-:W-:Y:S02]  /*14980*/  IMAD.U32 R6, RZ, RZ, UR8 ;  /* 0x00000008ff067e24 */ /* 0x000fe4000f8e00ff */
[----:B------:R-:W-:-:S02]  /*14990*/  IMAD.U32 R7, RZ, RZ, UR9 ;  /* 0x00000009ff077e24 */ /* 0x000fc4000f8e00ff */
[----:B------:R-:W-:Y:S02]  /*149a0*/  IMAD.U32 R10, RZ, RZ, UR4 ;  /* 0x00000004ff0a7e24 */ /* 0x000fe4000f8e00ff */
[----:B------:R-:W-:Y:S02]  /*149b0*/  IMAD.U32 R11, RZ, RZ, UR5 ;  /* 0x00000005ff0b7e24 */ /* 0x000fe4000f8e00ff */
[----:B------:R-:W-:Y:S02]  /*149c0*/  IMAD.MOV.U32 R12, RZ, RZ, 0x1 ;  /* 0x00000001ff0c7424 */ /* 0x000fe400078e00ff */
[----:B-1----:R-:W-:-:S07]  /*149d0*/  IMAD.MOV.U32 R13, RZ, RZ, RZ ;  /* 0x000000ffff0d7224 */ /* 0x002fce00078e00ff */
[----:B------:R-:W-:-:S07]  /*149e0*/  LEPC R20, `(.L_x_3794) ;  /* 0x000000001014794e */ /* 0x000fce0000000000 */
[----:B--2---:R-:W-:Y:S05]  /*149f0*/  CALL.ABS.NOINC R2 ;  /* 0x0000000002007343 */ /* 0x004fea0003c00000 */
.L_x_3794:
        /* <DEDUP_REMOVED lines=16> */
.L_x_3793:
[----:B------:R-:W2:Y:S01]  /*14b00*/  LDL.LU R2, [R1+0x20] ;  /* 0x0000200001027983 */ /* 0x000ea20000300800 */
[----:B------:R-:W-:-:S03]  /*14b10*/  ULDC.64 UR4, c[0x0][0x9f8] ;  /* 0x00027e0000047ab9 */ /* 0x000fc60000000a00 */
[----:B------:R-:W3:Y:S04]  /*14b20*/  LDL.LU R0, [R1+0x24] ;  /* 0x0000240001007983 */ /* 0x000ee80000300800 */
[----:B------:R-:W4:Y:S04]  /*14b30*/  LDL.LU R4, [R1+0x2c] ;  /* 0x00002c0001047983 */ /* 0x000f280000300800 */
[----:B0-----:R-:W4:Y:S01]  /*14b40*/  LDL.LU R8, [R1+0x18] ;  /* 0x0000180001087983 */ /* 0x001f220000300800 */
        /* <DEDUP_REMOVED lines=26> */
.L_x_3795:
        /* <DEDUP_REMOVED lines=19> */
.L_x_3929:
[----:B------:R-:W-:Y:S01]  /*14e20*/  UMOV UR4, 0xffffffff ;  /* 0xffffffff00047882 */ /* 0x000fe20000000000 */
[----:B------:R-:W-:Y:S02]  /*14e30*/  SHF.R.S32.HI R8, RZ, 0x1f, R0 ;  /* 0x0000001fff087819 */ /* 0x000fe40000011400 */
[----:B------:R-:W-:Y:S05]  /*14e40*/  BRA.DIV UR4, `(.L_x_3797) ;  /* 0x0000004a043c7947 */ /* 0x000fea000b800000 */
[----:B------:R-:W-:-:S13]  /*14e50*/  ELECT P6, URZ, PT ;  /* 0x00000000003f782f */ /* 0x000fda00038c0000 */
.L_x_3932:
[----:B------:R-:W-:Y:S05]  /*14e60*/  @!P6 BRA `(.L_x_3798) ;  /* 0x0000000000fce947 */ /* 0x000fea0003800000 */
[----:B------:R-:W-:-:S04]  /*14e70*/  ISETP.NE.U32.AND P0, PT, R20, RZ, PT ;  /* 0x000000ff1400720c */ /* 0x000fc80003f05070 */
[----:B------:R-:W-:-:S13]  /*14e80*/  ISETP.NE.AND.EX P0, PT, R21, RZ, PT, P0 ;  /* 0x000000ff1500720c */ /* 0x000fda0003f05300 */
[----:B------:R-:W-:Y:S05]  /*14e90*/  @!P0 BRA `(.L_x_3799) ;  /* 0x0000000000488947 */ /* 0x000fea0003800000 */
[----:B------:R-:W0:Y:S01]  /*14ea0*/  LDC R9, c[0x0][0x41c] ;  /* 0x00010700ff097b82 */ /* 0x000e220000000800 */
        /* <DEDUP_REMOVED lines=10> */
[----:B------:R-:W-:Y:S01]  /*14f50*/  IMAD R9, R0, UR5, R6 ;  /* 0x0000000500097c24 */ /* 0x000fe2000f8e0206 */
[----:B------:R-:W-:-:S05]  /*14f60*/  MOV R6, R5 ;  /* 0x0000000500067202 */ /* 0x000fca0000000f00 */
[----:B------:R-:W-:-:S04]  /*14f70*/  IMAD.WIDE.U32 R6, R0, UR4, R6 ;  /* 0x0000000400067c25 */ /* 0x000fc8000f8e0006 */
[----:B------:R-:W-:Y:S01]  /*14f80*/  IMAD.IADD R5, R7, 0x1, R9 ;  /* 0x0000000107057824 */ /* 0x000fe200078e0209 */
[----:B------:R-:W-:-:S04]  /*14f90*/  LEA R10, P0, R6, R20, 0x2 ;  /* 0x00000014060a7211 */ /* 0x000fc800078010ff */
[----:B------:R-:W-:-:S05]  /*14fa0*/  LEA.HI.X R11, R6, R21, R5, 0x2, P0 ;  /* 0x00000015060b7211 */ /* 0x000fca00000f1405 */
[----:B------:R0:W5:Y:S04]  /*14fb0*/  LDG.E R6, desc[UR40][R10.64] ;  /* 0x000000280a067981 */ /* 0x000168000c1e1900 */
.L_x_3799:
        /* <DEDUP_REMOVED lines=9> */
.L_x_3933:
        /* <DEDUP_REMOVED lines=11> */
.L_x_3801:
        /* <DEDUP_REMOVED lines=22> */
.L_x_3798:
        /* <DEDUP_REMOVED lines=30> */
.L_x_3934:
[----:B------:R-:W-:Y:S05]  /*15440*/  BSYNC B0 ;  /* 0x0000000000007941 */ /* 0x000fea0003800000 */
.L_x_3802:
        /* <DEDUP_REMOVED lines=11> */
.L_x_3935:
        /* <DEDUP_REMOVED lines=11> */
.L_x_3807:
        /* <DEDUP_REMOVED lines=57> */
.L_x_3805:
[----:B------:R-:W-:Y:S05]  /*15940*/  BSYNC B0 ;  /* 0x0000000000007941 */ /* 0x000fea0003800000 */
.L_x_3804:
        /* <DEDUP_REMOVED lines=33> */
[--C-:B------:R-:W-:Y:S01]  /*15b60*/  SHF.R.S32.HI R3, RZ, 0x1f, R2.reuse ;  /* 0x0000001fff037819 */ /* 0x100fe20000011402 */
        /* <DEDUP_REMOVED lines=8> */
.L_x_3814:
[----:B------:R-:W2:Y:S01]  /*15bf0*/  S2R R5, SR_CgaCtaId ;  /* 0x0000000000057919 */ /* 0x000ea20000008800 */
[----:B------:R-:W-:-:S04]  /*15c00*/  MOV R3, 0x400 ;  /* 0x0000040000037802 */ /* 0x000fc80000000f00 */
[----:B--2---:R-:W-:Y:S02]  /*15c10*/  LEA R3, R5, R3, 0x18 ;  /* 0x0000000305037211 */ /* 0x004fe400078ec0ff */
[----:B------:R-:W-:Y:S02]  /*15c20*/  SHF.L.U32 R5, R9, 0x1f, RZ ;  /* 0x0000001f09057819 */ /* 0x000fe400000006ff */
[----:B------:R-:W-:-:S04]  /*15c30*/  LEA R3, R12, R3, 0x3 ;  /* 0x000000030c037211 */ /* 0x000fc800078e18ff */
[----:B------:R-:W2:Y:S02]  /*15c40*/  SYNCS.PHASECHK.TRANS64.TRYWAIT P0, [R3+URZ+0x28c40], R5 ;  /* 0x028c4005030075a7 */ /* 0x000ea4000800017f */
[----:B--2---:R-:W-:Y:S05]  /*15c50*/  @!P0 BRA `(.L_x_3815) ;  /* 0x0000003c00208947 */ /* 0x004fea0003800000 */
.L_x_3936:
[----:B0-----:R-:W0:Y:S02]  /*15c60*/  S2R R9, SR_TID.X ;  /* 0x0000000000097919 */ /* 0x001e240000002100 */
[----:B0-----:R-:W-:-:S04]  /*15c70*/  LOP3.LUT R9, R9, 0x7f, RZ, 0xc0, !PT ;  /* 0x0000007f09097812 */ /* 0x001fc800078ec0ff */
[----:B------:R-:W-:-:S13]  /*15c80*/  ISETP.NE.AND P1, PT, R9, RZ, PT ;  /* 0x000000ff0900720c */ /* 0x000fda0003f25270 */
[----:B------:R-:W-:Y:S05]  /*15c90*/  @P1 BRA `(.L_x_3816) ;  /* 0x00000000001c1947 */ /* 0x000fea0003800000 */
[----:B------:R-:W0:Y:S02]  /*15ca0*/  S2R R9, SR_TID.X ;  /* 0x0000000000097919 */ /* 0x000e240000002100 */
[----:B0-----:R-:W-:-:S04]  /*15cb0*/  LOP3.LUT R9, R9, 0x1f, RZ, 0xc0, !PT ;  /* 0x0000001f09097812 */ /* 0x001fc800078ec0ff */
[----:B------:R-:W-:Y:S01]  /*15cc0*/  ISETP.NE.AND P0, PT, R9, RZ, PT ;  /* 0x000000ff0900720c */ /* 0x000fe20003f05270 */
[----:B------:R-:W-:-:S04]  /*15cd0*/  IMAD.MOV.U32 R9, RZ, RZ, 0x2000 ;  /* 0x00002000ff097424 */ /* 0x000fc800078e00ff */
[----:B------:R0:W-:Y:S08]  /*15ce0*/  SYNCS.ARRIVE.TRANS64 RZ, [R3+URZ+0x28c30], R9 ;  /* 0x028c300903ff79a7 */ /* 0x0001f0000800003f */
[----:B------:R-:W-:Y:S05]  /*15cf0*/  @!P0 BRA `(.L_x_3816) ;  /* 0x0000000000048947 */ /* 0x000fea0003800000 */
[----:B------:R-:W-:Y:S01]  /*15d00*/  BPT.TRAP 0x1 ;  /* 0x000000040000795c */ /* 0x000fe20000300000 */
.L_x_3816:
[----:B0-----:R-:W3:Y:S01]  /*15d10*/  LDL R9, [R1] ;  /* 0x0000000001097983 */ /* 0x001ee20000100800 */
[----:B------:R-:W-:-:S03]  /*15d20*/  MOV R11, 0x400 ;  /* 0x00000400000b7802 */ /* 0x000fc60000000f00 */
        /* <DEDUP_REMOVED lines=20> */
.L_x_3937:
        /* <DEDUP_REMOVED lines=8> */
.L_x_3818:
[----:B0-2---:R-:W2:Y:S01]  /*15ef0*/  LDL R5, [R1] ;  /* 0x0000000001057983 */ /* 0x005ea20000100800 */
[----:B------:R-:W-:Y:S01]  /*15f00*/  MOV R9, 0x400 ;  /* 0x0000040000097802 */ /* 0x000fe20000000f00 */
[----:B------:R-:W0:Y:S01]  /*15f10*/  S2R R10, SR_CgaCtaId ;  /* 0x00000000000a7919 */ /* 0x000e220000008800 */
[----:B------:R-:W-:Y:S02]  /*15f20*/  R2UR UR11, R2 ;  /* 0x00000000020b72ca */ /* 0x000fe400000e0000 */
[----:B------:R-:W-:Y:S01]  /*15f30*/  R2UR UR9, R3 ;  /* 0x00000000030972ca */ /* 0x000fe200000e0000 */
[----:B------:R-:W-:Y:S01]  /*15f40*/  UIADD3 UR4, UP0, UR38, 0x470, URZ ;  /* 0x0000047026047890 */ /* 0x000fe2000ff1e03f */
[----:B------:R-:W-:Y:S02]  /*15f50*/  R2UR UR12, R4 ;  /* 0x00000000040c72ca */ /* 0x000fe400000e0000 */
[----:B------:R-:W-:Y:S01]  /*15f60*/  R2UR UR13, R6 ;  /* 0x00000000060d72ca */ /* 0x000fe200000e0000 */
[----:B------:R-:W-:Y:S01]  /*15f70*/  UIADD3.X UR5, URZ, UR39, URZ, UP0, !UPT ;  /* 0x000000273f057290 */ /* 0x000fe200087fe43f */
        /* <DEDUP_REMOVED lines=45> */
.L_x_3813:
[----:B------:R-:W-:Y:S05]  /*16250*/  BSYNC B2 ;  /* 0x0000000000027941 */ /* 0x000fea0003800000 */
.L_x_3812:
[----:B------:R-:W2:Y:S02]  /*16260*/  LDL.LU R2, [R1+0x1c] ;  /* 0x00001c0001027983 */ /* 0x000ea40000300800 */
[----:B--2---:R-:W-:-:S07]  /*16270*/  IADD3 R5, R2, -0x3, RZ ;  /* 0xfffffffd02057810 */ /* 0x004fce0007ffe0ff */
.L_x_3811:
[----:B------:R-:W-:Y:S05]  /*16280*/  BSYNC B1 ;  /* 0x0000000000017941 */ /* 0x000fea0003800000 */
.L_x_3810:
[----:B------:R-:W-:-:S13]  /*16290*/  ISETP.NE.AND P0, PT, R7, RZ, PT ;  /* 0x000000ff0700720c */ /* 0x000fda0003f05270 */
[----:B------:R-:W-:Y:S05]  /*162a0*/  @!P0 BRA `(.L_x_3809) ;  /* 0x0000001000388947 */ /* 0x000fea0003800000 */
.L_x_3833:
[----:B0-----:R-:W0:Y:S04]  /*162b0*/  LDL.LU R3, [R1] ;  /* 0x0000000001037983 */ /* 0x001e280000300800 */
[----:B------:R-:W2:Y:S01]  /*162c0*/  LDL.LU R2, [R1+0x8] ;  /* 0x0000080001027983 */ /* 0x000ea20000300800 */
[----:B------:R-:W-:Y:S05]  /*162d0*/  YIELD ;  /* 0x0000000000007946 */ /* 0x000fea0003800000 */
[----:B------:R-:W-:Y:S01]  /*162e0*/  BSSY B1, `(.L_x_3819) ;  /* 0x0000081000017945 */ /* 0x000fe20003800000 */
[----:B0-----:R-:W-:-:S05]  /*162f0*/  VIADD R9, R3, 0x1 ;  /* 0x0000000103097836 */ /* 0x001fca0000000000 */
[----:B------:R-:W-:-:S04]  /*16300*/  ISETP.NE.AND P0, PT, R9, 0x2, PT ;  /* 0x000000020900780c */ /* 0x000fc80003f05270 */
[----:B------:R-:W-:Y:S02]  /*16310*/  SEL R10, RZ, 0x1, P0 ;  /* 0x00000001ff0a7807 */ /* 0x000fe40000000000 */
[----:B------:R-:W-:Y:S02]  /*16320*/  SEL R9, R9, RZ, P0 ;  /* 0x000000ff09097207 */ /* 0x000fe40000000000 */
[----:B--2---:R-:W-:Y:S01]  /*16330*/  LOP3.LUT R10, R2, R10, RZ, 0x3c, !PT ;  /* 0x0000000a020a7212 */ /* 0x004fe200078e3cff */
[----:B------:R-:W-:Y:S06]  /*16340*/  @!P6 BRA `(.L_x_3820) ;  /* 0x0000000400e8e947 */ /* 0x000fec0003800000 */
[----:B------:R-:W-:Y:S01]  /*16350*/  ULDC.64 UR4, c[0x0][0x3f8] ;  /* 0x0000fe0000047ab9 */ /* 0x000fe20000000a00 */
[----:B------:R-:W-:Y:S01]  /*16360*/  IMAD.MOV.U32 R11, RZ, RZ, R5 ;  /* 0x000000ffff0b7224 */ /* 0x000fe200078e0005 */
[----:B------:R-:W-:-:S04]  /*16370*/  ISETP.NE.U32.AND P0, PT, RZ, UR4, PT ;  /* 0x00000004ff007c0c */ /* 0x000fc8000bf05070 */
[----:B------:R-:W-:-:S13]  /*16380*/  ISETP.NE.AND.EX P0, PT, RZ, UR5, PT, P0 ;  /* 0x00000005ff007c0c */ /* 0x000fda000bf05300 */
[----:B------:R-:W-:Y:S05]  /*16390*/  @!P0 BRA `(.L_x_3821) ;  /* 0x0000000000448947 */ /* 0x000fea0003800000 */
[----:B------:R-:W0:Y:S01]  /*163a0*/  LDC R6, c[0x0][0x41c] ;  /* 0x00010700ff067b82 */ /* 0x000e220000000800 */
[----:B------:R-:W-:Y:S01]  /*163b0*/  ULDC.64 UR6, c[0x0][0x408] ;  /* 0x0001020000067ab9 */ /* 0x000fe20000000a00 */
[----:B0-----:R-:W-:-:S13]  /*163c0*/  ISETP.NE.AND P0, PT, R6, 0x1, PT ;  /* 0x000000010600780c */ /* 0x001fda0003f05270 */
        /* <DEDUP_REMOVED lines=14> */
.L_x_3821:
[----:B------:R-:W2:Y:S01]  /*164b0*/  S2R R3, SR_CgaCtaId ;  /* 0x0000000000037919 */ /* 0x000ea20000008800 */
[----:B------:R-:W-:-:S04]  /*164c0*/  MOV R2, 0x400 ;  /* 0x0000040000027802 */ /* 0x000fc80000000f00 */
[----:B--2---:R-:W-:Y:S02]  /*164d0*/  LEA R2, R3, R2, 0x18 ;  /* 0x0000000203027211 */ /* 0x004fe400078ec0ff */
[----:B------:R-:W-:Y:S02]  /*164e0*/  SHF.L.U32 R3, R10, 0x1f, RZ ;  /* 0x0000001f0a037819 */ /* 0x000fe400000006ff */
[----:B------:R-:W-:-:S04]  /*164f0*/  LEA R2, R9, R2, 0x3 ;  /* 0x0000000209027211 */ /* 0x000fc800078e18ff */
[----:B------:R-:W2:Y:S02]  /*16500*/  SYNCS.PHASECHK.TRANS64.TRYWAIT P0, [R2+URZ+0x28c40], R3 ;  /* 0x028c4003020075a7 */ /* 0x000ea4000800017f */
[----:B--2---:R-:W-:Y:S05]  /*16510*/  @!P0 BRA `(.L_x_3822) ;  /* 0x0000003400188947 */ /* 0x004fea0003800000 */
.L_x_3938:
        /* <DEDUP_REMOVED lines=11> */
.L_x_3823:
[----:B------:R-:W3:Y:S01]  /*165d0*/  LDL R12, [R1+0x10] ;  /* 0x00001000010c7983 */ /* 0x000ee20000100800 */
[----:B0-----:R-:W-:Y:S01]  /*165e0*/  MOV R7, 0x400 ;  /* 0x0000040000077802 */ /* 0x001fe20000000f00 */
        /* <DEDUP_REMOVED lines=18> */
[----:B0--3--:R-:W-:Y:S05]  /*16710*/  @!P1 BRA `(.L_x_3824) ;  /* 0x0000003000ac9947 */ /* 0x009fea0003800000 */
.L_x_3939:
        /* <DEDUP_REMOVED lines=8> */
.L_x_3825:
[----:B------:R-:W3:Y:S01]  /*167a0*/  S2R R11, SR_CgaCtaId ;  /* 0x00000000000b7919 */ /* 0x000ee20000008800 */
        /* <DEDUP_REMOVED lines=52> */
.L_x_3820:
[----:B------:R-:W-:Y:S05]  /*16af0*/  BSYNC B1 ;  /* 0x0000000000017941 */ /* 0x000fea0003800000 */
.L_x_3819:
        /* <DEDUP_REMOVED lines=31> */
.L_x_3828:
[----:B------:R-:W3:Y:S01]  /*16cf0*/  S2R R3, SR_CgaCtaId ;  /* 0x0000000000037919 */ /* 0x000ee20000008800 */
[----:B------:R-:W-:-:S04]  /*16d00*/  MOV R2, 0x400 ;  /* 0x0000040000027802 */ /* 0x000fc80000000f00 */
[----:B---3--:R-:W-:Y:S02]  /*16d10*/  LEA R2, R3, R2, 0x18 ;  /* 0x0000000203027211 */ /* 0x008fe400078ec0ff */
[----:B------:R-:W-:-:S03]  /*16d20*/  SHF.L.U32 R3, R10, 0x1f, RZ ;  /* 0x0000001f0a037819 */ /* 0x000fc600000006ff */
[----:B------:R-:W-:-:S04]  /*16d30*/  IMAD R2, R11, 0x8, R2 ;  /* 0x000000080b027824 */ /* 0x000fc800078e0202 */
[----:B------:R-:W3:Y:S02]  /*16d40*/  SYNCS.PHASECHK.TRANS64.TRYWAIT P0, [R2+URZ+0x28c40], R3 ;  /* 0x028c4003020075a7 */ /* 0x000ee4000800017f */
[----:B---3--:R-:W-:Y:S05]  /*16d50*/  @!P0 BRA `(.L_x_3829) ;  /* 0x0000002c00308947 */ /* 0x008fea0003800000 */
.L_x_3940:
[----:B--2---:R-:W2:Y:S02]  /*16d60*/  S2R R7, SR_TID.X ;  /* 0x0000000000077919 */ /* 0x004ea40000002100 */
[----:B--2---:R-:W-:-:S04]  /*16d70*/  LOP3.LUT R7, R7, 0x7f, RZ, 0xc0, !PT ;  /* 0x0000007f07077812 */ /* 0x004fc800078ec0ff */
[----:B------:R-:W-:-:S13]  /*16d80*/  ISETP.NE.AND P0, PT, R7, RZ, PT ;  /* 0x000000ff0700720c */ /* 0x000fda0003f05270 */
        /* <DEDUP_REMOVED lines=8> */
.L_x_3830:
        /* <DEDUP_REMOVED lines=22> */
.L_x_3941:
        /* <DEDUP_REMOVED lines=8> */
.L_x_3832:
        /* <DEDUP_REMOVED lines=54> */
.L_x_3827:
[----:B------:R-:W-:Y:S05]  /*17350*/  BSYNC B1 ;  /* 0x0000000000017941 */ /* 0x000fea0003800000 */
.L_x_3826:
[C---:B------:R-:W-:Y:S01]  /*17360*/  ISETP.GT.AND P0, PT, R5.reuse, 0x1, PT ;  /* 0x000000010500780c */ /* 0x040fe20003f04270 */
[----:B------:R-:W-:-:S12]  /*17370*/  VIADD R5, R5, 0xfffffffe ;  /* 0xfffffffe05057836 */ /* 0x000fd80000000000 */
[----:B------:R-:W-:Y:S05]  /*17380*/  @P0 BRA `(.L_x_3833) ;  /* 0xffffffec00c80947 */ /* 0x000fea000383ffff */
.L_x_3809:
[----:B------:R-:W-:Y:S05]  /*17390*/  BSYNC B0 ;  /* 0x0000000000007941 */ /* 0x000fea0003800000 */
.L_x_3808:
[----:B------:R-:W2:Y:S01]  /*173a0*/  LDL.LU R3, [R1] ;  /* 0x0000000001037983 */ /* 0x000ea20000300800 */
[----:B------:R-:W-:Y:S01]  /*173b0*/  BSSY B0, `(.L_x_3834) ;  /* 0x0000016000007945 */ /* 0x000fe20003800000 */
[----:B0-----:R-:W0:Y:S02]  /*173c0*/  S2R R2, SR_TID.X ;  /* 0x0000000000027919 */ /* 0x001e240000002100 */
[----:B0-----:R-:W-:-:S04]  /*173d0*/  LOP3.LUT R2, R2, 0x1f, RZ, 0xc0, !PT ;  /* 0x0000001f02027812 */ /* 0x001fc800078ec0ff */
        /* <DEDUP_REMOVED lines=18> */
[----:B0-----:R-:W-:-:S07]  /*17500*/  IADD3 R16, R4, UR36, R7 ;  /* 0x0000002404107c10 */ /* 0x001fce000fffe007 */
.L_x_3835:
[----:B------:R-:W-:Y:S05]  /*17510*/  BSYNC B0 ;  /* 0x0000000000007941 */ /* 0x000fea0003800000 */
.L_x_3834:
[----:B0-----:R-:W2:Y:S02]  /*17520*/  LDL.LU R2, [R1+0x8] ;  /* 0x0000080001027983 */ /* 0x001ea40000300800 */
[----:B--2---:R-:W-:-:S05]  /*17530*/  LOP3.LUT R2, R2, R0, RZ, 0x3c, !PT ;  /* 0x0000000002027212 */ /* 0x004fca00078e3cff */
[----:B------:R0:W-:Y:S02]  /*17540*/  STL [R1+0x8], R2 ;  /* 0x0000080201007387 */ /* 0x0001e40000100800 */
.L_x_3791:
[----:B------:R-:W-:Y:S05]  /*17550*/  BSYNC B6 ;  /* 0x0000000000067941 */ /* 0x000fea0003800000 */
.L_x_3789:
[----:B------:R-:W-:-:S03]  /*17560*/  UMOV UR4, 0xffffffff ;  /* 0xffffffff00047882 */ /* 0x000fc60000000000 */
[----:B------:R-:W-:Y:S05]  /*17570*/  BRA.DIV UR4, `(.L_x_3836) ;  /* 0x0000002604507947 */ /* 0x000fea000b800000 */
[----:B------:R2:W3:Y:S04]  /*17580*/  SHFL.IDX PT, R4, R16, RZ, 0x1f ;  /* 0x00001fff10047589 */ /* 0x0004e800000e0000 */
[----:B------:R-:W4:Y:S02]  /*17590*/  SHFL.IDX PT, R16, R16, 0x1, 0x1f ;  /* 0x00201f0010107f89 */ /* 0x000f2400000e0000 */
.L_x_3945:
        /* <DEDUP_REMOVED lines=10> */
[----:B------:R-:W0:Y:S02]  /*17640*/  LDC.64 R2, c[0x0][0xc58] ;  /* 0x00031600ff027b82 */ /* 0x000e240000000a00 */
[----:B0-----:R-:W-:-:S05]  /*17650*/  IMAD.WIDE R2, R5, 0x4, R2 ;  /* 0x0000000405027825 */ /* 0x001fca00078e0202 */
[----:B------:R0:W5:Y:S02]  /*17660*/  LDG.E R17, desc[UR40][R2.64] ;  /* 0x0000002802117981 */ /* 0x000164000c1e1900 */
.L_x_3838:
[----:B------:R-:W-:Y:S05]  /*17670*/  BSYNC B0 ;  /* 0x0000000000007941 */ /* 0x000fea0003800000 */
.L_x_3837:
        /* <DEDUP_REMOVED lines=22> */
[----:B------:R0:W0:Y:S02]  /*177e0*/  SHFL.IDX PT, R14, R2, 0x1f, 0x1f ;  /* 0x03e01f00020e7f89 */ /* 0x00002400000e0000 */
.L_x_3953:
[----:B------:R-:W-:Y:S02]  /*177f0*/  ULDC UR4, c[0x0][0xc10] ;  /* 0x0003040000047ab9 */ /* 0x000fe40000000800 */
[----:B------:R-:W-:-:S04]  /*17800*/  IMAD.U32 R5, RZ, RZ, UR4 ;  /* 0x00000004ff057e24 */ /* 0x000fc8000f8e00ff */
[----:B0-----:R-:W-:-:S04]  /*17810*/  IMAD R3, R14, R5, RZ ;  /* 0x000000050e037224 */ /* 0x001fc800078e02ff */
[----:B--2-4-:R-:W-:-:S05]  /*17820*/  IMAD.IADD R16, R16, 0x1, R3 ;  /* 0x0000000110107824 */ /* 0x014fca00078e0203 */
[----:B---3--:R-:W-:-:S13]  /*17830*/  ISETP.GT.AND P0, PT, R16, R4, PT ;  /* 0x000000041000720c */ /* 0x008fda0003f04270 */
[----:B------:R-:W-:Y:S05]  /*17840*/  @P0 BRA `(.L_x_3840) ;  /* 0x0000000000b40947 */ /* 0x000fea0003800000 */
[----:B------:R-:W0:Y:S02]  /*17850*/  LDC R0, c[0x0][0xc14] ;  /* 0x00030500ff007b82 */ /* 0x000e240000000800 */
.L_x_3845:
[----:B------:R-:W-:-:S05]  /*17860*/  VIADD R19, R19, 0x1f ;  /* 0x0000001f13137836 */ /* 0x000fca0000000000 */
[----:B0-----:R-:W-:-:S13]  /*17870*/  ISETP.GE.AND P0, PT, R19, R0, PT ;  /* 0x000000001300720c */ /* 0x001fda0003f06270 */
[----:B------:R-:W-:Y:S05]  /*17880*/  @P0 BRA `(.L_x_3841) ;  /* 0x0000000400ec0947 */ /* 0x000fea0003800000 */
[----:B------:R-:W0:Y:S01]  /*17890*/  S2R R2, SR_TID.X ;  /* 0x0000000000027919 */ /* 0x000e220000002100 */
        /* <DEDUP_REMOVED lines=10> */
.L_x_3843:
[----:B------:R-:W-:Y:S05]  /*17940*/  BSYNC B0 ;  /* 0x0000000000007941 */ /* 0x000fea0003800000 */
.L_x_3842:
[----:B------:R-:W-:-:S03]  /*17950*/  UMOV UR4, 0xffffffff ;  /* 0xffffffff00047882 */ /* 0x000fc60000000000 */
[----:B------:R-:W-:Y:S05]  /*17960*/  BRA.DIV UR4, `(.L_x_3844) ;  /* 0x0000002604707947 */ /* 0x000fea000b800000 */
[----:B-----5:R-:W2:Y:S01]  /*17970*/  SHFL.UP PT, R14, R17, 0x1, RZ ;  /* 0x04200000110e7989 */ /* 0x020ea200000e00ff */
[C---:B------:R-:W-:Y:S02]  /*17980*/  ISETP.NE.AND P0, PT, R7.reuse, RZ, PT ;  /* 0x000000ff0700720c */ /* 0x040fe40003f05270 */
[C---:B------:R-:W-:Y:S02]  /*17990*/  ISETP.GE.U32.AND P1, PT, R7.reuse, 0x2, PT ;  /* 0x000000020700780c */ /* 0x040fe40003f26070 */
[----:B--2---:R-:W-:Y:S02]  /*179a0*/  SEL R14, R14, RZ, P0 ;  /* 0x000000ff0e0e7207 */ /* 0x004fe40000000000 */
[----:B------:R-:W-:-:S03]  /*179b0*/  ISETP.GE.U32.AND P0, PT, R7, 0x4, PT ;  /* 0x000000040700780c */ /* 0x000fc60003f06070 */
[----:B------:R-:W-:-:S05]  /*179c0*/  IMAD.IADD R13, R17, 0x1, R14 ;  /* 0x00000001110d7824 */ /* 0x000fca00078e020e */
[----:B------:R-:W2:Y:S02]  /*179d0*/  SHFL.UP PT, R14, R13, 0x2, RZ ;  /* 0x044000000d0e7989 */ /* 0x000ea400000e00ff */
[----:B--2---:R-:W-:Y:S02]  /*179e0*/  SEL R14, R14, RZ, P1 ;  /* 0x000000ff0e0e7207 */ /* 0x004fe40000800000 */
        /* <DEDUP_REMOVED lines=12> */
[----:B------:R0:W2:Y:S02]  /*17ab0*/  SHFL.IDX PT, R14, R2, 0x1f, 0x1f ;  /* 0x03e01f00020e7f89 */ /* 0x0000a400000e0000 */
.L_x_3961:
[----:B------:R-:W-:Y:S02]  /*17ac0*/  ULDC UR4, c[0x0][0xc10] ;  /* 0x0003040000047ab9 */ /* 0x000fe40000000800 */
[----:B------:R-:W-:-:S04]  /*17ad0*/  IMAD.U32 R5, RZ, RZ, UR4 ;  /* 0x00000004ff057e24 */ /* 0x000fc8000f8e00ff */
[----:B--2---:R-:W-:-:S04]  /*17ae0*/  IMAD R3, R14, R5, RZ ;  /* 0x000000050e037224 */ /* 0x004fc800078e02ff */
[----:B------:R-:W-:-:S05]  /*17af0*/  IMAD.IADD R16, R3, 0x1, R16 ;  /* 0x0000000103107824 */ /* 0x000fca00078e0210 */
[----:B------:R-:W-:-:S13]  /*17b00*/  ISETP.GT.AND P0, PT, R16, R4, PT ;  /* 0x000000041000720c */ /* 0x000fda0003f04270 */
[----:B------:R-:W-:Y:S05]  /*17b10*/  @!P0 BRA `(.L_x_3845) ;  /* 0xfffffffc00508947 */ /* 0x000fea000383ffff */
.L_x_3840:
        /* <DEDUP_REMOVED lines=8> */
.L_x_3965:
[----:B------:R-:W-:Y:S01]  /*17ba0*/  ISETP.NE.AND P0, PT, R3, RZ, PT ;  /* 0x000000ff0300720c */ /* 0x000fe20003f05270 */
[----:B------:R-:W-:-:S12]  /*17bb0*/  IMAD.MOV.U32 R7, RZ, RZ, RZ ;  /* 0x000000ffff077224 */ /* 0x000fd800078e00ff */
[----:B------:R-:W-:Y:S05]  /*17bc0*/  @!P0 BRA `(.L_x_3847) ;  /* 0x0000000000108947 */ /* 0x000fea0003800000 */
[----:B------:R-:W-:Y:S01]  /*17bd0*/  UMOV UR4, 0xffffffff ;  /* 0xffffffff00047882 */ /* 0x000fe20000000000 */
[----:B------:R-:W-:Y:S02]  /*17be0*/  VIADD R12, R6, 0xffffffff ;  /* 0xffffffff060c7836 */ /* 0x000fe40000000000 */
[----:B------:R-:W-:Y:S05]  /*17bf0*/  BRA.DIV UR4, `(.L_x_3848) ;  /* 0x0000002604e47947 */ /* 0x000fea000b800000 */
[----:B------:R4:W0:Y:S02]  /*17c00*/  SHFL.IDX PT, R7, R2, R12, 0x1f ;  /* 0x00001f0c02077589 */ /* 0x00082400000e0000 */
.L_x_3847:
[----:B0---4-:R-:W0:Y:S01]  /*17c10*/  LDC.64 R2, c[0x0][0xc68] ;  /* 0x00031a00ff027b82 */ /* 0x011e220000000a00 */
[----:B------:R-:W-:-:S05]  /*17c20*/  IADD3 R19, R6, R19, RZ ;  /* 0x0000001306137210 */ /* 0x000fca0007ffe0ff */
[----:B0-----:R-:W-:-:S05]  /*17c30*/  IMAD.WIDE R2, R19, 0x4, R2 ;  /* 0x0000000413027825 */ /* 0x001fca00078e0202 */
[----:B------:R-:W2:Y:S01]  /*17c40*/  LDG.E R9, desc[UR40][R2.64] ;  /* 0x0000002802097981 */ /* 0x000ea2000c1e1900 */
[----:B------:R-:W-:-:S04]  /*17c50*/  IMAD R16, R7, R5, R16 ;  /* 0x0000000507107224 */ /* 0x000fc800078e0210 */
[----:B------:R-:W-:Y:S02]  /*17c60*/  IMAD.IADD R7, R4, 0x1, -R16 ;  /* 0x0000000104077824 */ /* 0x000fe400078e0a10 */
        /* <DEDUP_REMOVED lines=30> */
[----:B------:R-:W-:-:S04]  /*17e50*/  VIADDMNMX R9, R8, R5, R9, PT ;  /* 0x0000000508097246 */ /* 0x000fc80003800109 */
[----:B------:R-:W-:-:S04]  /*17e60*/  IABS R5, R9 ;  /* 0x0000000900057213 */ /* 0x000fc80000000000 */
[----:B------:R-:W0:Y:S08]  /*17e70*/  I2F.RP R8, R5 ;  /* 0x0000000500087306 */ /* 0x000e300000209400 */
[----:B0-----:R-:W0:Y:S02]  /*17e80*/  MUFU.RCP R8, R8 ;  /* 0x0000000800087308 */ /* 0x001e240000001000 */
[----:B0-----:R-:W-:-:S06]  /*17e90*/  IADD3 R10, R8, 0xffffffe, RZ ;  /* 0x0ffffffe080a7810 */ /* 0x001fcc0007ffe0ff */
        /* <DEDUP_REMOVED lines=12> */
[----:B------:R-:W-:Y:S01]  /*17f60*/  @!P0 IMAD.IADD R8, R8, 0x1, -R5 ;  /* 0x0000000108088824 */ /* 0x000fe200078e0a05 */
[----:B------:R-:W-:-:S04]  /*17f70*/  @!P0 IADD3 R2, R2, 0x1, RZ ;  /* 0x0000000102028810 */ /* 0x000fc80007ffe0ff */
[----:B------:R-:W-:-:S13]  /*17f80*/  ISETP.GE.U32.AND P0, PT, R8, R5, PT ;  /* 0x000000050800720c */ /* 0x000fda0003f06070 */
[----:B------:R-:W-:Y:S01]  /*17f90*/  @P0 VIADD R2, R2, 0x1 ;  /* 0x0000000102020836 */ /* 0x000fe20000000000 */
[----:B------:R-:W-:Y:S01]  /*17fa0*/  ISETP.GE.AND P0, PT, R3, RZ, PT ;  /* 0x000000ff0300720c */ /* 0x000fe20003f06270 */
[----:B------:R-:W-:-:S12]  /*17fb0*/  IMAD.IADD R3, R6, 0x1, R4 ;  /* 0x0000000106037824 */ /* 0x000fd800078e0204 */
        /* <DEDUP_REMOVED lines=8> */
.L_x_3841:
[----:B------:R-:W-:Y:S01]  /*18040*/  UMOV UR4, URZ ;  /* 0x0000003f00047c82 */ /* 0x000fe20008000000 */
[----:B------:R-:W-:Y:S01]  /*18050*/  UMOV UR5, URZ ;  /* 0x0000003f00057c82 */ /* 0x000fe20008000000 */
[----:B------:R-:W-:Y:S01]  /*18060*/  ULDC UR6, c[0x0][0xc14] ;  /* 0x0003050000067ab9 */ /* 0x000fe20000000800 */
[----:B------:R-:W-:Y:S01]  /*18070*/  MOV R16, R4 ;  /* 0x0000000400107202 */ /* 0x000fe20000000f00 */
[----:B------:R-:W-:Y:S02]  /*18080*/  IMAD.U32 R17, RZ, RZ, UR4 ;  /* 0x00000004ff117e24 */ /* 0x000fe4000f8e00ff */
[----:B------:R-:W-:Y:S02]  /*18090*/  IMAD.U32 R18, RZ, RZ, UR5 ;  /* 0x00000005ff127e24 */ /* 0x000fe4000f8e00ff */
[----:B------:R-:W-:-:S07]  /*180a0*/  IMAD.U32 R19, RZ, RZ, UR6 ;  /* 0x00000006ff137e24 */ /* 0x000fce000f8e00ff */
.L_x_3849:
[----:B------:R-:W0:Y:S01]  /*180b0*/  S2R R2, SR_TID.X ;  /* 0x0000000000027919 */ /* 0x000e220000002100 */
        /* <DEDUP_REMOVED lines=11> */
.L_x_3766:
        /* <DEDUP_REMOVED lines=12> */
.L_x_3968:
[----:B------:R-:W-:Y:S05]  /*18230*/  BSYNC B0 ;  /* 0x0000000000007941 */ /* 0x000fea0003800000 */
.L_x_3851:
[----:B------:R-:W-:-:S03]  /*18240*/  UMOV UR4, 0xffffffff ;  /* 0xffffffff00047882 */ /* 0x000fc60000000000 */
[----:B------:R-:W-:Y:S05]  /*18250*/  BRA.DIV UR4, `(.L_x_3853) ;  /* 0x0000002204887947 */ /* 0x000fea000b800000 */
[----:B------:R-:W2:Y:S02]  /*18260*/  S2R R2, SR_TID.X ;  /* 0x0000000000027919 */ /* 0x000ea40000002100 */
[----:B--2---:R-:W-:-:S04]  /*18270*/  SHF.R.U32.HI R2, RZ, 0x5, R2 ;  /* 0x00000005ff027819 */ /* 0x004fc80000011602 */
[----:B------:R-:W-:-:S05]  /*18280*/  LOP3.LUT R2, R2, 0x3, RZ, 0xc0, !PT ;  /* 0x0000000302027812 */ /* 0x000fca00078ec0ff */
[----:B------:R2:W3:Y:S02]  /*18290*/  SHFL.IDX PT, R14, R2, RZ, 0x1f ;  /* 0x00001fff020e7589 */ /* 0x0004e400000e0000 */
.L_x_3971:
[----:B---3--:R-:W-:-:S13]  /*182a0*/  ISETP.NE.AND P0, PT, R14, RZ, PT ;  /* 0x000000ff0e00720c */ /* 0x008fda0003f05270 */
[----:B------:R-:W-:Y:S05]  /*182b0*/  @P0 BRA `(.L_x_3612) ;  /* 0x0000000000940947 */ /* 0x000fea0003800000 */
[----:B------:R-:W-:-:S03]  /*182c0*/  UMOV UR4, 0xffffffff ;  /* 0xffffffff00047882 */ /* 0x000fc60000000000 */
[----:B------:R-:W-:Y:S05]  /*182d0*/  BRA.DIV UR4, `(.L_x_3854) ;  /* 0x00000022049c7947 */ /* 0x000fea000b800000 */
[----:B------:R-:W-:-:S13]  /*182e0*/  ELECT P6, URZ, PT ;  /* 0x00000000003f782f */ /* 0x000fda00038c0000 */
.L_x_3974:
[----:B------:R-:W-:Y:S05]  /*182f0*/  @!P6 BRA `(.L_x_3612) ;  /* 0x000000000084e947 */ /* 0x000fea0003800000 */
[----:B--2---:R-:W2:Y:S02]  /*18300*/  LDL.LU R2, [R1+0x30] ;  /* 0x0000300001027983 */ /* 0x004ea40000300800 */
[----:B--2---:R-:W-:-:S04]  /*18310*/  LOP3.LUT R2, R2, 0x2, RZ, 0xfc, !PT ;  /* 0x0000000202027812 */ /* 0x004fc800078efcff */
[----:B------:R-:W-:-:S13]  /*18320*/  ISETP.NE.AND P2, PT, R2, 0x3, PT ;  /* 0x000000030200780c */ /* 0x000fda0003f45270 */
[----:B------:R-:W-:Y:S05]  /*18330*/  @!P2 BRA `(.L_x_3855) ;  /* 0x000000000004a947 */ /* 0x000fea0003800000 */
[----:B------:R-:W-:Y:S01]  /*18340*/  BPT.TRAP 0x1 ;  /* 0x000000040000795c */ /* 0x000fe20000300000 */
.L_x_3855:
        /* <DEDUP_REMOVED lines=14> */
.L_x_3975:
[----:B------:R-:W2:Y:S02]  /*18430*/  SYNCS.PHASECHK.TRANS64.TRYWAIT P0, [R7+URZ], R2 ;  /* 0x00000002070075a7 */ /* 0x000ea4000800017f */
[----:B--2---:R-:W-:Y:S05]  /*18440*/  @!P0 BRA `(.L_x_3857) ;  /* 0x0000002000748947 */ /* 0x004fea0003800000 */
.L_x_3976:
[----:B------:R-:W-:Y:S05]  /*18450*/  @!P2 BRA `(.L_x_3858) ;  /* 0x000000000004a947 */ /* 0x000fea0003800000 */
[----:B------:R-:W-:Y:S01]  /*18460*/  BPT.TRAP 0x1 ;  /* 0x000000040000795c */ /* 0x000fe20000300000 */
.L_x_3858:
[----:B------:R-:W3:Y:S01]  /*18470*/  LDL.LU R4, [R1] ;  /* 0x0000000001047983 */ /* 0x000ee20000300800 */
[----:B------:R-:W-:-:S04]  /*18480*/  VIADD R0, R0, 0x28c60 ;  /* 0x00028c6000007836 */ /* 0x000fc80000000000 */
[----:B---3--:R-:W-:-:S04]  /*18490*/  IMAD R4, R4, 0x8, R0 ;  /* 0x0000000804047824 */ /* 0x008fc800078e0200 */
[----:B------:R-:W3:Y:S02]  /*184a0*/  SYNCS.PHASECHK.TRANS64.TRYWAIT P0, [R4+URZ], R5 ;  /* 0x00000005040075a7 */ /* 0x000ee4000800017f */
[----:B---3--:R-:W-:Y:S05]  /*184b0*/  @!P0 BRA `(.L_x_3859) ;  /* 0x00000020006c8947 */ /* 0x008fea0003800000 */
.L_x_3977:
[----:B------:R-:W-:-:S07]  /*184c0*/  LEA R3, R3, R0, 0x3 ;  /* 0x0000000003037211 */ /* 0x000fce00078e18ff */
.L_x_3860:
[----:B----4-:R4:W0:Y:S02]  /*184d0*/  SYNCS.PHASECHK.TRANS64.TRYWAIT P0, [R3+URZ], R2 ;  /* 0x00000002030075a7 */ /* 0x010824000800017f */
[----:B0-----:R-:W-:Y:S05]  /*184e0*/  @!P0 NANOSLEEP.SYNCS 0x989680 ;  /* 0x009896800000895d */ /* 0x001fea0003900000 */
[----:B------:R-:W0:Y:S02]  /*184f0*/  @!P0 SYNCS.PHASECHK.TRANS64 P0, [R3+URZ], R2 ;  /* 0x00000002030085a7 */ /* 0x000e24000800007f */
[----:B0-----:R-:W-:Y:S05]  /*18500*/  @!P0 BRA `(.L_x_3860) ;  /* 0xfffffffc00f08947 */ /* 0x001fea000383ffff */
.L_x_3612:
[----:B------:R-:W-:Y:S05]  /*18510*/  BSYNC B8 ;  /* 0x0000000000087941 */ /* 0x000fea0003800000 */
.L_x_3609:
[----:B------:R-:W-:Y:S05]  /*18520*/  EXIT ;  /* 0x000000000000794d */ /* 0x000fea0003800000 */
.L_x_3628:
[----:B0-----:R0:W1:Y:S02]  /*18530*/  SYNCS.PHASECHK.TRANS64.TRYWAIT P5, [R70+URZ+0x28c90], R77 ;  /* 0x028c904d460075a7 */ /* 0x00106400080a017f */
[----:B-1----:R-:W-:Y:S05]  /*18540*/  @!P5 NANOSLEEP.SYNCS 0x989680 ;  /* 0x009896800000d95d */ /* 0x002fea0003900000 */
[----:B------:R-:W1:Y:S02]  /*18550*/  @!P5 SYNCS.PHASECHK.TRANS64 P5, [R70+URZ+0x28c90], R77 ;  /* 0x028c904d4600d5a7 */ /* 0x000e6400080a007f */
[----:B-1----:R-:W-:Y:S05]  /*18560*/  @!P5 BRA `(.L_x_3628) ;  /* 0xfffffffc00f0d947 */ /* 0x002fea000383ffff */
[----:B------:R-:W-:Y:S05]  /*18570*/  BRA `(.L_x_3861) ;  /* 0xfffffea000447947 */ /* 0x000fea000383ffff */
.L_x_3638:
[----:B0-----:R0:W1:Y:S02]  /*18580*/  SYNCS.PHASECHK.TRANS64.TRYWAIT P5, [R70+URZ+0x28c90], R77 ;  /* 0x028c904d460075a7 */ /* 0x00106400080a017f */
[----:B-1----:R-:W-:Y:S05]  /*18590*/  @!P5 NANOSLEEP.SYNCS 0x989680 ;  /* 0x009896800000d95d */ /* 0x002fea0003900000 */
[----:B------:R-:W1:Y:S02]  /*185a0*/  @!P5 SYNCS.PHASECHK.TRANS64 P5, [R70+URZ+0x28c90], R77 ;  /* 0x028c904d4600d5a7 */ /* 0x000e6400080a007f */
[----:B-1----:R-:W-:Y:S05]  /*185b0*/  @!P5 BRA `(.L_x_3638) ;  /* 0xfffffffc00f0d947 */ /* 0x002fea000383ffff */
[----:B------:R-:W-:Y:S05]  /*185c0*/  BRA `(.L_x_3862) ;  /* 0xfffffea800b87947 */ /* 0x000fea000383ffff */
.L_x_3643:
[----:B0-----:R0:W1:Y:S02]  /*185d0*/  SYNCS.PHASECHK.TRANS64.TRYWAIT P5, [R70+URZ+0x28c90], R77 ;  /* 0x028c904d460075a7 */ /* 0x00106400080a017f */
[----:B-1----:R-:W-:Y:S05]  /*185e0*/  @!P5 NANOSLEEP.SYNCS 0x989680 ;  /* 0x009896800000d95d */ /* 0x002fea0003900000 */
[----:B------:R-:W1:Y:S02]  /*185f0*/  @!P5 SYNCS.PHASECHK.TRANS64 P5, [R70+URZ+0x28c90], R77 ;  /* 0x028c904d4600d5a7 */ /* 0x000e6400080a007f */
[----:B-1----:R-:W-:Y:S05]  /*18600*/  @!P5 BRA `(.L_x_3643) ;  /* 0xfffffffc00f0d947 */ /* 0x002fea000383ffff */
[----:B------:R-:W-:Y:S05]  /*18610*/  BRA `(.L_x_3863) ;  /* 0xfffffeb000ec7947 */ /* 0x000fea000383ffff */
.L_x_3647:
[----:B----4-:R4:W0:Y:S02]  /*18620*/  SYNCS.PHASECHK.TRANS64.TRYWAIT P5, [R70+URZ+0x28cb0], R77 ;  /* 0x028cb04d460075a7 */ /* 0x01082400080a017f */
[----:B0-----:R-:W-:Y:S05]  /*18630*/  @!P5 NANOSLEEP.SYNCS 0x989680 ;  /* 0x009896800000d95d */ /* 0x001fea0003900000 */
[----:B------:R-:W0:Y:S02]  /*18640*/  @!P5 SYNCS.PHASECHK.TRANS64 P5, [R70+URZ+0x28cb0], R77 ;  /* 0x028cb04d4600d5a7 */ /* 0x000e2400080a007f */
[----:B0-----:R-:W-:Y:S05]  /*18650*/  @!P5 BRA `(.L_x_3647) ;  /* 0xfffffffc00f0d947 */ /* 0x001fea000383ffff */
[----:B------:R-:W-:Y:S05]  /*18660*/  BRA `(.L_x_3864) ;  /* 0xfffffeb400687947 */ /* 0x000fea000383ffff */
.L_x_3658:
[----:B0-----:R0:W1:Y:S02]  /*18670*/  SYNCS.PHASECHK.TRANS64.TRYWAIT P1, [R14+URZ+0x28c50], R3 ;  /* 0x028c50030e0075a7 */ /* 0x001064000802017f */
[----:B-1----:R-:W-:Y:S05]  /*18680*/  @!P1 NANOSLEEP.SYNCS 0x989680 ;  /* 0x009896800000995d */ /* 0x002fea0003900000 */
[----:B------:R-:W1:Y:S02]  /*18690*/  @!P1 SYNCS.PHASECHK.TRANS64 P1, [R14+URZ+0x28c50], R3 ;  /* 0x028c50030e0095a7 */ /* 0x000e64000802007f */
[----:B-1----:R-:W-:Y:S05]  /*186a0*/  @!P1 BRA `(.L_x_3658) ;  /* 0xfffffffc00f09947 */ /* 0x002fea000383ffff */
[----:B------:R-:W-:Y:S05]  /*186b0*/  BRA `(.L_x_3865) ;  /* 0xfffffec0008c7947 */ /* 0x000fea000383ffff */
.L_x_3665:
[----:B-1----:R1:W2:Y:S02]  /*186c0*/  SYNCS.PHASECHK.TRANS64.TRYWAIT P2, [R0+URZ+0x28c50], R3 ;  /* 0x028c5003000075a7 */ /* 0x0022a4000804017f */
[----:B--2---:R-:W-:Y:S05]  /*186d0*/  @!P2 NANOSLEEP.SYNCS 0x989680 ;  /* 0x009896800000a95d */ /* 0x004fea0003900000 */
[----:B------:R-:W2:Y:S02]  /*186e0*/  @!P2 SYNCS.PHASECHK.TRANS64 P2, [R0+URZ+0x28c50], R3 ;  /* 0x028c50030000a5a7 */ /* 0x000ea4000804007f */
[----:B--2---:R-:W-:Y:S05]  /*186f0*/  @!P2 BRA `(.L_x_3665) ;  /* 0xfffffffc00f0a947 */ /* 0x004fea000383ffff */
[----:B------:R-:W-:Y:S05]  /*18700*/  BRA `(.L_x_3664) ;  /* 0xfffffecc00b47947 */ /* 0x000fea000383ffff */
.L_x_3682:
        /* <DEDUP_REMOVED lines=8> */
.L_x_3867:
[----:B------:R-:W-:Y:S05]  /*18790*/  BSYNC B1 ;  /* 0x0000000000017941 */ /* 0x000fea0003800000 */
.L_x_3866:
[----:B------:R-:W-:Y:S05]  /*187a0*/  BRA `(.L_x_3868) ;  /* 0xfffffee800007947 */ /* 0x000fea000383ffff */
.L_x_3683:
        /* <DEDUP_REMOVED lines=8> */
.L_x_3870:
[----:B------:R-:W-:Y:S05]  /*18830*/  BSYNC B1 ;  /* 0x0000000000017941 */ /* 0x000fea0003800000 */
.L_x_3869:
[----:B------:R-:W-:Y:S05]  /*18840*/  BRA `(.L_x_3871) ;  /* 0xfffffee400e07947 */ /* 0x000fea000383ffff */
.L_x_3684:
        /* <DEDUP_REMOVED lines=8> */
.L_x_3873:
[----:B------:R-:W-:Y:S05]  /*188d0*/  BSYNC B1 ;  /* 0x0000000000017941 */ /* 0x000fea0003800000 */
.L_x_3872:
[----:B------:R-:W-:Y:S05]  /*188e0*/  BRA `(.L_x_3874) ;  /* 0xfffffee400c07947 */ /* 0x000fea000383ffff */
.L_x_3685:
        /* <DEDUP_REMOVED lines=8> */
.L_x_3876:
[----:B------:R-:W-:Y:S05]  /*18970*/  BSYNC B1 ;  /* 0x0000000000017941 */ /* 0x000fea0003800000 */
.L_x_3875:
[----:B------:R-:W-:Y:S05]  /*18980*/  BRA `(.L_x_3877) ;  /* 0xfffffee400a07947 */ /* 0x000fea000383ffff */
.L_x_3686:
        /* <DEDUP_REMOVED lines=8> */
.L_x_3879:
[----:B------:R-:W-:Y:S05]  /*18a10*/  BSYNC B1 ;  /* 0x0000000000017941 */ /* 0x000fea0003800000 */
.L_x_3878:
[----:B------:R-:W-:Y:S05]  /*18a20*/  BRA `(.L_x_3880) ;  /* 0xfffffee400807947 */ /* 0x000fea000383ffff */
.L_x_3687:
        /* <DEDUP_REMOVED lines=8> */
.L_x_3882:
[----:B------:R-:W-:Y:S05]  /*18ab0*/  BSYNC B1 ;  /* 0x0000000000017941 */ /* 0x000fea0003800000 */
.L_x_3881:
[----:B------:R-:W-:Y:S05]  /*18ac0*/  BRA `(.L_x_3883) ;  /* 0xfffffee400607947 */ /* 0x000fea000383ffff */
.L_x_3688:
        /* <DEDUP_REMOVED lines=8> */
.L_x_3885:
[----:B------:R-:W-:Y:S05]  /*18b50*/  BSYNC B1 ;  /* 0x0000000000017941 */ /* 0x000fea0003800000 */
.L_x_3884:
[----:B------:R-:W-:Y:S05]  /*18b60*/  BRA `(.L_x_3886) ;  /* 0xfffffee400407947 */ /* 0x000fea000383ffff */
.L_x_3689:
        /* <DEDUP_REMOVED lines=8> */
.L_x_3888:
[----:B------:R-:W-:Y:S05]  /*18bf0*/  BSYNC B1 ;  /* 0x0000000000017941 */ /* 0x000fea0003800000 */
.L_x_3887:
[----:B------:R-:W-:Y:S05]  /*18c00*/  BRA `(.L_x_3889) ;  /* 0xfffffee400207947 */ /* 0x000fea000383ffff */
.L_x_3691:
[----:B0-----:R0:W1:Y:S02]  /*18c10*/  SYNCS.PHASECHK.TRANS64.TRYWAIT P2, [R2+URZ+0x28c00], R7 ;  /* 0x028c0007020075a7 */ /* 0x001064000804017f */
[----:B-1----:R-:W-:Y:S05]  /*18c20*/  @!P2 NANOSLEEP.SYNCS 0x989680 ;  /* 0x009896800000a95d */ /* 0x002fea0003900000 */
[----:B------:R-:W1:Y:S02]  /*18c30*/  @!P2 SYNCS.PHASECHK.TRANS64 P2, [R2+URZ+0x28c00], R7 ;  /* 0x028c00070200a5a7 */ /* 0x000e64000804007f */
[----:B-1----:R-:W-:Y:S05]  /*18c40*/  @!P2 BRA `(.L_x_3691) ;  /* 0xfffffffc00f0a947 */ /* 0x002fea000383ffff */
[----:B------:R-:W-:Y:S05]  /*18c50*/  BRA `(.L_x_3890) ;  /* 0xfffffee400a87947 */ /* 0x000fea000383ffff */
.L_x_3699:
        /* <DEDUP_REMOVED lines=8> */
.L_x_3892:
[----:B------:R-:W-:Y:S05]  /*18ce0*/  BSYNC B1 ;  /* 0x0000000000017941 */ /* 0x000fea0003800000 */
.L_x_3891:
[----:B------:R-:W-:Y:S05]  /*18cf0*/  BRA `(.L_x_3893) ;  /* 0xfffffef400c47947 */ /* 0x000fea000383ffff */
.L_x_3700:
        /* <DEDUP_REMOVED lines=8> */
.L_x_3895:
[----:B------:R-:W-:Y:S05]  /*18d80*/  BSYNC B1 ;  /* 0x0000000000017941 */ /* 0x000fea0003800000 */
.L_x_3894:
[----:B------:R-:W-:Y:S05]  /*18d90*/  BRA `(.L_x_3896) ;  /* 0xfffffef400a47947 */ /* 0x000fea000383ffff */
.L_x_3701:
        /* <DEDUP_REMOVED lines=8> */
.L_x_3898:
[----:B------:R-:W-:Y:S05]  /*18e20*/  BSYNC B1 ;  /* 0x0000000000017941 */ /* 0x000fea0003800000 */
.L_x_3897:
[----:B------:R-:W-:Y:S05]  /*18e30*/  BRA `(.L_x_3899) ;  /* 0xfffffef400847947 */ /* 0x000fea000383ffff */
.L_x_3702:
        /* <DEDUP_REMOVED lines=8> */
.L_x_3901:
[----:B------:R-:W-:Y:S05]  /*18ec0*/  BSYNC B1 ;  /* 0x0000000000017941 */ /* 0x000fea0003800000 */
.L_x_3900:
[----:B------:R-:W-:Y:S05]  /*18ed0*/  BRA `(.L_x_3902) ;  /* 0xfffffef400647947 */ /* 0x000fea000383ffff */
.L_x_3703:
        /* <DEDUP_REMOVED lines=8> */
.L_x_3904:
[----:B------:R-:W-:Y:S05]  /*18f60*/  BSYNC B1 ;  /* 0x0000000000017941 */ /* 0x000fea0003800000 */
.L_x_3903:
[----:B------:R-:W-:Y:S05]  /*18f70*/  BRA `(.L_x_3905) ;  /* 0xfffffef400447947 */ /* 0x000fea000383ffff */
.L_x_3704:
        /* <DEDUP_REMOVED lines=8> */
.L_x_3907:
[----:B------:R-:W-:Y:S05]  /*19000*/  BSYNC B1 ;  /* 0x0000000000017941 */ /* 0x000fea0003800000 */
.L_x_3906:
[----:B------:R-:W-:Y:S05]  /*19010*/  BRA `(.L_x_3908) ;  /* 0xfffffef400287947 */ /* 0x000fea000383ffff */
.L_x_3705:
        /* <DEDUP_REMOVED lines=8> */
.L_x_3910:
[----:B------:R-:W-:Y:S05]  /*190a0*/  BSYNC B1 ;  /* 0x0000000000017941 */ /* 0x000fea0003800000 */
.L_x_3909:
[----:B------:R-:W-:Y:S05]  /*190b0*/  BRA `(.L_x_3911) ;  /* 0xfffffef4000c7947 */ /* 0x000fea000383ffff */
.L_x_3706:
        /* <DEDUP_REMOVED lines=8> */
.L_x_3913:
[----:B------:R-:W-:Y:S05]  /*19140*/  BSYNC B1 ;  /* 0x0000000000017941 */ /* 0x000fea0003800000 */
.L_x_3912:
[----:B------:R-:W-:Y:S05]  /*19150*/  BRA `(.L_x_3914) ;  /* 0xfffffef000f07947 */ /* 0x000fea000383ffff */
.L_x_3708:
[----:B0-----:R0:W1:Y:S02]  /*19160*/  SYNCS.PHASECHK.TRANS64.TRYWAIT P1, [R2+URZ+0x28c00], R3 ;  /* 0x028c0003020075a7 */ /* 0x001064000802017f */
[----:B-1----:R-:W-:Y:S05]  /*19170*/  @!P1 NANOSLEEP.SYNCS 0x989680 ;  /* 0x009896800000995d */ /* 0x002fea0003900000 */
[----:B------:R-:W1:Y:S02]  /*19180*/  @!P1 SYNCS.PHASECHK.TRANS64 P1, [R2+URZ+0x28c00], R3 ;  /* 0x028c0003020095a7 */ /* 0x000e64000802007f */
[----:B-1----:R-:W-:Y:S05]  /*19190*/  @!P1 BRA `(.L_x_3708) ;  /* 0xfffffffc00f09947 */ /* 0x002fea000383ffff */
[----:B------:R-:W-:Y:S05]  /*191a0*/  BRA `(.L_x_3915) ;  /* 0xfffffef400687947 */ /* 0x000fea000383ffff */
.L_x_3714:
[----:B0-----:R0:W1:Y:S02]  /*191b0*/  SYNCS.PHASECHK.TRANS64.TRYWAIT P1, [R169+URZ+0x28c30], R56 ;  /* 0x028c3038a90075a7 */ /* 0x001064000802017f */
[----:B-1----:R-:W-:Y:S05]  /*191c0*/  @!P1 NANOSLEEP.SYNCS 0x989680 ;  /* 0x009896800000995d */ /* 0x002fea0003900000 */
[----:B------:R-:W1:Y:S02]  /*191d0*/  @!P1 SYNCS.PHASECHK.TRANS64 P1, [R169+URZ+0x28c30], R56 ;  /* 0x028c3038a90095a7 */ /* 0x000e64000802007f */
[----:B-1----:R-:W-:Y:S05]  /*191e0*/  @!P1 BRA `(.L_x_3714) ;  /* 0xfffffffc00f09947 */ /* 0x002fea000383ffff */
[----:B------:R-:W-:Y:S05]  /*191f0*/  BRA `(.L_x_3713) ;  /* 0xffffff0000fc7947 */ /* 0x000fea000383ffff */
.L_x_3719:
[----:B--2---:R2:W3:Y:S02]  /*19200*/  SYNCS.PHASECHK.TRANS64.TRYWAIT P2, [R169+URZ+0x28c50], R56 ;  /* 0x028c5038a90075a7 */ /* 0x0044e4000804017f */
[----:B---3--:R-:W-:Y:S05]  /*19210*/  @!P2 NANOSLEEP.SYNCS 0x989680 ;  /* 0x009896800000a95d */ /* 0x008fea0003900000 */
[----:B------:R-:W3:Y:S02]  /*19220*/  @!P2 SYNCS.PHASECHK.TRANS64 P2, [R169+URZ+0x28c50], R56 ;  /* 0x028c5038a900a5a7 */ /* 0x000ee4000804007f */
[----:B---3--:R-:W-:Y:S05]  /*19230*/  @!P2 BRA `(.L_x_3719) ;  /* 0xfffffffc00f0a947 */ /* 0x008fea000383ffff */
[----:B------:R-:W-:Y:S05]  /*19240*/  BRA `(.L_x_3718) ;  /* 0xffffff18009c7947 */ /* 0x000fea000383ffff */
.L_x_3726:
[----:B--2---:R2:W3:Y:S02]  /*19250*/  SYNCS.PHASECHK.TRANS64.TRYWAIT P2, [R213+URZ+0x28c30], R214 ;  /* 0x028c30d6d50075a7 */ /* 0x0044e4000804017f */
[----:B---3--:R-:W-:Y:S05]  /*19260*/  @!P2 NANOSLEEP.SYNCS 0x989680 ;  /* 0x009896800000a95d */ /* 0x008fea0003900000 */
[----:B------:R-:W3:Y:S02]  /*19270*/  @!P2 SYNCS.PHASECHK.TRANS64 P2, [R213+URZ+0x28c30], R214 ;  /* 0x028c30d6d500a5a7 */ /* 0x000ee4000804007f */
[----:B---3--:R-:W-:Y:S05]  /*19280*/  @!P2 BRA `(.L_x_3726) ;  /* 0xfffffffc00f0a947 */ /* 0x008fea000383ffff */
[----:B------:R-:W-:Y:S05]  /*19290*/  BRA `(.L_x_3725) ;  /* 0xffffff1c00a47947 */ /* 0x000fea000383ffff */
.L_x_3731:
[----:B-1----:R1:W3:Y:S02]  /*192a0*/  SYNCS.PHASECHK.TRANS64.TRYWAIT P2, [R213+URZ+0x28c50], R214 ;  /* 0x028c50d6d50075a7 */ /* 0x0022e4000804017f */
[----:B---3--:R-:W-:Y:S05]  /*192b0*/  @!P2 NANOSLEEP.SYNCS 0x989680 ;  /* 0x009896800000a95d */ /* 0x008fea0003900000 */
[----:B------:R-:W3:Y:S02]  /*192c0*/  @!P2 SYNCS.PHASECHK.TRANS64 P2, [R213+URZ+0x28c50], R214 ;  /* 0x028c50d6d500a5a7 */ /* 0x000ee4000804007f */
[----:B---3--:R-:W-:Y:S05]  /*192d0*/  @!P2 BRA `(.L_x_3731) ;  /* 0xfffffffc00f0a947 */ /* 0x008fea000383ffff */
[----:B------:R-:W-:Y:S05]  /*192e0*/  BRA `(.L_x_3730) ;  /* 0xffffff3c002c7947 */ /* 0x000fea000383ffff */
.L_x_3739:
[----:B---3--:R3:W4:Y:S02]  /*192f0*/  SYNCS.PHASECHK.TRANS64.TRYWAIT P2, [R185+URZ+0x28c30], R186 ;  /* 0x028c30bab90075a7 */ /* 0x008724000804017f */
[----:B----4-:R-:W-:Y:S05]  /*19300*/  @!P2 NANOSLEEP.SYNCS 0x989680 ;  /* 0x009896800000a95d */ /* 0x010fea0003900000 */
[----:B------:R-:W4:Y:S02]  /*19310*/  @!P2 SYNCS.PHASECHK.TRANS64 P2, [R185+URZ+0x28c30], R186 ;  /* 0x028c30bab900a5a7 */ /* 0x000f24000804007f */
[----:B----4-:R-:W-:Y:S05]  /*19320*/  @!P2 BRA `(.L_x_3739) ;  /* 0xfffffffc00f0a947 */ /* 0x010fea000383ffff */
[----:B------:R-:W-:Y:S05]  /*19330*/  BRA `(.L_x_3738) ;  /* 0xffffff4000407947 */ /* 0x000fea000383ffff */
.L_x_3744:
[----:B--2---:R2:W3:Y:S02]  /*19340*/  SYNCS.PHASECHK.TRANS64.TRYWAIT P2, [R185+URZ+0x28c50], R186 ;  /* 0x028c50bab90075a7 */ /* 0x0044e4000804017f */
[----:B---3--:R-:W-:Y:S05]  /*19350*/  @!P2 NANOSLEEP.SYNCS 0x989680 ;  /* 0x009896800000a95d */ /* 0x008fea0003900000 */
[----:B------:R-:W3:Y:S02]  /*19360*/  @!P2 SYNCS.PHASECHK.TRANS64 P2, [R185+URZ+0x28c50], R186 ;  /* 0x028c50bab900a5a7 */ /* 0x000ee4000804007f */
[----:B---3--:R-:W-:Y:S05]  /*19370*/  @!P2 BRA `(.L_x_3744) ;  /* 0xfffffffc00f0a947 */ /* 0x008fea000383ffff */
[----:B------:R-:W-:Y:S05]  /*19380*/  BRA `(.L_x_3743) ;  /* 0xffffff5800987947 */ /* 0x000fea000383ffff */
.L_x_3772:
        /* <DEDUP_REMOVED lines=11> */
.L_x_3917:
[----:B------:R-:W-:Y:S05]  /*19440*/  BSYNC B1 ;  /* 0x0000000000017941 */ /* 0x000fea0003800000 */
.L_x_3916:
[----:B------:R-:W-:Y:S05]  /*19450*/  BRA `(.L_x_3918) ;  /* 0xffffffa0009c7947 */ /* 0x000fea000383ffff */
.L_x_3773:
[----:B------:R-:W-:Y:S01]  /*19460*/  BSSY B1, `(.L_x_3919) ;  /* 0x0000006000017945 */ /* 0x000fe20003800000 */
[----:B------:R-:W-:-:S07]  /*19470*/  IMAD.MOV.U32 R15, RZ, RZ, -0x1 ;  /* 0xffffffffff0f7424 */ /* 0x000fce00078e00ff */
[----:B------:R-:W-:Y:S05]  /*19480*/  WARPSYNC.COLLECTIVE R15, `(.L_x_3920) ;  /* 0x000000000f0c7348 */ /* 0x000fea0003c00000 */
[----:B------:R-:W-:Y:S02]  /*19490*/  ELECT P6, UR62, PT ;  /* 0x00000000003e782f */ /* 0x000fe400038c0000 */
[----:B------:R-:W-:Y:S01]  /*194a0*/  MOV R14, UR62 ;  /* 0x0000003e000e7c02 */ /* 0x000fe20008000f00 */
[----:B------:R-:W-:Y:S10]  /*194b0*/  ENDCOLLECTIVE ;  /* 0x000000000000791b */ /* 0x000ff40003800000 */
.L_x_3920:
[----:B------:R-:W-:Y:S05]  /*194c0*/  BSYNC B1 ;  /* 0x0000000000017941 */ /* 0x000fea0003800000 */
.L_x_3919:
[----:B------:R-:W-:Y:S05]  /*194d0*/  BRA `(.L_x_3921) ;  /* 0xffffffa000887947 */ /* 0x000fea000383ffff */
.L_x_3775:
[----:B0-----:R0:W1:Y:S02]  /*194e0*/  SYNCS.PHASECHK.TRANS64.TRYWAIT P0, [R9+URZ+0x28c20], R5 ;  /* 0x028c2005090075a7 */ /* 0x001064000800017f */
[----:B-1----:R-:W-:Y:S05]  /*194f0*/  @!P0 NANOSLEEP.SYNCS 0x989680 ;  /* 0x009896800000895d */ /* 0x002fea0003900000 */
[----:B------:R-:W1:Y:S02]  /*19500*/  @!P0 SYNCS.PHASECHK.TRANS64 P0, [R9+URZ+0x28c20], R5 ;  /* 0x028c2005090085a7 */ /* 0x000e64000800007f */
[----:B-1----:R-:W-:Y:S05]  /*19510*/  @!P0 BRA `(.L_x_3775) ;  /* 0xfffffffc00f08947 */ /* 0x002fea000383ffff */
[----:B------:R-:W-:Y:S05]  /*19520*/  BRA `(.L_x_3922) ;  /* 0xffffffa000a47947 */ /* 0x000fea000383ffff */
.L_x_3778:
[----:B0-----:R0:W1:Y:S02]  /*19530*/  SYNCS.PHASECHK.TRANS64.TRYWAIT P0, [R5+URZ+0x28ca0], R7 ;  /* 0x028ca007050075a7 */ /* 0x001064000800017f */
[----:B-1----:R-:W-:Y:S05]  /*19540*/  @!P0 NANOSLEEP.SYNCS 0x989680 ;  /* 0x009896800000895d */ /* 0x002fea0003900000 */
[----:B------:R-:W1:Y:S02]  /*19550*/  @!P0 SYNCS.PHASECHK.TRANS64 P0, [R5+URZ+0x28ca0], R7 ;  /* 0x028ca007050085a7 */ /* 0x000e64000800007f */
[----:B-1----:R-:W-:Y:S05]  /*19560*/  @!P0 BRA `(.L_x_3778) ;  /* 0xfffffffc00f08947 */ /* 0x002fea000383ffff */
[----:B------:R-:W-:Y:S05]  /*19570*/  BRA `(.L_x_3923) ;  /* 0xffffffa000b47947 */ /* 0x000fea000383ffff */
.L_x_3780:
[----:B-1----:R1:W2:Y:S02]  /*19580*/  SYNCS.PHASECHK.TRANS64.TRYWAIT P0, [R5+URZ+0x28cc0], R7 ;  /* 0x028cc007050075a7 */ /* 0x0022a4000800017f */
[----:B--2---:R-:W-:Y:S05]  /*19590*/  @!P0 NANOSLEEP.SYNCS 0x989680 ;  /* 0x009896800000895d */ /* 0x004fea0003900000 */
[----:B------:R-:W2:Y:S02]  /*195a0*/  @!P0 SYNCS.PHASECHK.TRANS64 P0, [R5+URZ+0x28cc0], R7 ;  /* 0x028cc007050085a7 */ /* 0x000ea4000800007f */
[----:B--2---:R-:W-:Y:S05]  /*195b0*/  @!P0 BRA `(.L_x_3780) ;  /* 0xfffffffc00f08947 */ /* 0x004fea000383ffff */
[----:B------:R-:W-:Y:S05]  /*195c0*/  BRA `(.L_x_3924) ;  /* 0xffffffa400187947 */ /* 0x000fea000383ffff */
.L_x_3784:
[----:B0-----:R0:W1:Y:S02]  /*195d0*/  SYNCS.PHASECHK.TRANS64.TRYWAIT P0, [R6+URZ+0x28ca0], R7 ;  /* 0x028ca007060075a7 */ /* 0x001064000800017f */
[----:B-1----:R-:W-:Y:S05]  /*195e0*/  @!P0 NANOSLEEP.SYNCS 0x989680 ;  /* 0x009896800000895d */ /* 0x002fea0003900000 */
[----:B------:R-:W1:Y:S02]  /*195f0*/  @!P0 SYNCS.PHASECHK.TRANS64 P0, [R6+URZ+0x28ca0], R7 ;  /* 0x028ca007060085a7 */ /* 0x000e64000800007f */
[----:B-1----:R-:W-:Y:S05]  /*19600*/  @!P0 BRA `(.L_x_3784) ;  /* 0xfffffffc00f08947 */ /* 0x002fea000383ffff */
[----:B------:R-:W-:Y:S05]  /*19610*/  BRA `(.L_x_3925) ;  /* 0xffffffa800587947 */ /* 0x000fea000383ffff */
.L_x_3786:
[----:B-1----:R1:W2:Y:S02]  /*19620*/  SYNCS.PHASECHK.TRANS64.TRYWAIT P1, [R6+URZ+0x28cc0], R7 ;  /* 0x028cc007060075a7 */ /* 0x0022a4000802017f */
[----:B--2---:R-:W-:Y:S05]  /*19630*/  @!P1 NANOSLEEP.SYNCS 0x989680 ;  /* 0x009896800000995d */ /* 0x004fea0003900000 */
[----:B------:R-:W2:Y:S02]  /*19640*/  @!P1 SYNCS.PHASECHK.TRANS64 P1, [R6+URZ+0x28cc0], R7 ;  /* 0x028cc007060095a7 */ /* 0x000ea4000802007f */
[----:B--2---:R-:W-:Y:S05]  /*19650*/  @!P1 BRA `(.L_x_3786) ;  /* 0xfffffffc00f09947 */ /* 0x004fea000383ffff */
[----:B------:R-:W-:Y:S05]  /*19660*/  BRA `(.L_x_3926) ;  /* 0xffffffa800b47947 */ /* 0x000fea000383ffff */
.L_x_3796:
        /* <DEDUP_REMOVED lines=11> */
.L_x_3928:
[----:B------:R-:W-:Y:S05]  /*19720*/  BSYNC B0 ;  /* 0x0000000000007941 */ /* 0x000fea0003800000 */
.L_x_3927:
[----:B------:R-:W-:Y:S05]  /*19730*/  BRA `(.L_x_3929) ;  /* 0xffffffb400b87947 */ /* 0x000fea000383ffff */
.L_x_3797:
[----:B------:R-:W-:Y:S01]  /*19740*/  BSSY B0, `(.L_x_3930) ;  /* 0x0000006000007945 */ /* 0x000fe20003800000 */
[----:B------:R-:W-:-:S07]  /*19750*/  IMAD.MOV.U32 R15, RZ, RZ, -0x1 ;  /* 0xffffffffff0f7424 */ /* 0x000fce00078e00ff */
[----:B------:R-:W-:Y:S05]  /*19760*/  WARPSYNC.COLLECTIVE R15, `(.L_x_3931) ;  /* 0x000000000f0c7348 */ /* 0x000fea0003c00000 */
[----:B------:R-:W-:Y:S02]  /*19770*/  ELECT P6, UR62, PT ;  /* 0x00000000003e782f */ /* 0x000fe400038c0000 */
[----:B------:R-:W-:Y:S01]  /*19780*/  MOV R14, UR62 ;  /* 0x0000003e000e7c02 */ /* 0x000fe20008000f00 */
[----:B------:R-:W-:Y:S10]  /*19790*/  ENDCOLLECTIVE ;  /* 0x000000000000791b */ /* 0x000ff40003800000 */
.L_x_3931:
[----:B------:R-:W-:Y:S05]  /*197a0*/  BSYNC B0 ;  /* 0x0000000000007941 */ /* 0x000fea0003800000 */
.L_x_3930:
[----:B------:R-:W-:Y:S05]  /*197b0*/  BRA `(.L_x_3932) ;  /* 0xffffffb400a87947 */ /* 0x000fea000383ffff */
.L_x_3800:
[----:B0-----:R0:W1:Y:S02]  /*197c0*/  SYNCS.PHASECHK.TRANS64.TRYWAIT P0, [R5+URZ+0x28c40], R7 ;  /* 0x028c4007050075a7 */ /* 0x001064000800017f */
[----:B-1----:R-:W-:Y:S05]  /*197d0*/  @!P0 NANOSLEEP.SYNCS 0x989680 ;  /* 0x009896800000895d */ /* 0x002fea0003900000 */
[----:B------:R-:W1:Y:S02]  /*197e0*/  @!P0 SYNCS.PHASECHK.TRANS64 P0, [R5+URZ+0x28c40], R7 ;  /* 0x028c4007050085a7 */ /* 0x000e64000800007f */
[----:B-1----:R-:W-:Y:S05]  /*197f0*/  @!P0 BRA `(.L_x_3800) ;  /* 0xfffffffc00f08947 */ /* 0x002fea000383ffff */
[----:B------:R-:W-:Y:S05]  /*19800*/  BRA `(.L_x_3933) ;  /* 0xffffffb800107947 */ /* 0x000fea000383ffff */
.L_x_3803:
        /* <DEDUP_REMOVED lines=8> */
.L_x_3806:
[----:B0-----:R0:W1:Y:S02]  /*19890*/  SYNCS.PHASECHK.TRANS64.TRYWAIT P0, [R2+URZ+0x28c60], R5 ;  /* 0x028c6005020075a7 */ /* 0x001064000800017f */
[----:B-1----:R-:W-:Y:S05]  /*198a0*/  @!P0 NANOSLEEP.SYNCS 0x989680 ;  /* 0x009896800000895d */ /* 0x002fea0003900000 */
[----:B------:R-:W1:Y:S02]  /*198b0*/  @!P0 SYNCS.PHASECHK.TRANS64 P0, [R2+URZ+0x28c60], R5 ;  /* 0x028c6005020085a7 */ /* 0x000e64000800007f */
[----:B-1----:R-:W-:Y:S05]  /*198c0*/  @!P0 BRA `(.L_x_3806) ;  /* 0xfffffffc00f08947 */ /* 0x002fea000383ffff */
[----:B------:R-:W-:Y:S05]  /*198d0*/  BRA `(.L_x_3935) ;  /* 0xffffffbc00087947 */ /* 0x000fea000383ffff */
.L_x_3815:
[----:B--2---:R2:W3:Y:S02]  /*198e0*/  SYNCS.PHASECHK.TRANS64.TRYWAIT P0, [R3+URZ+0x28c40], R5 ;  /* 0x028c4005030075a7 */ /* 0x0044e4000800017f */
[----:B---3--:R-:W-:Y:S05]  /*198f0*/  @!P0 NANOSLEEP.SYNCS 0x989680 ;  /* 0x009896800000895d */ /* 0x008fea0003900000 */
[----:B------:R-:W3:Y:S02]  /*19900*/  @!P0 SYNCS.PHASECHK.TRANS64 P0, [R3+URZ+0x28c40], R5 ;  /* 0x028c4005030085a7 */ /* 0x000ee4000800007f */
[----:B---3--:R-:W-:Y:S05]  /*19910*/  @!P0 BRA `(.L_x_3815) ;  /* 0xfffffffc00f08947 */ /* 0x008fea000383ffff */
[----:B------:R-:W-:Y:S05]  /*19920*/  BRA `(.L_x_3936) ;  /* 0xffffffc000cc7947 */ /* 0x000fea000383ffff */
.L_x_3817:
[----:B0-----:R0:W3:Y:S02]  /*19930*/  SYNCS.PHASECHK.TRANS64.TRYWAIT P0, [R3+URZ+0x28c60], R5 ;  /* 0x028c6005030075a7 */ /* 0x0010e4000800017f */
[----:B---3--:R-:W-:Y:S05]  /*19940*/  @!P0 NANOSLEEP.SYNCS 0x989680 ;  /* 0x009896800000895d */ /* 0x008fea0003900000 */
[----:B------:R-:W3:Y:S02]  /*19950*/  @!P0 SYNCS.PHASECHK.TRANS64 P0, [R3+URZ+0x28c60], R5 ;  /* 0x028c6005030085a7 */ /* 0x000ee4000800007f */
[----:B---3--:R-:W-:Y:S05]  /*19960*/  @!P0 BRA `(.L_x_3817) ;  /* 0xfffffffc00f08947 */ /* 0x008fea000383ffff */
[----:B------:R-:W-:Y:S05]  /*19970*/  BRA `(.L_x_3937) ;  /* 0xffffffc4003c7947 */ /* 0x000fea000383ffff */
.L_x_3822:
[----:B--2---:R2:W3:Y:S02]  /*19980*/  SYNCS.PHASECHK.TRANS64.TRYWAIT P0, [R2+URZ+0x28c40], R3 ;  /* 0x028c4003020075a7 */ /* 0x0044e4000800017f */
[----:B---3--:R-:W-:Y:S05]  /*19990*/  @!P0 NANOSLEEP.SYNCS 0x989680 ;  /* 0x009896800000895d */ /* 0x008fea0003900000 */
[----:B------:R-:W3:Y:S02]  /*199a0*/  @!P0 SYNCS.PHASECHK.TRANS64 P0, [R2+URZ+0x28c40], R3 ;  /* 0x028c4003020085a7 */ /* 0x000ee4000800007f */
[----:B---3--:R-:W-:Y:S05]  /*199b0*/  @!P0 BRA `(.L_x_3822) ;  /* 0xfffffffc00f08947 */ /* 0x008fea000383ffff */
[----:B------:R-:W-:Y:S05]  /*199c0*/  BRA `(.L_x_3938) ;  /* 0xffffffc800d47947 */ /* 0x000fea000383ffff */
.L_x_3824:
[----:B0-----:R0:W3:Y:S02]  /*199d0*/  SYNCS.PHASECHK.TRANS64.TRYWAIT P1, [R2+URZ+0x28c60], R3 ;  /* 0x028c6003020075a7 */ /* 0x0010e4000802017f */
[----:B---3--:R-:W-:Y:S05]  /*199e0*/  @!P1 NANOSLEEP.SYNCS 0x989680 ;  /* 0x009896800000995d */ /* 0x008fea0003900000 */
[----:B------:R-:W3:Y:S02]  /*199f0*/  @!P1 SYNCS.PHASECHK.TRANS64 P1, [R2+URZ+0x28c60], R3 ;  /* 0x028c6003020095a7 */ /* 0x000ee4000802007f */
[----:B---3--:R-:W-:Y:S05]  /*19a00*/  @!P1 BRA `(.L_x_3824) ;  /* 0xfffffffc00f09947 */ /* 0x008fea000383ffff */
[----:B------:R-:W-:Y:S05]  /*19a10*/  BRA `(.L_x_3939) ;  /* 0xffffffcc00407947 */ /* 0x000fea000383ffff */
.L_x_3829:
[----:B---3--:R3:W4:Y:S02]  /*19a20*/  SYNCS.PHASECHK.TRANS64.TRYWAIT P0, [R2+URZ+0x28c40], R3 ;  /* 0x028c4003020075a7 */ /* 0x008724000800017f */
[----:B----4-:R-:W-:Y:S05]  /*19a30*/  @!P0 NANOSLEEP.SYNCS 0x989680 ;  /* 0x009896800000895d */ /* 0x010fea0003900000 */
[----:B------:R-:W4:Y:S02]  /*19a40*/  @!P0 SYNCS.PHASECHK.TRANS64 P0, [R2+URZ+0x28c40], R3 ;  /* 0x028c4003020085a7 */ /* 0x000f24000800007f */
[----:B----4-:R-:W-:Y:S05]  /*19a50*/  @!P0 BRA `(.L_x_3829) ;  /* 0xfffffffc00f08947 */ /* 0x010fea000383ffff */
[----:B------:R-:W-:Y:S05]  /*19a60*/  BRA `(.L_x_3940) ;  /* 0xffffffd000bc7947 */ /* 0x000fea000383ffff */
.L_x_3831:
[----:B0-----:R0:W2:Y:S02]  /*19a70*/  SYNCS.PHASECHK.TRANS64.TRYWAIT P1, [R2+URZ+0x28c60], R3 ;  /* 0x028c6003020075a7 */ /* 0x0010a4000802017f */
[----:B--2---:R-:W-:Y:S05]  /*19a80*/  @!P1 NANOSLEEP.SYNCS 0x989680 ;  /* 0x009896800000995d */ /* 0x004fea0003900000 */
[----:B------:R-:W2:Y:S02]  /*19a90*/  @!P1 SYNCS.PHASECHK.TRANS64 P1, [R2+URZ+0x28c60], R3 ;  /* 0x028c6003020095a7 */ /* 0x000ea4000802007f */
[----:B--2---:R-:W-:Y:S05]  /*19aa0*/  @!P1 BRA `(.L_x_3831) ;  /* 0xfffffffc00f09947 */ /* 0x004fea000383ffff */
[----:B------:R-:W-:Y:S05]  /*19ab0*/  BRA `(.L_x_3941) ;  /* 0xffffffd4002c7947 */ /* 0x000fea000383ffff */
.L_x_3836:
[----:B------:R-:W-:Y:S01]  /*19ac0*/  BSSY B0, `(.L_x_3942) ;  /* 0x0000008000007945 */ /* 0x000fe20003800000 */
[----:B------:R-:W-:Y:S01]  /*19ad0*/  IMAD.MOV.U32 R13, RZ, RZ, R16 ;  /* 0x000000ffff0d7224 */ /* 0x000fe200078e0010 */
[----:B------:R-:W-:Y:S01]  /*19ae0*/  MOV R15, 0xffffffff ;  /* 0xffffffff000f7802 */ /* 0x000fe20000000f00 */
[----:B------:R-:W-:Y:S02]  /*19af0*/  IMAD.MOV.U32 R12, RZ, RZ, RZ ;  /* 0x000000ffff0c7224 */ /* 0x000fe400078e00ff */
[----:B------:R-:W-:-:S07]  /*19b00*/  IMAD.MOV.U32 R11, RZ, RZ, 0x1f ;  /* 0x0000001fff0b7424 */ /* 0x000fce00078e00ff */
[----:B01----:R-:W-:Y:S05]  /*19b10*/  WARPSYNC.COLLECTIVE R15, `(.L_x_3943) ;  /* 0x000000000f087348 */ /* 0x003fea0003c00000 */
[----:B------:R2:W3:Y:S02]  /*19b20*/  SHFL.IDX P6, R14, R13, R12, R11 ;  /* 0x0000000c0d0e7389 */ /* 0x0004e400000c000b */
[----:B0123--:R-:W-:Y:S01]  /*19b30*/  ENDCOLLECTIVE ;  /* 0x000000000000791b */ /* 0x00ffe20003800000 */
.L_x_3943:
[----:B------:R-:W-:Y:S05]  /*19b40*/  BSYNC B0 ;  /* 0x0000000000007941 */ /* 0x000fea0003800000 */
.L_x_3942:
        /* <DEDUP_REMOVED lines=8> */
.L_x_3944:
[----:B------:R-:W-:Y:S01]  /*19bd0*/  MOV R16, R14 ;  /* 0x0000000e00107202 */ /* 0x000fe20000000f00 */
[----:B------:R-:W-:Y:S06]  /*19be0*/  BRA `(.L_x_3945) ;  /* 0xffffffd8006c7947 */ /* 0x000fec000383ffff */
.L_x_3839:
[----:B------:R-:W-:Y:S01]  /*19bf0*/  BSSY B0, `(.L_x_3946) ;  /* 0x0000008000007945 */ /* 0x000fe20003800000 */
[----:B-----5:R-:W-:Y:S02]  /*19c00*/  IMAD.MOV.U32 R13, RZ, RZ, R17 ;  /* 0x000000ffff0d7224 */ /* 0x020fe400078e0011 */
[----:B------:R-:W-:Y:S02]  /*19c10*/  IMAD.MOV.U32 R12, RZ, RZ, 0x1 ;  /* 0x00000001ff0c7424 */ /* 0x000fe400078e00ff */
[----:B------:R-:W-:Y:S02]  /*19c20*/  IMAD.MOV.U32 R11, RZ, RZ, RZ ;  /* 0x000000ffff0b7224 */ /* 0x000fe400078e00ff */
[----:B------:R-:W-:-:S07]  /*19c30*/  IMAD.MOV.U32 R15, RZ, RZ, -0x1 ;  /* 0xffffffffff0f7424 */ /* 0x000fce00078e00ff */
[----:B01234-:R-:W-:Y:S05]  /*19c40*/  WARPSYNC.COLLECTIVE R15, `(.L_x_3947) ;  /* 0x000000000f087348 */ /* 0x01ffea0003c00000 */
[----:B------:R0:W0:Y:S02]  /*19c50*/  SHFL.UP P6, R14, R13, R12, R11 ;  /* 0x0400000c0d0e7389 */ /* 0x00002400000c000b */
[----:B01234-:R-:W-:Y:S01]  /*19c60*/  ENDCOLLECTIVE ;  /* 0x000000000000791b */ /* 0x01ffe20003800000 */
.L_x_3947:
[----:B------:R-:W-:Y:S05]  /*19c70*/  BSYNC B0 ;  /* 0x0000000000007941 */ /* 0x000fea0003800000 */
.L_x_3946:
[C---:B------:R-:W-:Y:S01]  /*19c80*/  ISETP.NE.AND P0, PT, R7.reuse, RZ, PT ;  /* 0x000000ff0700720c */ /* 0x040fe20003f05270 */
        /* <DEDUP_REMOVED lines=9> */
.L_x_3948:
        /* <DEDUP_REMOVED lines=8> */
.L_x_3949:
        /* <DEDUP_REMOVED lines=8> */
.L_x_3950:
        /* <DEDUP_REMOVED lines=8> */
.L_x_3951:
        /* <DEDUP_REMOVED lines=8> */
.L_x_3952:
[----:B------:R-:W-:Y:S05]  /*19f20*/  BRA `(.L_x_3953) ;  /* 0xffffffd800307947 */ /* 0x000fea000383ffff */
.L_x_3844:
[----:B------:R-:W-:Y:S01]  /*19f30*/  BSSY B0, `(.L_x_3954) ;  /* 0x0000008000007945 */ /* 0x000fe20003800000 */
[----:B-----5:R-:W-:Y:S01]  /*19f40*/  IMAD.MOV.U32 R13, RZ, RZ, R17 ;  /* 0x000000ffff0d7224 */ /* 0x020fe200078e0011 */
[----:B------:R-:W-:Y:S01]  /*19f50*/  MOV R11, RZ ;  /* 0x000000ff000b7202 */ /* 0x000fe20000000f00 */
[----:B------:R-:W-:Y:S02]  /*19f60*/  IMAD.MOV.U32 R12, RZ, RZ, 0x1 ;  /* 0x00000001ff0c7424 */ /* 0x000fe400078e00ff */
[----:B------:R-:W-:-:S07]  /*19f70*/  IMAD.MOV.U32 R15, RZ, RZ, -0x1 ;  /* 0xffffffffff0f7424 */ /* 0x000fce00078e00ff */
[----:B01----:R-:W-:Y:S05]  /*19f80*/  WARPSYNC.COLLECTIVE R15, `(.L_x_3955) ;  /* 0x000000000f087348 */ /* 0x003fea0003c00000 */
[----:B------:R2:W3:Y:S02]  /*19f90*/  SHFL.UP P6, R14, R13, R12, R11 ;  /* 0x0400000c0d0e7389 */ /* 0x0004e400000c000b */
[----:B0123--:R-:W-:Y:S01]  /*19fa0*/  ENDCOLLECTIVE ;  /* 0x000000000000791b */ /* 0x00ffe20003800000 */
.L_x_3955:
[----:B------:R-:W-:Y:S05]  /*19fb0*/  BSYNC B0 ;  /* 0x0000000000007941 */ /* 0x000fea0003800000 */
.L_x_3954:
        /* <DEDUP_REMOVED lines=10> */
.L_x_3956:
        /* <DEDUP_REMOVED lines=8> */
.L_x_3957:
        /* <DEDUP_REMOVED lines=8> */
.L_x_3958:
        /* <DEDUP_REMOVED lines=8> */
.L_x_3959:
        /* <DEDUP_REMOVED lines=8> */
.L_x_3960:
[----:B------:R-:W-:Y:S05]  /*1a260*/  BRA `(.L_x_3961) ;  /* 0xffffffd800147947 */ /* 0x000fea000383ffff */
.L_x_3846:
[----:B------:R-:W-:Y:S01]  /*1a270*/  BSSY B0, `(.L_x_3962) ;  /* 0x0000006000007945 */ /* 0x000fe20003800000 */
[----:B------:R-:W-:Y:S01]  /*1a280*/  PLOP3.LUT P6, PT, P6, PT, PT, 0x8, 0x0 ;  /* 0x000000000000781c */ /* 0x000fe200037ce170 */
[----:B------:R-:W-:-:S12]  /*1a290*/  IMAD.MOV.U32 R15, RZ, RZ, -0x1 ;  /* 0xffffffffff0f7424 */ /* 0x000fd800078e00ff */
[----:B01----:R-:W-:Y:S05]  /*1a2a0*/  WARPSYNC.COLLECTIVE R15, `(.L_x_3963) ;  /* 0x000000000f087348 */ /* 0x003fea0003c00000 */
[----:B------:R-:W-:Y:S01]  /*1a2b0*/  VOTE.ANY R14, PT, P6 ;  /* 0x00000000000e7806 */ /* 0x000fe200030e0100 */
[----:B01----:R-:W-:Y:S06]  /*1a2c0*/  ENDCOLLECTIVE ;  /* 0x000000000000791b */ /* 0x003fec0003800000 */
.L_x_3963:
[----:B------:R-:W-:Y:S05]  /*1a2d0*/  BSYNC B0 ;  /* 0x0000000000007941 */ /* 0x000fea0003800000 */
.L_x_3962:
        /* <DEDUP_REMOVED lines=9> */
.L_x_3964:
[----:B------:R-:W-:Y:S01]  /*1a370*/  IMAD.MOV.U32 R17, RZ, RZ, R14 ;  /* 0x000000ffff117224 */ /* 0x000fe200078e000e */
[----:B------:R-:W-:Y:S06]  /*1a380*/  BRA `(.L_x_3965) ;  /* 0xffffffd800047947 */ /* 0x000fec000383ffff */
.L_x_3848:
[----:B------:R-:W-:Y:S01]  /*1a390*/  BSSY B0, `(.L_x_3966) ;  /* 0x0000007000007945 */ /* 0x000fe20003800000 */
[----:B------:R-:W-:Y:S02]  /*1a3a0*/  IMAD.MOV.U32 R13, RZ, RZ, R2 ;  /* 0x000000ffff0d7224 */ /* 0x000fe400078e0002 */
[----:B------:R-:W-:Y:S02]  /*1a3b0*/  IMAD.MOV.U32 R11, RZ, RZ, 0x1f ;  /* 0x0000001fff0b7424 */ /* 0x000fe400078e00ff */
[----:B------:R-:W-:-:S07]  /*1a3c0*/  IMAD.MOV.U32 R15, RZ, RZ, -0x1 ;  /* 0xffffffffff0f7424 */ /* 0x000fce00078e00ff */
[----:B0123--:R-:W-:Y:S05]  /*1a3d0*/  WARPSYNC.COLLECTIVE R15, `(.L_x_3967) ;  /* 0x000000000f087348 */ /* 0x00ffea0003c00000 */
[----:B------:R4:W0:Y:S02]  /*1a3e0*/  SHFL.IDX P6, R14, R13, R12, R11 ;  /* 0x0000000c0d0e7389 */ /* 0x00082400000c000b */
[----:B01234-:R-:W-:Y:S01]  /*1a3f0*/  ENDCOLLECTIVE ;  /* 0x000000000000791b */ /* 0x01ffe20003800000 */
.L_x_3967:
[----:B------:R-:W-:Y:S05]  /*1a400*/  BSYNC B0 ;  /* 0x0000000000007941 */ /* 0x000fea0003800000 */
.L_x_3966:
[----:B------:R-:W-:Y:S01]  /*1a410*/  IMAD.MOV.U32 R7, RZ, RZ, R14 ;  /* 0x000000ffff077224 */ /* 0x000fe200078e000e */
[----:B------:R-:W-:Y:S06]  /*1a420*/  BRA `(.L_x_3847) ;  /* 0xffffffd400f87947 */ /* 0x000fec000383ffff */
.L_x_3852:
[----:B-1----:R1:W2:Y:S02]  /*1a430*/  SYNCS.PHASECHK.TRANS64.TRYWAIT P0, [R0+URZ+0x28c20], R3 ;  /* 0x028c2003000075a7 */ /* 0x0022a4000800017f */
[----:B--2---:R-:W-:Y:S05]  /*1a440*/  @!P0 NANOSLEEP.SYNCS 0x989680 ;  /* 0x009896800000895d */ /* 0x004fea0003900000 */
[----:B------:R-:W2:Y:S02]  /*1a450*/  @!P0 SYNCS.PHASECHK.TRANS64 P0, [R0+URZ+0x28c20], R3 ;  /* 0x028c2003000085a7 */ /* 0x000ea4000800007f */
[----:B--2---:R-:W-:Y:S05]  /*1a460*/  @!P0 BRA `(.L_x_3852) ;  /* 0xfffffffc00f08947 */ /* 0x004fea000383ffff */
[----:B------:R-:W-:Y:S05]  /*1a470*/  BRA `(.L_x_3968) ;  /* 0xffffffdc006c7947 */ /* 0x000fea000383ffff */
.L_x_3853:
[----:B------:R-:W2:Y:S01]  /*1a480*/  S2R R2, SR_TID.X ;  /* 0x0000000000027919 */ /* 0x000ea20000002100 */
        /* <DEDUP_REMOVED lines=10> */
.L_x_3970:
[----:B------:R-:W-:Y:S05]  /*1a530*/  BSYNC B0 ;  /* 0x0000000000007941 */ /* 0x000fea0003800000 */
.L_x_3969:
[----:B------:R-:W-:Y:S05]  /*1a540*/  BRA `(.L_x_3971) ;  /* 0xffffffdc00547947 */ /* 0x000fea000383ffff */
.L_x_3854:
[----:B------:R-:W-:Y:S01]  /*1a550*/  BSSY B0, `(.L_x_3972) ;  /* 0x0000006000007945 */ /* 0x000fe20003800000 */
[----:B------:R-:W-:-:S07]  /*1a560*/  IMAD.MOV.U32 R15, RZ, RZ, -0x1 ;  /* 0xffffffffff0f7424 */ /* 0x000fce00078e00ff */
[----:B012---:R-:W-:Y:S05]  /*1a570*/  WARPSYNC.COLLECTIVE R15, `(.L_x_3973) ;  /* 0x000000000f0c7348 */ /* 0x007fea0003c00000 */
[----:B------:R-:W-:Y:S02]  /*1a580*/  ELECT P6, UR62, PT ;  /* 0x00000000003e782f */ /* 0x000fe400038c0000 */
[----:B------:R-:W-:Y:S01]  /*1a590*/  MOV R14, UR62 ;  /* 0x0000003e000e7c02 */ /* 0x000fe20008000f00 */
[----:B012---:R-:W-:Y:S10]  /*1a5a0*/  ENDCOLLECTIVE ;  /* 0x000000000000791b */ /* 0x007ff40003800000 */
.L_x_3973:
[----:B------:R-:W-:Y:S05]  /*1a5b0*/  BSYNC B0 ;  /* 0x0000000000007941 */ /* 0x000fea0003800000 */
.L_x_3972:
[----:B------:R-:W-:Y:S05]  /*1a5c0*/  BRA `(.L_x_3974) ;  /* 0xffffffdc00487947 */ /* 0x000fea000383ffff */
.L_x_3856:
[----:B-1----:R1:W2:Y:S02]  /*1a5d0*/  SYNCS.PHASECHK.TRANS64.TRYWAIT P0, [R6+URZ], R5 ;  /* 0x00000005060075a7 */ /* 0x0022a4000800017f */
[----:B--2---:R-:W-:Y:S05]  /*1a5e0*/  @!P0 NANOSLEEP.SYNCS 0x989680 ;  /* 0x009896800000895d */ /* 0x004fea0003900000 */
[----:B------:R-:W2:Y:S02]  /*1a5f0*/  @!P0 SYNCS.PHASECHK.TRANS64 P0, [R6+URZ], R5 ;  /* 0x00000005060085a7 */ /* 0x000ea4000800007f */
[----:B--2---:R-:W-:Y:S05]  /*1a600*/  @!P0 BRA `(.L_x_3856) ;  /* 0xfffffffc00f08947 */ /* 0x004fea000383ffff */
[----:B------:R-:W-:Y:S05]  /*1a610*/  BRA `(.L_x_3975) ;  /* 0xffffffdc00847947 */ /* 0x000fea000383ffff */
.L_x_3857:
[----:B--2---:R2:W3:Y:S02]  /*1a620*/  SYNCS.PHASECHK.TRANS64.TRYWAIT P0, [R7+URZ], R2 ;  /* 0x00000002070075a7 */ /* 0x0044e4000800017f */
[----:B---3--:R-:W-:Y:S05]  /*1a630*/  @!P0 NANOSLEEP.SYNCS 0x989680 ;  /* 0x009896800000895d */ /* 0x008fea0003900000 */
[----:B------:R-:W3:Y:S02]  /*1a640*/  @!P0 SYNCS.PHASECHK.TRANS64 P0, [R7+URZ], R2 ;  /* 0x00000002070085a7 */ /* 0x000ee4000800007f */
[----:B---3--:R-:W-:Y:S05]  /*1a650*/  @!P0 BRA `(.L_x_3857) ;  /* 0xfffffffc00f08947 */ /* 0x008fea000383ffff */
[----:B------:R-:W-:Y:S05]  /*1a660*/  BRA `(.L_x_3976) ;  /* 0xffffffdc00787947 */ /* 0x000fea000383ffff */
.L_x_3859:
[----:B---3--:R3:W4:Y:S02]  /*1a670*/  SYNCS.PHASECHK.TRANS64.TRYWAIT P0, [R4+URZ], R5 ;  /* 0x00000005040075a7 */ /* 0x008724000800017f */
[----:B----4-:R-:W-:Y:S05]  /*1a680*/  @!P0 NANOSLEEP.SYNCS 0x989680 ;  /* 0x009896800000895d */ /* 0x010fea0003900000 */
[----:B------:R-:W4:Y:S02]  /*1a690*/  @!P0 SYNCS.PHASECHK.TRANS64 P0, [R4+URZ], R5 ;  /* 0x00000005040085a7 */ /* 0x000f24000800007f */
[----:B----4-:R-:W-:Y:S05]  /*1a6a0*/  @!P0 BRA `(.L_x_3859) ;  /* 0xfffffffc00f08947 */ /* 0x010fea000383ffff */
[----:B------:R-:W-:Y:S05]  /*1a6b0*/  BRA `(.L_x_3977) ;  /* 0xffffffdc00807947 */ /* 0x000fea000383ffff */
.L_x_3978:
        /* <DEDUP_REMOVED lines=12> */
.L_x_4564:


//--------------------- .text._ZN7cutlass13device_kernelIN5flash11enable_sm90INS1_16FlashAttnFwdSm90INS1_25CollectiveMainloopFwdSm90ILi2EN4cute5tupleIJNS5_1CILi1EEES8_S8_EEENS6_IJNS7_ILi64EEESA_SA_EEELi512ENS_10bfloat16_tEfNS_4arch4Sm90ELb1ELb0ELb1ELb1ELb0ELb0ELb1ELb0ELb0ELb0ELb0ELb0EEENS1_21CollectiveEpilogueFwdINS6_IJSA_NS7_ILi512EEESA_EEES9_SC_SE_Li256ELb1ELb0ELb0ELb0EEENS1_36VarlenDynamicPersistentTileSchedulerILi64ELi64ELi256ELi32ELb0ELb0ELb1ELb1ELb1ELb1EEEEEEEEEvNT_6ParamsE --------------------------
	.section	.text._ZN7cutlass13device_kernelIN5flash11enable_sm90INS1_16FlashAttnFwdSm90INS1_25CollectiveMainloopFwdSm90ILi2EN4cute5tupleIJNS5_1CILi1EEES8_S8_EEENS6_IJNS7_ILi64EEESA_SA_EEELi512ENS_10bfloat16_tEfNS_4arch4Sm90ELb1ELb0ELb1ELb1ELb0ELb0ELb1ELb0ELb0ELb0ELb0ELb0EEENS1_21CollectiveEpilogueFwdINS6_IJSA_NS7_ILi512EEESA_EEES9_SC_SE_Li256ELb1ELb0ELb0ELb0EEENS1_36VarlenDynamicPersistentTileSchedulerILi64ELi64ELi256ELi32ELb0ELb0ELb1ELb1ELb1ELb1EEEEEEEEEvNT_6ParamsE,"ax",@progbits
	.align	128
.text._ZN7cutlass13device_kernelIN5flash11enable_sm90INS1_16FlashAttnFwdSm90INS1_25CollectiveMainloopFwdSm90ILi2EN4cute5tupleIJNS5_1CILi1EEES8_S8_EEENS6_IJNS7_ILi64EEESA_SA_EEELi512ENS_10bfloat16_tEfNS_4arch4Sm90ELb1ELb0ELb1ELb1ELb0ELb0ELb1ELb0ELb0ELb0ELb0ELb0EEENS1_21CollectiveEpilogueFwdINS6_IJSA_NS7_ILi512EEESA_EEES9_SC_SE_Li256ELb1ELb0ELb0ELb0EEENS1_36VarlenDynamicPersistentTileSchedulerILi64ELi64ELi256ELi32ELb0ELb0ELb1ELb1ELb1ELb1EEEEEEEEEvNT_6ParamsE:
        .type           _ZN7cutlass13device_kernelIN5flash11enable_sm90INS1_16FlashAttnFwdSm90INS1_25CollectiveMainloopFwdSm90ILi2EN4cute5tupleIJNS5_1CILi1EEES8_S8_EEENS6_IJNS7_ILi64EEESA_SA_EEELi512ENS_10bfloat16_tEfNS_4arch4Sm90ELb1ELb0ELb1ELb1ELb0ELb0ELb1ELb0ELb0ELb0ELb0ELb0EEENS1_21CollectiveEpilogueFwdINS6_IJSA_NS7_ILi512EEESA_EEES9_SC_SE_Li256ELb1ELb0ELb0ELb0EEENS1_36VarlenDynamicPersistentTileSchedulerILi64ELi64ELi256ELi32ELb0ELb0ELb1ELb1ELb1ELb1EEEEEEEEEvNT_6ParamsE,@function
        .size           _ZN7cutlass13device_kernelIN5flash11enable_sm90INS1_16FlashAttnFwdSm90INS1_25CollectiveMainloopFwdSm90ILi2EN4cute5tupleIJNS5_1CILi1EEES8_S8_EEENS6_IJNS7_ILi64EEESA_SA_EEELi512ENS_10bfloat16_tEfNS_4arch4Sm90ELb1ELb0ELb1ELb1ELb0ELb0ELb1ELb0ELb0ELb0ELb0ELb0EEENS1_21CollectiveEpilogueFwdINS6_IJSA_NS7_ILi512EEESA_EEES9_SC_SE_Li256ELb1ELb0ELb0ELb0EEENS1_36VarlenDynamicPersistentTileSchedulerILi64ELi64ELi256ELi32ELb0ELb0ELb1ELb1ELb1ELb1EEEEEEEEEvNT_6ParamsE,(.L_x_4565 - _ZN7cutlass13device_kernelIN5flash11enable_sm90INS1_16FlashAttnFwdSm90INS1_25CollectiveMainloopFwdSm90ILi2EN4cute5tupleIJNS5_1CILi1EEES8_S8_EEENS6_IJNS7_ILi64EEESA_SA_EEELi512ENS_10bfloat16_tEfNS_4arch4Sm90ELb1ELb0ELb1ELb1ELb0ELb0ELb1ELb0ELb0ELb0ELb0ELb0EEENS1_21CollectiveEpilogueFwdINS6_IJSA_NS7_ILi512EEESA_EEES9_SC_SE_Li256ELb1ELb0ELb0ELb0EEENS1_36VarlenDynamicPersistentTileSchedulerILi64ELi64ELi256ELi32ELb0ELb0ELb1ELb1ELb1ELb1EEEEEEEEEvNT_6ParamsE)
        .other          _ZN7cutlass13device_kernelIN5flash11enable_sm90INS1_16FlashAttnFwdSm90INS1_25CollectiveMainloopFwdSm90ILi2EN4cute5tupleIJNS5_1CILi1EEES8_S8_EEENS6_IJNS7_ILi64EEESA_SA_EEELi512ENS_10bfloat16_tEfNS_4arch4Sm90ELb1ELb0ELb1ELb1ELb0ELb0ELb1ELb0ELb0ELb0ELb0ELb0EEENS1_21CollectiveEpilogueFwdINS6_IJSA_NS7_ILi512EEESA_EEES9_SC_SE_Li256ELb1ELb0ELb0ELb0EEENS1_36VarlenDynamicPersistentTileSchedulerILi64ELi64ELi256ELi32ELb0ELb0ELb1ELb1ELb1ELb1EEEEEEEEEvNT_6ParamsE,@"STO_CUDA_ENTRY STV_DEFAULT"
_ZN7cutlass13device_kernelIN5flash11enable_sm90INS1_16FlashAttnFwdSm90INS1_25CollectiveMainloopFwdSm90ILi2EN4cute5tupleIJNS5_1CILi1EEES8_S8_EEENS6_IJNS7_ILi64EEESA_SA_EEELi512ENS_10bfloat16_tEfNS_4arch4Sm90ELb1ELb0ELb1ELb1ELb0ELb0ELb1ELb0ELb0ELb0ELb0ELb0EEENS1_21CollectiveEpilogueFwdINS6_IJSA_NS7_ILi512EEESA_EEES9_SC_SE_Li256ELb1ELb0ELb0ELb0EEENS1_36VarlenDynamicPersistentTileSchedulerILi64ELi64ELi256ELi32ELb0ELb0ELb1ELb1ELb1ELb1EEEEEEEEEvNT_6ParamsE:
        /* <DEDUP_REMOVED lines=24> */
.L_x_3980:
[----:B------:R-:W-:Y:S05]  /*0180*/  BSYNC B0 ;  /* 0x0000000000007941 */ /* 0x000fea0003800000 */
.L_x_3979:
        /* <DEDUP_REMOVED lines=21> */
[----:B0-----:R0:W1:Y:S01]  /*02e0*/  @UP1 SYNCS.EXCH.64 URZ, [UR8+0x38800], UR4 ;  /* 0x03880004083f15b2 */ /* 0x0010620008000100 */
[----:B------:R0:W2:Y:S04]  /*02f0*/  @UP2 SYNCS.EXCH.64 URZ, [UR8+0x38810], UR4 ;  /* 0x03881004083f25b2 */ /* 0x0000a80008000100 */
        /* <DEDUP_REMOVED lines=16> */
.L_x_3981:
        /* <DEDUP_REMOVED lines=22> */
.L_x_3982:
        /* <DEDUP_REMOVED lines=18> */
.L_x_3983:
        /* <DEDUP_REMOVED lines=22> */
.L_x_3984:
        /* <DEDUP_REMOVED lines=22> */
.L_x_3985:
[----:B0-----:R-:W-:Y:S01]  /*0940*/  UMOV UR4, 0x1 ;  /* 0x0000000100047882 */ /* 0x001fe20000000000 */
[----:B------:R-:W-:Y:S01]  /*0950*/  PLOP3.LUT P0, PT, PT, PT, UP0, 0x80, 0x0 ;  /* 0x000000000000781c */ /* 0x000fe20003f0f008 */
[----:B------:R-:W-:Y:S01]  /*0960*/  USEL UR4, UR4, 0x2, !UP0 ;  /* 0x0000000204047887 */ /* 0x000fe2000c000000 */
[----:B------:R-:W-:-:S05]  /*0970*/  NOP ;  /* 0x0000000000007918 */ /* 0x000fca0000000000 */
[----:B------:R-:W-:-:S05]  /*0980*/  IMAD.U32 R2, RZ, RZ, UR4 ;  /* 0x00000004ff027e24 */ /* 0x000fca000f8e00ff */
[----:B------:R0:W-:Y:S01]  /*0990*/  STL [R1+0x2c], R2 ;  /* 0x00002c0201007387 */ /* 0x0001e20000100800 */
[----:B-123--:R-:W-:Y:S06]  /*09a0*/  BAR.SYNC.DEFER_BLOCKING 0x0 ;  /* 0x0000000000007b1d */ /* 0x00efec0000010000 */
[----:B------:R-:W-:Y:S05]  /*09b0*/  @!P0 BRA `(.L_x_3986) ;  /* 0x000000f000dc8947 */ /* 0x000fea0003800000 */
.L_x_3987:
[----:B------:R-:W-:-:S08]  /*09c0*/  NOP ;  /* 0x0000000000007918 */ /* 0x000fd00000000000 */
[----:B------:R-:W1:Y:S02]  /*09d0*/  USETMAXREG.TRY_ALLOC.CTAPOOL UP0, 0xf0 ;  /* 0x000000f0000079c8 */ /* 0x000e640008000600 */
[----:B-1----:R-:W-:-:S13]  /*09e0*/  PLOP3.LUT P0, PT, PT, PT, UP0, 0x80, 0x0 ;  /* 0x000000000000781c */ /* 0x002fda0003f0f008 */
[----:B------:R-:W-:Y:S05]  /*09f0*/  @!P0 BRA `(.L_x_3987) ;  /* 0xfffffffc00f08947 */ /* 0x000fea000383ffff */
[----:B0-----:R-:W0:Y:S01]  /*0a00*/  S2R R2, SR_TID.X ;  /* 0x0000000000027919 */ /* 0x001e220000002100 */
[----:B------:R-:W1:Y:S01]  /*0a10*/  S2UR UR5, SR_CgaCtaId ;  /* 0x00000000000579c3 */ /* 0x000e620000008800 */
[----:B------:R-:W-:Y:S02]  /*0a20*/  UMOV UR4, 0x400 ;  /* 0x0000040000047882 */ /* 0x000fe40000000000 */
[----:B-1----:R-:W-:-:S06]  /*0a30*/  ULEA UR4, UR5, UR4, 0x18 ;  /* 0x0000000405047291 */ /* 0x002fcc000f8ec03f */
[----:B------:R-:W-:Y:S01]  /*0a40*/  IMAD.U32 R17, RZ, RZ, UR4 ;  /* 0x00000004ff117e24 */ /* 0x000fe2000f8e00ff */
[----:B0-----:R-:W-:Y:S01]  /*0a50*/  LOP3.LUT R0, R2, 0xffffff80, RZ, 0xc0, !PT ;  /* 0xffffff8002007812 */ /* 0x001fe200078ec0ff */
[----:B------:R-:W-:-:S03]  /*0a60*/  ULDC UR4, c[0x0][0xd14] ;  /* 0x0003450000047ab9 */ /* 0x000fc60000000800 */
[----:B------:R-:W-:-:S13]  /*0a70*/  ISETP.NE.AND P0, PT, R0, 0x80, PT ;  /* 0x000000800000780c */ /* 0x000fda0003f05270 */
[----:B------:R-:W-:Y:S06]  /*0a80*/  @!P0 BAR.ARV 0x8, 0xa0 ;  /* 0x0202800000008b1d */ /* 0x000fec0000002000 */
[----:B------:R-:W-:-:S13]  /*0a90*/  ISETP.GE.U32.AND P0, PT, R2, 0x100, PT ;  /* 0x000001000200780c */ /* 0x000fda0003f06070 */
[----:B------:R-:W-:Y:S08]  /*0aa0*/  @P0 BAR.ARV 0xf, 0x100 ;  /* 0x03c4000000000b1d */ /* 0x000ff00000002000 */
[----:B------:R-:W-:Y:S06]  /*0ab0*/  BAR.SYNC.DEFER_BLOCKING 0x5, 0x120 ;  /* 0x0144800000007b1d */ /* 0x000fec0000010000 */
[----:B------:R-:W0:Y:S02]  /*0ac0*/  LDS.128 R184, [R17+0x388d0] ;  /* 0x0388d00011b87984 */ /* 0x000e240000000c00 */
[----:B------:R-:W-:Y:S06]  /*0ad0*/  BAR.ARV 0x4, 0x120 ;  /* 0x0104800000007b1d */ /* 0x000fec0000002000 */
[----:B0-----:R-:W-:-:S13]  /*0ae0*/  ISETP.GE.AND P0, PT, R187, UR4, PT ;  /* 0x00000004bb007c0c */ /* 0x001fda000bf06270 */
[----:B------:R-:W-:Y:S05]  /*0af0*/  @P0 EXIT ;  /* 0x000000000000094d */ /* 0x000fea0003800000 */
[----:B------:R-:W2:Y:S01]  /*0b00*/  LDL R3, [R1+0x2c] ;  /* 0x00002c0001037983 */ /* 0x000ea20000100800 */
[----:B------:R-:W-:Y:S01]  /*0b10*/  VIADD R198, R2, 0xffffff80 ;  /* 0xffffff8002c67836 */ /* 0x000fe20000000000 */
[----:B------:R-:W-:Y:S01]  /*0b20*/  MOV R191, 0x40 ;  /* 0x0000004000bf7802 */ /* 0x000fe20000000f00 */
[----:B------:R-:W-:Y:S01]  /*0b30*/  IMAD.MOV.U32 R16, RZ, RZ, RZ ;  /* 0x000000ffff107224 */ /* 0x000fe200078e00ff */
[----:B------:R-:W-:Y:S01]  /*0b40*/  R2UR UR5, R186 ;  /* 0x00000000ba0572ca */ /* 0x000fe200000e0000 */
[----:B------:R-:W-:Y:S01]  /*0b50*/  UMOV UR36, URZ ;  /* 0x0000003f00247c82 */ /* 0x000fe20008000000 */
[----:B--2---:R-:W-:Y:S02]  /*0b60*/  R2UR UR4, R3 ;  /* 0x00000000030472ca */ /* 0x004fe400000e0000 */
[----:B------:R-:W-:-:S04]  /*0b70*/  SHF.R.S32.HI R3, RZ, 0x1f, R198 ;  /* 0x0000001fff037819 */ /* 0x000fc800000114c6 */
[CC--:B------:R-:W-:Y:S02]  /*0b80*/  LEA.HI R0, R3.reuse, R198.reuse, RZ, 0x4 ;  /* 0x000000c603007211 */ /* 0x0c0fe400078f20ff */
[----:B------:R-:W-:Y:S02]  /*0b90*/  LEA.HI R4, R3, R198, RZ, 0x5 ;  /* 0x000000c603047211 */ /* 0x000fe400078f28ff */
[----:B------:R-:W-:Y:S02]  /*0ba0*/  SHF.R.S32.HI R11, RZ, 0x4, R0 ;  /* 0x00000004ff0b7819 */ /* 0x000fe40000011400 */
[C---:B------:R-:W-:Y:S01]  /*0bb0*/  LOP3.LUT R7, R0.reuse, 0xfffffff0, RZ, 0xc0, !PT ;  /* 0xfffffff000077812 */ /* 0x040fe200078ec0ff */
[----:B------:R-:W-:Y:S01]  /*0bc0*/  ULOP3.LUT UR41, UR4, 0x1, URZ, 0xfc, !UPT ;  /* 0x0000000104297892 */ /* 0x000fe2000f8efc3f */
[--C-:B------:R-:W-:Y:S02]  /*0bd0*/  SHF.R.S32.HI R13, RZ, 0x5, R4.reuse ;  /* 0x00000005ff0d7819 */ /* 0x100fe40000011404 */
[----:B------:R-:W-:Y:S01]  /*0be0*/  LEA.HI R2, R0, R11, RZ, 0x1 ;  /* 0x0000000b00027211 */ /* 0x000fe200078f08ff */
[----:B------:R-:W-:Y:S01]  /*0bf0*/  IMAD.IADD R9, R198, 0x1, -R7 ;  /* 0x00000001c6097824 */ /* 0x000fe200078e0a07 */
[----:B------:R-:W-:-:S02]  /*0c00*/  SHF.R.S32.HI R4, RZ, 0x1f, R4 ;  /* 0x0000001fff047819 */ /* 0x000fc40000011404 */
[----:B------:R-:W-:Y:S02]  /*0c10*/  LOP3.LUT R2, R2, 0x1ffffffe, RZ, 0xc0, !PT ;  /* 0x1ffffffe02027812 */ /* 0x000fe400078ec0ff */
[----:B------:R-:W-:Y:S02]  /*0c20*/  LEA.HI R4, R4, R13, RZ, 0x2 ;  /* 0x0000000d04047211 */ /* 0x000fe400078f10ff */
[----:B------:R-:W-:Y:S01]  /*0c30*/  LEA.HI R5, R3, R198, RZ, 0x7 ;  /* 0x000000c603057211 */ /* 0x000fe200078f38ff */
[----:B------:R-:W-:Y:S01]  /*0c40*/  IMAD.IADD R11, R11, 0x1, -R2 ;  /* 0x000000010b0b7824 */ /* 0x000fe200078e0a02 */
[----:B------:R-:W-:Y:S02]  /*0c50*/  SHF.R.S32.HI R0, RZ, 0x1f, R9 ;  /* 0x0000001fff007819 */ /* 0x000fe40000011409 */
[----:B------:R-:W-:Y:S01]  /*0c60*/  LOP3.LUT R4, R4, 0x3ffffc, RZ, 0xc0, !PT ;  /* 0x003ffffc04047812 */ /* 0x000fe200078ec0ff */
[----:B------:R-:W-:Y:S01]  /*0c70*/  IMAD.SHL.U32 R11, R11, 0x8, RZ ;  /* 0x000000080b0b7824 */ /* 0x000fe200078e00ff */
[----:B------:R-:W-:-:S02]  /*0c80*/  SHF.R.S32.HI R196, RZ, 0x7, R5 ;  /* 0x00000007ffc47819 */ /* 0x000fc40000011405 */
[----:B------:R-:W-:Y:S01]  /*0c90*/  LEA.HI R2, R0, R9, RZ, 0x3 ;  /* 0x0000000900027211 */ /* 0x000fe200078f18ff */
[----:B------:R-:W-:Y:S01]  /*0ca0*/  IMAD.IADD R6, R13, 0x1, -R4 ;  /* 0x000000010d067824 */ /* 0x000fe200078e0a04 */
[----:B------:R-:W-:Y:S01]  /*0cb0*/  LOP3.LUT R7, R5, 0xffffff80, RZ, 0xc0, !PT ;  /* 0xffffff8005077812 */ /* 0x000fe200078ec0ff */
[----:B------:R-:W-:Y:S01]  /*0cc0*/  IMAD R15, R196, 0x100, R9 ;  /* 0x00000100c40f7824 */ /* 0x000fe200078e0209 */
[C---:B------:R-:W-:Y:S01]  /*0cd0*/  LOP3.LUT R4, R2.reuse, 0xfffffff8, RZ, 0xc0, !PT ;  /* 0xfffffff802047812 */ /* 0x040fe200078ec0ff */
[----:B------:R-:W-:Y:S01]  /*0ce0*/  IMAD.SHL.U32 R8, R2, 0x40, RZ ;  /* 0x0000004002087824 */ /* 0x000fe200078e00ff */
[----:B------:R-:W-:Y:S01]  /*0cf0*/  IADD3 R7, R198, -R7, RZ ;  /* 0x80000007c6077210 */ /* 0x000fe20007ffe0ff */
[----:B------:R-:W-:Y:S01]  /*0d00*/  IMAD R12, R6, 0x10, R15 ;  /* 0x00000010060c7824 */ /* 0x000fe200078e020f */
[----:B------:R-:W-:Y:S01]  /*0d10*/  LEA.HI R3, R3, R198, RZ, 0x3 ;  /* 0x000000c603037211 */ /* 0x000fe200078f18ff */
[----:B------:R-:W-:Y:S01]  /*0d20*/  IMAD.IADD R6, R9, 0x1, -R4 ;  /* 0x0000000109067824 */ /* 0x000fe200078e0a04 */
[----:B------:R-:W-:Y:S01]  /*0d30*/  LOP3.LUT R10, R8, 0x7ffffe00, RZ, 0xc0, !PT ;  /* 0x7ffffe00080a7812 */ /* 0x000fe200078ec0ff */
[----:B------:R-:W-:Y:S01]  /*0d40*/  IMAD.U32 R197, R12, 0x40, R11 ;  /* 0x000000400cc57824 */ /* 0x000fe200078e000b */
[----:B------:R-:W-:Y:S01]  /*0d50*/  SHF.R.S32.HI R0, RZ, 0x1f, R7 ;  /* 0x0000001fff007819 */ /* 0x000fe20000011407 */
[----:B------:R-:W-:Y:S01]  /*0d60*/  IMAD.SHL.U32 R8, R6, 0x40, RZ ;  /* 0x0000004006087824 */ /* 0x000fe200078e00ff */
[----:B------:R-:W-:-:S02]  /*0d70*/  LEA R10, R13, R10, 0xa ;  /* 0x0000000a0d0a7211 */ /* 0x000fc400078e50ff */
[----:B------:R-:W-:Y:S02]  /*0d80*/  LEA.HI R2, R0, R7, RZ, 0x2 ;  /* 0x0000000700027211 */ /* 0x000fe400078f10ff */
[----:B------:R-:W-:Y:S02]  /*0d90*/  LOP3.LUT R8, R8, 0x1c0, RZ, 0xc0, !PT ;  /* 0x000001c008087812 */ /* 0x000fe400078ec0ff */
[----:B------:R-:W-:Y:S02]  /*0da0*/  SHF.R.S32.HI R4, RZ, 0x2, R2 ;  /* 0x00000002ff047819 */ /* 0x000fe40000011402 */
[----:B------:R-:W-:Y:S02]  /*0db0*/  LOP3.LUT R11, R8, 0x8, R11, 0xf8, !PT ;  /* 0x00000008080b7812 */ /* 0x000fe400078ef80b */
[----:B------:R-:W-:Y:S02]  /*0dc0*/  SHF.R.U32.HI R8, RZ, 0x3, R8 ;  /* 0x00000003ff087819 */ /* 0x000fe40000011608 */
[----:B------:R-:W-:-:S02]  /*0dd0*/  SHF.R.S32.HI R9, RZ, 0x1f, R2 ;  /* 0x0000001fff097819 */ /* 0x000fc40000011402 */
[----:B------:R-:W-:Y:S02]  /*0de0*/  LOP3.LUT R11, R11, R8, RZ, 0x3c, !PT ;  /* 0x000000080b0b7212 */ /* 0x000fe400078e3cff */
[----:B------:R-:W-:Y:S02]  /*0df0*/  R2P PR, R6, 0x6 ;  /* 0x0000000606007804 */ /* 0x000fe40000000000 */
[----:B------:R-:W-:Y:S01]  /*0e00*/  LOP3.LUT R2, R2, 0x7ffffffc, RZ, 0xc0, !PT ;  /* 0x7ffffffc02027812 */ /* 0x000fe200078ec0ff */
[----:B------:R-:W-:Y:S01]  /*0e10*/  IMAD.IADD R10, R10, 0x1, R11 ;  /* 0x000000010a0a7824 */ /* 0x000fe200078e020b */
[----:B------:R-:W-:Y:S02]  /*0e20*/  LEA.HI R9, R9, R4, RZ, 0x3 ;  /* 0x0000000409097211 */ /* 0x000fe400078f18ff */
[----:B------:R-:W-:Y:S01]  /*0e30*/  LEA.HI R5, R5, R196, RZ, 0x1 ;  /* 0x000000c405057211 */ /* 0x000fe200078f08ff */
[----:B------:R-:W-:Y:S01]  /*0e40*/  IMAD R189, R10, 0x2, R17 ;  /* 0x000000020abd7824 */ /* 0x000fe200078e0211 */
[----:B------:R-:W-:Y:S01]  /*0e50*/  LEA.HI R0, R0, R7, RZ, 0x5 ;  /* 0x0000000700007211 */ /* 0x000fe200078f28ff */
[----:B------:R-:W-:Y:S01]  /*0e60*/  IMAD.IADD R22, R7, 0x1, -R2 ;  /* 0x0000000107167824 */ /* 0x000fe200078e0a02 */
[----:B------:R-:W-:Y:S01]  /*0e70*/  LOP3.LUT R9, R9, 0xfffffff8, RZ, 0xc0, !PT ;  /* 0xfffffff809097812 */ /* 0x000fe200078ec0ff */
[----:B------:R-:W-:Y:S01]  /*0e80*/  VIADD R192, R189, 0x36400 ;  /* 0x00036400bdc07836 */ /* 0x000fe20000000000 */
[----:B------:R-:W-:Y:S01]  /*0e90*/  LOP3.LUT R7, R3, 0x1ffffff8, RZ, 0xc0, !PT ;  /* 0x1ffffff803077812 */ /* 0x000fe200078ec0ff */
[----:B------:R-:W-:Y:S01]  /*0ea0*/  VIADD R190, R189, 0x36420 ;  /* 0x00036420bdbe7836 */ /* 0x000fe20000000000 */
[----:B------:R-:W-:Y:S01]  /*0eb0*/  LOP3.LUT R5, R5, 0xfffffe, RZ, 0xc0, !PT ;  /* 0x00fffffe05057812 */ /* 0x000fe200078ec0ff */
[----:B------:R-:W-:Y:S01]  /*0ec0*/  IMAD.IADD R9, R4, 0x1, -R9 ;  /* 0x0000000104097824 */ /* 0x000fe200078e0a09 */
[----:B------:R-:W-:Y:S01]  /*0ed0*/  SEL R191, R191, 0xffffffc0, !P2 ;  /* 0xffffffc0bfbf7807 */ /* 0x000fe20005000000 */
[----:B------:R-:W-:Y:S01]  /*0ee0*/  IMAD.IADD R7, R198, 0x1, -R7 ;  /* 0x00000001c6077824 */ /* 0x000fe200078e0a07 */
[----:B------:R-:W-:Y:S01]  /*0ef0*/  SHF.R.S32.HI R0, RZ, 0x5, R0 ;  /* 0x00000005ff007819 */ /* 0x000fe20000011400 */
[----:B------:R-:W-:Y:S01]  /*0f00*/  @P1 VIADD R190, R192, 0xffffffe0 ;  /* 0xffffffe0c0be1836 */ /* 0x000fe20000000000 */
[----:B------:R-:W-:Y:S01]  /*0f10*/  IADD3 R5, R196, -R5, RZ ;  /* 0x80000005c4057210 */ /* 0x000fe20007ffe0ff */
[----:B------:R-:W-:Y:S01]  /*0f20*/  IMAD.IADD R192, R192, 0x1, R191 ;  /* 0x00000001c0c07824 */ /* 0x000fe200078e02bf */
[----:B------:R-:W-:Y:S01]  /*0f30*/  SHF.R.S32.HI R194, RZ, 0x3, R3 ;  /* 0x00000003ffc27819 */ /* 0x000fe20000011403 */
[----:B------:R-:W-:-:S02]  /*0f40*/  IMAD R18, R0, 0x10, R9 ;  /* 0x0000001000127824 */ /* 0x000fc400078e0209 */
[----:B------:R-:W-:Y:S02]  /*0f50*/  IMAD.MOV.U32 R2, RZ, RZ, RZ ;  /* 0x000000ffff027224 */ /* 0x000fe400078e00ff */
[----:B------:R-:W-:Y:S02]  /*0f60*/  IMAD.SHL.U32 R23, R7, 0x8, RZ ;  /* 0x0000000807177824 */ /* 0x000fe400078e00ff */
[----:B------:R-:W-:Y:S02]  /*0f70*/  IMAD.SHL.U32 R188, R5, 0x100, RZ ;  /* 0x0000010005bc7824 */ /* 0x000fe400078e00ff */
[----:B------:R-:W-:Y:S02]  /*0f80*/  IMAD.SHL.U32 R22, R22, 0x2, RZ ;  /* 0x0000000216167824 */ /* 0x000fe400078e00ff */
[----:B------:R-:W-:-:S07]  /*0f90*/  IMAD.IADD R191, R191, 0x1, R190 ;  /* 0x00000001bfbf7824 */ /* 0x000fce00078e02be */
.L_x_4038:
[----:B0-----:R-:W0:Y:S01]  /*0fa0*/  LDC.64 R4, c[0x0][0xd60] ;  /* 0x00035800ff047b82 */ /* 0x001e220000000a00 */
[----:B------:R-:W-:Y:S01]  /*0fb0*/  ULDC.64 UR10, c[0x0][0x208] ;  /* 0x00008200000a7ab9 */ /* 0x000fe20000000a00 */
[----:B------:R-:W-:Y:S01]  /*0fc0*/  ULDC.64 UR6, c[0x0][0xb20] ;  /* 0x0002c80000067ab9 */ /* 0x000fe20000000a00 */
[----:B------:R-:W-:-:S05]  /*0fd0*/  ULDC.64 UR8, c[0x0][0xb10] ;  /* 0x0002c40000087ab9 */ /* 0x000fca0000000a00 */
[----:B-1----:R-:W1:Y:S08]  /*0fe0*/  LDC.64 R8, c[0x0][0x3f8] ;  /* 0x0000fe00ff087b82 */ /* 0x002e700000000a00 */
[----:B--2---:R-:W2:Y:S01]  /*0ff0*/  LDC R184, c[0x0][0x288] ;  /* 0x0000a200ffb87b82 */ /* 0x004ea20000000800 */
[----:B0-----:R-:W-:-:S07]  /*1000*/  IMAD.WIDE R4, R187, 0x4, R4 ;  /* 0x00000004bb047825 */ /* 0x001fce00078e0204 */
[----:B------:R-:W0:Y:S01]  /*1010*/  LDC R0, c[0x0][0x404] ;  /* 0x00010100ff007b82 */ /* 0x000e220000000800 */
[----:B---3--:R-:W3:Y:S01]  /*1020*/  LDG.E R4, desc[UR10][R4.64] ;  /* 0x0000000a04047981 */ /* 0x008ee2000c1e1900 */
[----:B------:R-:W-:Y:S01]  /*1030*/  UISETP.NE.U32.AND UP0, UPT, UR6, URZ, UPT ;  /* 0x0000003f0600728c */ /* 0x000fe2000bf05070 */
[----:B------:R-:W-:Y:S01]  /*1040*/  MOV R3, RZ ;  /* 0x000000ff00037202 */ /* 0x000fe20000000f00 */
[----:B------:R-:W-:-:S04]  /*1050*/  UISETP.NE.U32.AND UP1, UPT, UR8, URZ, UPT ;  /* 0x0000003f0800728c */ /* 0x000fc8000bf25070 */
[----:B------:R-:W4:Y:S01]  /*1060*/  LDC R11, c[0x0][0x2e0] ;  /* 0x0000b800ff0b7b82 */ /* 0x000f220000000800 */
[----:B------:R-:W-:Y:S02]  /*1070*/  UISETP.NE.AND.EX UP0, UPT, UR7, URZ, UPT, UP0 ;  /* 0x0000003f0700728c */ /* 0x000fe4000bf05300 */
[----:B------:R-:W-:-:S04]  /*1080*/  UISETP.NE.AND.EX UP1, UPT, UR9, URZ, UPT, UP1 ;  /* 0x0000003f0900728c */ /* 0x000fc8000bf25310 */
[----:B------:R-:W-:Y:S02]  /*1090*/  PLOP3.LUT P0, PT, PT, PT, UP0, 0x80, 0x0 ;  /* 0x000000000000781c */ /* 0x000fe40003f0f008 */
[----:B------:R-:W-:Y:S01]  /*10a0*/  PLOP3.LUT P2, PT, PT, PT, UP1, 0x80, 0x0 ;  /* 0x000000000000781c */ /* 0x000fe20003f4f018 */
[----:B------:R-:W-:Y:S01]  /*10b0*/  UMOV UR40, UR5 ;  /* 0x0000000500287c82 */ /* 0x000fe20008000000 */
[----:B---3--:R-:W-:-:S13]  /*10c0*/  R2UR UR38, R4 ;  /* 0x00000000042672ca */ /* 0x008fda00000e0000 */
[----:B------:R-:W-:Y:S02]  /*10d0*/  USHF.R.S32.HI UR39, URZ, 0x1f, UR38 ;  /* 0x0000001f3f277899 */ /* 0x000fe40008011426 */
[----:B------:R-:W-:-:S04]  /*10e0*/  @UP0 ULEA UR6, UP2, UR38, UR6, 0x2 ;  /* 0x0000000626060291 */ /* 0x000fc8000f84103f */
[----:B------:R-:W-:Y:S02]  /*10f0*/  @UP0 ULEA.HI.X UR7, UR38, UR7, UR39, 0x2, UP2 ;  /* 0x0000000726070291 */ /* 0x000fe400090f1427 */
[----:B------:R-:W-:Y:S01]  /*1100*/  @UP1 ULEA UR8, UP0, UR38, UR8, 0x2 ;  /* 0x0000000826081291 */ /* 0x000fe2000f80103f */
[----:B------:R-:W-:-:S03]  /*1110*/  IMAD.U32 R4, RZ, RZ, UR6 ;  /* 0x00000006ff047e24 */ /* 0x000fc6000f8e00ff */
[----:B------:R-:W-:Y:S01]  /*1120*/  IMAD.U32 R5, RZ, RZ, UR7 ;  /* 0x00000007ff057e24 */ /* 0x000fe2000f8e00ff */
[----:B------:R-:W-:Y:S01]  /*1130*/  @UP1 ULEA.HI.X UR9, UR38, UR9, UR39, 0x2, UP0 ;  /* 0x0000000926091291 */ /* 0x000fe200080f1427 */
[----:B------:R-:W-:Y:S01]  /*1140*/  IMAD.U32 R6, RZ, RZ, UR8 ;  /* 0x00000008ff067e24 */ /* 0x000fe2000f8e00ff */
[----:B------:R-:W-:Y:S02]  /*1150*/  ULDC.64 UR6, c[0x0][0xb18] ;  /* 0x0002c60000067ab9 */ /* 0x000fe40000000a00 */
[----:B------:R3:W5:Y:S01]  /*1160*/  @P0 LDG.E R3, desc[UR10][R4.64] ;  /* 0x0000000a04030981 */ /* 0x000762000c1e1900 */
[----:B-1----:R-:W-:Y:S01]  /*1170*/  ISETP.NE.U32.AND P0, PT, R8, RZ, PT ;  /* 0x000000ff0800720c */ /* 0x002fe20003f05070 */
[----:B------:R-:W-:Y:S01]  /*1180*/  IMAD.U32 R7, RZ, RZ, UR9 ;  /* 0x00000009ff077e24 */ /* 0x000fe2000f8e00ff */
[----:B------:R-:W-:Y:S02]  /*1190*/  ISETP.NE.U32.AND P1, PT, RZ, UR6, PT ;  /* 0x00000006ff007c0c */ /* 0x000fe4000bf25070 */
[----:B------:R-:W-:-:S02]  /*11a0*/  ISETP.NE.AND.EX P0, PT, R9, RZ, PT, P0 ;  /* 0x000000ff0900720c */ /* 0x000fc40003f05300 */
[----:B--2---:R3:W5:Y:S01]  /*11b0*/  @P2 LDG.E R184, desc[UR10][R6.64] ;  /* 0x0000000a06b82981 */ /* 0x004762000c1e1900 */
[----:B------:R-:W-:Y:S02]  /*11c0*/  ISETP.NE.AND.EX P1, PT, RZ, UR7, PT, P1 ;  /* 0x00000007ff007c0c */ /* 0x000fe4000bf25310 */
[----:B0-----:R-:W-:Y:S01]  /*11d0*/  SEL R0, R0, 0x1, P0 ;  /* 0x0000000100007807 */ /* 0x001fe20000000000 */
[----:B----4-:R-:W-:Y:S10]  /*11e0*/  @P2 BRA `(.L_x_3988) ;  /* 0x0000000000302947 */ /* 0x010ff40003800000 */
[----:B------:R-:W-:Y:S02]  /*11f0*/  ULDC.64 UR4, c[0x0][0xaf8] ;  /* 0x0002be0000047ab9 */ /* 0x000fe40000000a00 */
[----:B------:R-:W-:-:S04]  /*1200*/  ISETP.NE.U32.AND P0, PT, RZ, UR4, PT ;  /* 0x00000004ff007c0c */ /* 0x000fc8000bf05070 */
[----:B------:R-:W-:-:S13]  /*1210*/  ISETP.NE.AND.EX P0, PT, RZ, UR5, PT, P0 ;  /* 0x00000005ff007c0c */ /* 0x000fda000bf05300 */
[----:B------:R-:W-:Y:S05]  /*1220*/  @!P0 BRA `(.L_x_3988) ;  /* 0x0000000000208947 */ /* 0x000fea0003800000 */
[----:B------:R-:W-:Y:S01]  /*1230*/  ULDC.64 UR4, c[0x0][0xaf8] ;  /* 0x0002be0000047ab9 */ /* 0x000fe20000000a00 */
[----:B------:R-:W-:Y:S01]  /*1240*/  ULDC.64 UR8, c[0x0][0x208] ;  /* 0x0000820000087ab9 */ /* 0x000fe20000000a00 */
[----:B------:R-:W-:-:S06]  /*1250*/  UIMAD.WIDE UR4, UR38, 0x4, UR4 ;  /* 0x00000004260478a5 */ /* 0x000fcc000f8e0204 */
[----:B---3--:R-:W-:Y:S02]  /*1260*/  IMAD.U32 R4, RZ, RZ, UR4 ;  /* 0x00000004ff047e24 */ /* 0x008fe4000f8e00ff */
[----:B------:R-:W-:-:S05]  /*1270*/  IMAD.U32 R5, RZ, RZ, UR5 ;  /* 0x00000005ff057e24 */ /* 0x000fca000f8e00ff */
[----:B-----5:R-:W2:Y:S04]  /*1280*/  LDG.E R184, desc[UR8][R4.64] ;  /* 0x0000000804b87981 */ /* 0x020ea8000c1e1900 */
[----:B------:R-:W2:Y:S02]  /*1290*/  LDG.E R7, desc[UR8][R4.64+0x4] ;  /* 0x0000040804077981 */ /* 0x000ea4000c1e1900 */
[----:B--2---:R-:W-:-:S07]  /*12a0*/  IADD3 R184, -R184, R7, RZ ;  /* 0x00000007b8b87210 */ /* 0x004fce0007ffe1ff */
.L_x_3988:
[----:B------:R-:W-:Y:S02]  /*12b0*/  IMAD R186, R0, R11, RZ ;  /* 0x0000000b00ba7224 */ /* 0x000fe400078e02ff */
[----:B------:R-:W-:Y:S01]  /*12c0*/  IMAD.MOV.U32 R193, RZ, RZ, R185 ;  /* 0x000000ffffc17224 */ /* 0x000fe200078e00b9 */
[----:B------:R-:W-:Y:S06]  /*12d0*/  @!P1 BRA `(.L_x_3989) ;  /* 0x00000000001c9947 */ /* 0x000fec0003800000 */
[----:B------:R-:W-:Y:S01]  /*12e0*/  ULEA UR4, UP0, UR38, UR6, 0x2 ;  /* 0x0000000626047291 */ /* 0x000fe2000f80103f */
[----:B------:R-:W-:-:S03]  /*12f0*/  ULDC.64 UR8, c[0x0][0x208] ;  /* 0x0000820000087ab9 */ /* 0x000fc60000000a00 */
[----:B------:R-:W-:Y:S02]  /*1300*/  ULEA.HI.X UR5, UR38, UR7, UR39, 0x2, UP0 ;  /* 0x0000000726057291 */ /* 0x000fe400080f1427 */
[----:B---3--:R-:W-:-:S04]  /*1310*/  IMAD.U32 R4, RZ, RZ, UR4 ;  /* 0x00000004ff047e24 */ /* 0x008fc8000f8e00ff */
[----:B------:R-:W-:-:S05]  /*1320*/  IMAD.U32 R5, RZ, RZ, UR5 ;  /* 0x00000005ff057e24 */ /* 0x000fca000f8e00ff */
[----:B------:R0:W5:Y:S01]  /*1330*/  LDG.E R186, desc[UR8][R4.64] ;  /* 0x0000000804ba7981 */ /* 0x000162000c1e1900 */
[----:B------:R-:W-:Y:S05]  /*1340*/  BRA `(.L_x_3990) ;  /* 0x0000000000307947 */ /* 0x000fea0003800000 */
.L_x_3989:
        /* <DEDUP_REMOVED lines=9> */
[----:B------:R-:W2:Y:S04]  /*13e0*/  LDG.E R186, desc[UR6][R4.64] ;  /* 0x0000000604ba7981 */ /* 0x000ea8000c1e1900 */
[----:B------:R-:W2:Y:S02]  /*13f0*/  LDG.E R7, desc[UR6][R4.64+0x4] ;  /* 0x0000040604077981 */ /* 0x000ea4000c1e1900 */
[----:B--2---:R-:W-:-:S07]  /*1400*/  IMAD.IADD R186, R7, 0x1, -R186 ;  /* 0x0000000107ba7824 */ /* 0x004fce00078e0aba */
.L_x_3990:
[----:B-----5:R-:W-:Y:S01]  /*1410*/  IADD3 R186, -R3, R186, RZ ;  /* 0x000000ba03ba7210 */ /* 0x020fe20007ffe1ff */
[----:B------:R-:W-:Y:S01]  /*1420*/  UISETP.NE.AND UP0, UPT, UR37, 0x1, UPT ;  /* 0x000000012500788c */ /* 0x000fe2000bf05270 */
[----:B------:R-:W-:Y:S02]  /*1430*/  LEA R3, R185, 0x7f, 0x6 ;  /* 0x0000007fb9037811 */ /* 0x000fe400078e30ff */
[----:B------:R-:W-:Y:S02]  /*1440*/  CS2R R150, SRZ ;  /* 0x0000000000967805 */ /* 0x000fe4000001ff00 */
[----:B------:R-:W-:Y:S01]  /*1450*/  CS2R R148, SRZ ;  /* 0x0000000000947805 */ /* 0x000fe2000001ff00 */
[C---:B------:R-:W-:Y:S01]  /*1460*/  VIADD R0, R186.reuse, 0x3f ;  /* 0x0000003fba007836 */ /* 0x040fe20000000000 */
[----:B0--3--:R-:W-:Y:S02]  /*1470*/  IADD3 R4, R186, R3, -R184 ;  /* 0x00000003ba047210 */ /* 0x009fe40007ffe8b8 */
[----:B------:R-:W-:-:S02]  /*1480*/  CS2R R146, SRZ ;  /* 0x0000000000927805 */ /* 0x000fc4000001ff00 */
[----:B------:R-:W-:Y:S02]  /*1490*/  PLOP3.LUT P0, PT, PT, PT, UP0, 0x80, 0x0 ;  /* 0x000000000000781c */ /* 0x000fe40003f0f008 */
[----:B------:R-:W-:Y:S02]  /*14a0*/  CS2R R144, SRZ ;  /* 0x0000000000907805 */ /* 0x000fe4000001ff00 */
[----:B------:R-:W-:Y:S02]  /*14b0*/  SHF.R.S32.HI R3, RZ, 0x1f, R0 ;  /* 0x0000001fff037819 */ /* 0x000fe40000011400 */
[----:B------:R-:W-:Y:S02]  /*14c0*/  CS2R R142, SRZ ;  /* 0x00000000008e7805 */ /* 0x000fe4000001ff00 */
[----:B------:R-:W-:Y:S02]  /*14d0*/  SHF.R.S32.HI R5, RZ, 0x1f, R4 ;  /* 0x0000001fff057819 */ /* 0x000fe40000011404 */
[----:B------:R-:W-:-:S02]  /*14e0*/  CS2R R140, SRZ ;  /* 0x00000000008c7805 */ /* 0x000fc4000001ff00 */
[----:B------:R-:W-:Y:S01]  /*14f0*/  LEA.HI R3, R3, R0, RZ, 0x6 ;  /* 0x0000000003037211 */ /* 0x000fe200078f30ff */
[----:B------:R-:W-:Y:S01]  /*1500*/  IMAD.MOV.U32 R0, RZ, RZ, RZ ;  /* 0x000000ffff007224 */ /* 0x000fe200078e00ff */
[----:B------:R-:W-:Y:S02]  /*1510*/  LEA.HI R5, R5, R4, RZ, 0x6 ;  /* 0x0000000405057211 */ /* 0x000fe400078f30ff */
[----:B------:R-:W-:Y:S02]  /*1520*/  CS2R R138, SRZ ;  /* 0x00000000008a7805 */ /* 0x000fe4000001ff00 */
[----:B------:R-:W-:Y:S01]  /*1530*/  SHF.R.S32.HI R168, RZ, 0x6, R3 ;  /* 0x00000006ffa87819 */ /* 0x000fe20000011403 */
[----:B------:R-:W-:Y:S01]  /*1540*/  IMAD.MOV.U32 R3, RZ, RZ, RZ ;  /* 0x000000ffff037224 */ /* 0x000fe200078e00ff */
[----:B------:R-:W-:Y:S02]  /*1550*/  SHF.R.S32.HI R5, RZ, 0x6, R5 ;  /* 0x00000006ff057819 */ /* 0x000fe40000011405 */
[----:B------:R-:W-:-:S02]  /*1560*/  CS2R R136, SRZ ;  /* 0x0000000000887805 */ /* 0x000fc4000001ff00 */
[----:B------:R-:W-:Y:S02]  /*1570*/  CS2R R134, SRZ ;  /* 0x0000000000867805 */ /* 0x000fe4000001ff00 */
[----:B------:R-:W-:Y:S02]  /*1580*/  CS2R R132, SRZ ;  /* 0x0000000000847805 */ /* 0x000fe4000001ff00 */
[----:B------:R-:W-:Y:S02]  /*1590*/  VIMNMX R168, R168, R5, PT ;  /* 0x00000005a8a87248 */ /* 0x000fe40003fe0100 */
        /* <DEDUP_REMOVED lines=53> */
[----:B------:R-:W-:-:S02]  /*18f0*/  MOV R24, RZ ;  /* 0x000000ff00187202 */ /* 0x000fc40000000f00 */
[----:B------:R-:W-:Y:S01]  /*1900*/  CS2R R170, SRZ ;  /* 0x0000000000aa7805 */ /* 0x000fe2000001ff00 */
[----:B------:R-:W-:Y:S02]  /*1910*/  IMAD.MOV.U32 R5, RZ, RZ, RZ ;  /* 0x000000ffff057224 */ /* 0x000fe400078e00ff */
[----:B------:R-:W-:Y:S01]  /*1920*/  IMAD.MOV.U32 R172, RZ, RZ, RZ ;  /* 0x000000ffffac7224 */ /* 0x000fe200078e00ff */
[----:B------:R-:W-:Y:S06]  /*1930*/  @!P0 BRA `(.L_x_3991) ;  /* 0x0000001400e88947 */ /* 0x000fec0003800000 */
        /* <DEDUP_REMOVED lines=13> */
[----:B------:R-:W-:Y:S01]  /*1a10*/  UMOV UR7, 0x40000040 ;  /* 0x4000004000077882 */ /* 0x000fe20000000000 */
[----:B------:R-:W1:Y:S01]  /*1a20*/  S2R R20, SR_TID.X ;  /* 0x0000000000147919 */ /* 0x000e620000002100 */
[----:B0-----:R-:W-:-:S04]  /*1a30*/  LEA.HI R5, R4, R4, RZ, 0x1 ;  /* 0x0000000404057211 */ /* 0x001fc800078f08ff */
[----:B------:R-:W-:Y:S01]  /*1a40*/  LOP3.LUT R5, R5, 0x1fffe, RZ, 0xc0, !PT ;  /* 0x0001fffe05057812 */ /* 0x000fe200078ec0ff */
[----:B------:R-:W-:-:S04]  /*1a50*/  WARPGROUP.ARRIVE ;  /* 0x00000000000079c5 */ /* 0x000fc80000000000 */
        /* <DEDUP_REMOVED lines=12> */
[----:B-1----:R-:W-:Y:S02]  /*1b20*/  LOP3.LUT R20, R20, 0x7f, RZ, 0xc0, !PT ;  /* 0x0000007f14147812 */ /* 0x002fe400078ec0ff */
[----:B------:R-:W-:Y:S02]  /*1b30*/  LEA R4, R2, R7, 0xc ;  /* 0x0000000702047211 */ /* 0x000fe400078e60ff */
[----:B------:R-:W-:Y:S01]  /*1b40*/  R2UR UR12, R8 ;  /* 0x00000000080c72ca */ /* 0x000fe200000e0000 */
[C---:B------:R-:W-:Y:S01]  /*1b50*/  VIADD R8, R5.reuse, 0x4 ;  /* 0x0000000405087836 */ /* 0x040fe20000000000 */
[C---:B------:R-:W-:Y:S01]  /*1b60*/  R2UR UR10, R4.reuse ;  /* 0x00000000040a72ca */ /* 0x040fe200000e0000 */
[----:B------:R-:W-:Y:S01]  /*1b70*/  VIADD R6, R4, 0x80 ;  /* 0x0000008004067836 */ /* 0x000fe20000000000 */
[----:B------:R-:W-:Y:S01]  /*1b80*/  ISETP.NE.AND P1, PT, R20, RZ, PT ;  /* 0x000000ff1400720c */ /* 0x000fe20003f25270 */
[----:B------:R-:W-:Y:S01]  /*1b90*/  VIADD R5, R5, 0x6 ;  /* 0x0000000605057836 */ /* 0x000fe20000000000 */
[----:B------:R-:W-:-:S02]  /*1ba0*/  R2UR UR16, R8 ;  /* 0x00000000081072ca */ /* 0x000fc400000e0000 */
[----:B------:R-:W-:Y:S01]  /*1bb0*/  R2UR UR14, R6 ;  /* 0x00000000060e72ca */ /* 0x000fe200000e0000 */
[C---:B------:R-:W-:Y:S01]  /*1bc0*/  VIADD R6, R4.reuse, 0x100 ;  /* 0x0000010004067836 */ /* 0x040fe20000000000 */
[----:B------:R-:W-:Y:S01]  /*1bd0*/  R2UR UR4, R5 ;  /* 0x00000000050472ca */ /* 0x000fe200000e0000 */
[----:B------:R-:W-:-:S03]  /*1be0*/  VIADD R4, R4, 0x180 ;  /* 0x0000018004047836 */ /* 0x000fc60000000000 */
[----:B------:R-:W-:Y:S01]  /*1bf0*/  R2UR UR18, R6 ;  /* 0x00000000061272ca */ /* 0x000fe200000e0000 */
[----:B------:R-:W-:Y:S01]  /*1c00*/  HGMMA.64x256x16.F32.BF16 R24, gdesc[UR8].tnspB, RZ, !UPT, gsb0 ;  /* 0x43e00000081879f0 */ /* 0x000fe2000c0018ff */
[----:B------:R-:W-:Y:S02]  /*1c10*/  R2UR UR6, R4 ;  /* 0x00000000040672ca */ /* 0x000fe400000e0000 */
[----:B------:R-:W-:-:S05]  /*1c20*/  @!P1 LEA R4, R2, R17, 0x3 ;  /* 0x0000001102049211 */ /* 0x000fca00078e18ff */
[----:B------:R-:W-:-:S05]  /*1c30*/  @!P1 VIADD R4, R4, 0x38860 ;  /* 0x0003886004049836 */ /* 0x000fca0000000000 */
        /* <DEDUP_REMOVED lines=17> */
.L_x_3994:
[----:B------:R-:W-:Y:S01]  /*1d50*/  BAR.SYNC.DEFER_BLOCKING 0xe, 0x100 ;  /* 0x0384000000007b1d */ /* 0x000fe20000010000 */
[----:B01----:R-:W-:Y:S01]  /*1d60*/  IMAD R4, R2, 0x40, R18 ;  /* 0x0000004002047824 */ /* 0x003fe200078e0212 */
[----:B------:R-:W-:Y:S01]  /*1d70*/  ISETP.GT.AND P2, PT, R168, RZ, PT ;  /* 0x000000ffa800720c */ /* 0x000fe20003f44270 */
[----:B------:R-:W-:Y:S02]  /*1d80*/  VIADD R2, R2, 0x1 ;  /* 0x0000000102027836 */ /* 0x000fe40000000000 */
[----:B------:R-:W-:Y:S01]  /*1d90*/  IMAD R4, R4, 0x4, R17 ;  /* 0x0000000404047824 */ /* 0x000fe200078e0211 */
[----:B------:R-:W-:Y:S01]  /*1da0*/  UMOV UR11, 0x40000040 ;  /* 0x40000040000b7882 */ /* 0x000fe20000000000 */
[----:B------:R-:W-:Y:S01]  /*1db0*/  UMOV UR15, 0x40000040 ;  /* 0x40000040000f7882 */ /* 0x000fe20000000000 */
[----:B------:R-:W-:Y:S01]  /*1dc0*/  ISETP.NE.AND P0, PT, R2, 0x2, PT ;  /* 0x000000020200780c */ /* 0x000fe20003f05270 */
[----:B------:R-:W-:Y:S01]  /*1dd0*/  UMOV UR19, 0x40000040 ;  /* 0x4000004000137882 */ /* 0x000fe20000000000 */
[----:B------:R-:W-:Y:S01]  /*1de0*/  UMOV UR7, 0x40000040 ;  /* 0x4000004000077882 */ /* 0x000fe20000000000 */
[----:B------:R-:W-:Y:S01]  /*1df0*/  VIADD R168, R168, 0xffffffff ;  /* 0xffffffffa8a87836 */ /* 0x000fe20000000000 */
[----:B------:R-:W-:Y:S01]  /*1e00*/  SEL R2, R2, RZ, P0 ;  /* 0x000000ff02027207 */ /* 0x000fe20000000000 */
[----:B------:R-:W0:Y:S04]  /*1e10*/  LDS R5, [R4+0x38400] ;  /* 0x0384000004057984 */ /* 0x000e280000000800 */
[----:B------:R1:W2:Y:S02]  /*1e20*/  LDS R6, [R4+0x38420] ;  /* 0x0384200004067984 */ /* 0x0002a40000000800 */
[----:B-1----:R-:W-:-:S05]  /*1e30*/  IMAD R4, R2, 0x1000, R7 ;  /* 0x0000100002047824 */ /* 0x002fca00078e0207 */
[----:B------:R-:W-:Y:S01]  /*1e40*/  R2UR UR10, R4 ;  /* 0x00000000040a72ca */ /* 0x000fe200000e0000 */
        /* <DEDUP_REMOVED lines=128> */
[----:B------:R-:W-:-:S04]  /*2650*/  IADD3 R5, R4, 0x80, RZ ;  /* 0x0000008004057810 */ /* 0x000fc80007ffe0ff */
[----:B------:R-:W-:Y:S01]  /*2660*/  R2UR UR14, R5 ;  /* 0x00000000050e72ca */ /* 0x000fe200000e0000 */
[----:B------:R-:W-:Y:S01]  /*2670*/  WARPGROUP.ARRIVE ;  /* 0x00000000000079c5 */ /* 0x000fe20000000000 */
[C---:B------:R-:W-:Y:S02]  /*2680*/  VIADD R5, R4.reuse, 0x100 ;  /* 0x0000010004057836 */ /* 0x040fe40000000000 */
[----:B------:R-:W-:-:S03]  /*2690*/  VIADD R4, R4, 0x180 ;  /* 0x0000018004047836 */ /* 0x000fc60000000000 */
[----:B------:R-:W-:Y:S01]  /*26a0*/  HGMMA.64x256x16.F32.BF16 R24, gdesc[UR8].tnspB, R24, gsb0 ;  /* 0x43e00000081879f0 */ /* 0x000fe20008001818 */
[----:B------:R-:W-:Y:S02]  /*26b0*/  R2UR UR18, R5 ;  /* 0x00000000051272ca */ /* 0x000fe400000e0000 */
[----:B------:R-:W-:Y:S01]  /*26c0*/  R2UR UR6, R4 ;  /* 0x00000000040672ca */ /* 0x000fe200000e0000 */
[----:B------:R-:W-:Y:S01]  /*26d0*/  @!P1 IMAD R4, R2, 0x8, R17 ;  /* 0x0000000802049824 */ /* 0x000fe200078e0211 */
[----:B------:R-:W-:-:S03]  /*26e0*/  SEL R5, RZ, 0x1, P0 ;  /* 0x00000001ff057807 */ /* 0x000fc60000000000 */
[----:B------:R-:W-:Y:S01]  /*26f0*/  @!P1 VIADD R4, R4, 0x38860 ;  /* 0x0003886004049836 */ /* 0x000fe20000000000 */
[----:B------:R-:W-:-:S04]  /*2700*/  LOP3.LUT R16, R16, R5, RZ, 0x3c, !PT ;  /* 0x0000000510107212 */ /* 0x000fc800078e3cff */
        /* <DEDUP_REMOVED lines=16> */
.L_x_3993:
[----:B------:R-:W-:Y:S01]  /*2810*/  BAR.SYNC.DEFER_BLOCKING 0xe, 0x100 ;  /* 0x0384000000007b1d */ /* 0x000fe20000010000 */
[C---:B01----:R-:W-:Y:S01]  /*2820*/  IMAD R4, R2.reuse, 0x40, R18 ;  /* 0x0000004002047824 */ /* 0x043fe200078e0212 */
[----:B------:R-:W-:Y:S01]  /*2830*/  PLOP3.LUT P0, PT, PT, PT, PT, 0x8, 0x0 ;  /* 0x000000000000781c */ /* 0x000fe20003f0e170 */
[----:B------:R-:W-:-:S03]  /*2840*/  VIADD R2, R2, 0x1 ;  /* 0x0000000102027836 */ /* 0x000fc60000000000 */
[----:B------:R-:W-:Y:S02]  /*2850*/  LEA R17, R4, R17, 0x2 ;  /* 0x0000001104117211 */ /* 0x000fe400078e10ff */
[----:B------:R-:W-:-:S04]  /*2860*/  ISETP.NE.AND P1, PT, R2, 0x2, PT ;  /* 0x000000020200780c */ /* 0x000fc80003f25270 */
[----:B------:R-:W-:Y:S02]  /*2870*/  SEL R7, RZ, 0x1, P1 ;  /* 0x00000001ff077807 */ /* 0x000fe40000800000 */
[----:B------:R-:W-:Y:S02]  /*2880*/  SEL R2, R2, RZ, P1 ;  /* 0x000000ff02027207 */ /* 0x000fe40000800000 */
[----:B------:R-:W-:Y:S01]  /*2890*/  LOP3.LUT R16, R16, R7, RZ, 0x3c, !PT ;  /* 0x0000000710107212 */ /* 0x000fe200078e3cff */
        /* <DEDUP_REMOVED lines=132> */
.L_x_3991:
[----:B------:R-:W-:Y:S02]  /*30e0*/  ISETP.GE.AND P1, PT, R168, 0x1, PT ;  /* 0x00000001a800780c */ /* 0x000fe40003f26270 */
[----:B------:R-:W-:-:S11]  /*30f0*/  PLOP3.LUT P0, PT, PT, PT, PT, 0x80, 0x0 ;  /* 0x000000000000781c */ /* 0x000fd60003f0f070 */
[----:B------:R-:W-:Y:S05]  /*3100*/  @!P1 BRA `(.L_x_3992) ;  /* 0x000000a000a89947 */ /* 0x000fea0003800000 */
[----:B------:R-:W0:Y:S02]  /*3110*/  SHFL.IDX PT, R0, R196, RZ, 0x1f ;  /* 0x00001fffc4007589 */ /* 0x000e2400000e0000 */
        /* <DEDUP_REMOVED lines=26> */
[----:B-1----:R-:W-:Y:S05]  /*32c0*/  CALL.ABS.NOINC R14 ;  /* 0x000000000e007343 */ /* 0x002fea0003c00000 */
.L_x_3995:
[----:B------:R-:W-:Y:S01]  /*32d0*/  ULEA.HI UR4, UR36, UR36, URZ, 0x1 ;  /* 0x0000002424047291 */ /* 0x000fe2000f8f083f */
[----:B------:R-:W-:-:S03]  /*32e0*/  IMAD.U32 R0, RZ, RZ, UR41 ;  /* 0x00000029ff007e24 */ /* 0x000fc6000f8e00ff */
[----:B------:R-:W-:Y:S02]  /*32f0*/  ULOP3.LUT UR4, UR4, 0xfffffffe, URZ, 0xc0, !UPT ;  /* 0xfffffffe04047892 */ /* 0x000fe4000f8ec03f */
[----:B------:R-:W-:Y:S02]  /*3300*/  ISETP.NE.AND P0, PT, R0, 0x3, PT ;  /* 0x000000030000780c */ /* 0x000fe40003f05270 */
[----:B------:R-:W-:-:S06]  /*3310*/  UIADD3 UR4, UR36, -UR4, URZ ;  /* 0x8000000424047290 */ /* 0x000fcc000fffe03f */
[----:B------:R-:W-:-:S05]  /*3320*/  IMAD.U32 R4, RZ, RZ, UR4 ;  /* 0x00000004ff047e24 */ /* 0x000fca000f8e00ff */
[----:B------:R-:W-:-:S04]  /*3330*/  SHF.L.U32 R4, R4, 0x1f, RZ ;  /* 0x0000001f04047819 */ /* 0x000fc800000006ff */
[----:B------:R-:W0:Y:S02]  /*3340*/  SYNCS.PHASECHK.TRANS64.TRYWAIT P1, [R17+URZ+0x38800], R4 ;  /* 0x03880004110075a7 */ /* 0x000e24000802017f */
[----:B0-----:R-:W-:Y:S05]  /*3350*/  @!P1 BRA `(.L_x_3996) ;  /* 0x0000012000189947 */ /* 0x001fea0003800000 */
.L_x_4124:
[----:B------:R-:W-:Y:S05]  /*3360*/  @!P0 BRA `(.L_x_3997) ;  /* 0x0000000000048947 */ /* 0x000fea0003800000 */
[----:B------:R-:W-:Y:S01]  /*3370*/  BPT.TRAP 0x1 ;  /* 0x000000040000795c */ /* 0x000fe20000300000 */
.L_x_3997:
[----:B------:R-:W-:Y:S01]  /*3380*/  IMAD R5, R2, 0x8, R17 ;  /* 0x0000000802057824 */ /* 0x000fe200078e0211 */
[----:B------:R-:W-:-:S04]  /*3390*/  SHF.L.U32 R8, R16, 0x1f, RZ ;  /* 0x0000001f10087819 */ /* 0x000fc800000006ff */
[----:B------:R1:W2:Y:S01]  /*33a0*/  SYNCS.PHASECHK.TRANS64.TRYWAIT P1, [R5+URZ+0x38830], R8 ;  /* 0x03883008050075a7 */ /* 0x0002a2000802017f */
[----:B------:R-:W-:Y:S05]  /*33b0*/  @!P0 BRA `(.L_x_3998) ;  /* 0x0000000000048947 */ /* 0x000fea0003800000 */
[----:B------:R-:W-:Y:S01]  /*33c0*/  BPT.TRAP 0x1 ;  /* 0x000000040000795c */ /* 0x000fe20000300000 */
.L_x_3998:
[----:B------:R-:W-:-:S05]  /*33d0*/  VIADD R0, R17, 0x22400 ;  /* 0x0002240011007836 */ /* 0x000fca0000000000 */
[----:B------:R-:W-:-:S04]  /*33e0*/  SHF.R.U32.HI R0, RZ, 0x4, R0 ;  /* 0x00000004ff007819 */ /* 0x000fc80000011600 */
[----:B------:R-:W-:Y:S01]  /*33f0*/  LOP3.LUT R0, R0, 0x3fff, RZ, 0xc0, !PT ;  /* 0x00003fff00007812 */ /* 0x000fe200078ec0ff */
[----:B--2---:R-:W-:Y:S06]  /*3400*/  @P1 BRA `(.L_x_3999) ;  /* 0x0000000000081947 */ /* 0x004fec0003800000 */
[----:B------:R-:W2:Y:S02]  /*3410*/  SYNCS.PHASECHK.TRANS64.TRYWAIT P1, [R5+URZ+0x38830], R8 ;  /* 0x03883008050075a7 */ /* 0x000ea4000802017f */
[----:B--2---:R-:W-:Y:S05]  /*3420*/  @!P1 BRA `(.L_x_4000) ;  /* 0x0000011c00f89947 */ /* 0x004fea0003800000 */
.L_x_3999:
[----:B------:R-:W-:Y:S05]  /*3430*/  WARPSYNC.ALL ;  /* 0x0000000000007948 */ /* 0x000fea0003800000 */
[----:B------:R-:W-:Y:S01]  /*3440*/  LOP3.LUT R0, R0, 0x10000, RZ, 0xfc, !PT ;  /* 0x0001000000007812 */ /* 0x000fe200078efcff */
[----:B------:R-:W-:Y:S01]  /*3450*/  VIADD R3, R17, 0x20400 ;  /* 0x0002040011037836 */ /* 0x000fe20000000000 */
[----:B------:R-:W-:-:S03]  /*3460*/  WARPGROUP.ARRIVE ;  /* 0x00000000000079c5 */ /* 0x000fc60000000000 */
[----:B------:R-:W-:Y:S01]  /*3470*/  IMAD R6, R2, 0x200, R0 ;  /* 0x0000020002067824 */ /* 0x000fe200078e0200 */
[----:B------:R-:W-:Y:S01]  /*3480*/  UMOV UR27, 0x40000040 ;  /* 0x40000040001b7882 */ /* 0x000fe20000000000 */
[----:B------:R-:W-:Y:S01]  /*3490*/  UMOV UR25, 0x40000040 ;  /* 0x4000004000197882 */ /* 0x000fe20000000000 */
[----:B------:R-:W-:Y:S01]  /*34a0*/  SHF.R.U32.HI R3, RZ, 0x4, R3 ;  /* 0x00000004ff037819 */ /* 0x000fe20000011603 */
[----:B------:R-:W-:Y:S01]  /*34b0*/  UMOV UR23, 0x40000040 ;  /* 0x4000004000177882 */ /* 0x000fe20000000000 */
[----:B------:R-:W-:Y:S01]  /*34c0*/  R2UR UR26, R6 ;  /* 0x00000000061a72ca */ /* 0x000fe200000e0000 */
[----:B------:R-:W-:Y:S01]  /*34d0*/  UMOV UR21, 0x40000040 ;  /* 0x4000004000157882 */ /* 0x000fe20000000000 */
[----:B------:R-:W-:Y:S01]  /*34e0*/  LOP3.LUT R3, R3, 0x3fff, RZ, 0xc0, !PT ;  /* 0x00003fff03037812 */ /* 0x000fe200078ec0ff */
[----:B------:R-:W-:Y:S01]  /*34f0*/  UMOV UR19, 0x40000040 ;  /* 0x4000004000137882 */ /* 0x000fe20000000000 */
[----:B------:R-:W-:Y:S01]  /*3500*/  UMOV UR17, 0x40000040 ;  /* 0x4000004000117882 */ /* 0x000fe20000000000 */
[----:B------:R-:W-:Y:S01]  /*3510*/  UMOV UR15, 0x40000040 ;  /* 0x40000040000f7882 */ /* 0x000fe20000000000 */
[----:B------:R-:W-:Y:S01]  /*3520*/  LOP3.LUT R3, R3, 0x10000, RZ, 0xfc, !PT ;  /* 0x0001000003037812 */ /* 0x000fe200078efcff */
[----:B------:R-:W-:-:S03]  /*3530*/  UMOV UR13, 0x40000040 ;  /* 0x40000040000d7882 */ /* 0x000fc60000000000 */
[C---:B------:R-:W-:Y:S02]  /*3540*/  R2UR UR24, R3.reuse ;  /* 0x00000000031872ca */ /* 0x040fe400000e0000 */
[C---:B------:R-:W-:Y:S01]  /*3550*/  IADD3 R6, R3.reuse, 0x2, RZ ;  /* 0x0000000203067810 */ /* 0x040fe20007ffe0ff */
[----:B------:R-:W-:Y:S02]  /*3560*/  UIADD3 UR22, UR26, 0x2, URZ ;  /* 0x000000021a167890 */ /* 0x000fe4000fffe03f */
[----:B------:R-:W-:Y:S01]  /*3570*/  UIADD3 UR18, UR26, 0x4, URZ ;  /* 0x000000041a127890 */ /* 0x000fe2000fffe03f */
[----:B------:R-:W-:Y:S01]  /*3580*/  R2UR UR20, R6 ;  /* 0x00000000061472ca */ /* 0x000fe200000e0000 */
[C---:B------:R-:W-:Y:S01]  /*3590*/  VIADD R6, R3.reuse, 0x4 ;  /* 0x0000000403067836 */ /* 0x040fe20000000000 */
[----:B------:R-:W-:Y:S01]  /*35a0*/  UIADD3 UR14, UR26, 0x6, URZ ;  /* 0x000000061a0e7890 */ /* 0x000fe2000fffe03f */
[----:B------:R-:W-:-:S03]  /*35b0*/  VIADD R3, R3, 0x6 ;  /* 0x0000000603037836 */ /* 0x000fc60000000000 */
[----:B------:R-:W-:Y:S01]  /*35c0*/  R2UR UR16, R6 ;  /* 0x00000000061072ca */ /* 0x000fe200000e0000 */
[----:B------:R-:W-:Y:S01]  /*35d0*/  HGMMA.64x64x16.F32.BF16 R24, gdesc[UR24], RZ, !UPT, gsb0 ;  /* 0x00e00000181879f0 */ /* 0x000fe2000c0018ff */
[----:B------:R-:W-:Y:S02]  /*35e0*/  R2UR UR12, R3 ;  /* 0x00000000030c72ca */ /* 0x000fe400000e0000 */
        /* <DEDUP_REMOVED lines=10> */
[----:B------:R-:W3:Y:S02]  /*3690*/  SYNCS.PHASECHK.TRANS64.TRYWAIT P1, [R17+URZ+0x38810], R4 ;  /* 0x03881004110075a7 */ /* 0x000ee4000802017f */
[----:B---3--:R-:W-:Y:S05]  /*36a0*/  @!P1 BRA `(.L_x_4001) ;  /* 0x0000011c006c9947 */ /* 0x008fea0003800000 */
.L_x_4125:
[----:B------:R-:W-:Y:S05]  /*36b0*/  @!P0 BRA `(.L_x_4002) ;  /* 0x0000000000048947 */ /* 0x000fea0003800000 */
[----:B------:R-:W-:Y:S01]  /*36c0*/  BPT.TRAP 0x1 ;  /* 0x000000040000795c */ /* 0x000fe20000300000 */
.L_x_4002:
[----:B------:R4:W0:Y:S01]  /*36d0*/  SYNCS.PHASECHK.TRANS64.TRYWAIT P1, [R5+URZ+0x38850], R8 ;  /* 0x03885008050075a7 */ /* 0x000822000802017f */
[----:B------:R-:W-:Y:S05]  /*36e0*/  @!P0 BRA `(.L_x_4003) ;  /* 0x0000000000048947 */ /* 0x000fea0003800000 */
[----:B------:R-:W-:Y:S01]  /*36f0*/  BPT.TRAP 0x1 ;  /* 0x000000040000795c */ /* 0x000fe20000300000 */
.L_x_4003:
[C---:B------:R-:W-:Y:S02]  /*3700*/  VIADD R3, R17.reuse, 0x400 ;  /* 0x0000040011037836 */ /* 0x040fe40000000000 */
[----:B0--3--:R-:W-:-:S03]  /*3710*/  VIADD R4, R17, 0x26400 ;  /* 0x0002640011047836 */ /* 0x009fc60000000000 */
        /* <DEDUP_REMOVED lines=8> */
[----:B------:R-:W0:Y:S02]  /*37a0*/  SYNCS.PHASECHK.TRANS64.TRYWAIT P1, [R5+URZ+0x38850], R8 ;  /* 0x03885008050075a7 */ /* 0x000e24000802017f */
[----:B0-----:R-:W-:Y:S05]  /*37b0*/  @!P1 BRA `(.L_x_4005) ;  /* 0x0000011c003c9947 */ /* 0x001fea0003800000 */
.L_x_4004:
[----:B------:R-:W-:Y:S01]  /*37c0*/  R2UR UR8, R4 ;  /* 0x00000000040872ca */ /* 0x000fe200000e0000 */
[----:B------:R-:W-:Y:S01]  /*37d0*/  WARPGROUP.ARRIVE ;  /* 0x00000000000079c5 */ /* 0x000fe20000000000 */
[----:B------:R-:W-:Y:S01]  /*37e0*/  R2UR UR10, R6 ;  /* 0x00000000060a72ca */ /* 0x000fe200000e0000 */
[----:B------:R-:W-:Y:S01]  /*37f0*/  UMOV UR9, 0x40000040 ;  /* 0x4000004000097882 */ /* 0x000fe20000000000 */
[----:B------:R-:W-:Y:S01]  /*3800*/  UMOV UR11, 0x40000040 ;  /* 0x40000040000b7882 */ /* 0x000fe20000000000 */
[----:B012-4-:R-:W-:Y:S01]  /*3810*/  VIADD R8, R4, 0x2 ;  /* 0x0000000204087836 */ /* 0x017fe20000000000 */
[----:B------:R-:W-:Y:S01]  /*3820*/  IADD3 R7, R6, 0x2, RZ ;  /* 0x0000000206077810 */ /* 0x000fe20007ffe0ff */
[----:B------:R-:W-:Y:S01]  /*3830*/  UMOV UR5, 0x40000040 ;  /* 0x4000004000057882 */ /* 0x000fe20000000000 */
[----:B------:R-:W-:Y:S01]  /*3840*/  UMOV UR7, 0x40000040 ;  /* 0x4000004000077882 */ /* 0x000fe20000000000 */
[----:B------:R-:W0:Y:S01]  /*3850*/  S2R R9, SR_TID.X ;  /* 0x0000000000097919 */ /* 0x000e220000002100 */
[----:B------:R-:W-:Y:S01]  /*3860*/  R2UR UR4, R8 ;  /* 0x00000000080472ca */ /* 0x000fe200000e0000 */
[----:B------:R-:W-:Y:S01]  /*3870*/  VIADD R8, R4, 0x4 ;  /* 0x0000000404087836 */ /* 0x000fe20000000000 */
[----:B------:R-:W-:Y:S01]  /*3880*/  R2UR UR6, R7 ;  /* 0x00000000070672ca */ /* 0x000fe200000e0000 */
[C---:B------:R-:W-:Y:S01]  /*3890*/  VIADD R7, R6.reuse, 0x4 ;  /* 0x0000000406077836 */ /* 0x040fe20000000000 */
[----:B------:R-:W1:Y:S01]  /*38a0*/  S2R R57, SR_TID.X ;  /* 0x0000000000397919 */ /* 0x000e620000002100 */
[----:B------:R-:W-:Y:S01]  /*38b0*/  HGMMA.64x64x16.F32.BF16 R24, gdesc[UR8], R24, gsb0 ;  /* 0x00e00000081879f0 */ /* 0x000fe20008001818 */
[----:B------:R-:W-:-:S02]  /*38c0*/  VIADD R10, R6, 0x800 ;  /* 0x00000800060a7836 */ /* 0x000fc40000000000 */
[----:B------:R-:W-:-:S04]  /*38d0*/  IMAD R203, R2, 0x1000, R19 ;  /* 0x0000100002cb7824 */ /* 0x000fc800078e0213 */
[----:B------:R-:W-:Y:S01]  /*38e0*/  VIADD R205, R203, 0x80 ;  /* 0x00000080cbcd7836 */ /* 0x000fe20000000000 */
[----:B0-----:R-:W-:Y:S02]  /*38f0*/  SHF.R.U32.HI R9, RZ, 0x7, R9 ;  /* 0x00000007ff097819 */ /* 0x001fe40000011609 */
[----:B-1----:R-:W-:Y:S01]  /*3900*/  LOP3.LUT R57, R57, 0x7f, RZ, 0xc0, !PT ;  /* 0x0000007f39397812 */ /* 0x002fe200078ec0ff */
        /* <DEDUP_REMOVED lines=124> */
[----:B------:R-:W0:Y:S01]  /*40d0*/  SHFL.IDX PT, R7, R9, RZ, 0x1f ;  /* 0x00001fff09077589 */ /* 0x000e2200000e0000 */
[----:B------:R-:W-:Y:S01]  /*40e0*/  VIADD R8, R4, 0x800 ;  /* 0x0000080004087836 */ /* 0x000fe20000000000 */
[----:B0-----:R-:W-:-:S04]  /*40f0*/  ISETP.GT.AND P1, PT, R7, 0x7f, PT ;  /* 0x0000007f0700780c */ /* 0x001fc80003f24270 */
[----:B------:R-:W-:-:S05]  /*4100*/  SEL R7, RZ, 0x2, !P1 ;  /* 0x00000002ff077807 */ /* 0x000fca0004800000 */
        /* <DEDUP_REMOVED lines=135> */
[----:B------:R-:W-:-:S03]  /*4980*/  IMAD.IADD R12, R7, 0x1, R8 ;  /* 0x00000001070c7824 */ /* 0x000fc600078e0208 */
        /* <DEDUP_REMOVED lines=12> */
[----:B------:R-:W-:Y:S01]  /*4a50*/  LEA R11, R185, R18, 0x6 ;  /* 0x00000012b90b7211 */ /* 0x000fe200078e30ff */
        /* <DEDUP_REMOVED lines=22> */
[----:B------:R-:W-:-:S05]  /*4bc0*/  IMAD R7, R168, -0x40, R9 ;  /* 0xffffffc0a8077824 */ /* 0x000fca00078e0209 */
[----:B------:R-:W-:Y:S02]  /*4bd0*/  IADD3 R9, R186, 0x1, R7 ;  /* 0x00000001ba097810 */ /* 0x000fe40007ffe007 */
[----:B------:R-:W-:Y:S01]  /*4be0*/  IADD3 R7, -R22, R7, R186 ;  /* 0x0000000716077210 */ /* 0x000fe20007ffe1ba */
[----:B------:R-:W-:Y:S02]  /*4bf0*/  WARPGROUP.DEPBAR.LE gsb0, 0x0 ;  /* 0x00008000000079c5 */ /* 0x000fe40000010000 */
[----:B------:R-:W-:-:S06]  /*4c00*/  WARPGROUP.ARRIVE ;  /* 0x00000000000079c5 */ /* 0x000fcc0000000000 */
[----:B------:R-:W-:Y:S01]  /*4c10*/  HGMMA.64x64x16.F32.BF16 R24, gdesc[UR4], R24, gsb0 ;  /* 0x00e00000041879f0 */ /* 0x000fe20008001818 */
[----:B------:R-:W-:Y:S01]  /*4c20*/  R2UR UR4, R10 ;  /* 0x000000000a0472ca */ /* 0x000fe200000e0000 */
[----:B------:R-:W-:Y:S01]  /*4c30*/  UMOV UR5, 0x40000040 ;  /* 0x4000004000057882 */ /* 0x000fe20000000000 */
[----:B------:R-:W-:Y:S01]  /*4c40*/  R2UR UR6, R6 ;  /* 0x00000000060672ca */ /* 0x000fe200000e0000 */
[----:B------:R-:W-:Y:S01]  /*4c50*/  UMOV UR7, 0x40000040 ;  /* 0x4000004000077882 */ /* 0x000fe20000000000 */
[----:B------:R-:W-:-:S04]  /*4c60*/  IADD3 R6, -R22, R9, -R184 ;  /* 0x0000000916067210 */ /* 0x000fc80007ffe9b8 */
[----:B------:R-:W-:Y:S02]  /*4c70*/  VIADDMNMX R8, R11, R6, R7, PT ;  /* 0x000000060b087246 */ /* 0x000fe40003800107 */
[----:B------:R-:W-:Y:S02]  /*4c80*/  IADD3 R6, R6, 0x8, R11 ;  /* 0x0000000806067810 */ /* 0x000fe40007ffe00b */
[C---:B------:R-:W-:Y:S02]  /*4c90*/  ISETP.GT.AND P1, PT, R8.reuse, RZ, PT ;  /* 0x000000ff0800720c */ /* 0x040fe40003f24270 */
[C---:B------:R-:W-:Y:S02]  /*4ca0*/  ISETP.GT.AND P2, PT, R8.reuse, 0x1, PT ;  /* 0x000000010800780c */ /* 0x040fe40003f44270 */
[----:B------:R-:W-:Y:S01]  /*4cb0*/  ISETP.GT.AND P3, PT, R8, 0x8, PT ;  /* 0x000000080800780c */ /* 0x000fe20003f64270 */
[----:B------:R-:W-:Y:S02]  /*4cc0*/  WARPGROUP.DEPBAR.LE gsb0, 0x0 ;  /* 0x00008000000079c5 */ /* 0x000fe40000010000 */
[----:B------:R-:W-:-:S06]  /*4cd0*/  WARPGROUP.ARRIVE ;  /* 0x00000000000079c5 */ /* 0x000fcc0000000000 */
[----:B------:R-:W-:Y:S01]  /*4ce0*/  HGMMA.64x64x16.F32.BF16 R24, gdesc[UR4], R24, gsb0 ;  /* 0x00e00000041879f0 */ /* 0x000fe20008001818 */
[----:B------:R-:W-:Y:S01]  /*4cf0*/  ULDC UR4, c[0x0][0xad0] ;  /* 0x0002b40000047ab9 */ /* 0x000fe20000000800 */
[----:B------:R-:W-:Y:S01]  /*4d00*/  R2UR UR6, R203 ;  /* 0x00000000cb0672ca */ /* 0x000fe200000e0000 */
        /* <DEDUP_REMOVED lines=33> */
[----:B-1----:R-:W-:Y:S01]  /*4f20*/  FSEL R25, R25, -INF , P2 ;  /* 0xff80000019197808 */ /* 0x002fe20001000000 */
[----:B------:R-:W-:Y:S01]  /*4f30*/  FMUL.FTZ R43, R43, UR4 ;  /* 0x000000042b2b7c20 */ /* 0x000fe20008410000 */
[----:B------:R-:W-:Y:S01]  /*4f40*/  ISETP.GT.AND P2, PT, R8, 0x10, PT ;  /* 0x000000100800780c */ /* 0x000fe20003f44270 */
[----:B------:R-:W-:Y:S01]  /*4f50*/  FMUL.FTZ R46, R46, UR4 ;  /* 0x000000042e2e7c20 */ /* 0x000fe20008410000 */
[----:B------:R-:W-:Y:S01]  /*4f60*/  FMNMX.FTZ R9, R24, R25, !PT ;  /* 0x0000001918097209 */ /* 0x000fe20007810000 */
        /* <DEDUP_REMOVED lines=8> */
[----:B------:R-:W-:-:S02]  /*4ff0*/  ULDC UR4, c[0x0][0xa80] ;  /* 0x0002a00000047ab9 */ /* 0x000fc40000000800 */
[----:B------:R-:W2:Y:S01]  /*5000*/  MUFU.TANH R33, R33 ;  /* 0x0000002100217308 */ /* 0x000ea20000002400 */
[----:B0-----:R-:W-:Y:S02]  /*5010*/  FSEL R29, R29, -INF , P1 ;  /* 0xff8000001d1d7808 */ /* 0x001fe40000800000 */
[----:B------:R-:W-:Y:S02]  /*5020*/  ISETP.GT.AND P1, PT, R8, 0x11, PT ;  /* 0x000000110800780c */ /* 0x000fe40003f24270 */
[----:B------:R-:W-:-:S03]  /*5030*/  FMNMX.FTZ R9, R29, R10, !PT ;  /* 0x0000000a1d097209 */ /* 0x000fc60007810000 */
[----:B------:R-:W0:Y:S01]  /*5040*/  MUFU.TANH R36, R36 ;  /* 0x0000002400247308 */ /* 0x000e220000002400 */
        /* <DEDUP_REMOVED lines=40> */
[----:B--2---:R-:W-:-:S04]  /*52d0*/  FSEL R52, R52, -INF , P2 ;  /* 0xff80000034347808 */ /* 0x004fc80001000000 */
[----:B------:R-:W-:-:S03]  /*52e0*/  FMNMX.FTZ R8, R52, R9, !PT ;  /* 0x0000000934087209 */ /* 0x000fc60007810000 */
[----:B------:R-:W2:Y:S01]  /*52f0*/  MUFU.TANH R27, R27 ;  /* 0x0000001b001b7308 */ /* 0x000ea20000002400 */
[----:B0-----:R-:W-:-:S04]  /*5300*/  FSEL R53, R53, -INF , P1 ;  /* 0xff80000035357808 */ /* 0x001fc80000800000 */
[----:B------:R-:W-:-:S03]  /*5310*/  FMNMX.FTZ R8, R53, R8, !PT ;  /* 0x0000000835087209 */ /* 0x000fc60007810000 */
[----:B------:R-:W0:Y:S02]  /*5320*/  MUFU.TANH R30, R30 ;  /* 0x0000001e001e7308 */ /* 0x000e240000002400 */
[----:B------:R-:W3:Y:S06]  /*5330*/  SHFL.BFLY PT, R9, R8, 0x2, 0x1f ;  /* 0x0c401f0008097f89 */ /* 0x000eec00000e0000 */
[----:B------:R-:W4:Y:S08]  /*5340*/  MUFU.TANH R31, R31 ;  /* 0x0000001f001f7308 */ /* 0x000f300000002400 */
[----:B------:R-:W5:Y:S08]  /*5350*/  MUFU.TANH R34, R34 ;  /* 0x0000002200227308 */ /* 0x000f700000002400 */
[----:B------:R-:W5:Y:S01]  /*5360*/  MUFU.TANH R35, R35 ;  /* 0x0000002300237308 */ /* 0x000f620000002400 */
[----:B---3--:R-:W-:-:S02]  /*5370*/  FMNMX.FTZ R9, R8, R9, !PT ;  /* 0x0000000908097209 */ /* 0x008fc40007810000 */
[----:B------:R-:W-:-:S03]  /*5380*/  VIMNMX R8, R7, R6, PT ;  /* 0x0000000607087248 */ /* 0x000fc60003fe0100 */
[----:B------:R-:W3:Y:S01]  /*5390*/  SHFL.BFLY PT, R10, R9, 0x1, 0x1f ;  /* 0x0c201f00090a7f89 */ /* 0x000ee200000e0000 */
[C---:B------:R-:W-:Y:S01]  /*53a0*/  ISETP.GT.AND P1, PT, R8.reuse, RZ, PT ;  /* 0x000000ff0800720c */ /* 0x040fe20003f24270 */
[----:B------:R-:W3:Y:S01]  /*53b0*/  MUFU.TANH R38, R38 ;  /* 0x0000002600267308 */ /* 0x000ee20000002400 */
[C---:B------:R-:W-:Y:S02]  /*53c0*/  ISETP.GT.AND P2, PT, R8.reuse, 0x1, PT ;  /* 0x000000010800780c */ /* 0x040fe40003f44270 */
[----:B------:R-:W-:Y:S02]  /*53d0*/  ISETP.GT.AND P3, PT, R8, 0x8, PT ;  /* 0x000000080800780c */ /* 0x000fe40003f64270 */
[----:B-1----:R-:W-:Y:S02]  /*53e0*/  FSEL R26, R26, -INF , P1 ;  /* 0xff8000001a1a7808 */ /* 0x002fe40000800000 */
[----:B--2---:R-:W-:Y:S01]  /*53f0*/  FSEL R27, R27, -INF , P2 ;  /* 0xff8000001b1b7808 */ /* 0x004fe20001000000 */
[----:B------:R-:W1:Y:S01]  /*5400*/  MUFU.TANH R39, R39 ;  /* 0x0000002700277308 */ /* 0x000e620000002400 */
[----:B------:R-:W-:-:S02]  /*5410*/  ISETP.GT.AND P1, PT, R8, 0x9, PT ;  /* 0x000000090800780c */ /* 0x000fc40003f24270 */
[----:B0-----:R-:W-:Y:S02]  /*5420*/  FSEL R30, R30, -INF , P3 ;  /* 0xff8000001e1e7808 */ /* 0x001fe40001800000 */
[C---:B------:R-:W-:Y:S02]  /*5430*/  ISETP.GT.AND P2, PT, R8.reuse, 0x10, PT ;  /* 0x000000100800780c */ /* 0x040fe40003f44270 */
[----:B----4-:R-:W-:Y:S01]  /*5440*/  FSEL R31, R31, -INF , P1 ;  /* 0xff8000001f1f7808 */ /* 0x010fe20000800000 */
[----:B------:R-:W0:Y:S01]  /*5450*/  MUFU.TANH R42, R42 ;  /* 0x0000002a002a7308 */ /* 0x000e220000002400 */
[----:B------:R-:W-:Y:S02]  /*5460*/  ISETP.GT.AND P1, PT, R8, 0x11, PT ;  /* 0x000000110800780c */ /* 0x000fe40003f24270 */
[----:B-----5:R-:W-:Y:S02]  /*5470*/  FSEL R34, R34, -INF , P2 ;  /* 0xff80000022227808 */ /* 0x020fe40001000000 */
[----:B------:R-:W-:-:S02]  /*5480*/  ISETP.GT.AND P2, PT, R8, 0x18, PT ;  /* 0x000000180800780c */ /* 0x000fc40003f44270 */
[----:B---3--:R-:W-:Y:S01]  /*5490*/  FMNMX.FTZ R7, R9, R10, !PT ;  /* 0x0000000a09077209 */ /* 0x008fe20007810000 */
[----:B------:R-:W2:Y:S01]  /*54a0*/  MUFU.TANH R43, R43 ;  /* 0x0000002b002b7308 */ /* 0x000ea20000002400 */
[----:B------:R-:W-:Y:S02]  /*54b0*/  FMNMX.FTZ R9, R26, R27, !PT ;  /* 0x0000001b1a097209 */ /* 0x000fe40007810000 */
[----:B------:R-:W-:Y:S01]  /*54c0*/  FSEL R35, R35, -INF , P1 ;  /* 0xff80000023237808 */ /* 0x000fe20000800000 */
[----:B------:R-:W-:Y:S01]  /*54d0*/  FMUL.FTZ R10, R7, UR4 ;  /* 0x00000004070a7c20 */ /* 0x000fe20008410000 */
[----:B------:R-:W-:Y:S02]  /*54e0*/  FMNMX.FTZ R6, R30, R9, !PT ;  /* 0x000000091e067209 */ /* 0x000fe40007810000 */
[----:B------:R-:W-:Y:S01]  /*54f0*/  ISETP.GT.AND P1, PT, R8, 0x19, PT ;  /* 0x000000190800780c */ /* 0x000fe20003f24270 */
[----:B------:R-:W3:Y:S01]  /*5500*/  MUFU.TANH R46, R46 ;  /* 0x0000002e002e7308 */ /* 0x000ee20000002400 */
[----:B------:R-:W-:-:S02]  /*5510*/  FMNMX.FTZ R9, R31, R6, !PT ;  /* 0x000000061f097209 */ /* 0x000fc40007810000 */
[----:B------:R-:W-:Y:S02]  /*5520*/  FSEL R38, R38, -INF , P2 ;  /* 0xff80000026267808 */ /* 0x000fe40001000000 */
[----:B------:R-:W-:Y:S02]  /*5530*/  FMNMX.FTZ R6, R34, R9, !PT ;  /* 0x0000000922067209 */ /* 0x000fe40007810000 */
[----:B------:R-:W-:Y:S01]  /*5540*/  ISETP.GT.AND P3, PT, R8, 0x20, PT ;  /* 0x000000200800780c */ /* 0x000fe20003f64270 */
[----:B------:R-:W4:Y:S01]  /*5550*/  MUFU.TANH R47, R47 ;  /* 0x0000002f002f7308 */ /* 0x000f220000002400 */
[----:B------:R-:W-:Y:S02]  /*5560*/  FMNMX.FTZ R9, R35, R6, !PT ;  /* 0x0000000623097209 */ /* 0x000fe40007810000 */
[----:B-1----:R-:W-:Y:S02]  /*5570*/  FSEL R39, R39, -INF , P1 ;  /* 0xff80000027277808 */ /* 0x002fe40000800000 */
[----:B------:R-:W-:-:S02]  /*5580*/  FMNMX.FTZ R6, R38, R9, !PT ;  /* 0x0000000926067209 */ /* 0x000fc40007810000 */
[----:B------:R-:W-:Y:S01]  /*5590*/  ISETP.GT.AND P2, PT, R8, 0x21, PT ;  /* 0x000000210800780c */ /* 0x000fe20003f44270 */
[----:B------:R-:W1:Y:S01]  /*55a0*/  MUFU.TANH R50, R50 ;  /* 0x0000003200327308 */ /* 0x000e620000002400 */
[----:B0-----:R-:W-:Y:S02]  /*55b0*/  FSEL R42, R42, -INF , P3 ;  /* 0xff8000002a2a7808 */ /* 0x001fe40001800000 */
[----:B------:R-:W-:Y:S02]  /*55c0*/  FMNMX.FTZ R9, R39, R6, !PT ;  /* 0x0000000627097209 */ /* 0x000fe40007810000 */
[----:B------:R-:W-:Y:S02]  /*55d0*/  ISETP.GT.AND P1, PT, R8, 0x28, PT ;  /* 0x000000280800780c */ /* 0x000fe40003f24270 */
[----:B--2---:R-:W-:Y:S01]  /*55e0*/  FSEL R43, R43, -INF , P2 ;  /* 0xff8000002b2b7808 */ /* 0x004fe20001000000 */
[----:B------:R-:W0:Y:S01]  /*55f0*/  MUFU.TANH R51, R51 ;  /* 0x0000003300337308 */ /* 0x000e220000002400 */
[----:B------:R-:W-:-:S02]  /*5600*/  FMNMX.FTZ R6, R42, R9, !PT ;  /* 0x000000092a067209 */ /* 0x000fc40007810000 */
[----:B------:R-:W-:Y:S02]  /*5610*/  ISETP.GT.AND P4, PT, R8, 0x29, PT ;  /* 0x000000290800780c */ /* 0x000fe40003f84270 */
[----:B---3--:R-:W-:Y:S02]  /*5620*/  FSEL R46, R46, -INF , P1 ;  /* 0xff8000002e2e7808 */ /* 0x008fe40000800000 */
[----:B------:R-:W-:Y:S01]  /*5630*/  FMNMX.FTZ R9, R43, R6, !PT ;  /* 0x000000062b097209 */ /* 0x000fe20007810000 */
[----:B------:R-:W2:Y:S01]  /*5640*/  MUFU.TANH R54, R54 ;  /* 0x0000003600367308 */ /* 0x000ea20000002400 */
[----:B------:R-:W-:Y:S02]  /*5650*/  ISETP.GT.AND P3, PT, R8, 0x30, PT ;  /* 0x000000300800780c */ /* 0x000fe40003f64270 */
[----:B----4-:R-:W-:Y:S02]  /*5660*/  FSEL R47, R47, -INF , P4 ;  /* 0xff8000002f2f7808 */ /* 0x010fe40002000000 */
[----:B------:R-:W-:-:S02]  /*5670*/  FMNMX.FTZ R6, R46, R9, !PT ;  /* 0x000000092e067209 */ /* 0x000fc40007810000 */
[----:B------:R-:W-:Y:S01]  /*5680*/  FSETP.NEU.FTZ.AND P2, PT, R7, -INF , PT ;  /* 0xff8000000700780b */ /* 0x000fe20003f5d000 */
[----:B------:R-:W3:Y:S01]  /*5690*/  MUFU.TANH R55, R55 ;  /* 0x0000003700377308 */ /* 0x000ee20000002400 */
[----:B------:R-:W-:Y:S02]  /*56a0*/  ISETP.GT.AND P1, PT, R8, 0x31, PT ;  /* 0x000000310800780c */ /* 0x000fe40003f24270 */
[----:B-1----:R-:W-:Y:S02]  /*56b0*/  FSEL R50, R50, -INF , P3 ;  /* 0xff80000032327808 */ /* 0x002fe40001800000 */
[----:B------:R-:W-:Y:S02]  /*56c0*/  FMNMX.FTZ R9, R47, R6, !PT ;  /* 0x000000062f097209 */ /* 0x000fe40007810000 */
[----:B------:R-:W-:Y:S02]  /*56d0*/  FSEL R56, R10, RZ, P2 ;  /* 0x000000ff0a387208 */ /* 0x000fe40001000000 */
[----:B------:R-:W-:-:S02]  /*56e0*/  ISETP.GT.AND P2, PT, R8, 0x38, PT ;  /* 0x000000380800780c */ /* 0x000fc40003f44270 */
[----:B0-----:R-:W-:Y:S01]  /*56f0*/  FSEL R51, R51, -INF , P1 ;  /* 0xff80000033337808 */ /* 0x001fe20000800000 */
[--C-:B------:R-:W-:Y:S01]  /*5700*/  FFMA.FTZ R24, R24, UR4, -R56.reuse ;  /* 0x0000000418187c23 */ /* 0x100fe20008010838 */
[----:B------:R-:W-:Y:S01]  /*5710*/  FMNMX.FTZ R10, R50, R9, !PT ;  /* 0x00000009320a7209 */ /* 0x000fe20007810000 */
[--C-:B------:R-:W-:Y:S01]  /*5720*/  FFMA.FTZ R9, R25, UR4, -R56.reuse ;  /* 0x0000000419097c23 */ /* 0x100fe20008010838 */
[----:B------:R-:W-:Y:S01]  /*5730*/  ISETP.GT.AND P1, PT, R8, 0x39, PT ;  /* 0x000000390800780c */ /* 0x000fe20003f24270 */
[----:B------:R-:W-:Y:S01]  /*5740*/  MUFU.EX2 R6, R24 ;  /* 0x0000001800067308 */ /* 0x000fe20000000800 */
[----:B--2---:R-:W-:Y:S01]  /*5750*/  FSEL R54, R54, -INF , P2 ;  /* 0xff80000036367808 */ /* 0x004fe20001000000 */
[--C-:B------:R-:W-:Y:S01]  /*5760*/  FFMA.FTZ R12, R32, UR4, -R56.reuse ;  /* 0x00000004200c7c23 */ /* 0x100fe20008010838 */
[----:B------:R-:W-:Y:S01]  /*5770*/  FMNMX.FTZ R11, R51, R10, !PT ;  /* 0x0000000a330b7209 */ /* 0x000fe20007810000 */
[--C-:B------:R-:W-:Y:S01]  /*5780*/  FFMA.FTZ R10, R28, UR4, -R56.reuse ;  /* 0x000000041c0a7c23 */ /* 0x100fe20008010838 */
[----:B---3--:R-:W-:Y:S01]  /*5790*/  FSEL R55, R55, -INF , P1 ;  /* 0xff80000037377808 */ /* 0x008fe20000800000 */
        /* <DEDUP_REMOVED lines=13> */
[----:B------:R-:W-:Y:S01]  /*5870*/  FFMA.FTZ R174, R53, UR4, -R56 ;  /* 0x0000000435ae7c23 */ /* 0x000fe20008010838 */
[----:B------:R-:W1:Y:S08]  /*5880*/  MUFU.EX2 R9, R9 ;  /* 0x0000000900097308 */ /* 0x000e700000000800 */
[----:B------:R-:W-:Y:S08]  /*5890*/  MUFU.EX2 R10, R10 ;  /* 0x0000000a000a7308 */ /* 0x000ff00000000800 */
[----:B------:R-:W2:Y:S01]  /*58a0*/  MUFU.EX2 R11, R11 ;  /* 0x0000000b000b7308 */ /* 0x000ea20000000800 */
[----:B-1----:R-:W-:Y:S01]  /*58b0*/  F2FP.BF16.F32.PACK_AB R152, R9, R6 ;  /* 0x000000060998723e */ /* 0x002fe200000010ff */
[----:B------:R-:W-:Y:S01]  /*58c0*/  FADD.FTZ R9, R6, R9 ;  /* 0x0000000906097221 */ /* 0x000fe20000010000 */
[----:B------:R-:W-:Y:S01]  /*58d0*/  IMAD.IADD R6, R186, 0x1, -R184 ;  /* 0x00000001ba067824 */ /* 0x000fe200078e0ab8 */
[----:B0-----:R-:W-:Y:S01]  /*58e0*/  FMNMX.FTZ R24, R8, R21, !PT ;  /* 0x0000001508187209 */ /* 0x001fe20007810000 */
[----:B------:R-:W-:-:S03]  /*58f0*/  FFMA.FTZ R21, R41, UR4, -R56 ;  /* 0x0000000429157c23 */ /* 0x000fc60008010838 */
[----:B------:R-:W-:Y:S01]  /*5900*/  MUFU.EX2 R12, R12 ;  /* 0x0000000c000c7308 */ /* 0x000fe20000000800 */
[----:B------:R-:W0:Y:S01]  /*5910*/  SHFL.BFLY PT, R25, R24, 0x1, 0x1f ;  /* 0x0c201f0018197f89 */ /* 0x000e2200000e0000 */
[----:B------:R-:W-:-:S06]  /*5920*/  LEA R6, R185, R6, 0x6 ;  /* 0x00000006b9067211 */ /* 0x000fcc00078e30ff */
[----:B------:R-:W1:Y:S01]  /*5930*/  MUFU.EX2 R13, R13 ;  /* 0x0000000d000d7308 */ /* 0x000e620000000800 */
[----:B--2---:R-:W-:Y:S01]  /*5940*/  F2FP.BF16.F32.PACK_AB R154, R11, R10 ;  /* 0x0000000a0b9a723e */ /* 0x004fe200000010ff */
[----:B------:R-:W-:Y:S01]  /*5950*/  FADD.FTZ R10, R10, R9 ;  /* 0x000000090a0a7221 */ /* 0x000fe20000010000 */
[----:B------:R-:W-:-:S03]  /*5960*/  SHF.R.S32.HI R9, RZ, 0x1f, R6 ;  /* 0x0000001fff097819 */ /* 0x000fc60000011406 */
[----:B------:R-:W-:Y:S01]  /*5970*/  FADD.FTZ R11, R11, R10 ;  /* 0x0000000a0b0b7221 */ /* 0x000fe20000010000 */
[----:B------:R-:W-:Y:S01]  /*5980*/  LEA.HI R9, R9, R6, RZ, 0x6 ;  /* 0x0000000609097211 */ /* 0x000fe200078f30ff */
[----:B------:R-:W-:Y:S03]  /*5990*/  MUFU.EX2 R14, R14 ;  /* 0x0000000e000e7308 */ /* 0x000fe60000000800 */
[----:B------:R-:W-:-:S04]  /*59a0*/  SHF.R.S32.HI R9, RZ, 0x6, R9 ;  /* 0x00000006ff097819 */ /* 0x000fc80000011409 */
[----:B------:R-:W-:Y:S01]  /*59b0*/  VIMNMX R9, RZ, R9, !PT ;  /* 0x00000009ff097248 */ /* 0x000fe20007fe0100 */
[----:B------:R-:W2:Y:S01]  /*59c0*/  MUFU.EX2 R15, R15 ;  /* 0x0000000f000f7308 */ /* 0x000ea20000000800 */
[----:B0-----:R-:W-:Y:S02]  /*59d0*/  FMNMX.FTZ R8, R24, R25, !PT ;  /* 0x0000001918087209 */ /* 0x001fe40007810000 */
[C---:B-1----:R-:W-:Y:S01]  /*59e0*/  F2FP.BF16.F32.PACK_AB R156, R13.reuse, R12 ;  /* 0x0000000c0d9c723e */ /* 0x042fe200000010ff */
[----:B------:R-:W-:Y:S01]  /*59f0*/  FADD.FTZ R12, R12, R11 ;  /* 0x0000000b0c0c7221 */ /* 0x000fe20000010000 */
[C---:B------:R-:W-:Y:S01]  /*5a00*/  FSETP.NEU.FTZ.AND P1, PT, R8.reuse, -INF , PT ;  /* 0xff8000000800780b */ /* 0x040fe20003f3d000 */
[----:B------:R-:W-:Y:S02]  /*5a10*/  FMUL.FTZ R24, R8, UR4 ;  /* 0x0000000408187c20 */ /* 0x000fe40008410000 */
[----:B------:R-:W-:Y:S01]  /*5a20*/  MUFU.EX2 R20, R20 ;  /* 0x0000001400147308 */ /* 0x000fe20000000800 */
[----:B------:R-:W-:Y:S01]  /*5a30*/  FADD.FTZ R13, R13, R12 ;  /* 0x0000000c0d0d7221 */ /* 0x000fe20000010000 */
[----:B------:R-:W-:Y:S01]  /*5a40*/  VIADD R12, R168, 0xfffffffe ;  /* 0xfffffffea80c7836 */ /* 0x000fe20000000000 */
[----:B------:R-:W-:-:S02]  /*5a50*/  FSEL R25, R24, RZ, P1 ;  /* 0x000000ff18197208 */ /* 0x000fc40000800000 */
[----:B------:R-:W-:Y:S02]  /*5a60*/  ISETP.NE.AND P1, PT, R57, RZ, PT ;  /* 0x000000ff3900720c */ /* 0x000fe40003f25270 */
[----:B------:R-:W-:Y:S01]  /*5a70*/  ISETP.GE.AND P2, PT, R12, R9, PT ;  /* 0x000000090c00720c */ /* 0x000fe20003f46270 */
        /* <DEDUP_REMOVED lines=22> */
[----:B------:R-:W-:-:S03]  /*5be0*/  @!P1 VIADD R5, R5, 0x38860 ;  /* 0x0003886005059836 */ /* 0x000fc60000000000 */
[----:B------:R-:W-:Y:S01]  /*5bf0*/  FADD.FTZ R15, R15, R14 ;  /* 0x0000000e0f0f7221 */ /* 0x000fe20000010000 */
[----:B------:R-:W1:Y:S01]  /*5c00*/  MUFU.EX2 R176, R176 ;  /* 0x000000b000b07308 */ /* 0x000e620000000800 */
[----:B------:R-:W-:-:S07]  /*5c10*/  @!P1 PRMT R5, RZ, 0x654, R5 ;  /* 0x00000654ff059816 */ /* 0x000fce0000000005 */
[----:B------:R-:W-:Y:S08]  /*5c20*/  MUFU.EX2 R177, R177 ;  /* 0x000000b100b17308 */ /* 0x000ff00000000800 */
[----:B------:R-:W2:Y:S01]  /*5c30*/  MUFU.EX2 R178, R178 ;  /* 0x000000b200b27308 */ /* 0x000ea20000000800 */
[----:B-1----:R-:W-:Y:S01]  /*5c40*/  F2FP.BF16.F32.PACK_AB R153, R176, R175 ;  /* 0x000000afb099723e */ /* 0x002fe200000010ff */
[----:B------:R-:W-:-:S06]  /*5c50*/  FADD.FTZ R176, R175, R176 ;  /* 0x000000b0afb07221 */ /* 0x000fcc0000010000 */
[----:B------:R-:W-:Y:S08]  /*5c60*/  MUFU.EX2 R179, R179 ;  /* 0x000000b300b37308 */ /* 0x000ff00000000800 */
[----:B------:R-:W1:Y:S01]  /*5c70*/  MUFU.EX2 R180, R180 ;  /* 0x000000b400b47308 */ /* 0x000e620000000800 */
[----:B--2---:R-:W-:Y:S01]  /*5c80*/  F2FP.BF16.F32.PACK_AB R155, R178, R177 ;  /* 0x000000b1b29b723e */ /* 0x004fe200000010ff */
[----:B------:R-:W-:Y:S01]  /*5c90*/  BAR.SYNC.DEFER_BLOCKING 0xf, 0x100 ;  /* 0x03c4000000007b1d */ /* 0x000fe20000010000 */
[----:B------:R-:W-:-:S04]  /*5ca0*/  FADD.FTZ R177, R177, R176 ;  /* 0x000000b0b1b17221 */ /* 0x000fc80000010000 */
[----:B------:R-:W-:Y:S01]  /*5cb0*/  FADD.FTZ R178, R178, R177 ;  /* 0x000000b1b2b27221 */ /* 0x000fe20000010000 */
[----:B------:R-:W-:Y:S08]  /*5cc0*/  MUFU.EX2 R181, R181 ;  /* 0x000000b500b57308 */ /* 0x000ff00000000800 */
[----:B------:R-:W2:Y:S01]  /*5cd0*/  MUFU.EX2 R182, R182 ;  /* 0x000000b600b67308 */ /* 0x000ea20000000800 */
[----:B-1----:R-:W-:Y:S01]  /*5ce0*/  F2FP.BF16.F32.PACK_AB R157, R180, R179 ;  /* 0x000000b3b49d723e */ /* 0x002fe200000010ff */
[----:B------:R-:W-:-:S04]  /*5cf0*/  FADD.FTZ R179, R179, R178 ;  /* 0x000000b2b3b37221 */ /* 0x000fc80000010000 */
[----:B------:R-:W-:Y:S02]  /*5d00*/  FADD.FTZ R180, R180, R179 ;  /* 0x000000b3b4b47221 */ /* 0x000fe40000010000 */
[----:B------:R-:W1:Y:S01]  /*5d10*/  MUFU.EX2 R21, R21 ;  /* 0x0000001500157308 */ /* 0x000e620000000800 */
[----:B------:R3:W-:Y:S07]  /*5d20*/  STSM.16.M88.4 [R189+0x36400], R152 ;  /* 0x03640098bd007844 */ /* 0x0007ee0000000200 */
[----:B------:R-:W-:Y:S01]  /*5d30*/  MUFU.EX2 R169, R169 ;  /* 0x000000a900a97308 */ /* 0x000fe20000000800 */
[----:B--2---:R-:W-:Y:S01]  /*5d40*/  F2FP.BF16.F32.PACK_AB R159, R182, R181 ;  /* 0x000000b5b69f723e */ /* 0x004fe200000010ff */
[----:B------:R-:W-:-:S04]  /*5d50*/  FADD.FTZ R181, R181, R180 ;  /* 0x000000b4b5b57221 */ /* 0x000fc80000010000 */
[----:B------:R3:W-:Y:S01]  /*5d60*/  STSM.16.M88.4 [R190], R156 ;  /* 0x0000009cbe007844 */ /* 0x0007e20000000200 */
[----:B------:R-:W-:Y:S01]  /*5d70*/  FADD.FTZ R182, R182, R181 ;  /* 0x000000b5b6b67221 */ /* 0x000fe20000010000 */
        /* <DEDUP_REMOVED lines=18> */
[----:B------:R3:W-:Y:S01]  /*5ea0*/  STSM.16.M88.4 [R192], R160 ;  /* 0x000000a0c0007844 */ /* 0x0007e20000000200 */
[----:B------:R-:W-:Y:S01]  /*5eb0*/  FADD.FTZ R187, R202, R187 ;  /* 0x000000bbcabb7221 */ /* 0x000fe20000010000 */
[----:B------:R-:W-:Y:S08]  /*5ec0*/  MUFU.EX2 R173, R173 ;  /* 0x000000ad00ad7308 */ /* 0x000ff00000000800 */
[----:B------:R-:W2:Y:S01]  /*5ed0*/  MUFU.EX2 R174, R174 ;  /* 0x000000ae00ae7308 */ /* 0x000ea20000000800 */
[----:B-1----:R-:W-:Y:S01]  /*5ee0*/  F2FP.BF16.F32.PACK_AB R164, R172, R171 ;  /* 0x000000abaca4723e */ /* 0x002fe200000010ff */
[----:B------:R-:W-:-:S04]  /*5ef0*/  FADD.FTZ R171, R171, R170 ;  /* 0x000000aaabab7221 */ /* 0x000fc80000010000 */
[----:B------:R-:W-:Y:S02]  /*5f00*/  FADD.FTZ R172, R172, R171 ;  /* 0x000000abacac7221 */ /* 0x000fe40000010000 */
[----:B------:R-:W-:Y:S08]  /*5f10*/  MUFU.EX2 R204, R204 ;  /* 0x000000cc00cc7308 */ /* 0x000ff00000000800 */
[----:B------:R-:W1:Y:S01]  /*5f20*/  MUFU.EX2 R199, R199 ;  /* 0x000000c700c77308 */ /* 0x000e620000000800 */
[----:B--2---:R-:W-:-:S07]  /*5f30*/  F2FP.BF16.F32.PACK_AB R166, R174, R173 ;  /* 0x000000adaea6723e */ /* 0x004fce00000010ff */
[----:B------:R-:W-:Y:S08]  /*5f40*/  MUFU.EX2 R201, R201 ;  /* 0x000000c900c97308 */ /* 0x000ff00000000800 */
[----:B------:R-:W2:Y:S01]  /*5f50*/  MUFU.EX2 R206, R206 ;  /* 0x000000ce00ce7308 */ /* 0x000ea20000000800 */
[----:B-1----:R-:W-:Y:S01]  /*5f60*/  F2FP.BF16.F32.PACK_AB R165, R199, R204 ;  /* 0x000000ccc7a5723e */ /* 0x002fe200000010ff */
[----:B------:R-:W-:-:S04]  /*5f70*/  FADD.FTZ R204, R204, R187 ;  /* 0x000000bbcccc7221 */ /* 0x000fc80000010000 */
[----:B------:R-:W-:Y:S01]  /*5f80*/  FADD.FTZ R204, R199, R204 ;  /* 0x000000ccc7cc7221 */ /* 0x000fe20000010000 */
[----:B--2---:R-:W-:-:S03]  /*5f90*/  F2FP.BF16.F32.PACK_AB R167, R206, R201 ;  /* 0x000000c9cea7723e */ /* 0x004fc600000010ff */
[----:B------:R-:W-:Y:S02]  /*5fa0*/  FADD.FTZ R201, R201, R204 ;  /* 0x000000ccc9c97221 */ /* 0x000fe40000010000 */
[----:B------:R3:W-:Y:S01]  /*5fb0*/  STSM.16.M88.4 [R191], R164 ;  /* 0x000000a4bf007844 */ /* 0x0007e20000000200 */
[----:B0-----:R-:W-:Y:S01]  /*5fc0*/  WARPGROUP.ARRIVE ;  /* 0x00000000000079c5 */ /* 0x001fe20000000000 */
[----:B------:R-:W-:-:S05]  /*5fd0*/  FADD.FTZ R6, R206, R201 ;  /* 0x000000c9ce067221 */ /* 0x000fca0000010000 */
        /* <DEDUP_REMOVED lines=30> */
[----:B------:R0:W-:Y:S02]  /*61c0*/  @!P1 SYNCS.ARRIVE.TRANS64.RED.A1T0 RZ, [R5+URZ], RZ ;  /* 0x000000ff05ff99a7 */ /* 0x0001e4000810043f */
[----:B0-----:R-:W-:-:S04]  /*61d0*/  FADD.FTZ R5, R173, R172 ;  /* 0x000000acad057221 */ /* 0x001fc80000010000 */
[----:B------:R-:W-:Y:S01]  /*61e0*/  FADD.FTZ R5, R174, R5 ;  /* 0x00000005ae057221 */ /* 0x000fe20000010000 */
[----:B---3--:R-:W-:Y:S06]  /*61f0*/  @!P2 BRA `(.L_x_4006) ;  /* 0x000000340078a947 */ /* 0x008fec0003800000 */
[----:B------:R-:W-:Y:S01]  /*6200*/  IMAD.MOV.U32 R11, RZ, RZ, R8 ;  /* 0x000000ffff0b7224 */ /* 0x000fe200078e0008 */
[----:B------:R-:W-:Y:S01]  /*6210*/  ULDC UR5, c[0x0][0xad0] ;  /* 0x0002b40000057ab9 */ /* 0x000fe20000000800 */
[----:B------:R-:W-:Y:S01]  /*6220*/  IMAD.MOV.U32 R13, RZ, RZ, R7 ;  /* 0x000000ffff0d7224 */ /* 0x000fe200078e0007 */
[----:B------:R-:W-:Y:S01]  /*6230*/  ULDC UR4, c[0x0][0xa80] ;  /* 0x0002a00000047ab9 */ /* 0x000fe20000000800 */
[----:B------:R-:W-:-:S07]  /*6240*/  IMAD.MOV.U32 R15, RZ, RZ, R2 ;  /* 0x000000ffff0f7224 */ /* 0x000fce00078e0002 */
.L_x_4015:
[----:B------:R-:W-:-:S05]  /*6250*/  VIADD R2, R15, 0x1 ;  /* 0x000000010f027836 */ /* 0x000fca0000000000 */
[----:B------:R-:W-:-:S04]  /*6260*/  ISETP.NE.AND P2, PT, R2, 0x2, PT ;  /* 0x000000020200780c */ /* 0x000fc80003f45270 */
[----:B------:R-:W-:Y:S02]  /*6270*/  SEL R7, RZ, 0x1, P2 ;  /* 0x00000001ff077807 */ /* 0x000fe40001000000 */
[----:B------:R-:W-:Y:S02]  /*6280*/  SEL R2, R2, RZ, P2 ;  /* 0x000000ff02027207 */ /* 0x000fe40001000000 */
[----:B------:R-:W-:Y:S01]  /*6290*/  LOP3.LUT R16, R16, R7, RZ, 0x3c, !PT ;  /* 0x0000000710107212 */ /* 0x000fe200078e3cff */
[----:B------:R-:W-:Y:S06]  /*62a0*/  @!P0 BRA `(.L_x_4007) ;  /* 0x0000000000048947 */ /* 0x000fec0003800000 */
[----:B------:R-:W-:Y:S01]  /*62b0*/  BPT.TRAP 0x1 ;  /* 0x000000040000795c */ /* 0x000fe20000300000 */
.L_x_4007:
[----:B------:R-:W-:Y:S02]  /*62c0*/  LEA R10, R2, R17, 0x3 ;  /* 0x00000011020a7211 */ /* 0x000fe400078e18ff */
[----:B------:R-:W-:-:S04]  /*62d0*/  SHF.L.U32 R7, R16, 0x1f, RZ ;  /* 0x0000001f10077819 */ /* 0x000fc800000006ff */
[----:B------:R0:W1:Y:S01]  /*62e0*/  SYNCS.PHASECHK.TRANS64.TRYWAIT P2, [R10+URZ+0x38830], R7 ;  /* 0x038830070a0075a7 */ /* 0x000062000804017f */
[----:B------:R-:W-:Y:S05]  /*62f0*/  @!P0 BRA `(.L_x_4008) ;  /* 0x0000000000048947 */ /* 0x000fea0003800000 */
[----:B------:R-:W-:Y:S01]  /*6300*/  BPT.TRAP 0x1 ;  /* 0x000000040000795c */ /* 0x000fe20000300000 */
.L_x_4008:
[----:B------:R-:W-:Y:S01]  /*6310*/  IMAD R8, R2, 0x200, R0 ;  /* 0x0000020002087824 */ /* 0x000fe200078e0200 */
[----:B-1----:R-:W-:Y:S06]  /*6320*/  @P2 BRA `(.L_x_4009) ;  /* 0x0000000000082947 */ /* 0x002fec0003800000 */
[----:B------:R-:W1:Y:S02]  /*6330*/  SYNCS.PHASECHK.TRANS64.TRYWAIT P2, [R10+URZ+0x38830], R7 ;  /* 0x038830070a0075a7 */ /* 0x000e64000804017f */
[----:B-1----:R-:W-:Y:S05]  /*6340*/  @!P2 BRA `(.L_x_4010) ;  /* 0x000000f0006ca947 */ /* 0x002fea0003800000 */
.L_x_4009:
        /* <DEDUP_REMOVED lines=22> */
.L_x_4011:
[----:B------:R2:W3:Y:S01]  /*64b0*/  SYNCS.PHASECHK.TRANS64.TRYWAIT P2, [R10+URZ+0x38850], R7 ;  /* 0x038850070a0075a7 */ /* 0x0004e2000804017f */
[----:B------:R-:W-:Y:S05]  /*64c0*/  @!P0 BRA `(.L_x_4012) ;  /* 0x0000000000048947 */ /* 0x000fea0003800000 */
[----:B------:R-:W-:Y:S01]  /*64d0*/  BPT.TRAP 0x1 ;  /* 0x000000040000795c */ /* 0x000fe20000300000 */
.L_x_4012:
[----:B---3--:R-:W-:Y:S05]  /*64e0*/  @P2 BRA `(.L_x_4013) ;  /* 0x0000000000082947 */ /* 0x008fea0003800000 */
[----:B------:R-:W3:Y:S02]  /*64f0*/  SYNCS.PHASECHK.TRANS64.TRYWAIT P2, [R10+URZ+0x38850], R7 ;  /* 0x038850070a0075a7 */ /* 0x000ee4000804017f */
[----:B---3--:R-:W-:Y:S05]  /*6500*/  @!P2 BRA `(.L_x_4014) ;  /* 0x000000f00010a947 */ /* 0x008fea0003800000 */
.L_x_4013:
[----:B0123--:R-:W-:Y:S01]  /*6510*/  IMAD R7, R2, 0x1000, R3 ;  /* 0x0000100002077824 */ /* 0x00ffe200078e0203 */
[----:B------:R-:W-:Y:S01]  /*6520*/  WARPGROUP.ARRIVE ;  /* 0x00000000000079c5 */ /* 0x000fe20000000000 */
[----:B------:R-:W-:Y:S01]  /*6530*/  UMOV UR11, 0x40000040 ;  /* 0x40000040000b7882 */ /* 0x000fe20000000000 */
[----:B------:R-:W-:Y:S01]  /*6540*/  VIADD R14, R4, 0x2 ;  /* 0x00000002040e7836 */ /* 0x000fe20000000000 */
[----:B------:R-:W-:Y:S01]  /*6550*/  UMOV UR29, 0x40000040 ;  /* 0x40000040001d7882 */ /* 0x000fe20000000000 */
[C---:B------:R-:W-:Y:S01]  /*6560*/  R2UR UR10, R7.reuse ;  /* 0x00000000070a72ca */ /* 0x040fe200000e0000 */
[C---:B------:R-:W-:Y:S01]  /*6570*/  VIADD R8, R7.reuse, 0x2 ;  /* 0x0000000207087836 */ /* 0x040fe20000000000 */
[----:B------:R-:W-:Y:S01]  /*6580*/  UMOV UR31, 0x40000040 ;  /* 0x40000040001f7882 */ /* 0x000fe20000000000 */
[----:B------:R-:W-:Y:S01]  /*6590*/  R2UR UR28, R14 ;  /* 0x000000000e1c72ca */ /* 0x000fe200000e0000 */
[----:B------:R-:W-:Y:S01]  /*65a0*/  VIADD R14, R4, 0x4 ;  /* 0x00000004040e7836 */ /* 0x000fe20000000000 */
[----:B------:R-:W0:Y:S01]  /*65b0*/  S2R R20, SR_TID.X ;  /* 0x0000000000147919 */ /* 0x000e220000002100 */
[----:B------:R-:W-:Y:S01]  /*65c0*/  R2UR UR30, R8 ;  /* 0x00000000081e72ca */ /* 0x000fe200000e0000 */
[----:B------:R-:W-:Y:S01]  /*65d0*/  VIADD R8, R7, 0x4 ;  /* 0x0000000407087836 */ /* 0x000fe20000000000 */
[----:B------:R-:W-:Y:S01]  /*65e0*/  UMOV UR7, 0x40000040 ;  /* 0x4000004000077882 */ /* 0x000fe20000000000 */
[----:B------:R-:W-:-:S02]  /*65f0*/  VIADD R187, R4, 0x800 ;  /* 0x0000080004bb7836 */ /* 0x000fc40000000000 */
[----:B------:R-:W-:Y:S02]  /*6600*/  VIADD R21, R7, 0x800 ;  /* 0x0000080007157836 */ /* 0x000fe40000000000 */
[----:B------:R-:W-:Y:S01]  /*6610*/  HGMMA.64x64x16.F32.BF16 R152, gdesc[UR8], R152, gsb0 ;  /* 0x00e00000089879f0 */ /* 0x000fe20008001898 */
[----:B0-----:R-:W-:Y:S02]  /*6620*/  SHF.R.U32.HI R20, RZ, 0x7, R20 ;  /* 0x00000007ff147819 */ /* 0x001fe40000011614 */
        /* <DEDUP_REMOVED lines=124> */
[----:B------:R-:W0:Y:S02]  /*6df0*/  SHFL.IDX PT, R8, R20, RZ, 0x1f ;  /* 0x00001fff14087589 */ /* 0x000e2400000e0000 */
[----:B0-----:R-:W-:-:S04]  /*6e00*/  ISETP.GT.AND P2, PT, R8, 0x7f, PT ;  /* 0x0000007f0800780c */ /* 0x001fc80003f44270 */
        /* <DEDUP_REMOVED lines=102> */
[--C-:B------:R-:W-:Y:S02]  /*7470*/  IMAD.IADD R200, R20, 0x1, R21.reuse ;  /* 0x0000000114c87824 */ /* 0x100fe400078e0215 */
        /* <DEDUP_REMOVED lines=75> */
[----:B------:R-:W-:Y:S01]  /*7930*/  IMAD.MOV.U32 R7, RZ, RZ, -0x40 ;  /* 0xffffffc0ff077424 */ /* 0x000fe200078e00ff */
[----:B------:R-:W-:Y:S02]  /*7940*/  WARPGROUP.DEPBAR.LE gsb0, 0x0 ;  /* 0x00008000000079c5 */ /* 0x000fe40000010000 */
[----:B------:R-:W-:-:S08]  /*7950*/  WARPGROUP.ARRIVE ;  /* 0x00000000000079c5 */ /* 0x000fd00000000000 */
[----:B------:R-:W-:Y:S03]  /*7960*/  HGMMA.64x64x16.F32.BF16 R152, gdesc[UR28], R152, gsb0 ;  /* 0x00e000001c9879f0 */ /* 0x000fe60008001898 */
[----:B------:R-:W-:Y:S02]  /*7970*/  WARPGROUP.DEPBAR.LE gsb0, 0x0 ;  /* 0x00008000000079c5 */ /* 0x000fe40000010000 */
[----:B------:R-:W-:Y:S01]  /*7980*/  FMUL.FTZ R152, R152, UR5 ;  /* 0x0000000598987c20 */ /* 0x000fe20008410000 */
[----:B------:R-:W-:Y:S01]  /*7990*/  FMUL.FTZ R153, R153, UR5 ;  /* 0x0000000599997c20 */ /* 0x000fe20008410000 */
[----:B------:R-:W-:Y:S01]  /*79a0*/  FMUL.FTZ R156, R156, UR5 ;  /* 0x000000059c9c7c20 */ /* 0x000fe20008410000 */
[----:B------:R-:W-:Y:S01]  /*79b0*/  FMUL.FTZ R157, R157, UR5 ;  /* 0x000000059d9d7c20 */ /* 0x000fe20008410000 */
[----:B------:R0:W1:Y:S01]  /*79c0*/  MUFU.TANH R14, R152 ;  /* 0x00000098000e7308 */ /* 0x0000620000002400 */
        /* <DEDUP_REMOVED lines=8> */
[----:B0-----:R-:W-:-:S02]  /*7a50*/  IMAD R152, R12, R7, 0x1 ;  /* 0x000000010c987424 */ /* 0x001fc400078e0207 */
[----:B------:R-:W-:Y:S01]  /*7a60*/  FMUL.FTZ R173, R173, UR5 ;  /* 0x00000005adad7c20 */ /* 0x000fe20008410000 */
[----:B------:R-:W-:Y:S01]  /*7a70*/  FMUL.FTZ R176, R176, UR5 ;  /* 0x00000005b0b07c20 */ /* 0x000fe20008410000 */
[----:B------:R-:W-:Y:S01]  /*7a80*/  FMUL.FTZ R177, R177, UR5 ;  /* 0x00000005b1b17c20 */ /* 0x000fe20008410000 */
[----:B------:R-:W-:Y:S02]  /*7a90*/  IMAD R7, R185, 0x40, R152 ;  /* 0x00000040b9077824 */ /* 0x000fe400078e0298 */
[----:B------:R-:W-:Y:S01]  /*7aa0*/  FMUL.FTZ R180, R180, UR5 ;  /* 0x00000005b4b47c20 */ /* 0x000fe20008410000 */
[----:B------:R-:W-:Y:S01]  /*7ab0*/  FMUL.FTZ R181, R181, UR5 ;  /* 0x00000005b5b57c20 */ /* 0x000fe20008410000 */
[----:B------:R0:W3:Y:S01]  /*7ac0*/  MUFU.TANH R20, R156 ;  /* 0x0000009c00147308 */ /* 0x0000e20000002400 */
[----:B------:R-:W-:Y:S01]  /*7ad0*/  FMUL.FTZ R155, R155, UR5 ;  /* 0x000000059b9b7c20 */ /* 0x000fe20008410000 */
[----:B------:R-:W-:Y:S01]  /*7ae0*/  IADD3 R7, -R184, R7, R186 ;  /* 0x00000007b8077210 */ /* 0x000fe20007ffe1ba */
[----:B------:R-:W-:Y:S01]  /*7af0*/  FMUL.FTZ R158, R158, UR5 ;  /* 0x000000059e9e7c20 */ /* 0x000fe20008410000 */
[----:B------:R-:W-:Y:S01]  /*7b00*/  FMUL.FTZ R159, R159, UR5 ;  /* 0x000000059f9f7c20 */ /* 0x000fe20008410000 */
[----:B------:R-:W-:Y:S01]  /*7b10*/  FMUL.FTZ R162, R162, UR5 ;  /* 0x00000005a2a27c20 */ /* 0x000fe20008410000 */
[----:B------:R-:W-:Y:S01]  /*7b20*/  IADD3 R7, R18, R7, -R22 ;  /* 0x0000000712077210 */ /* 0x000fe20007ffe816 */
[----:B------:R-:W-:Y:S01]  /*7b30*/  FMUL.FTZ R163, R163, UR5 ;  /* 0x00000005a3a37c20 */ /* 0x000fe20008410000 */
[----:B------:R-:W4:Y:S01]  /*7b40*/  MUFU.TANH R157, R157 ;  /* 0x0000009d009d7308 */ /* 0x000f220000002400 */
[----:B------:R-:W-:Y:S01]  /*7b50*/  FMUL.FTZ R166, R166, UR5 ;  /* 0x00000005a6a67c20 */ /* 0x000fe20008410000 */
[----:B------:R-:W-:Y:S01]  /*7b60*/  ISETP.GT.AND P2, PT, R7, RZ, PT ;  /* 0x000000ff0700720c */ /* 0x000fe20003f44270 */
[----:B------:R-:W-:Y:S01]  /*7b70*/  FMUL.FTZ R167, R167, UR5 ;  /* 0x00000005a7a77c20 */ /* 0x000fe20008410000 */
[----:B------:R-:W-:Y:S01]  /*7b80*/  ISETP.GT.AND P3, PT, R7, 0x1, PT ;  /* 0x000000010700780c */ /* 0x000fe20003f64270 */
[----:B------:R-:W-:Y:S01]  /*7b90*/  FMUL.FTZ R170, R170, UR5 ;  /* 0x00000005aaaa7c20 */ /* 0x000fe20008410000 */
[----:B-1----:R-:W-:Y:S01]  /*7ba0*/  FSEL R14, R14, -INF , P2 ;  /* 0xff8000000e0e7808 */ /* 0x002fe20001000000 */
[----:B------:R-:W-:Y:S01]  /*7bb0*/  FMUL.FTZ R171, R171, UR5 ;  /* 0x00000005abab7c20 */ /* 0x000fe20008410000 */
[----:B------:R-:W1:Y:S01]  /*7bc0*/  MUFU.TANH R160, R160 ;  /* 0x000000a000a07308 */ /* 0x000e620000002400 */
[----:B------:R-:W-:Y:S01]  /*7bd0*/  ISETP.GT.AND P2, PT, R7, 0x8, PT ;  /* 0x000000080700780c */ /* 0x000fe20003f44270 */
[----:B------:R-:W-:Y:S01]  /*7be0*/  FMUL.FTZ R174, R174, UR5 ;  /* 0x00000005aeae7c20 */ /* 0x000fe20008410000 */
[----:B--2---:R-:W-:Y:S01]  /*7bf0*/  FSEL R21, R21, -INF , P3 ;  /* 0xff80000015157808 */ /* 0x004fe20001800000 */
[----:B------:R-:W-:Y:S01]  /*7c00*/  FMUL.FTZ R175, R175, UR5 ;  /* 0x00000005afaf7c20 */ /* 0x000fe20008410000 */
[----:B0-----:R-:W-:Y:S01]  /*7c10*/  FMNMX.FTZ R156, R14, R13, !PT ;  /* 0x0000000d0e9c7209 */ /* 0x001fe20007810000 */
[----:B------:R-:W-:Y:S01]  /*7c20*/  FMUL.FTZ R201, R178, UR5 ;  /* 0x00000005b2c97c20 */ /* 0x000fe20008410000 */
[----:B------:R-:W-:Y:S01]  /*7c30*/  ISETP.GT.AND P3, PT, R7, 0x9, PT ;  /* 0x000000090700780c */ /* 0x000fe20003f64270 */
[----:B------:R4:W0:Y:S01]  /*7c40*/  MUFU.TANH R8, R161 ;  /* 0x000000a100087308 */ /* 0x0008220000002400 */
[----:B---3--:R-:W-:Y:S01]  /*7c50*/  FSEL R20, R20, -INF , P2 ;  /* 0xff80000014147808 */ /* 0x008fe20001000000 */
[----:B------:R-:W-:Y:S01]  /*7c60*/  FMUL.FTZ R202, R179, UR5 ;  /* 0x00000005b3ca7c20 */ /* 0x000fe20008410000 */
[----:B------:R-:W-:Y:S01]  /*7c70*/  FMNMX.FTZ R187, R21, R156, !PT ;  /* 0x0000009c15bb7209 */ /* 0x000fe20007810000 */
[----:B------:R-:W-:Y:S01]  /*7c80*/  FMUL.FTZ R205, R183, UR5 ;  /* 0x00000005b7cd7c20 */ /* 0x000fe20008410000 */
[----:B------:R-:W-:Y:S01]  /*7c90*/  ISETP.GT.AND P2, PT, R7, 0x10, PT ;  /* 0x000000100700780c */ /* 0x000fe20003f44270 */
[----:B------:R-:W-:Y:S01]  /*7ca0*/  FMUL.FTZ R204, R182, UR5 ;  /* 0x00000005b6cc7c20 */ /* 0x000fe20008410000 */
[----:B------:R-:W-:Y:S01]  /*7cb0*/  FMNMX.FTZ R200, R20, R187, !PT ;  /* 0x000000bb14c87209 */ /* 0x000fe20007810000 */
[----:B------:R-:W2:Y:S01]  /*7cc0*/  MUFU.TANH R164, R164 ;  /* 0x000000a400a47308 */ /* 0x000ea20000002400 */
[----:B----4-:R-:W-:-:S02]  /*7cd0*/  FSEL R161, R157, -INF , P3 ;  /* 0xff8000009da17808 */ /* 0x010fc40001800000 */
[----:B------:R-:W-:Y:S02]  /*7ce0*/  ISETP.GT.AND P3, PT, R7, 0x11, PT ;  /* 0x000000110700780c */ /* 0x000fe40003f64270 */
[----:B------:R-:W-:-:S03]  /*7cf0*/  FMNMX.FTZ R157, R161, R200, !PT ;  /* 0x000000c8a19d7209 */ /* 0x000fc60007810000 */
[----:B------:R-:W3:Y:S08]  /*7d00*/  MUFU.TANH R165, R165 ;  /* 0x000000a500a57308 */ /* 0x000ef00000002400 */
[----:B------:R1:W4:Y:S08]  /*7d10*/  MUFU.TANH R152, R168 ;  /* 0x000000a800987308 */ /* 0x0003300000002400 */
[----:B------:R-:W5:Y:S01]  /*7d20*/  MUFU.TANH R169, R169 ;  /* 0x000000a900a97308 */ /* 0x000f620000002400 */
[----:B-1----:R-:W-:-:S02]  /*7d30*/  FSEL R168, R160, -INF , P2 ;  /* 0xff800000a0a87808 */ /* 0x002fc40001000000 */
[----:B------:R-:W-:Y:S02]  /*7d40*/  ISETP.GT.AND P2, PT, R7, 0x18, PT ;  /* 0x000000180700780c */ /* 0x000fe40003f44270 */
[----:B------:R-:W-:-:S03]  /*7d50*/  FMNMX.FTZ R157, R168, R157, !PT ;  /* 0x0000009da89d7209 */ /* 0x000fc60007810000 */
[----:B------:R0:W1:Y:S08]  /*7d60*/  MUFU.TANH R153, R172 ;  /* 0x000000ac00997308 */ /* 0x0000700000002400 */
[----:B------:R2:W1:Y:S01]  /*7d70*/  MUFU.TANH R156, R173 ;  /* 0x000000ad009c7308 */ /* 0x0004620000002400 */
[----:B0-----:R-:W-:Y:S02]  /*7d80*/  FSEL R172, R8, -INF , P3 ;  /* 0xff80000008ac7808 */ /* 0x001fe40001800000 */
[----:B------:R-:W-:-:S02]  /*7d90*/  ISETP.GT.AND P3, PT, R7, 0x19, PT ;  /* 0x000000190700780c */ /* 0x000fc40003f64270 */
[----:B------:R-:W-:-:S03]  /*7da0*/  FMNMX.FTZ R8, R172, R157, !PT ;  /* 0x0000009dac087209 */ /* 0x000fc60007810000 */
[----:B------:R-:W0:Y:S01]  /*7db0*/  MUFU.TANH R176, R176 ;  /* 0x000000b000b07308 */ /* 0x000e220000002400 */
[----:B--2---:R-:W-:Y:S02]  /*7dc0*/  FSEL R173, R164, -INF , P2 ;  /* 0xff800000a4ad7808 */ /* 0x004fe40001000000 */
[----:B------:R-:W-:Y:S02]  /*7dd0*/  ISETP.GT.AND P2, PT, R7, 0x20, PT ;  /* 0x000000200700780c */ /* 0x000fe40003f44270 */
[----:B---3--:R-:W-:Y:S02]  /*7de0*/  FSEL R164, R165, -INF , P3 ;  /* 0xff800000a5a47808 */ /* 0x008fe40001800000 */
[----:B------:R-:W-:Y:S01]  /*7df0*/  FMNMX.FTZ R157, R173, R8, !PT ;  /* 0x00000008ad9d7209 */ /* 0x000fe20007810000 */
[----:B------:R-:W2:Y:S01]  /*7e00*/  MUFU.TANH R177, R177 ;  /* 0x000000b100b17308 */ /* 0x000ea20000002400 */
[----:B------:R-:W-:Y:S02]  /*7e10*/  ISETP.GT.AND P3, PT, R7, 0x21, PT ;  /* 0x000000210700780c */ /* 0x000fe40003f64270 */
[----:B----4-:R-:W-:-:S02]  /*7e20*/  FSEL R165, R152, -INF , P2 ;  /* 0xff80000098a57808 */ /* 0x010fc40001000000 */
[----:B------:R-:W-:Y:S02]  /*7e30*/  FMNMX.FTZ R8, R164, R157, !PT ;  /* 0x0000009da4087209 */ /* 0x000fe40007810000 */
[----:B------:R-:W-:Y:S01]  /*7e40*/  ISETP.GT.AND P2, PT, R7, 0x28, PT ;  /* 0x000000280700780c */ /* 0x000fe20003f44270 */
[----:B------:R-:W3:Y:S01]  /*7e50*/  MUFU.TANH R180, R180 ;  /* 0x000000b400b47308 */ /* 0x000ee20000002400 */
[----:B-----5:R-:W-:Y:S01]  /*7e60*/  FSEL R157, R169, -INF , P3 ;  /* 0xff800000a99d7808 */ /* 0x020fe20001800000 */
[----:B------:R-:W-:Y:S01]  /*7e70*/  FMUL.FTZ R169, R154, UR5 ;  /* 0x000000059aa97c20 */ /* 0x000fe20008410000 */
[----:B------:R-:W-:Y:S02]  /*7e80*/  FMNMX.FTZ R8, R165, R8, !PT ;  /* 0x00000008a5087209 */ /* 0x000fe40007810000 */
[----:B-1----:R-:W-:Y:S02]  /*7e90*/  FSEL R160, R153, -INF , P2 ;  /* 0xff80000099a07808 */ /* 0x002fe40001000000 */
[----:B------:R-:W-:Y:S01]  /*7ea0*/  ISETP.GT.AND P3, PT, R7, 0x29, PT ;  /* 0x000000290700780c */ /* 0x000fe20003f64270 */
[----:B------:R-:W1:Y:S01]  /*7eb0*/  MUFU.TANH R152, R181 ;  /* 0x000000b500987308 */ /* 0x000e620000002400 */
[----:B------:R-:W-:-:S02]  /*7ec0*/  FMNMX.FTZ R153, R157, R8, !PT ;  /* 0x000000089d997209 */ /* 0x000fc40007810000 */
[C---:B------:R-:W-:Y:S02]  /*7ed0*/  ISETP.GT.AND P2, PT, R7.reuse, 0x30, PT ;  /* 0x000000300700780c */ /* 0x040fe40003f44270 */
[----:B------:R-:W-:Y:S02]  /*7ee0*/  FSEL R8, R156, -INF , P3 ;  /* 0xff8000009c087808 */ /* 0x000fe40001800000 */
[----:B------:R-:W-:Y:S01]  /*7ef0*/  FMNMX.FTZ R153, R160, R153, !PT ;  /* 0x00000099a0997209 */ /* 0x000fe20007810000 */
[----:B------:R-:W-:Y:S01]  /*7f00*/  MUFU.TANH R155, R155 ;  /* 0x0000009b009b7308 */ /* 0x000fe20000002400 */
[----:B------:R-:W-:Y:S02]  /*7f10*/  ISETP.GT.AND P3, PT, R7, 0x31, PT ;  /* 0x000000310700780c */ /* 0x000fe40003f64270 */
[----:B0-----:R-:W-:Y:S02]  /*7f20*/  FSEL R154, R176, -INF , P2 ;  /* 0xff800000b09a7808 */ /* 0x001fe40001000000 */
[----:B------:R-:W-:-:S02]  /*7f30*/  FMNMX.FTZ R153, R8, R153, !PT ;  /* 0x0000009908997209 */ /* 0x000fc40007810000 */
[----:B------:R-:W-:Y:S01]  /*7f40*/  ISETP.GT.AND P2, PT, R7, 0x38, PT ;  /* 0x000000380700780c */ /* 0x000fe20003f44270 */
[----:B------:R0:W4:Y:S01]  /*7f50*/  MUFU.TANH R176, R169 ;  /* 0x000000a900b07308 */ /* 0x0001220000002400 */
[----:B--2---:R-:W-:Y:S02]  /*7f60*/  FSEL R156, R177, -INF , P3 ;  /* 0xff800000b19c7808 */ /* 0x004fe40001800000 */
[----:B------:R-:W-:Y:S02]  /*7f70*/  FMNMX.FTZ R177, R154, R153, !PT ;  /* 0x000000999ab17209 */ /* 0x000fe40007810000 */
[----:B---3--:R-:W-:Y:S02]  /*7f80*/  FSEL R153, R180, -INF , P2 ;  /* 0xff800000b4997808 */ /* 0x008fe40001000000 */
[----:B------:R-:W-:Y:S01]  /*7f90*/  ISETP.GT.AND P3, PT, R7, 0x39, PT ;  /* 0x000000390700780c */ /* 0x000fe20003f64270 */
[----:B------:R-:W-:Y:S01]  /*7fa0*/  MUFU.TANH R181, R162 ;  /* 0x000000a200b57308 */ /* 0x000fe20000002400 */
[----:B------:R-:W-:-:S02]  /*7fb0*/  FMNMX.FTZ R180, R156, R177, !PT ;  /* 0x000000b19cb47209 */ /* 0x000fc40007810000 */
[----:B-1----:R-:W-:Y:S02]  /*7fc0*/  FSEL R152, R152, -INF , P3 ;  /* 0xff80000098987808 */ /* 0x002fe40001800000 */
[----:B------:R-:W-:-:S03]  /*7fd0*/  FMNMX.FTZ R177, R153, R180, !PT ;  /* 0x000000b499b17209 */ /* 0x000fc60007810000 */
[----:B------:R-:W-:Y:S01]  /*7fe0*/  MUFU.TANH R180, R159 ;  /* 0x0000009f00b47308 */ /* 0x000fe20000002400 */
[----:B0-----:R-:W-:-:S05]  /*7ff0*/  FMNMX.FTZ R169, R152, R177, !PT ;  /* 0x000000b198a97209 */ /* 0x001fca0007810000 */
[----:B------:R-:W0:Y:S02]  /*8000*/  SHFL.BFLY PT, R200, R169, 0x2, 0x1f ;  /* 0x0c401f00a9c87f89 */ /* 0x000e2400000e0000 */
[----:B------:R4:W1:Y:S08]  /*8010*/  MUFU.TANH R177, R158 ;  /* 0x0000009e00b17308 */ /* 0x0008700000002400 */
[----:B------:R-:W2:Y:S08]  /*8020*/  MUFU.TANH R187, R163 ;  /* 0x000000a300bb7308 */ /* 0x000eb00000002400 */
[----:B------:R3:W5:Y:S01]  /*8030*/  MUFU.TANH R199, R166 ;  /* 0x000000a600c77308 */ /* 0x0007620000002400 */
[----:B0-----:R-:W-:Y:S01]  /*8040*/  FMNMX.FTZ R203, R169, R200, !PT ;  /* 0x000000c8a9cb7209 */ /* 0x001fe20007810000 */
[----:B------:R-:W-:-:S06]  /*8050*/  VIADD R169, R7, 0x8 ;  /* 0x0000000807a97836 */ /* 0x000fcc0000000000 */
[----:B------:R0:W5:Y:S01]  /*8060*/  MUFU.TANH R200, R167 ;  /* 0x000000a700c87308 */ /* 0x0001620000002400 */
[----:B------:R-:W5:Y:S01]  /*8070*/  SHFL.BFLY PT, R206, R203, 0x1, 0x1f ;  /* 0x0c201f00cbce7f89 */ /* 0x000f6200000e0000 */
[C---:B------:R-:W-:Y:S02]  /*8080*/  ISETP.GT.AND P2, PT, R169.reuse, RZ, PT ;  /* 0x000000ffa900720c */ /* 0x040fe40003f44270 */
[C---:B------:R-:W-:Y:S02]  /*8090*/  ISETP.GT.AND P3, PT, R169.reuse, 0x1, PT ;  /* 0x00000001a900780c */ /* 0x040fe40003f64270 */
[----:B----4-:R-:W-:Y:S02]  /*80a0*/  FSEL R158, R176, -INF , P2 ;  /* 0xff800000b09e7808 */ /* 0x010fe40001000000 */
[----:B------:R-:W4:Y:S01]  /*80b0*/  MUFU.TANH R170, R170 ;  /* 0x000000aa00aa7308 */ /* 0x000f220000002400 */
[----:B------:R-:W-:Y:S02]  /*80c0*/  ISETP.GT.AND P2, PT, R169, 0x8, PT ;  /* 0x00000008a900780c */ /* 0x000fe40003f44270 */
[----:B------:R-:W-:-:S02]  /*80d0*/  FSEL R159, R155, -INF , P3 ;  /* 0xff8000009b9f7808 */ /* 0x000fc40001800000 */
[----:B------:R-:W-:Y:S02]  /*80e0*/  FMNMX.FTZ R162, R158, R11, !PT ;  /* 0x0000000b9ea27209 */ /* 0x000fe40007810000 */
[----:B------:R-:W-:Y:S01]  /*80f0*/  ISETP.GT.AND P3, PT, R169, 0x9, PT ;  /* 0x00000009a900780c */ /* 0x000fe20003f64270 */
[----:B------:R-:W4:Y:S01]  /*8100*/  MUFU.TANH R171, R171 ;  /* 0x000000ab00ab7308 */ /* 0x000f220000002400 */
[----:B-1----:R-:W-:Y:S02]  /*8110*/  FSEL R155, R177, -INF , P2 ;  /* 0xff800000b19b7808 */ /* 0x002fe40001000000 */
[----:B---3--:R-:W-:Y:S02]  /*8120*/  FMNMX.FTZ R166, R159, R162, !PT ;  /* 0x000000a29fa67209 */ /* 0x008fe40007810000 */
[----:B------:R-:W-:Y:S02]  /*8130*/  ISETP.GT.AND P2, PT, R169, 0x10, PT ;  /* 0x00000010a900780c */ /* 0x000fe40003f44270 */
[----:B------:R-:W-:Y:S01]  /*8140*/  FSEL R162, R180, -INF , P3 ;  /* 0xff800000b4a27808 */ /* 0x000fe20001800000 */
[----:B------:R-:W1:Y:S01]  /*8150*/  MUFU.TANH R174, R174 ;  /* 0x000000ae00ae7308 */ /* 0x000e620000002400 */
[----:B0-----:R-:W-:-:S02]  /*8160*/  FMNMX.FTZ R167, R155, R166, !PT ;  /* 0x000000a69ba77209 */ /* 0x001fc40007810000 */
[----:B------:R-:W-:Y:S02]  /*8170*/  ISETP.GT.AND P3, PT, R169, 0x11, PT ;  /* 0x00000011a900780c */ /* 0x000fe40003f64270 */
[----:B------:R-:W-:Y:S02]  /*8180*/  FSEL R163, R181, -INF , P2 ;  /* 0xff800000b5a37808 */ /* 0x000fe40001000000 */
[----:B------:R-:W-:Y:S01]  /*8190*/  FMNMX.FTZ R176, R162, R167, !PT ;  /* 0x000000a7a2b07209 */ /* 0x000fe20007810000 */
[----:B------:R-:W0:Y:S01]  /*81a0*/  MUFU.TANH R175, R175 ;  /* 0x000000af00af7308 */ /* 0x000e220000002400 */
[----:B------:R-:W-:Y:S02]  /*81b0*/  ISETP.GT.AND P2, PT, R169, 0x18, PT ;  /* 0x00000018a900780c */ /* 0x000fe40003f44270 */
[----:B--2---:R-:W-:Y:S02]  /*81c0*/  FSEL R166, R187, -INF , P3 ;  /* 0xff800000bba67808 */ /* 0x004fe40001800000 */
[----:B------:R-:W-:-:S02]  /*81d0*/  FMNMX.FTZ R177, R163, R176, !PT ;  /* 0x000000b0a3b17209 */ /* 0x000fc40007810000 */
[----:B------:R-:W-:Y:S01]  /*81e0*/  ISETP.GT.AND P3, PT, R169, 0x19, PT ;  /* 0x00000019a900780c */ /* 0x000fe20003f64270 */
[----:B------:R-:W2:Y:S01]  /*81f0*/  MUFU.TANH R183, R201 ;  /* 0x000000c900b77308 */ /* 0x000ea20000002400 */
[----:B-----5:R-:W-:Y:S02]  /*8200*/  FSEL R167, R199, -INF , P2 ;  /* 0xff800000c7a77808 */ /* 0x020fe40001000000 */
[----:B------:R-:W-:Y:S02]  /*8210*/  FMNMX.FTZ R176, R166, R177, !PT ;  /* 0x000000b1a6b07209 */ /* 0x000fe40007810000 */
[----:B------:R-:W-:Y:S02]  /*8220*/  ISETP.GT.AND P4, PT, R169, 0x20, PT ;  /* 0x00000020a900780c */ /* 0x000fe40003f84270 */
[----:B------:R-:W-:Y:S01]  /*8230*/  FSEL R178, R200, -INF , P3 ;  /* 0xff800000c8b27808 */ /* 0x000fe20001800000 */
[----:B------:R-:W3:Y:S01]  /*8240*/  MUFU.TANH R187, R202 ;  /* 0x000000ca00bb7308 */ /* 0x000ee20000002400 */
[----:B------:R-:W-:-:S02]  /*8250*/  FMNMX.FTZ R177, R167, R176, !PT ;  /* 0x000000b0a7b17209 */ /* 0x000fc40007810000 */
[----:B------:R-:W-:Y:S02]  /*8260*/  ISETP.GT.AND P5, PT, R169, 0x21, PT ;  /* 0x00000021a900780c */ /* 0x000fe40003fa4270 */
[----:B----4-:R-:W-:Y:S02]  /*8270*/  FSEL R179, R170, -INF , P4 ;  /* 0xff800000aab37808 */ /* 0x010fe40002000000 */
[----:B------:R-:W-:Y:S01]  /*8280*/  FMNMX.FTZ R170, R178, R177, !PT ;  /* 0x000000b1b2aa7209 */ /* 0x000fe20007810000 */
[----:B------:R-:W4:Y:S01]  /*8290*/  MUFU.TANH R199, R204 ;  /* 0x000000cc00c77308 */ /* 0x000f220000002400 */
[----:B------:R-:W-:Y:S02]  /*82a0*/  FSEL R180, R171, -INF , P5 ;  /* 0xff800000abb47808 */ /* 0x000fe40002800000 */
[----:B------:R-:W-:Y:S02]  /*82b0*/  ISETP.GT.AND P3, PT, R169, 0x28, PT ;  /* 0x00000028a900780c */ /* 0x000fe40003f64270 */
[----:B------:R-:W-:-:S02]  /*82c0*/  FMNMX.FTZ R171, R179, R170, !PT ;  /* 0x000000aab3ab7209 */ /* 0x000fc40007810000 */
[C---:B------:R-:W-:Y:S01]  /*82d0*/  ISETP.GT.AND P2, PT, R169.reuse, 0x29, PT ;  /* 0x00000029a900780c */ /* 0x040fe20003f44270 */
[----:B------:R-:W5:Y:S01]  /*82e0*/  MUFU.TANH R200, R205 ;  /* 0x000000cd00c87308 */ /* 0x000f620000002400 */
[----:B-1----:R-:W-:Y:S02]  /*82f0*/  FSEL R181, R174, -INF , P3 ;  /* 0xff800000aeb57808 */ /* 0x002fe40001800000 */
[----:B------:R-:W-:Y:S02]  /*8300*/  FMNMX.FTZ R170, R180, R171, !PT ;  /* 0x000000abb4aa7209 */ /* 0x000fe40007810000 */
[----:B------:R-:W-:Y:S02]  /*8310*/  ISETP.GT.AND P4, PT, R169, 0x30, PT ;  /* 0x00000030a900780c */ /* 0x000fe40003f84270 */
[----:B0-----:R-:W-:Y:S02]  /*8320*/  FSEL R182, R175, -INF , P2 ;  /* 0xff800000afb67808 */ /* 0x001fe40001000000 */
[----:B------:R-:W-:-:S02]  /*8330*/  FMNMX.FTZ R171, R181, R170, !PT ;  /* 0x000000aab5ab7209 */ /* 0x000fc40007810000 */
[----:B------:R-:W-:Y:S02]  /*8340*/  ISETP.GT.AND P2, PT, R169, 0x31, PT ;  /* 0x00000031a900780c */ /* 0x000fe40003f44270 */
[----:B--2---:R-:W-:Y:S02]  /*8350*/  FSEL R183, R183, -INF , P4 ;  /* 0xff800000b7b77808 */ /* 0x004fe40002000000 */
[----:B------:R-:W-:Y:S02]  /*8360*/  FMNMX.FTZ R170, R182, R171, !PT ;  /* 0x000000abb6aa7209 */ /* 0x000fe40007810000 */
[----:B------:R-:W-:Y:S02]  /*8370*/  ISETP.GT.AND P3, PT, R169, 0x38, PT ;  /* 0x00000038a900780c */ /* 0x000fe40003f64270 */
[----:B---3--:R-:W-:Y:S02]  /*8380*/  FSEL R187, R187, -INF , P2 ;  /* 0xff800000bbbb7808 */ /* 0x008fe40001000000 */
[----:B------:R-:W-:-:S02]  /*8390*/  FMNMX.FTZ R170, R183, R170, !PT ;  /* 0x000000aab7aa7209 */ /* 0x000fc40007810000 */
[----:B------:R-:W-:Y:S02]  /*83a0*/  FMNMX.FTZ R7, R203, R206, !PT ;  /* 0x000000cecb077209 */ /* 0x000fe40007810000 */
[----:B------:R-:W-:Y:S02]  /*83b0*/  ISETP.GT.AND P2, PT, R169, 0x39, PT ;  /* 0x00000039a900780c */ /* 0x000fe40003f44270 */
[----:B----4-:R-:W-:Y:S01]  /*83c0*/  FSEL R199, R199, -INF , P3 ;  /* 0xff800000c7c77808 */ /* 0x010fe20001800000 */
[----:B------:R-:W-:Y:S01]  /*83d0*/  FMUL.FTZ R203, R7, UR4 ;  /* 0x0000000407cb7c20 */ /* 0x000fe20008410000 */
[----:B------:R-:W-:Y:S02]  /*83e0*/  FMNMX.FTZ R170, R187, R170, !PT ;  /* 0x000000aabbaa7209 */ /* 0x000fe40007810000 */
[----:B------:R-:W-:Y:S02]  /*83f0*/  FSETP.NEU.FTZ.AND P5, PT, R7, -INF , PT ;  /* 0xff8000000700780b */ /* 0x000fe40003fbd000 */
[----:B-----5:R-:W-:-:S02]  /*8400*/  FSEL R200, R200, -INF , P2 ;  /* 0xff800000c8c87808 */ /* 0x020fc40001000000 */
[----:B------:R-:W-:Y:S02]  /*8410*/  FMNMX.FTZ R169, R199, R170, !PT ;  /* 0x000000aac7a97209 */ /* 0x000fe40007810000 */
[----:B------:R-:W-:Y:S02]  /*8420*/  FSEL R203, R203, RZ, P5 ;  /* 0x000000ffcbcb7208 */ /* 0x000fe40002800000 */
[----:B------:R-:W-:-:S03]  /*8430*/  FMNMX.FTZ R174, R200, R169, !PT ;  /* 0x000000a9c8ae7209 */ /* 0x000fc60007810000 */
[--C-:B------:R-:W-:Y:S01]  /*8440*/  FFMA.FTZ R169, R161, UR4, -R203.reuse ;  /* 0x00000004a1a97c23 */ /* 0x100fe200080108cb */
[--C-:B------:R-:W-:Y:S01]  /*8450*/  FFMA.FTZ R170, R173, UR4, -R203.reuse ;  /* 0x00000004adaa7c23 */ /* 0x100fe200080108cb */
[----:B------:R-:W0:Y:S01]  /*8460*/  SHFL.BFLY PT, R161, R174, 0x2, 0x1f ;  /* 0x0c401f00aea17f89 */ /* 0x000e2200000e0000 */
[--C-:B------:R-:W-:Y:S01]  /*8470*/  FFMA.FTZ R173, R164, UR4, -R203.reuse ;  /* 0x00000004a4ad7c23 */ /* 0x100fe200080108cb */
[--C-:B------:R-:W-:Y:S01]  /*8480*/  FFMA.FTZ R177, R8, UR4, -R203.reuse ;  /* 0x0000000408b17c23 */ /* 0x100fe200080108cb */
[--C-:B------:R-:W-:Y:S01]  /*8490*/  FFMA.FTZ R202, R153, UR4, -R203.reuse ;  /* 0x0000000499ca7c23 */ /* 0x100fe200080108cb */
[--C-:B------:R-:W-:Y:S01]  /*84a0*/  FFMA.FTZ R176, R154, UR4, -R203.reuse ;  /* 0x000000049ab07c23 */ /* 0x100fe200080108cb */
[--C-:B------:R-:W-:Y:S01]  /*84b0*/  FFMA.FTZ R201, R156, UR4, -R203.reuse ;  /* 0x000000049cc97c23 */ /* 0x100fe200080108cb */
[--C-:B------:R-:W-:Y:S01]  /*84c0*/  FFMA.FTZ R171, R172, UR4, -R203.reuse ;  /* 0x00000004acab7c23 */ /* 0x100fe200080108cb */
[----:B------:R-:W-:Y:S01]  /*84d0*/  FSEL R154, R7, RZ, P5 ;  /* 0x000000ff079a7208 */ /* 0x000fe20002800000 */
[--C-:B------:R-:W-:Y:S01]  /*84e0*/  FFMA.FTZ R14, R14, UR4, -R203.reuse ;  /* 0x000000040e0e7c23 */ /* 0x100fe200080108cb */
[--C-:B------:R-:W-:Y:S01]  /*84f0*/  FFMA.FTZ R21, R21, UR4, -R203.reuse ;  /* 0x0000000415157c23 */ /* 0x100fe200080108cb */
[--C-:B------:R-:W-:Y:S01]  /*8500*/  FFMA.FTZ R20, R20, UR4, -R203.reuse ;  /* 0x0000000414147c23 */ /* 0x100fe200080108cb */
[--C-:B------:R-:W-:Y:S01]  /*8510*/  FFMA.FTZ R168, R168, UR4, -R203.reuse ;  /* 0x00000004a8a87c23 */ /* 0x100fe200080108cb */
[--C-:B------:R-:W-:Y:S01]  /*8520*/  FFMA.FTZ R172, R165, UR4, -R203.reuse ;  /* 0x00000004a5ac7c23 */ /* 0x100fe200080108cb */
[----:B------:R-:W-:Y:S01]  /*8530*/  FFMA.FTZ R175, R157, UR4, -R203 ;  /* 0x000000049daf7c23 */ /* 0x000fe200080108cb */
[----:B------:R-:W-:Y:S01]  /*8540*/  FADD.FTZ R154, -R154, R13 ;  /* 0x0000000d9a9a7221 */ /* 0x000fe20000010100 */
[----:B------:R-:W-:Y:S03]  /*8550*/  MUFU.EX2 R14, R14 ;  /* 0x0000000e000e7308 */ /* 0x000fe60000000800 */
[----:B------:R-:W-:-:S05]  /*8560*/  FMUL.FTZ R154, R154, UR4 ;  /* 0x000000049a9a7c20 */ /* 0x000fca0008410000 */
[----:B------:R-:W1:Y:S01]  /*8570*/  MUFU.EX2 R213, R154 ;  /* 0x0000009a00d57308 */ /* 0x000e620000000800 */
[----:B0-----:R-:W-:Y:S01]  /*8580*/  FMNMX.FTZ R161, R174, R161, !PT ;  /* 0x000000a1aea17209 */ /* 0x001fe20007810000 */
[--C-:B------:R-:W-:Y:S01]  /*8590*/  FFMA.FTZ R174, R160, UR4, -R203.reuse ;  /* 0x00000004a0ae7c23 */ /* 0x100fe200080108cb */
[----:B------:R-:W-:-:S03]  /*85a0*/  FFMA.FTZ R203, R152, UR4, -R203 ;  /* 0x0000000498cb7c23 */ /* 0x000fc600080108cb */
[----:B------:R-:W0:Y:S02]  /*85b0*/  SHFL.BFLY PT, R164, R161, 0x1, 0x1f ;  /* 0x0c201f00a1a47f89 */ /* 0x000e2400000e0000 */
[----:B------:R-:W2:Y:S08]  /*85c0*/  MUFU.EX2 R21, R21 ;  /* 0x0000001500157308 */ /* 0x000eb00000000800 */
        /* <DEDUP_REMOVED lines=25> */
[----:B------:R-:W-:Y:S01]  /*8760*/  MUFU.EX2 R171, R171 ;  /* 0x000000ab00ab7308 */ /* 0x000fe20000000800 */
[----:B------:R-:W-:Y:S01]  /*8770*/  IADD3 R153, -R188, RZ, RZ ;  /* 0x000000ffbc997210 */ /* 0x000fe20007ffe1ff */
        /* <DEDUP_REMOVED lines=8> */
[----:B------:R-:W0:Y:S01]  /*8800*/  MUFU.EX2 R212, R156 ;  /* 0x0000009c00d47308 */ /* 0x000e220000000800 */
[--C-:B------:R-:W-:Y:S01]  /*8810*/  FFMA.FTZ R206, R155, UR4, -R152.reuse ;  /* 0x000000049bce7c23 */ /* 0x100fe20008010898 */
[--C-:B------:R-:W-:Y:S01]  /*8820*/  FFMA.FTZ R207, R162, UR4, -R152.reuse ;  /* 0x00000004a2cf7c23 */ /* 0x100fe20008010898 */
[--C-:B------:R-:W-:Y:S01]  /*8830*/  FFMA.FTZ R179, R180, UR4, -R152.reuse ;  /* 0x00000004b4b37c23 */ /* 0x100fe20008010898 */
[--C-:B------:R-:W-:Y:S01]  /*8840*/  FFMA.FTZ R208, R163, UR4, -R152.reuse ;  /* 0x00000004a3d07c23 */ /* 0x100fe20008010898 */
[--C-:B------:R-:W-:Y:S01]  /*8850*/  FFMA.FTZ R209, R166, UR4, -R152.reuse ;  /* 0x00000004a6d17c23 */ /* 0x100fe20008010898 */
[--C-:B------:R-:W-:Y:S01]  /*8860*/  FFMA.FTZ R210, R167, UR4, -R152.reuse ;  /* 0x00000004a7d27c23 */ /* 0x100fe20008010898 */
[----:B------:R-:W-:Y:S01]  /*8870*/  FFMA.FTZ R180, R181, UR4, -R152 ;  /* 0x00000004b5b47c23 */ /* 0x000fe20008010898 */
[----:B------:R-:W-:Y:S01]  /*8880*/  @!P2 IMAD R158, R15, 0x40, R18 ;  /* 0x000000400f9ea824 */ /* 0x000fe200078e0212 */
[----:B------:R-:W-:Y:S01]  /*8890*/  @!P1 PRMT R15, RZ, 0x654, R11 ;  /* 0x00000654ff0f9816 */ /* 0x000fe2000000000b */
[--C-:B------:R-:W-:Y:S01]  /*88a0*/  FFMA.FTZ R181, R182, UR4, -R152.reuse ;  /* 0x00000004b6b57c23 */ /* 0x100fe20008010898 */
[--C-:B------:R-:W-:Y:S01]  /*88b0*/  FFMA.FTZ R182, R187, UR4, -R152.reuse ;  /* 0x00000004bbb67c23 */ /* 0x100fe20008010898 */
[----:B------:R-:W-:Y:S01]  /*88c0*/  @!P2 IMAD R160, R158, 0x4, R17 ;  /* 0x000000049ea0a824 */ /* 0x000fe200078e0211 */
[----:B------:R1:W-:Y:S01]  /*88d0*/  @!P1 SYNCS.ARRIVE.TRANS64.RED.A1T0 RZ, [R15+URZ], RZ ;  /* 0x000000ff0fff99a7 */ /* 0x0003e2000810043f */
[--C-:B------:R-:W-:Y:S01]  /*88e0*/  FFMA.FTZ R200, R200, UR4, -R152.reuse ;  /* 0x00000004c8c87c23 */ /* 0x100fe20008010898 */
[--C-:B------:R-:W-:Y:S01]  /*88f0*/  FFMA.FTZ R183, R183, UR4, -R152.reuse ;  /* 0x00000004b7b77c23 */ /* 0x100fe20008010898 */
[----:B------:R-:W-:Y:S01]  /*8900*/  FFMA.FTZ R199, R199, UR4, -R152 ;  /* 0x00000004c7c77c23 */ /* 0x000fe20008010898 */
[----:B------:R-:W-:Y:S01]  /*8910*/  @!P2 STS [R160+0x38400], R213 ;  /* 0x038400d5a000a388 */ /* 0x000fe20000000800 */
[----:B------:R-:W-:Y:S01]  /*8920*/  MUFU.EX2 R205, R205 ;  /* 0x000000cd00cd7308 */ /* 0x000fe20000000800 */
[----:B------:R-:W-:Y:S01]  /*8930*/  IMAD R187, R2, 0x1000, R19 ;  /* 0x0000100002bb7824 */ /* 0x000fe200078e0213 */
[----:B--2---:R-:W-:Y:S01]  /*8940*/  F2FP.BF16.F32.PACK_AB R152, R21, R14 ;  /* 0x0000000e1598723e */ /* 0x004fe200000010ff */
[----:B0-----:R0:W-:Y:S01]  /*8950*/  @!P2 STS [R160+0x38420], R212 ;  /* 0x038420d4a000a388 */ /* 0x0011e20000000800 */
[----:B------:R-:W-:Y:S01]  /*8960*/  F2FP.BF16.F32.PACK_AB R154, R169, R20 ;  /* 0x00000014a99a723e */ /* 0x000fe200000010ff */
[----:B------:R-:W-:Y:S01]  /*8970*/  FMUL.FTZ R26, R26, R212 ;  /* 0x000000d41a1a7220 */ /* 0x000fe20000410000 */
[----:B------:R-:W-:Y:S01]  /*8980*/  F2FP.BF16.F32.PACK_AB R156, R171, R168 ;  /* 0x000000a8ab9c723e */ /* 0x000fe200000010ff */
[-C--:B------:R-:W-:Y:S01]  /*8990*/  FMUL.FTZ R27, R27, R212.reuse ;  /* 0x000000d41b1b7220 */ /* 0x080fe20000410000 */
[----:B------:R-:W2:Y:S01]  /*89a0*/  MUFU.EX2 R204, R204 ;  /* 0x000000cc00cc7308 */ /* 0x000ea20000000800 */
[----:B------:R-:W-:Y:S01]  /*89b0*/  R2UR UR6, R187 ;  /* 0x00000000bb0672ca */ /* 0x000fe200000e0000 */
        /* <DEDUP_REMOVED lines=30> */
[----:B------:R-:W2:Y:S01]  /*8ba0*/  MUFU.EX2 R173, R173 ;  /* 0x000000ad00ad7308 */ /* 0x000ea20000000800 */
[----:B---3--:R-:W-:Y:S01]  /*8bb0*/  F2FP.BF16.F32.PACK_AB R155, R207, R206 ;  /* 0x000000cecf9b723e */ /* 0x008fe200000010ff */
        /* <DEDUP_REMOVED lines=95> */
[----:B0-----:R-:W-:Y:S01]  /*91b0*/  F2FP.BF16.F32.PACK_AB R161, R179, R178 ;  /* 0x000000b2b3a1723e */ /* 0x001fe200000010ff */
[-C--:B------:R-:W-:Y:S01]  /*91c0*/  FMUL.FTZ R146, R146, R212.reuse ;  /* 0x000000d492927220 */ /* 0x080fe20000410000 */
[-C--:B------:R-:W-:Y:S01]  /*91d0*/  FMUL.FTZ R147, R147, R212.reuse ;  /* 0x000000d493937220 */ /* 0x080fe20000410000 */
[-C--:B------:R-:W-:Y:S01]  /*91e0*/  FMUL.FTZ R148, R148, R213.reuse ;  /* 0x000000d594947220 */ /* 0x080fe20000410000 */
[----:B------:R-:W-:Y:S01]  /*91f0*/  FMUL.FTZ R149, R149, R213 ;  /* 0x000000d595957220 */ /* 0x000fe20000410000 */
[-C--:B------:R-:W-:Y:S01]  /*9200*/  FMUL.FTZ R150, R150, R212.reuse ;  /* 0x000000d496967220 */ /* 0x080fe20000410000 */
[----:B------:R-:W-:Y:S01]  /*9210*/  FMUL.FTZ R151, R151, R212 ;  /* 0x000000d497977220 */ /* 0x000fe20000410000 */
[----:B------:R-:W-:Y:S01]  /*9220*/  MUFU.EX2 R176, R176 ;  /* 0x000000b000b07308 */ /* 0x000fe20000000800 */
[----:B------:R0:W-:Y:S01]  /*9230*/  STSM.16.M88.4 [R189+0x36400], R152 ;  /* 0x03640098bd007844 */ /* 0x0001e20000000200 */
[----:B-1----:R-:W-:-:S02]  /*9240*/  VIADD R15, R187, 0x80 ;  /* 0x00000080bb0f7836 */ /* 0x002fc40000000000 */
[----:B------:R-:W-:Y:S01]  /*9250*/  FFMA.FTZ R205, R212, R6, R205 ;  /* 0x00000006d4cd7223 */ /* 0x000fe200000100cd */
[----:B------:R-:W-:Y:S01]  /*9260*/  FFMA.FTZ R14, R213, R5, R14 ;  /* 0x00000005d50e7223 */ /* 0x000fe2000001000e */
[----:B------:R0:W-:Y:S01]  /*9270*/  STSM.16.M88.4 [R190], R156 ;  /* 0x0000009cbe007844 */ /* 0x0001e20000000200 */
[----:B------:R-:W-:Y:S01]  /*9280*/  ISETP.GT.AND P2, PT, R12, R9, PT ;  /* 0x000000090c00720c */ /* 0x000fe20003f44270 */
[----:B------:R-:W-:Y:S01]  /*9290*/  FADD.FTZ R205, R204, R205 ;  /* 0x000000cdcccd7221 */ /* 0x000fe20000010000 */
[----:B------:R-:W1:Y:S01]  /*92a0*/  MUFU.EX2 R201, R201 ;  /* 0x000000c900c97308 */ /* 0x000e620000000800 */
[----:B--2---:R-:W-:Y:S01]  /*92b0*/  F2FP.BF16.F32.PACK_AB R163, R181, R180 ;  /* 0x000000b4b5a3723e */ /* 0x004fe200000010ff */
[----:B------:R-:W-:Y:S01]  /*92c0*/  FADD.FTZ R21, R21, R14 ;  /* 0x0000000e15157221 */ /* 0x000fe20000010000 */
[----:B------:R-:W-:Y:S01]  /*92d0*/  FADD.FTZ R206, R206, R205 ;  /* 0x000000cdcece7221 */ /* 0x000fe20000010000 */
[----:B------:R-:W-:Y:S02]  /*92e0*/  @!P1 VIADD R10, R10, 0x38860 ;  /* 0x000388600a0a9836 */ /* 0x000fe40000000000 */
[----:B------:R0:W-:Y:S01]  /*92f0*/  STSM.16.M88.4 [R192], R160 ;  /* 0x000000a0c0007844 */ /* 0x0001e20000000200 */
[----:B------:R-:W-:Y:S01]  /*9300*/  FADD.FTZ R20, R20, R21 ;  /* 0x0000001514147221 */ /* 0x000fe20000010000 */
[----:B------:R-:W-:Y:S01]  /*9310*/  MUFU.EX2 R202, R202 ;  /* 0x000000ca00ca7308 */ /* 0x000fe20000000800 */
[----:B------:R-:W-:Y:S01]  /*9320*/  FADD.FTZ R207, R207, R206 ;  /* 0x000000cecfcf7221 */ /* 0x000fe20000010000 */
[----:B------:R-:W-:Y:S01]  /*9330*/  @!P1 PRMT R10, RZ, 0x654, R10 ;  /* 0x00000654ff0a9816 */ /* 0x000fe2000000000a */
[----:B------:R-:W-:-:S02]  /*9340*/  FADD.FTZ R169, R169, R20 ;  /* 0x00000014a9a97221 */ /* 0x000fc40000010000 */
[----:B------:R-:W-:Y:S02]  /*9350*/  FADD.FTZ R208, R208, R207 ;  /* 0x000000cfd0d07221 */ /* 0x000fe40000010000 */
        /* <DEDUP_REMOVED lines=17> */
[----:B------:R-:W-:Y:S01]  /*9470*/  FADD.FTZ R174, R174, R175 ;  /* 0x000000afaeae7221 */ /* 0x000fe20000010000 */
[----:B------:R-:W-:Y:S02]  /*9480*/  MUFU.EX2 R11, R199 ;  /* 0x000000c7000b7308 */ /* 0x000fe40000000800 */
[----:B------:R-:W-:Y:S01]  /*9490*/  FADD.FTZ R180, R181, R180 ;  /* 0x000000b4b5b47221 */ /* 0x000fe20000010000 */
[----:B------:R-:W-:-:S04]  /*94a0*/  FADD.FTZ R177, R177, R174 ;  /* 0x000000aeb1b17221 */ /* 0x000fc80000010000 */
[----:B------:R-:W-:Y:S01]  /*94b0*/  FADD.FTZ R176, R176, R177 ;  /* 0x000000b1b0b07221 */ /* 0x000fe20000010000 */
[----:B------:R-:W2:Y:S01]  /*94c0*/  MUFU.EX2 R200, R200 ;  /* 0x000000c800c87308 */ /* 0x000ea20000000800 */
[----:B-1----:R-:W-:Y:S01]  /*94d0*/  F2FP.BF16.F32.PACK_AB R165, R182, R13 ;  /* 0x0000000db6a5723e */ /* 0x002fe200000010ff */
[----:B------:R-:W-:Y:S01]  /*94e0*/  FADD.FTZ R13, R13, R180 ;  /* 0x000000b40d0d7221 */ /* 0x000fe20000010000 */
[----:B------:R-:W-:-:S03]  /*94f0*/  FADD.FTZ R201, R201, R176 ;  /* 0x000000b0c9c97221 */ /* 0x000fc60000010000 */
[----:B------:R-:W-:Y:S01]  /*9500*/  FADD.FTZ R182, R182, R13 ;  /* 0x0000000db6b67221 */ /* 0x000fe20000010000 */
[----:B------:R-:W-:Y:S01]  /*9510*/  FADD.FTZ R202, R202, R201 ;  /* 0x000000c9caca7221 */ /* 0x000fe20000010000 */
[----:B------:R-:W-:-:S03]  /*9520*/  IMAD.MOV.U32 R13, RZ, RZ, R7 ;  /* 0x000000ffff0d7224 */ /* 0x000fc600078e0007 */
[----:B------:R-:W-:Y:S01]  /*9530*/  FADD.FTZ R5, R203, R202 ;  /* 0x000000cacb057221 */ /* 0x000fe20000010000 */
[----:B--2---:R-:W-:Y:S01]  /*9540*/  F2FP.BF16.F32.PACK_AB R167, R200, R11 ;  /* 0x0000000bc8a7723e */ /* 0x004fe200000010ff */
[----:B------:R-:W-:-:S04]  /*9550*/  FADD.FTZ R11, R11, R182 ;  /* 0x000000b60b0b7221 */ /* 0x000fc80000010000 */
        /* <DEDUP_REMOVED lines=15> */
[----:B------:R-:W-:Y:S01]  /*9650*/  IMAD.MOV.U32 R15, RZ, RZ, R2 ;  /* 0x000000ffff0f7224 */ /* 0x000fe200078e0002 */
[----:B------:R-:W-:Y:S02]  /*9660*/  WARPGROUP.DEPBAR.LE gsb0, 0x0 ;  /* 0x00008000000079c5 */ /* 0x000fe40000010000 */
[----:B------:R-:W-:-:S15]  /*9670*/  WARPGROUP.ARRIVE ;  /* 0x00000000000079c5 */ /* 0x000fde0000000000 */
[----:B------:R-:W-:-:S07]  /*9680*/  NOP ;  /* 0x0000000000007918 */ /* 0x000fce0000000000 */
        /* <DEDUP_REMOVED lines=17> */
[----:B-1----:R-:W-:-:S04]  /*97a0*/  VIADD R10, R12, 0xffffffff ;  /* 0xffffffff0c0a7836 */ /* 0x002fc80000000000 */
[----:B------:R-:W-:Y:S01]  /*97b0*/  IMAD.MOV.U32 R12, RZ, RZ, R10 ;  /* 0x000000ffff0c7224 */ /* 0x000fe200078e000a */
[----:B0-----:R-:W-:Y:S06]  /*97c0*/  @P2 BRA `(.L_x_4015) ;  /* 0xffffffc800a02947 */ /* 0x001fec000383ffff */
[----:B------:R-:W-:-:S07]  /*97d0*/  MOV R12, R10 ;  /* 0x0000000a000c7202 */ /* 0x000fce0000000f00 */
.L_x_4006:
[----:B------:R-:W-:-:S13]  /*97e0*/  ISETP.GE.AND P2, PT, R12, RZ, PT ;  /* 0x000000ff0c00720c */ /* 0x000fda0003f46270 */
[----:B------:R-:W-:Y:S05]  /*97f0*/  @!P2 BRA `(.L_x_4016) ;  /* 0x000000300044a947 */ /* 0x000fea0003800000 */
[----:B------:R-:W-:Y:S01]  /*9800*/  IMAD.MOV.U32 R11, RZ, RZ, R8 ;  /* 0x000000ffff0b7224 */ /* 0x000fe200078e0008 */
[----:B------:R-:W-:Y:S01]  /*9810*/  ULDC UR5, c[0x0][0xad0] ;  /* 0x0002b40000057ab9 */ /* 0x000fe20000000800 */
[----:B------:R-:W-:Y:S01]  /*9820*/  IMAD.MOV.U32 R184, RZ, RZ, R7 ;  /* 0x000000ffffb87224 */ /* 0x000fe200078e0007 */
[----:B------:R-:W-:Y:S01]  /*9830*/  ULDC UR4, c[0x0][0xa80] ;  /* 0x0002a00000047ab9 */ /* 0x000fe20000000800 */
[----:B------:R-:W-:-:S07]  /*9840*/  IMAD.MOV.U32 R13, RZ, RZ, R2 ;  /* 0x000000ffff0d7224 */ /* 0x000fce00078e0002 */
.L_x_4025:
[----:B------:R-:W-:-:S05]  /*9850*/  VIADD R2, R13, 0x1 ;  /* 0x000000010d027836 */ /* 0x000fca0000000000 */
[----:B------:R-:W-:-:S04]  /*9860*/  ISETP.NE.AND P2, PT, R2, 0x2, PT ;  /* 0x000000020200780c */ /* 0x000fc80003f45270 */
[----:B------:R-:W-:Y:S02]  /*9870*/  SEL R7, RZ, 0x1, P2 ;  /* 0x00000001ff077807 */ /* 0x000fe40001000000 */
[----:B------:R-:W-:Y:S02]  /*9880*/  SEL R2, R2, RZ, P2 ;  /* 0x000000ff02027207 */ /* 0x000fe40001000000 */
[----:B------:R-:W-:Y:S01]  /*9890*/  LOP3.LUT R16, R16, R7, RZ, 0x3c, !PT ;  /* 0x0000000710107212 */ /* 0x000fe200078e3cff */
[----:B------:R-:W-:Y:S06]  /*98a0*/  @!P0 BRA `(.L_x_4017) ;  /* 0x0000000000048947 */ /* 0x000fec0003800000 */
[----:B------:R-:W-:Y:S01]  /*98b0*/  BPT.TRAP 0x1 ;  /* 0x000000040000795c */ /* 0x000fe20000300000 */
.L_x_4017:
[----:B------:R-:W-:Y:S01]  /*98c0*/  IMAD R9, R2, 0x8, R17 ;  /* 0x0000000802097824 */ /* 0x000fe200078e0211 */
[----:B------:R-:W-:-:S04]  /*98d0*/  SHF.L.U32 R8, R16, 0x1f, RZ ;  /* 0x0000001f10087819 */ /* 0x000fc800000006ff */
[----:B------:R0:W1:Y:S01]  /*98e0*/  SYNCS.PHASECHK.TRANS64.TRYWAIT P2, [R9+URZ+0x38830], R8 ;  /* 0x03883008090075a7 */ /* 0x000062000804017f */
[----:B------:R-:W-:Y:S05]  /*98f0*/  @!P0 BRA `(.L_x_4018) ;  /* 0x0000000000048947 */ /* 0x000fea0003800000 */
[----:B------:R-:W-:Y:S01]  /*9900*/  BPT.TRAP 0x1 ;  /* 0x000000040000795c */ /* 0x000fe20000300000 */
.L_x_4018:
[----:B------:R-:W-:Y:S01]  /*9910*/  IMAD R7, R2, 0x200, R0 ;  /* 0x0000020002077824 */ /* 0x000fe200078e0200 */
[----:B-1----:R-:W-:Y:S06]  /*9920*/  @P2 BRA `(.L_x_4019) ;  /* 0x0000000000082947 */ /* 0x002fec0003800000 */
[----:B------:R-:W1:Y:S02]  /*9930*/  SYNCS.PHASECHK.TRANS64.TRYWAIT P2, [R9+URZ+0x38830], R8 ;  /* 0x03883008090075a7 */ /* 0x000e64000804017f */
[----:B-1----:R-:W-:Y:S05]  /*9940*/  @!P2 BRA `(.L_x_4020) ;  /* 0x000000bc0014a947 */ /* 0x002fea0003800000 */
.L_x_4019:
        /* <DEDUP_REMOVED lines=22> */
.L_x_4021:
[----:B------:R2:W3:Y:S01]  /*9ab0*/  SYNCS.PHASECHK.TRANS64.TRYWAIT P2, [R9+URZ+0x38850], R8 ;  /* 0x03885008090075a7 */ /* 0x0004e2000804017f */
[----:B------:R-:W-:Y:S05]  /*9ac0*/  @!P0 BRA `(.L_x_4022) ;  /* 0x0000000000048947 */ /* 0x000fea0003800000 */
[----:B------:R-:W-:Y:S01]  /*9ad0*/  BPT.TRAP 0x1 ;  /* 0x000000040000795c */ /* 0x000fe20000300000 */
.L_x_4022:
[----:B---3--:R-:W-:Y:S05]  /*9ae0*/  @P2 BRA `(.L_x_4023) ;  /* 0x0000000000082947 */ /* 0x008fea0003800000 */
[----:B------:R-:W3:Y:S02]  /*9af0*/  SYNCS.PHASECHK.TRANS64.TRYWAIT P2, [R9+URZ+0x38850], R8 ;  /* 0x03885008090075a7 */ /* 0x000ee4000804017f */
[----:B---3--:R-:W-:Y:S05]  /*9b00*/  @!P2 BRA `(.L_x_4024) ;  /* 0x000000b800b8a947 */ /* 0x008fea0003800000 */
.L_x_4023:
[----:B------:R-:W-:Y:S01]  /*9b10*/  LEA R7, R2, R3, 0xc ;  /* 0x0000000302077211 */ /* 0x000fe200078e60ff */
[----:B------:R-:W-:Y:S01]  /*9b20*/  WARPGROUP.ARRIVE ;  /* 0x00000000000079c5 */ /* 0x000fe20000000000 */
[----:B------:R-:W-:Y:S01]  /*9b30*/  UMOV UR11, 0x40000040 ;  /* 0x40000040000b7882 */ /* 0x000fe20000000000 */
[----:B------:R-:W-:Y:S01]  /*9b40*/  VIADD R10, R4, 0x2 ;  /* 0x00000002040a7836 */ /* 0x000fe20000000000 */
[C---:B------:R-:W-:Y:S01]  /*9b50*/  R2UR UR10, R7.reuse ;  /* 0x00000000070a72ca */ /* 0x040fe200000e0000 */
[C---:B0123--:R-:W-:Y:S01]  /*9b60*/  VIADD R8, R7.reuse, 0x2 ;  /* 0x0000000207087836 */ /* 0x04ffe20000000000 */
[----:B------:R-:W-:Y:S01]  /*9b70*/  UMOV UR29, 0x40000040 ;  /* 0x40000040001d7882 */ /* 0x000fe20000000000 */
[----:B------:R-:W-:Y:S01]  /*9b80*/  UMOV UR31, 0x40000040 ;  /* 0x40000040001f7882 */ /* 0x000fe20000000000 */
[----:B------:R-:W-:Y:S01]  /*9b90*/  R2UR UR28, R10 ;  /* 0x000000000a1c72ca */ /* 0x000fe200000e0000 */
[----:B------:R-:W-:Y:S01]  /*9ba0*/  VIADD R10, R4, 0x4 ;  /* 0x00000004040a7836 */ /* 0x000fe20000000000 */
[----:B------:R-:W-:Y:S01]  /*9bb0*/  R2UR UR30, R8 ;  /* 0x00000000081e72ca */ /* 0x000fe200000e0000 */
[C---:B------:R-:W-:Y:S01]  /*9bc0*/  VIADD R8, R7.reuse, 0x4 ;  /* 0x0000000407087836 */ /* 0x040fe20000000000 */
[----:B------:R-:W0:Y:S01]  /*9bd0*/  S2R R14, SR_TID.X ;  /* 0x00000000000e7919 */ /* 0x000e220000002100 */
[----:B------:R-:W-:Y:S01]  /*9be0*/  VIADD R21, R4, 0x800 ;  /* 0x0000080004157836 */ /* 0x000fe20000000000 */
[----:B------:R-:W-:Y:S01]  /*9bf0*/  UMOV UR7, 0x40000040 ;  /* 0x4000004000077882 */ /* 0x000fe20000000000 */
[----:B------:R-:W-:-:S02]  /*9c00*/  VIADD R15, R7, 0x800 ;  /* 0x00000800070f7836 */ /* 0x000fc40000000000 */
[----:B------:R-:W-:Y:S01]  /*9c10*/  HGMMA.64x64x16.F32.BF16 R152, gdesc[UR8], R152, gsb0 ;  /* 0x00e00000089879f0 */ /* 0x000fe20008001898 */
[----:B------:R-:W-:-:S05]  /*9c20*/  IMAD R207, R2, 0x1000, R19 ;  /* 0x0000100002cf7824 */ /* 0x000fca00078e0213 */
[----:B------:R-:W-:Y:S02]  /*9c30*/  R2UR UR6, R207 ;  /* 0x00000000cf0672ca */ /* 0x000fe400000e0000 */
[----:B0-----:R-:W-:Y:S01]  /*9c40*/  SHF.R.U32.HI R14, RZ, 0x7, R14 ;  /* 0x00000007ff0e7819 */ /* 0x001fe2000001160e */
        /* <DEDUP_REMOVED lines=340> */
[----:B------:R-:W-:-:S06]  /*b190*/  FMUL.FTZ R183, R183, UR5 ;  /* 0x00000005b7b77c20 */ /* 0x000fcc0008410000 */
        /* <DEDUP_REMOVED lines=17> */
[----:B-1----:R-:W-:Y:S01]  /*b2b0*/  FMNMX.FTZ R7, R161, R158, !PT ;  /* 0x0000009ea1077209 */ /* 0x002fe20007810000 */
[----:B------:R-:W-:-:S06]  /*b2c0*/  FMUL.FTZ R158, R162, UR5 ;  /* 0x00000005a29e7c20 */ /* 0x000fcc0008410000 */
[----:B------:R-:W1:Y:S01]  /*b2d0*/  MUFU.TANH R177, R177 ;  /* 0x000000b100b17308 */ /* 0x000e620000002400 */
[----:B--2---:R-:W-:-:S07]  /*b2e0*/  FMNMX.FTZ R162, R164, R7, !PT ;  /* 0x00000007a4a27209 */ /* 0x004fce0007810000 */
[----:B------:R-:W2:Y:S01]  /*b2f0*/  MUFU.TANH R185, R185 ;  /* 0x000000b900b97308 */ /* 0x000ea20000002400 */
[----:B0-----:R-:W-:Y:S01]  /*b300*/  FMNMX.FTZ R168, R165, R162, !PT ;  /* 0x000000a2a5a87209 */ /* 0x001fe20007810000 */
[----:B------:R-:W-:Y:S01]  /*b310*/  FMUL.FTZ R162, R163, UR5 ;  /* 0x00000005a3a27c20 */ /* 0x000fe20008410000 */
[----:B------:R-:W-:Y:S01]  /*b320*/  FMUL.FTZ R163, R166, UR5 ;  /* 0x00000005a6a37c20 */ /* 0x000fe20008410000 */
[----:B------:R-:W-:Y:S01]  /*b330*/  FMUL.FTZ R166, R167, UR5 ;  /* 0x00000005a7a67c20 */ /* 0x000fe20008410000 */
[----:B------:R-:W-:-:S03]  /*b340*/  FMUL.FTZ R167, R170, UR5 ;  /* 0x00000005aaa77c20 */ /* 0x000fc60008410000 */
        /* <DEDUP_REMOVED lines=22> */
[----:B--2---:R-:W-:Y:S02]  /*b4b0*/  FMNMX.FTZ R169, R163, R168, !PT ;  /* 0x000000a8a3a97209 */ /* 0x004fe40007810000 */
[----:B-1----:R-:W-:-:S05]  /*b4c0*/  FMNMX.FTZ R7, R170, R171, !PT ;  /* 0x000000abaa077209 */ /* 0x002fca0007810000 */
[----:B------:R-:W1:Y:S01]  /*b4d0*/  MUFU.TANH R181, R181 ;  /* 0x000000b500b57308 */ /* 0x000e620000002400 */
[C---:B------:R-:W-:Y:S01]  /*b4e0*/  FADD.FTZ R170, -R7.reuse, R184 ;  /* 0x000000b807aa7221 */ /* 0x040fe20000010100 */
[----:B------:R-:W-:-:S03]  /*b4f0*/  FMUL.FTZ R204, R7, UR4 ;  /* 0x0000000407cc7c20 */ /* 0x000fc60008410000 */
[----:B------:R-:W-:Y:S01]  /*b500*/  FMUL.FTZ R168, R170, UR4 ;  /* 0x00000004aaa87c20 */ /* 0x000fe20008410000 */
[----:B---3--:R-:W-:Y:S01]  /*b510*/  FMNMX.FTZ R170, R166, R169, !PT ;  /* 0x000000a9a6aa7209 */ /* 0x008fe20007810000 */
[--C-:B------:R-:W-:Y:S01]  /*b520*/  FFMA.FTZ R173, R8, UR4, -R204.reuse ;  /* 0x0000000408ad7c23 */ /* 0x100fe200080108cc */
[----:B------:R-:W2:Y:S01]  /*b530*/  MUFU.TANH R186, R186 ;  /* 0x000000ba00ba7308 */ /* 0x000ea20000002400 */
[--C-:B------:R-:W-:Y:S01]  /*b540*/  FFMA.FTZ R172, R153, UR4, -R204.reuse ;  /* 0x0000000499ac7c23 */ /* 0x100fe200080108cc */
[----:B0-----:R-:W-:Y:S01]  /*b550*/  FMNMX.FTZ R170, R167, R170, !PT ;  /* 0x000000aaa7aa7209 */ /* 0x001fe20007810000 */
        /* <DEDUP_REMOVED lines=10> */
[--C-:B------:R-:W-:Y:S01]  /*b600*/  FFMA.FTZ R200, R164, UR4, -R204.reuse ;  /* 0x00000004a4c87c23 */ /* 0x100fe200080108cc */
[--C-:B------:R-:W-:Y:S01]  /*b610*/  FFMA.FTZ R201, R165, UR4, -R204.reuse ;  /* 0x00000004a5c97c23 */ /* 0x100fe200080108cc */
[----:B------:R-:W-:Y:S01]  /*b620*/  FFMA.FTZ R180, R180, UR4, -R204 ;  /* 0x00000004b4b47c23 */ /* 0x000fe200080108cc */
[----:B------:R-:W1:Y:S01]  /*b630*/  MUFU.TANH R178, R178 ;  /* 0x000000b200b27308 */ /* 0x000e620000002400 */
[----:B--2---:R-:W-:-:S07]  /*b640*/  FMNMX.FTZ R170, R186, R169, !PT ;  /* 0x000000a9baaa7209 */ /* 0x004fce0007810000 */
[----:B------:R-:W2:Y:S01]  /*b650*/  MUFU.TANH R179, R179 ;  /* 0x000000b300b37308 */ /* 0x000ea20000002400 */
[----:B0-----:R-:W-:-:S07]  /*b660*/  FMNMX.FTZ R169, R187, R170, !PT ;  /* 0x000000aabba97209 */ /* 0x001fce0007810000 */
[----:B------:R-:W0:Y:S01]  /*b670*/  MUFU.TANH R182, R182 ;  /* 0x000000b600b67308 */ /* 0x000e220000002400 */
[----:B-1----:R-:W-:Y:S01]  /*b680*/  FMNMX.FTZ R8, R178, R169, !PT ;  /* 0x000000a9b2087209 */ /* 0x002fe20007810000 */
[----:B------:R-:W-:Y:S01]  /*b690*/  FFMA.FTZ R169, R152, UR4, -R204 ;  /* 0x0000000498a97c23 */ /* 0x000fe200080108cc */
[C---:B------:R-:W-:Y:S02]  /*b6a0*/  @!P1 IADD3 R152, R9.reuse, 0x38840, RZ ;  /* 0x0003884009989810 */ /* 0x040fe40007ffe0ff */
[----:B------:R-:W-:Y:S02]  /*b6b0*/  @!P1 IADD3 R9, R9, 0x38860, RZ ;  /* 0x0003886009099810 */ /* 0x000fe40007ffe0ff */
[----:B------:R-:W-:Y:S01]  /*b6c0*/  @!P1 PRMT R152, RZ, 0x654, R152 ;  /* 0x00000654ff989816 */ /* 0x000fe20000000098 */
[----:B------:R-:W1:Y:S01]  /*b6d0*/  MUFU.TANH R183, R183 ;  /* 0x000000b700b77308 */ /* 0x000e620000002400 */
[----:B--2---:R-:W-:Y:S02]  /*b6e0*/  FMNMX.FTZ R171, R179, R8, !PT ;  /* 0x00000008b3ab7209 */ /* 0x004fe40007810000 */
[----:B------:R2:W-:Y:S01]  /*b6f0*/  @!P1 SYNCS.ARRIVE.TRANS64.RED.A1T0 RZ, [R152+URZ], RZ ;  /* 0x000000ff98ff99a7 */ /* 0x0005e2000810043f */
[----:B------:R-:W-:-:S04]  /*b700*/  @!P1 PRMT R9, RZ, 0x654, R9 ;  /* 0x00000654ff099816 */ /* 0x000fc80000000009 */
[----:B------:R-:W3:Y:S01]  /*b710*/  MUFU.EX2 R168, R168 ;  /* 0x000000a800a87308 */ /* 0x000ee20000000800 */
[----:B0-----:R-:W-:Y:S01]  /*b720*/  FMNMX.FTZ R8, R182, R171, !PT ;  /* 0x000000abb6087209 */ /* 0x001fe20007810000 */
[----:B------:R-:W-:-:S06]  /*b730*/  FFMA.FTZ R171, R154, UR4, -R204 ;  /* 0x000000049aab7c23 */ /* 0x000fcc00080108cc */
[----:B------:R0:W-:Y:S01]  /*b740*/  MUFU.EX2 R170, R173 ;  /* 0x000000ad00aa7308 */ /* 0x0001e20000000800 */
[----:B-1----:R-:W-:-:S05]  /*b750*/  FMNMX.FTZ R8, R183, R8, !PT ;  /* 0x00000008b7087209 */ /* 0x002fca0007810000 */
[----:B------:R-:W1:Y:S02]  /*b760*/  SHFL.BFLY PT, R153, R8, 0x2, 0x1f ;  /* 0x0c401f0008997f89 */ /* 0x000e6400000e0000 */
[----:B------:R-:W2:Y:S01]  /*b770*/  MUFU.EX2 R21, R21 ;  /* 0x0000001500157308 */ /* 0x000ea20000000800 */
[----:B0-----:R-:W-:Y:S01]  /*b780*/  FFMA.FTZ R173, R156, UR4, -R204 ;  /* 0x000000049cad7c23 */ /* 0x001fe200080108cc */
[-C--:B---3--:R-:W-:Y:S01]  /*b790*/  FMUL.FTZ R24, R24, R168.reuse ;  /* 0x000000a818187220 */ /* 0x088fe20000410000 */
        /* <DEDUP_REMOVED lines=47> */
[----:B------:R-:W-:Y:S01]  /*ba90*/  FMUL.FTZ R100, R100, R168 ;  /* 0x000000a864647220 */ /* 0x000fe20000410000 */
[----:B0-----:R-:W-:Y:S01]  /*baa0*/  FMNMX.FTZ R8, R153, R8, !PT ;  /* 0x0000000899087209 */ /* 0x001fe20007810000 */
[----:B------:R-:W-:-:S02]  /*bab0*/  IMAD.MOV R153, RZ, RZ, -R188 ;  /* 0x000000ffff997224 */ /* 0x000fc400078e0abc */
[-C--:B------:R-:W-:Y:S01]  /*bac0*/  FMUL.FTZ R101, R101, R168.reuse ;  /* 0x000000a865657220 */ /* 0x080fe20000410000 */
        /* <DEDUP_REMOVED lines=13> */
[----:B------:R-:W0:Y:S01]  /*bba0*/  MUFU.EX2 R11, R11 ;  /* 0x0000000b000b7308 */ /* 0x000e220000000800 */
[--C-:B------:R-:W-:Y:S01]  /*bbb0*/  FFMA.FTZ R203, R162, UR4, -R155.reuse ;  /* 0x00000004a2cb7c23 */ /* 0x100fe2000801089b */
[----:B------:R-:W-:Y:S01]  /*bbc0*/  FFMA.FTZ R204, R163, UR4, -R155 ;  /* 0x00000004a3cc7c23 */ /* 0x000fe2000801089b */
[----:B------:R-:W-:-:S02]  /*bbd0*/  @!P2 IMAD R154, R13, 0x40, R18 ;  /* 0x000000400d9aa824 */ /* 0x000fc400078e0212 */
[--C-:B------:R-:W-:Y:S01]  /*bbe0*/  FFMA.FTZ R205, R166, UR4, -R155.reuse ;  /* 0x00000004a6cd7c23 */ /* 0x100fe2000801089b */
[--C-:B------:R-:W-:Y:S01]  /*bbf0*/  FFMA.FTZ R206, R167, UR4, -R155.reuse ;  /* 0x00000004a7ce7c23 */ /* 0x100fe2000801089b */
[----:B------:R-:W-:Y:S01]  /*bc00*/  FFMA.FTZ R181, R181, UR4, -R155 ;  /* 0x00000004b5b57c23 */ /* 0x000fe2000801089b */
[----:B------:R-:W-:Y:S02]  /*bc10*/  @!P2 IMAD R154, R154, 0x4, R17 ;  /* 0x000000049a9aa824 */ /* 0x000fe400078e0211 */
[--C-:B------:R-:W-:Y:S01]  /*bc20*/  FFMA.FTZ R186, R186, UR4, -R155.reuse ;  /* 0x00000004baba7c23 */ /* 0x100fe2000801089b */
        /* <DEDUP_REMOVED lines=8> */
[-C--:B0-----:R-:W-:Y:S01]  /*bcb0*/  FMUL.FTZ R26, R26, R11.reuse ;  /* 0x0000000b1a1a7220 */ /* 0x081fe20000410000 */
[----:B------:R0:W-:Y:S01]  /*bcc0*/  @!P2 STS [R154+0x38420], R11 ;  /* 0x0384200b9a00a388 */ /* 0x0001e20000000800 */
        /* <DEDUP_REMOVED lines=8> */
[----:B------:R-:W-:Y:S01]  /*bd50*/  FMUL.FTZ R42, R42, R11 ;  /* 0x0000000b2a2a7220 */ /* 0x000fe20000410000 */
[----:B0-----:R-:W-:Y:S01]  /*bd60*/  F2FP.BF16.F32.PACK_AB R154, R172, R169 ;  /* 0x000000a9ac9a723e */ /* 0x001fe200000010ff */
        /* <DEDUP_REMOVED lines=56> */
[----:B------:R-:W-:Y:S01]  /*c0f0*/  FMUL.FTZ R121, R121, R168 ;  /* 0x000000a879797220 */ /* 0x000fe20000410000 */
[-C--:B------:R-:W-:Y:S01]  /*c100*/  FMUL.FTZ R122, R122, R11.reuse ;  /* 0x0000000b7a7a7220 */ /* 0x080fe20000410000 */
[----:B------:R-:W-:Y:S01]  /*c110*/  MUFU.EX2 R199, R199 ;  /* 0x000000c700c77308 */ /* 0x000fe20000000800 */
[----:B0-----:R-:W-:Y:S01]  /*c120*/  F2FP.BF16.F32.PACK_AB R159, R205, R204 ;  /* 0x000000cccd9f723e */ /* 0x001fe200000010ff */
        /* <DEDUP_REMOVED lines=36> */
[----:B------:R-:W-:-:S02]  /*c370*/  VIADD R183, R207, 0x80 ;  /* 0x00000080cfb77836 */ /* 0x000fc40000000000 */
[----:B------:R-:W-:Y:S01]  /*c380*/  FFMA.FTZ R6, R11, R6, R10 ;  /* 0x000000060b067223 */ /* 0x000fe2000001000a */
[----:B------:R-:W2:Y:S01]  /*c390*/  MUFU.EX2 R187, R187 ;  /* 0x000000bb00bb7308 */ /* 0x000ea20000000800 */
[----:B-1----:R-:W-:Y:S01]  /*c3a0*/  F2FP.BF16.F32.PACK_AB R161, R181, R206 ;  /* 0x000000ceb5a1723e */ /* 0x002fe200000010ff */
[----:B------:R0:W-:Y:S01]  /*c3b0*/  STSM.16.M88.4 [R190], R156 ;  /* 0x0000009cbe007844 */ /* 0x0001e20000000200 */
[----:B------:R-:W-:Y:S01]  /*c3c0*/  FFMA.FTZ R5, R168, R5, R21 ;  /* 0x00000005a8057223 */ /* 0x000fe20000010015 */
[----:B------:R-:W-:Y:S01]  /*c3d0*/  FADD.FTZ R185, R185, R6 ;  /* 0x00000006b9b97221 */ /* 0x000fe20000010000 */
[----:B------:R-:W-:Y:S01]  /*c3e0*/  ISETP.GT.AND P2, PT, R12, RZ, PT ;  /* 0x000000ff0c00720c */ /* 0x000fe20003f44270 */
[----:B------:R-:W-:Y:S02]  /*c3f0*/  IMAD.MOV.U32 R11, RZ, RZ, R8 ;  /* 0x000000ffff0b7224 */ /* 0x000fe400078e0008 */
[----:B------:R-:W-:Y:S01]  /*c400*/  FADD.FTZ R170, R170, R5 ;  /* 0x00000005aaaa7221 */ /* 0x000fe20000010000 */
[----:B------:R-:W-:Y:S01]  /*c410*/  MUFU.EX2 R201, R201 ;  /* 0x000000c900c97308 */ /* 0x000fe20000000800 */
[----:B------:R-:W-:-:S02]  /*c420*/  FADD.FTZ R14, R14, R185 ;  /* 0x000000b90e0e7221 */ /* 0x000fc40000010000 */
[----:B------:R-:W-:Y:S02]  /*c430*/  FADD.FTZ R169, R169, R170 ;  /* 0x000000aaa9a97221 */ /* 0x000fe40000010000 */
[----:B------:R-:W-:Y:S02]  /*c440*/  FADD.FTZ R15, R15, R14 ;  /* 0x0000000e0f0f7221 */ /* 0x000fe40000010000 */
[----:B------:R-:W-:Y:S01]  /*c450*/  FADD.FTZ R172, R172, R169 ;  /* 0x000000a9acac7221 */ /* 0x000fe20000010000 */
[----:B------:R-:W1:Y:S01]  /*c460*/  MUFU.EX2 R202, R202 ;  /* 0x000000ca00ca7308 */ /* 0x000e620000000800 */
        /* <DEDUP_REMOVED lines=24> */
[----:B------:R-:W-:-:S03]  /*c5f0*/  IMAD.MOV.U32 R184, RZ, RZ, R7 ;  /* 0x000000ffffb87224 */ /* 0x000fc600078e0007 */
[----:B------:R-:W-:Y:S02]  /*c600*/  FADD.FTZ R201, R201, R200 ;  /* 0x000000c8c9c97221 */ /* 0x000fe40000010000 */
[----:B------:R-:W-:Y:S02]  /*c610*/  MUFU.EX2 R13, R13 ;  /* 0x0000000d000d7308 */ /* 0x000fe40000000800 */
[----:B------:R-:W-:-:S04]  /*c620*/  FADD.FTZ R202, R202, R201 ;  /* 0x000000c9caca7221 */ /* 0x000fc80000010000 */
[----:B------:R-:W-:Y:S02]  /*c630*/  FADD.FTZ R5, R177, R202 ;  /* 0x000000cab1057221 */ /* 0x000fe40000010000 */
[----:B------:R-:W2:Y:S01]  /*c640*/  MUFU.EX2 R182, R182 ;  /* 0x000000b600b67308 */ /* 0x000ea20000000800 */
[----:B-1----:R-:W-:Y:S01]  /*c650*/  F2FP.BF16.F32.PACK_AB R165, R179, R178 ;  /* 0x000000b2b3a5723e */ /* 0x002fe200000010ff */
[----:B------:R-:W-:Y:S01]  /*c660*/  FADD.FTZ R178, R178, R187 ;  /* 0x000000bbb2b27221 */ /* 0x000fe20000010000 */
[----:B------:R-:W-:-:S03]  /*c670*/  FADD.FTZ R5, R180, R5 ;  /* 0x00000005b4057221 */ /* 0x000fc60000010000 */
[----:B------:R-:W-:Y:S01]  /*c680*/  FADD.FTZ R178, R179, R178 ;  /* 0x000000b2b3b27221 */ /* 0x000fe20000010000 */
[----:B--2---:R-:W-:-:S03]  /*c690*/  F2FP.BF16.F32.PACK_AB R167, R182, R13 ;  /* 0x0000000db6a7723e */ /* 0x004fc600000010ff */
[----:B------:R-:W-:Y:S02]  /*c6a0*/  FADD.FTZ R13, R13, R178 ;  /* 0x000000b20d0d7221 */ /* 0x000fe40000010000 */
[----:B------:R0:W-:Y:S01]  /*c6b0*/  STSM.16.M88.4 [R191], R164 ;  /* 0x000000a4bf007844 */ /* 0x0001e20000000200 */
[----:B------:R-:W-:Y:S01]  /*c6c0*/  WARPGROUP.ARRIVE ;  /* 0x00000000000079c5 */ /* 0x000fe20000000000 */
[----:B------:R-:W-:Y:S01]  /*c6d0*/  FADD.FTZ R6, R182, R13 ;  /* 0x0000000db6067221 */ /* 0x000fe20000010000 */
[----:B------:R-:W-:-:S04]  /*c6e0*/  IMAD.MOV.U32 R13, RZ, RZ, R2 ;  /* 0x000000ffff0d7224 */ /* 0x000fc800078e0002 */
        /* <DEDUP_REMOVED lines=34> */
.L_x_4016:
[----:B------:R-:W0:Y:S01]  /*c910*/  SHFL.BFLY PT, R0, R5, 0x2, 0x1f ;  /* 0x0c401f0005007f89 */ /* 0x000e2200000e0000 */
[----:B------:R-:W-:-:S03]  /*c920*/  UIADD3 UR36, UR36, 0x1, URZ ;  /* 0x0000000124247890 */ /* 0x000fc6000fffe03f */
[----:B------:R-:W1:Y:S01]  /*c930*/  SHFL.BFLY PT, R9, R6, 0x2, 0x1f ;  /* 0x0c401f0006097f89 */ /* 0x000e6200000e0000 */
[----:B------:R-:W-:Y:S08]  /*c940*/  BAR.ARV 0x8, 0xa0 ;  /* 0x0202800000007b1d */ /* 0x000ff00000002000 */
[----:B------:R-:W-:Y:S01]  /*c950*/  BAR.SYNC.DEFER_BLOCKING 0xf, 0x100 ;  /* 0x03c4000000007b1d */ /* 0x000fe20000010000 */
[----:B0-----:R-:W-:Y:S01]  /*c960*/  FADD.FTZ R0, R0, R5 ;  /* 0x0000000500007221 */ /* 0x001fe20000010000 */
[----:B-1----:R-:W-:-:S04]  /*c970*/  FADD.FTZ R9, R9, R6 ;  /* 0x0000000609097221 */ /* 0x002fc80000010000 */
[----:B------:R-:W0:Y:S01]  /*c980*/  SHFL.BFLY PT, R3, R0, 0x1, 0x1f ;  /* 0x0c201f0000037f89 */ /* 0x000e2200000e0000 */
[----:B------:R-:W-:-:S03]  /*c990*/  IMAD.MOV.U32 R6, RZ, RZ, RZ ;  /* 0x000000ffff067224 */ /* 0x000fc600078e00ff */
[----:B------:R-:W1:Y:S01]  /*c9a0*/  SHFL.BFLY PT, R4, R9, 0x1, 0x1f ;  /* 0x0c201f0009047f89 */ /* 0x000e6200000e0000 */
[----:B0-----:R-:W-:Y:S01]  /*c9b0*/  FADD.FTZ R11, R0, R3 ;  /* 0x00000003000b7221 */ /* 0x001fe20000010000 */
[----:B------:R-:W-:Y:S01]  /*c9c0*/  IADD3 R3, -R188, RZ, RZ ;  /* 0x000000ffbc037210 */ /* 0x000fe20007ffe1ff */
[----:B------:R-:W-:Y:S02]  /*c9d0*/  IMAD.MOV.U32 R0, RZ, RZ, -0x800000 ;  /* 0xff800000ff007424 */ /* 0x000fe400078e00ff */
[----:B-1----:R-:W-:Y:S01]  /*c9e0*/  FADD.FTZ R20, R9, R4 ;  /* 0x0000000409147221 */ /* 0x002fe20000010000 */
[----:B------:R-:W-:Y:S01]  /*c9f0*/  FSETP.NE.FTZ.AND P2, PT, R11, RZ, PT ;  /* 0x000000ff0b00720b */ /* 0x000fe20003f55000 */
[----:B------:R-:W-:Y:S01]  /*ca00*/  VIADD R4, R2, 0x1 ;  /* 0x0000000102047836 */ /* 0x000fe20000000000 */
[----:B------:R-:W-:Y:S01]  /*ca10*/  ISETP.NE.AND P0, PT, R22, R3, PT ;  /* 0x000000031600720c */ /* 0x000fe20003f05270 */
[----:B------:R-:W-:Y:S01]  /*ca20*/  IMAD.MOV.U32 R3, RZ, RZ, RZ ;  /* 0x000000ffff037224 */ /* 0x000fe200078e00ff */
[----:B------:R-:W-:-:S02]  /*ca30*/  FSETP.NE.FTZ.AND P3, PT, R20, RZ, PT ;  /* 0x000000ff1400720b */ /* 0x000fc40003f75000 */
[----:B------:R-:W-:-:S04]  /*ca40*/  ISETP.NE.AND P1, PT, R4, 0x2, PT ;  /* 0x000000020400780c */ /* 0x000fc80003f25270 */
[----:B------:R-:W-:-:S03]  /*ca50*/  SEL R5, RZ, 0x1, P1 ;  /* 0x00000001ff057807 */ /* 0x000fc60000800000 */
[----:B------:R-:W0:Y:S01]  /*ca60*/  @P2 MUFU.RCP R3, R11 ;  /* 0x0000000b00032308 */ /* 0x000e220000001000 */
[----:B------:R-:W-:Y:S01]  /*ca70*/  LOP3.LUT R16, R16, R5, RZ, 0x3c, !PT ;  /* 0x0000000510107212 */ /* 0x000fe200078e3cff */
[----:B------:R-:W-:-:S04]  /*ca80*/  @!P0 IMAD R2, R2, 0x40, R18 ;  /* 0x0000004002028824 */ /* 0x000fc800078e0212 */
[----:B------:R-:W-:Y:S02]  /*ca90*/  @!P0 IMAD R2, R2, 0x4, R17 ;  /* 0x0000000402028824 */ /* 0x000fe400078e0211 */
[----:B------:R-:W1:Y:S08]  /*caa0*/  @P3 MUFU.RCP R6, R20 ;  /* 0x0000001400063308 */ /* 0x000e700000001000 */
[----:B------:R-:W2:Y:S01]  /*cab0*/  @P2 MUFU.LG2 R17, R11 ;  /* 0x0000000b00112308 */ /* 0x000ea20000000c00 */
[----:B0-----:R-:W-:Y:S01]  /*cac0*/  @!P0 STS [R2+0x38400], R3 ;  /* 0x0384000302008388 */ /* 0x001fe20000000800 */
[----:B------:R-:W-:Y:S01]  /*cad0*/  FMUL.FTZ R171, R28, R3 ;  /* 0x000000031cab7220 */ /* 0x000fe20000410000 */
[----:B------:R-:W-:-:S02]  /*cae0*/  IMAD.U32 R28, RZ, RZ, UR4 ;  /* 0x00000004ff1c7e24 */ /* 0x000fc4000f8e00ff */
[-C--:B------:R-:W-:Y:S01]  /*caf0*/  FMUL.FTZ R172, R24, R3.reuse ;  /* 0x0000000318ac7220 */ /* 0x080fe20000410000 */
[-C--:B------:R-:W-:Y:S01]  /*cb00*/  FMUL.FTZ R170, R25, R3.reuse ;  /* 0x0000000319aa7220 */ /* 0x080fe20000410000 */
[-C--:B------:R-:W-:Y:S01]  /*cb10*/  FMUL.FTZ R24, R29, R3.reuse ;  /* 0x000000031d187220 */ /* 0x080fe20000410000 */
[----:B------:R-:W-:Y:S01]  /*cb20*/  @P3 FMUL.FTZ R28, R28, 0.69314718246459960938 ;  /* 0x3f3172181c1c3820 */ /* 0x000fe20000410000 */
        /* <DEDUP_REMOVED lines=11> */
[----:B-1----:R-:W-:Y:S01]  /*cbe0*/  MOV R2, UR4 ;  /* 0x0000000400027c02 */ /* 0x002fe20008000f00 */
[-C--:B------:R-:W-:Y:S01]  /*cbf0*/  FMUL.FTZ R154, R48, R3.reuse ;  /* 0x00000003309a7220 */ /* 0x080fe20000410000 */
[-C--:B------:R-:W-:Y:S01]  /*cc00*/  FMUL.FTZ R49, R49, R3.reuse ;  /* 0x0000000331317220 */ /* 0x080fe20000410000 */
[-C--:B------:R-:W-:Y:S01]  /*cc10*/  FMUL.FTZ R14, R52, R3.reuse ;  /* 0x00000003340e7220 */ /* 0x080fe20000410000 */
[-C--:B------:R-:W-:Y:S01]  /*cc20*/  FMUL.FTZ R53, R53, R3.reuse ;  /* 0x0000000335357220 */ /* 0x080fe20000410000 */
[----:B------:R-:W-:Y:S01]  /*cc30*/  @P2 FMUL.FTZ R2, R2, 0.69314718246459960938 ;  /* 0x3f31721802022820 */ /* 0x000fe20000410000 */
        /* <DEDUP_REMOVED lines=119> */
.L_x_3992:
[----:B------:R-:W0:Y:S01]  /*d3b0*/  S2R R4, SR_CgaCtaId ;  /* 0x0000000000047919 */ /* 0x000e220000008800 */
[----:B------:R-:W-:Y:S01]  /*d3c0*/  MOV R17, 0x400 ;  /* 0x0000040000117802 */ /* 0x000fe20000000f00 */
[----:B------:R-:W-:Y:S01]  /*d3d0*/  BSSY B0, `(.L_x_4026) ;  /* 0x0000291000007945 */ /* 0x000fe20003800000 */
[----:B------:R-:W-:Y:S02]  /*d3e0*/  BAR.SYNC.DEFER_BLOCKING 0x5, 0x120 ;  /* 0x0144800000007b1d */ /* 0x000fe40000010000 */
[----:B0-----:R-:W-:-:S05]  /*d3f0*/  LEA R17, R4, R17, 0x18 ;  /* 0x0000001104117211 */ /* 0x001fca00078ec0ff */
[----:B------:R-:W0:Y:S02]  /*d400*/  LDS.128 R184, [R17+0x388d0] ;  /* 0x0388d00011b87984 */ /* 0x000e240000000c00 */
[----:B0-----:R-:W-:Y:S01]  /*d410*/  R2UR UR5, R186 ;  /* 0x00000000ba0572ca */ /* 0x001fe200000e0000 */
[----:B------:R-:W-:Y:S06]  /*d420*/  BAR.ARV 0x4, 0x120 ;  /* 0x0104800000007b1d */ /* 0x000fec0000002000 */
[----:B------:R-:W-:Y:S08]  /*d430*/  @P0 BRA `(.L_x_4027) ;  /* 0x0000001c005c0947 */ /* 0x000ff00003800000 */
[----:B------:R-:W0:Y:S01]  /*d440*/  S2R R4, SR_SWINHI ;  /* 0x0000000000047919 */ /* 0x000e220000002f00 */
[----:B------:R-:W-:Y:S01]  /*d450*/  F2FP.BF16.F32.PACK_AB R5, R27, R5 ;  /* 0x000000051b05723e */ /* 0x000fe200000010ff */
[----:B------:R-:W-:Y:S01]  /*d460*/  ULDC.64 UR6, c[0x0][0xcd8] ;  /* 0x0003360000067ab9 */ /* 0x000fe20000000a00 */
[----:B------:R-:W-:Y:S01]  /*d470*/  F2FP.BF16.F32.PACK_AB R9, R35, R9 ;  /* 0x000000092309723e */ /* 0x000fe200000010ff */
[----:B------:R-:W-:Y:S01]  /*d480*/  UISETP.NE.U32.AND UP0, UPT, UR6, URZ, UPT ;  /* 0x0000003f0600728c */ /* 0x000fe2000bf05070 */
[----:B------:R-:W-:Y:S01]  /*d490*/  F2FP.BF16.F32.PACK_AB R10, R10, R167 ;  /* 0x000000a70a0a723e */ /* 0x000fe200000010ff */
[----:B------:R-:W-:Y:S01]  /*d4a0*/  USHF.L.U32 UR8, UR38, 0x2, URZ ;  /* 0x0000000226087899 */ /* 0x000fe2000800063f */
[----:B------:R-:W-:Y:S01]  /*d4b0*/  F2FP.BF16.F32.PACK_AB R11, R39, R11 ;  /* 0x0000000b270b723e */ /* 0x000fe200000010ff */
[----:B------:R-:W-:Y:S01]  /*d4c0*/  UISETP.NE.AND.EX UP0, UPT, UR7, URZ, UPT, UP0 ;  /* 0x0000003f0700728c */ /* 0x000fe2000bf05300 */
[----:B------:R-:W-:Y:S01]  /*d4d0*/  F2FP.BF16.F32.PACK_AB R56, R57, R56 ;  /* 0x000000383938723e */ /* 0x000fe200000010ff */
[----:B------:R-:W-:Y:S01]  /*d4e0*/  USHF.L.U64.HI UR9, UR38, 0x2, UR39 ;  /* 0x0000000226097899 */ /* 0x000fe20008010227 */
[----:B------:R-:W-:Y:S01]  /*d4f0*/  F2FP.BF16.F32.PACK_AB R13, R51, R13 ;  /* 0x0000000d330d723e */ /* 0x000fe200000010ff */
[----:B------:R-:W-:Y:S01]  /*d500*/  UIADD3 UR4, UP1, UR8, UR6, URZ ;  /* 0x0000000608047290 */ /* 0x000fe2000ff3e03f */
[----:B------:R-:W-:Y:S01]  /*d510*/  F2FP.BF16.F32.PACK_AB R14, R53, R14 ;  /* 0x0000000e350e723e */ /* 0x000fe200000010ff */
[----:B------:R-:W-:Y:S01]  /*d520*/  ULDC.64 UR10, c[0x0][0x208] ;  /* 0x00008200000a7ab9 */ /* 0x000fe20000000a00 */
[----:B------:R-:W-:Y:S01]  /*d530*/  F2FP.BF16.F32.PACK_AB R15, R55, R15 ;  /* 0x0000000f370f723e */ /* 0x000fe200000010ff */
[----:B------:R-:W-:Y:S01]  /*d540*/  UIADD3.X UR6, UR9, UR7, URZ, UP1, !UPT ;  /* 0x0000000709067290 */ /* 0x000fe20008ffe43f */
        /* <DEDUP_REMOVED lines=8> */
[----:B------:R-:W-:Y:S02]  /*d5d0*/  MOV R20, R17 ;  /* 0x0000001100147202 */ /* 0x000fe40000000f00 */
[----:B0-----:R-:W-:Y:S02]  /*d5e0*/  MOV R21, R4 ;  /* 0x0000000400157202 */ /* 0x001fe40000000f00 */
[----:B------:R-:W-:Y:S02]  /*d5f0*/  F2FP.BF16.F32.PACK_AB R73, R75, R74 ;  /* 0x0000004a4b49723e */ /* 0x000fe400000010ff */
[----:B------:R-:W-:Y:S01]  /*d600*/  F2FP.BF16.F32.PACK_AB R80, R81, R80 ;  /* 0x000000505150723e */ /* 0x000fe200000010ff */
[----:B------:R-:W-:Y:S01]  /*d610*/  IMAD.WIDE R6, R197, 0x2, R20 ;  /* 0x00000002c5067825 */ /* 0x000fe200078e0214 */
[----:B------:R-:W-:-:S02]  /*d620*/  F2FP.BF16.F32.PACK_AB R74, R77, R76 ;  /* 0x0000004c4d4a723e */ /* 0x000fc400000010ff */
[----:B------:R-:W-:Y:S02]  /*d630*/  F2FP.BF16.F32.PACK_AB R75, R79, R78 ;  /* 0x0000004e4f4b723e */ /* 0x000fe400000010ff */
[C---:B------:R-:W-:Y:S02]  /*d640*/  IADD3 R173, P1, R6.reuse, 0x20, RZ ;  /* 0x0000002006ad7810 */ /* 0x040fe40007f3e0ff */
[C---:B------:R-:W-:Y:S02]  /*d650*/  IADD3 R181, P6, R6.reuse, 0x2020, RZ ;  /* 0x0000202006b57810 */ /* 0x040fe40007fde0ff */
[----:B------:R-:W-:Y:S01]  /*d660*/  LOP3.LUT R4, R173, 0x380, RZ, 0xc0, !PT ;  /* 0x00000380ad047812 */ /* 0x000fe200078ec0ff */
[--C-:B------:R-:W-:Y:S01]  /*d670*/  IMAD.X R29, RZ, RZ, R7.reuse, P1 ;  /* 0x000000ffff1d7224 */ /* 0x100fe200008e0607 */
[----:B------:R-:W-:Y:S01]  /*d680*/  IADD3 R175, P0, R6, 0x40, RZ ;  /* 0x0000004006af7810 */ /* 0x000fe20007f1e0ff */
[----:B------:R-:W-:Y:S01]  /*d690*/  IMAD.X R45, RZ, RZ, R7, P6 ;  /* 0x000000ffff2d7224 */ /* 0x000fe200030e0607 */
[----:B------:R-:W-:-:S02]  /*d6a0*/  SHF.R.U64 R4, R4, 0x3, RZ ;  /* 0x0000000304047819 */ /* 0x000fc400000012ff */
[----:B------:R-:W-:Y:S01]  /*d6b0*/  LOP3.LUT R25, R6, 0x380, RZ, 0xc0, !PT ;  /* 0x0000038006197812 */ /* 0x000fe200078ec0ff */
[--C-:B------:R-:W-:Y:S01]  /*d6c0*/  IMAD.X R33, RZ, RZ, R7.reuse, P0 ;  /* 0x000000ffff217224 */ /* 0x100fe200000e0607 */
[----:B------:R-:W-:Y:S02]  /*d6d0*/  LOP3.LUT R28, R4, R173, RZ, 0x3c, !PT ;  /* 0x000000ad041c7212 */ /* 0x000fe400078e3cff */
[----:B------:R-:W-:Y:S02]  /*d6e0*/  LOP3.LUT R4, R181, 0x380, RZ, 0xc0, !PT ;  /* 0x00000380b5047812 */ /* 0x000fe400078ec0ff */
[C---:B------:R-:W-:Y:S02]  /*d6f0*/  IADD3 R179, P3, R6.reuse, 0x2000, RZ ;  /* 0x0000200006b37810 */ /* 0x040fe40007f7e0ff */
[C---:B------:R-:W-:Y:S02]  /*d700*/  IADD3 R183, P5, R6.reuse, 0x2040, RZ ;  /* 0x0000204006b77810 */ /* 0x040fe40007fbe0ff */
        /* <DEDUP_REMOVED lines=8> */
[----:B------:R-:W-:-:S02]  /*d790*/  SHF.R.U64 R4, R4, 0x3, RZ ;  /* 0x0000000304047819 */ /* 0x000fc400000012ff */
[C---:B------:R-:W-:Y:S02]  /*d7a0*/  IADD3 R203, P0, R6.reuse, 0x4020, RZ ;  /* 0x0000402006cb7810 */ /* 0x040fe40007f1e0ff */
[----:B------:R-:W-:Y:S02]  /*d7b0*/  IADD3.X R37, RZ, R7, RZ, P4, !PT ;  /* 0x00000007ff257210 */ /* 0x000fe400027fe4ff */
        /* <DEDUP_REMOVED lines=10> */
[----:B------:R-:W-:Y:S01]  /*d860*/  LOP3.LUT R6, R25, R6, RZ, 0x3c, !PT ;  /* 0x0000000619067212 */ /* 0x000fe200078e3cff */
[----:B------:R-:W-:Y:S01]  /*d870*/  IMAD.X R127, RZ, RZ, R7, P2 ;  /* 0x000000ffff7f7224 */ /* 0x000fe200010e0607 */
[----:B------:R-:W-:-:S02]  /*d880*/  LOP3.LUT R44, R4, R181, RZ, 0x3c, !PT ;  /* 0x000000b5042c7212 */ /* 0x000fc400078e3cff */
[----:B------:R-:W-:Y:S02]  /*d890*/  LOP3.LUT R4, R203, 0x380, RZ, 0xc0, !PT ;  /* 0x00000380cb047812 */ /* 0x000fe400078ec0ff */
[-C--:B------:R-:W-:Y:S02]  /*d8a0*/  IADD3.X R107, RZ, R7.reuse, RZ, P0, !PT ;  /* 0x00000007ff6b7210 */ /* 0x080fe400007fe4ff */
[-C--:B------:R-:W-:Y:S02]  /*d8b0*/  IADD3.X R25, RZ, R7.reuse, RZ, P1, !PT ;  /* 0x00000007ff197210 */ /* 0x080fe40000ffe4ff */
[----:B------:R-:W-:Y:S02]  /*d8c0*/  LOP3.LUT R32, R175, 0x380, RZ, 0xc0, !PT ;  /* 0x00000380af207812 */ /* 0x000fe400078ec0ff */
[----:B------:R-:W-:Y:S02]  /*d8d0*/  MOV R173, R6 ;  /* 0x0000000600ad7202 */ /* 0x000fe40000000f00 */
[----:B------:R-:W-:-:S02]  /*d8e0*/  LOP3.LUT R36, R177, 0x380, RZ, 0xc0, !PT ;  /* 0x00000380b1247812 */ /* 0x000fc400078ec0ff */
[----:B------:R-:W-:Y:S02]  /*d8f0*/  SHF.R.U64 R4, R4, 0x3, RZ ;  /* 0x0000000304047819 */ /* 0x000fe400000012ff */
[----:B------:R-:W-:Y:S02]  /*d900*/  LOP3.LUT R7, R126, 0x380, RZ, 0xc0, !PT ;  /* 0x000003807e077812 */ /* 0x000fe400078ec0ff */
[----:B------:R-:W-:Y:S02]  /*d910*/  LOP3.LUT R40, R179, 0x380, RZ, 0xc0, !PT ;  /* 0x00000380b3287812 */ /* 0x000fe400078ec0ff */
[----:B------:R-:W-:Y:S02]  /*d920*/  LOP3.LUT R27, R8, 0x380, RZ, 0xc0, !PT ;  /* 0x00000380081b7812 */ /* 0x000fe400078ec0ff */
[----:B------:R-:W-:Y:S02]  /*d930*/  SHF.R.U64 R32, R32, 0x3, RZ ;  /* 0x0000000320207819 */ /* 0x000fe400000012ff */
[----:B------:R-:W-:-:S02]  /*d940*/  LOP3.LUT R94, R183, 0x380, RZ, 0xc0, !PT ;  /* 0x00000380b75e7812 */ /* 0x000fc400078ec0ff */
[----:B------:R-:W-:Y:S02]  /*d950*/  F2FP.BF16.F32.PACK_AB R6, R24, R171 ;  /* 0x000000ab1806723e */ /* 0x000fe400000010ff */
[----:B------:R-:W-:Y:S02]  /*d960*/  SHF.R.U64 R36, R36, 0x3, RZ ;  /* 0x0000000324247819 */ /* 0x000fe400000012ff */
[----:B------:R-:W-:Y:S02]  /*d970*/  LOP3.LUT R98, R199, 0x380, RZ, 0xc0, !PT ;  /* 0x00000380c7627812 */ /* 0x000fe400078ec0ff */
[----:B------:R-:W-:Y:S02]  /*d980*/  LOP3.LUT R106, R4, R203, RZ, 0x3c, !PT ;  /* 0x000000cb046a7212 */ /* 0x000fe400078e3cff */
[----:B------:R-:W-:Y:S02]  /*d990*/  SHF.R.U64 R171, R7, 0x3, RZ ;  /* 0x0000000307ab7819 */ /* 0x000fe400000012ff */
[----:B------:R-:W-:-:S02]  /*d9a0*/  SHF.R.U64 R40, R40, 0x3, RZ ;  /* 0x0000000328287819 */ /* 0x000fc400000012ff */
[----:B------:R-:W-:Y:S02]  /*d9b0*/  LOP3.LUT R102, R201, 0x380, RZ, 0xc0, !PT ;  /* 0x00000380c9667812 */ /* 0x000fe400078ec0ff */
[----:B------:R-:W-:Y:S02]  /*d9c0*/  F2FP.BF16.F32.PACK_AB R4, R170, R172 ;  /* 0x000000acaa04723e */ /* 0x000fe400000010ff */
[----:B------:R-:W-:Y:S02]  /*d9d0*/  SHF.R.U64 R27, R27, 0x3, RZ ;  /* 0x000000031b1b7819 */ /* 0x000fe400000012ff */
[----:B------:R-:W-:Y:S01]  /*d9e0*/  F2FP.BF16.F32.PACK_AB R7, R31, R30 ;  /* 0x0000001e1f07723e */ /* 0x000fe200000010ff */
[----:B------:R-:W-:Y:S01]  /*d9f0*/  BAR.SYNC.DEFER_BLOCKING 0x1, 0x100 ;  /* 0x0044000000007b1d */ /* 0x000fe20000010000 */
[----:B------:R-:W-:Y:S02]  /*da00*/  LOP3.LUT R32, R32, R175, RZ, 0x3c, !PT ;  /* 0x000000af20207212 */ /* 0x000fe400078e3cff */
[----:B------:R-:W-:-:S02]  /*da10*/  SHF.R.U64 R94, R94, 0x3, RZ ;  /* 0x000000035e5e7819 */ /* 0x000fc400000012ff */
[----:B------:R-:W-:Y:S02]  /*da20*/  LOP3.LUT R110, R205, 0x380, RZ, 0xc0, !PT ;  /* 0x00000380cd6e7812 */ /* 0x000fe400078ec0ff */
[----:B------:R-:W-:Y:S02]  /*da30*/  LOP3.LUT R36, R36, R177, RZ, 0x3c, !PT ;  /* 0x000000b124247212 */ /* 0x000fe400078e3cff */
[----:B------:R-:W-:Y:S02]  /*da40*/  SHF.R.U64 R98, R98, 0x3, RZ ;  /* 0x0000000362627819 */ /* 0x000fe400000012ff */
[----:B------:R-:W-:Y:S02]  /*da50*/  LOP3.LUT R114, R207, 0x380, RZ, 0xc0, !PT ;  /* 0x00000380cf727812 */ /* 0x000fe400078ec0ff */
[----:B------:R-:W-:Y:S02]  /*da60*/  LOP3.LUT R40, R40, R179, RZ, 0x3c, !PT ;  /* 0x000000b328287212 */ /* 0x000fe400078e3cff */
[----:B------:R-:W-:-:S02]  /*da70*/  SHF.R.U64 R102, R102, 0x3, RZ ;  /* 0x0000000366667819 */ /* 0x000fc400000012ff */
[----:B------:R-:W-:Y:S02]  /*da80*/  LOP3.LUT R118, R209, 0x380, RZ, 0xc0, !PT ;  /* 0x00000380d1767812 */ /* 0x000fe400078ec0ff */
[----:B------:R-:W-:Y:S02]  /*da90*/  LOP3.LUT R122, R27, R8, RZ, 0x3c, !PT ;  /* 0x000000081b7a7212 */ /* 0x000fe400078e3cff */
[----:B------:R-:W-:Y:S02]  /*daa0*/  MOV R29, R28 ;  /* 0x0000001c001d7202 */ /* 0x000fe40000000f00 */
[----:B------:R-:W-:Y:S01]  /*dab0*/  F2FP.BF16.F32.PACK_AB R8, R166, R169 ;  /* 0x000000a9a608723e */ /* 0x000fe200000010ff */
[----:B------:R0:W-:Y:S01]  /*dac0*/  STSM.16.M88.4 [R173], R4 ;  /* 0x00000004ad007844 */ /* 0x0001e20000000200 */
[----:B------:R-:W-:Y:S02]  /*dad0*/  LOP3.LUT R94, R94, R183, RZ, 0x3c, !PT ;  /* 0x000000b75e5e7212 */ /* 0x000fe400078e3cff */
[----:B------:R-:W-:Y:S01]  /*dae0*/  SHF.R.U64 R110, R110, 0x3, RZ ;  /* 0x000000036e6e7819 */ /* 0x000fe200000012ff */
[----:B------:R-:W-:Y:S01]  /*daf0*/  STSM.16.M88.4 [R29], R8 ;  /* 0x000000081d007844 */ /* 0x000fe20000000200 */
[----:B------:R-:W-:-:S02]  /*db00*/  MOV R32, R32 ;  /* 0x0000002000207202 */ /* 0x000fc40000000f00 */
[----:B------:R-:W-:Y:S02]  /*db10*/  LOP3.LUT R98, R98, R199, RZ, 0x3c, !PT ;  /* 0x000000c762627212 */ /* 0x000fe400078e3cff */
[----:B------:R-:W-:Y:S02]  /*db20*/  SHF.R.U64 R114, R114, 0x3, RZ ;  /* 0x0000000372727819 */ /* 0x000fe400000012ff */
[----:B------:R-:W-:Y:S02]  /*db30*/  LOP3.LUT R175, R168, 0x380, RZ, 0xc0, !PT ;  /* 0x00000380a8af7812 */ /* 0x000fe400078ec0ff */
[----:B------:R-:W-:Y:S02]  /*db40*/  MOV R36, R36 ;  /* 0x0000002400247202 */ /* 0x000fe40000000f00 */
[----:B------:R-:W-:Y:S02]  /*db50*/  LOP3.LUT R102, R102, R201, RZ, 0x3c, !PT ;  /* 0x000000c966667212 */ /* 0x000fe400078e3cff */
[----:B0-----:R-:W-:-:S02]  /*db60*/  F2FP.BF16.F32.PACK_AB R4, R156, R165 ;  /* 0x000000a59c04723e */ /* 0x001fc400000010ff */
[----:B------:R-:W-:Y:S02]  /*db70*/  F2FP.BF16.F32.PACK_AB R5, R43, R42 ;  /* 0x0000002a2b05723e */ /* 0x000fe400000010ff */
[----:B------:R-:W-:Y:S02]  /*db80*/  F2FP.BF16.F32.PACK_AB R6, R12, R158 ;  /* 0x0000009e0c06723e */ /* 0x000fe400000010ff */
[----:B------:R-:W-:Y:S02]  /*db90*/  F2FP.BF16.F32.PACK_AB R7, R47, R46 ;  /* 0x0000002e2f07723e */ /* 0x000fe400000010ff */
[----:B------:R-:W-:Y:S02]  /*dba0*/  F2FP.BF16.F32.PACK_AB R12, R49, R154 ;  /* 0x0000009a310c723e */ /* 0x000fe400000010ff */
[----:B------:R-:W-:Y:S01]  /*dbb0*/  SHF.R.U64 R118, R118, 0x3, RZ ;  /* 0x0000000376767819 */ /* 0x000fe200000012ff */
[----:B------:R0:W-:Y:S01]  /*dbc0*/  STSM.16.M88.4 [R32], R4 ;  /* 0x0000000420007844 */ /* 0x0001e20000000200 */
[----:B------:R-:W-:-:S02]  /*dbd0*/  MOV R40, R40 ;  /* 0x0000002800287202 */ /* 0x000fc40000000f00 */
[----:B------:R-:W-:Y:S01]  /*dbe0*/  MOV R44, R44 ;  /* 0x0000002c002c7202 */ /* 0x000fe20000000f00 */
[----:B------:R1:W-:Y:S01]  /*dbf0*/  STSM.16.M88.4 [R36], R12 ;  /* 0x0000000c24007844 */ /* 0x0003e20000000200 */
[----:B------:R-:W-:Y:S02]  /*dc00*/  LOP3.LUT R110, R110, R205, RZ, 0x3c, !PT ;  /* 0x000000cd6e6e7212 */ /* 0x000fe400078e3cff */
[----:B------:R-:W-:Y:S01]  /*dc10*/  MOV R94, R94 ;  /* 0x0000005e005e7202 */ /* 0x000fe20000000f00 */
[----:B------:R-:W-:Y:S01]  /*dc20*/  STSM.16.M88.4 [R40], R56 ;  /* 0x0000003828007844 */ /* 0x000fe20000000200 */
[----:B------:R-:W-:Y:S02]  /*dc30*/  F2FP.BF16.F32.PACK_AB R81, R83, R82 ;  /* 0x000000525351723e */ /* 0x000fe400000010ff */
[----:B------:R-:W-:Y:S01]  /*dc40*/  F2FP.BF16.F32.PACK_AB R88, R89, R88 ;  /* 0x000000585958723e */ /* 0x000fe200000010ff */
[----:B------:R-:W-:Y:S01]  /*dc50*/  STSM.16.M88.4 [R44], R64 ;  /* 0x000000402c007844 */ /* 0x000fe20000000200 */
[----:B------:R-:W-:-:S02]  /*dc60*/  LOP3.LUT R114, R114, R207, RZ, 0x3c, !PT ;  /* 0x000000cf72727212 */ /* 0x000fc400078e3cff */
[----:B------:R-:W-:Y:S01]  /*dc70*/  SHF.R.U64 R175, R175, 0x3, RZ ;  /* 0x00000003afaf7819 */ /* 0x000fe200000012ff */
[----:B------:R-:W-:Y:S01]  /*dc80*/  STSM.16.M88.4 [R94], R72 ;  /* 0x000000485e007844 */ /* 0x000fe20000000200 */
[----:B------:R-:W-:Y:S01]  /*dc90*/  MOV R28, R98 ;  /* 0x00000062001c7202 */ /* 0x000fe20000000f00 */
[----:B0-----:R-:W-:Y:S01]  /*dca0*/  IMAD.U32 R4, RZ, RZ, UR4 ;  /* 0x00000004ff047e24 */ /* 0x001fe2000f8e00ff */
[----:B------:R-:W-:Y:S01]  /*dcb0*/  F2FP.BF16.F32.PACK_AB R82, R85, R84 ;  /* 0x000000545552723e */ /* 0x000fe200000010ff */
[----:B------:R-:W-:Y:S01]  /*dcc0*/  IMAD.U32 R5, RZ, RZ, UR6 ;  /* 0x00000006ff057e24 */ /* 0x000fe2000f8e00ff */
[----:B------:R-:W-:Y:S01]  /*dcd0*/  F2FP.BF16.F32.PACK_AB R83, R87, R86 ;  /* 0x000000565753723e */ /* 0x000fe200000010ff */
[----:B------:R-:W-:Y:S01]  /*dce0*/  ULDC.64 UR6, c[0x0][0xce0] ;  /* 0x0003380000067ab9 */ /* 0x000fe20000000a00 */
[----:B------:R-:W-:Y:S02]  /*dcf0*/  F2FP.BF16.F32.PACK_AB R89, R91, R90 ;  /* 0x0000005a5b59723e */ /* 0x000fe400000010ff */
[----:B------:R-:W-:Y:S01]  /*dd00*/  LOP3.LUT R118, R118, R209, RZ, 0x3c, !PT ;  /* 0x000000d176767212 */ /* 0x000fe200078e3cff */
[----:B------:R-:W-:Y:S01]  /*dd10*/  STSM.16.M88.4 [R28], R80 ;  /* 0x000000501c007844 */ /* 0x000fe20000000200 */
[----:B------:R-:W-:-:S02]  /*dd20*/  MOV R102, R102 ;  /* 0x0000006600667202 */ /* 0x000fc40000000f00 */
        /* <DEDUP_REMOVED lines=15> */
[----:B------:R-:W-:Y:S02]  /*de20*/  LOP3.LUT R24, R175, R168, RZ, 0x3c, !PT ;  /* 0x000000a8af187212 */ /* 0x000fe400078e3cff */
[----:B------:R-:W-:Y:S01]  /*de30*/  MOV R114, R114 ;  /* 0x0000007200727202 */ /* 0x000fe20000000f00 */
[----:B------:R-:W-:Y:S01]  /*de40*/  STSM.16.M88.4 [R110], R104 ;  /* 0x000000686e007844 */ /* 0x000fe20000000200 */
[----:B------:R-:W-:Y:S02]  /*de50*/  F2FP.BF16.F32.PACK_AB R156, R113, R112 ;  /* 0x00000070719c723e */ /* 0x000fe400000010ff */
        /* <DEDUP_REMOVED lines=17> */
[----:B------:R-:W-:Y:S01]  /*df70*/  F2FP.BF16.F32.PACK_AB R144, R145, R144 ;  /* 0x000000909190723e */ /* 0x000fe200000010ff */
[----:B------:R-:W-:Y:S01]  /*df80*/  STSM.16.M88.4 [R122], R128 ;  /* 0x000000807a007844 */ /* 0x000fe20000000200 */
[----:B------:R-:W-:Y:S02]  /*df90*/  MOV R126, R126 ;  /* 0x0000007e007e7202 */ /* 0x000fe40000000f00 */
[----:B------:R-:W-:Y:S02]  /*dfa0*/  F2FP.BF16.F32.PACK_AB R138, R141, R140 ;  /* 0x0000008c8d8a723e */ /* 0x000fe400000010ff */
[----:B------:R-:W-:Y:S02]  /*dfb0*/  F2FP.BF16.F32.PACK_AB R139, R143, R142 ;  /* 0x0000008e8f8b723e */ /* 0x000fe400000010ff */
[----:B------:R-:W-:-:S02]  /*dfc0*/  F2FP.BF16.F32.PACK_AB R145, R147, R146 ;  /* 0x000000929391723e */ /* 0x000fc400000010ff */
[----:B------:R-:W-:Y:S01]  /*dfd0*/  MOV R24, R24 ;  /* 0x0000001800187202 */ /* 0x000fe20000000f00 */
[----:B------:R-:W-:Y:S01]  /*dfe0*/  STSM.16.M88.4 [R126], R136 ;  /* 0x000000887e007844 */ /* 0x000fe20000000200 */
[----:B------:R-:W-:Y:S02]  /*dff0*/  F2FP.BF16.F32.PACK_AB R146, R149, R148 ;  /* 0x000000949592723e */ /* 0x000fe400000010ff */
[----:B------:R-:W-:Y:S02]  /*e000*/  F2FP.BF16.F32.PACK_AB R147, R151, R150 ;  /* 0x000000969793723e */ /* 0x000fe400000010ff */
[----:B------:R-:W-:-:S03]  /*e010*/  PLOP3.LUT P0, PT, PT, PT, UP0, 0x80, 0x0 ;  /* 0x000000000000781c */ /* 0x000fc60003f0f008 */
[----:B------:R0:W-:Y:S01]  /*e020*/  STSM.16.M88.4 [R24], R144 ;  /* 0x0000009018007844 */ /* 0x0001e20000000200 */
[----:B------:R-:W-:Y:S09]  /*e030*/  BAR.SYNC.DEFER_BLOCKING 0x1, 0x100 ;  /* 0x0044000000007b1d */ /* 0x000ff20000010000 */
[----:B------:R-:W2:Y:S01]  /*e040*/  @P0 LDG.E R6, desc[UR10][R4.64] ;  /* 0x0000000a04060981 */ /* 0x000ea2000c1e1900 */
[----:B------:R-:W-:Y:S01]  /*e050*/  UISETP.NE.U32.AND UP1, UPT, UR6, URZ, UPT ;  /* 0x0000003f0600728c */ /* 0x000fe2000bf25070 */
[----:B------:R-:W3:Y:S01]  /*e060*/  LDC R76, c[0x0][0xb88] ;  /* 0x0002e200ff4c7b82 */ /* 0x000ee20000000800 */
[----:B------:R-:W-:-:S02]  /*e070*/  IMAD R7, R194, 0x40, R23 ;  /* 0x00000040c2077824 */ /* 0x000fc400078e0217 */
[----:B------:R-:W-:Y:S02]  /*e080*/  UISETP.NE.AND.EX UP1, UPT, UR7, URZ, UPT, UP1 ;  /* 0x0000003f0700728c */ /* 0x000fe4000bf25310 */
[----:B------:R-:W-:-:S04]  /*e090*/  IMAD.WIDE R20, R7, 0x2, R20 ;  /* 0x0000000207147825 */ /* 0x000fc800078e0214 */
[----:B------:R-:W-:Y:S02]  /*e0a0*/  PLOP3.LUT P6, PT, PT, PT, UP1, 0x80, 0x0 ;  /* 0x000000000000781c */ /* 0x000fe40003fcf018 */
[C---:B------:R-:W-:Y:S02]  /*e0b0*/  IADD3 R9, P2, R20.reuse, 0x1000, RZ ;  /* 0x0000100014097810 */ /* 0x040fe40007f5e0ff */
[C---:B------:R-:W-:Y:S01]  /*e0c0*/  IADD3 R25, P1, R20.reuse, 0x2000, RZ ;  /* 0x0000200014197810 */ /* 0x040fe20007f3e0ff */
[----:B------:R-:W-:Y:S01]  /*e0d0*/  @UP1 UIADD3 UR6, UP2, UR8, UR6, URZ ;  /* 0x0000000608061290 */ /* 0x000fe2000ff5e03f */
[----:B------:R-:W-:Y:S02]  /*e0e0*/  P2R R10, PR, RZ, 0x4 ;  /* 0x00000004ff0a7803 */ /* 0x000fe40000000000 */
[C---:B-1----:R-:W-:Y:S01]  /*e0f0*/  IADD3 R13, P2, R20.reuse, 0x3000, RZ ;  /* 0x00003000140d7810 */ /* 0x042fe20007f5e0ff */
[----:B------:R-:W-:Y:S01]  /*e100*/  @UP1 UIADD3.X UR7, UR9, UR7, URZ, UP2, !UPT ;  /* 0x0000000709071290 */ /* 0x000fe200097fe43f */
[C---:B------:R-:W-:Y:S01]  /*e110*/  IADD3 R33, P3, R20.reuse, 0x4000, RZ ;  /* 0x0000400014217810 */ /* 0x040fe20007f7e0ff */
[----:B------:R-:W-:Y:S01]  /*e120*/  IMAD.U32 R14, RZ, RZ, UR6 ;  /* 0x00000006ff0e7e24 */ /* 0x000fe2000f8e00ff */
[----:B------:R-:W-:-:S02]  /*e130*/  IADD3 R29, P4, R20, 0x5000, RZ ;  /* 0x00005000141d7810 */ /* 0x000fc40007f9e0ff */
[----:B------:R-:W-:Y:S01]  /*e140*/  IADD3 R41, P5, R20, 0x6000, RZ ;  /* 0x0000600014297810 */ /* 0x000fe20007fbe0ff */
[----:B------:R-:W-:Y:S01]  /*e150*/  IMAD.U32 R15, RZ, RZ, UR7 ;  /* 0x00000007ff0f7e24 */ /* 0x000fe2000f8e00ff */
[----:B------:R-:W-:Y:S02]  /*e160*/  LOP3.LUT R8, R9, 0x380, RZ, 0xc0, !PT ;  /* 0x0000038009087812 */ /* 0x000fe400078ec0ff */
[----:B0-----:R-:W-:Y:S02]  /*e170*/  LOP3.LUT R24, R25, 0x380, RZ, 0xc0, !PT ;  /* 0x0000038019187812 */ /* 0x001fe400078ec0ff */
[----:B------:R-:W-:Y:S01]  /*e180*/  LOP3.LUT R12, R13, 0x380, RZ, 0xc0, !PT ;  /* 0x000003800d0c7812 */ /* 0x000fe200078ec0ff */
[----:B------:R-:W-:Y:S01]  /*e190*/  UMOV UR4, URZ ;  /* 0x0000003f00047c82 */ /* 0x000fe20008000000 */
[----:B------:R-:W-:Y:S01]  /*e1a0*/  LOP3.LUT R32, R33, 0x380, RZ, 0xc0, !PT ;  /* 0x0000038021207812 */ /* 0x000fe200078ec0ff */
[----:B---3--:R0:W5:Y:S01]  /*e1b0*/  @P6 LDG.E R76, desc[UR10][R14.64] ;  /* 0x0000000a0e4c6981 */ /* 0x008162000c1e1900 */
        /* <DEDUP_REMOVED lines=14> */
[----:B--2---:R-:W-:Y:S01]  /*e2a0*/  @P0 R2UR UR4, R6 ;  /* 0x00000000060402ca */ /* 0x004fe200000e0000 */
[----:B0-----:R-:W-:-:S14]  /*e2b0*/  @P6 BRA `(.L_x_4028) ;  /* 0x0000000000146947 */ /* 0x001fdc0003800000 */
[----:B------:R-:W-:Y:S05]  /*e2c0*/  @!P0 BRA `(.L_x_4028) ;  /* 0x0000000000108947 */ /* 0x000fea0003800000 */
[----:B------:R-:W-:Y:S02]  /*e2d0*/  ULDC.64 UR6, c[0x0][0x208] ;  /* 0x0000820000067ab9 */ /* 0x000fe40000000a00 */
[----:B------:R-:W2:Y:S04]  /*e2e0*/  LDG.E R7, desc[UR6][R4.64] ;  /* 0x0000000604077981 */ /* 0x000ea8000c1e1900 */
[----:B-----5:R-:W2:Y:S02]  /*e2f0*/  LDG.E R76, desc[UR6][R4.64+0x4] ;  /* 0x00000406044c7981 */ /* 0x020ea4000c1e1900 */
[----:B--2---:R-:W-:-:S07]  /*e300*/  IADD3 R76, -R7, R76, RZ ;  /* 0x0000004c074c7210 */ /* 0x004fce0007ffe1ff */
.L_x_4028:
        /* <DEDUP_REMOVED lines=23> */
[--C-:B------:R-:W-:Y:S01]  /*e480*/  IMAD.X R37, RZ, RZ, R21.reuse, P0 ;  /* 0x000000ffff257224 */ /* 0x100fe200000e0615 */
[----:B0-----:R-:W-:Y:S02]  /*e490*/  ISETP.NE.AND P6, PT, R4, RZ, PT ;  /* 0x000000ff0400720c */ /* 0x001fe40003fc5270 */
[----:B------:R-:W-:Y:S01]  /*e4a0*/  LOP3.LUT R44, R44, R45, RZ, 0x3c, !PT ;  /* 0x0000002d2c2c7212 */ /* 0x000fe200078e3cff */
[----:B------:R-:W-:Y:S01]  /*e4b0*/  IMAD.X R45, RZ, RZ, R21, P1 ;  /* 0x000000ffff2d7224 */ /* 0x000fe200008e0615 */
[----:B------:R-:W-:Y:S02]  /*e4c0*/  IADD3.X R41, RZ, R21, RZ, P5, !PT ;  /* 0x00000015ff297210 */ /* 0x000fe40002ffe4ff */
[----:B------:R-:W-:-:S02]  /*e4d0*/  IADD3 R57, P2, R20, 0xa000, RZ ;  /* 0x0000a00014397810 */ /* 0x000fc40007f5e0ff */
[C---:B------:R-:W-:Y:S02]  /*e4e0*/  IADD3 R49, P3, R20.reuse, 0xb000, RZ ;  /* 0x0000b00014317810 */ /* 0x040fe40007f7e0ff */
[C---:B------:R-:W-:Y:S02]  /*e4f0*/  IADD3 R65, P4, R20.reuse, 0xc000, RZ ;  /* 0x0000c00014417810 */ /* 0x040fe40007f9e0ff */
[C---:B------:R-:W-:Y:S02]  /*e500*/  IADD3 R61, P5, R20.reuse, 0xd000, RZ ;  /* 0x0000d000143d7810 */ /* 0x040fe40007fbe0ff */
[C---:B------:R-:W-:Y:S02]  /*e510*/  IADD3 R73, P0, R20.reuse, 0xe000, RZ ;  /* 0x0000e00014497810 */ /* 0x040fe40007f1e0ff */
[----:B------:R-:W-:Y:S02]  /*e520*/  IADD3 R5, P1, R20, 0xf000, RZ ;  /* 0x0000f00014057810 */ /* 0x000fe40007f3e0ff */
[----:B------:R-:W-:-:S02]  /*e530*/  LOP3.LUT R56, R57, 0x380, RZ, 0xc0, !PT ;  /* 0x0000038039387812 */ /* 0x000fc400078ec0ff */
[----:B------:R-:W-:Y:S01]  /*e540*/  LOP3.LUT R48, R49, 0x380, RZ, 0xc0, !PT ;  /* 0x0000038031307812 */ /* 0x000fe200078ec0ff */
[----:B------:R-:W-:Y:S01]  /*e550*/  IMAD.X R69, RZ, RZ, R21, P1 ;  /* 0x000000ffff457224 */ /* 0x000fe200008e0615 */
[----:B------:R-:W-:Y:S02]  /*e560*/  LOP3.LUT R64, R65, 0x380, RZ, 0xc0, !PT ;  /* 0x0000038041407812 */ /* 0x000fe400078ec0ff */
        /* <DEDUP_REMOVED lines=10> */
[----:B------:R-:W-:Y:S02]  /*e610*/  SHF.R.U64 R4, R4, 0x3, RZ ;  /* 0x0000000304047819 */ /* 0x000fe400000012ff */
[----:B------:R-:W-:Y:S01]  /*e620*/  LOP3.LUT R56, R56, R57, RZ, 0x3c, !PT ;  /* 0x0000003938387212 */ /* 0x000fe200078e3cff */
[--C-:B------:R-:W-:Y:S01]  /*e630*/  IMAD.X R57, RZ, RZ, R21.reuse, P2 ;  /* 0x000000ffff397224 */ /* 0x100fe200010e0615 */
        /* <DEDUP_REMOVED lines=20> */
[----:B------:R-:W-:Y:S01]  /*e780*/  ULDC.64 UR14, c[0x0][0x208] ;  /* 0x00008200000e7ab9 */ /* 0x000fe20000000a00 */
        /* <DEDUP_REMOVED lines=17> */
.L_x_4029:
[C---:B0-----:R-:W-:Y:S01]  /*e8a0*/  VIADD R3, R23.reuse, 0x40 ;  /* 0x0000004017037836 */ /* 0x041fe20000000000 */
[----:B------:R-:W-:Y:S01]  /*e8b0*/  ULDC UR10, c[0x0][0xb8c] ;  /* 0x0002e300000a7ab9 */ /* 0x000fe20000000800 */
[C---:B------:R-:W-:Y:S01]  /*e8c0*/  VIADD R82, R23.reuse, 0x80 ;  /* 0x0000008017527836 */ /* 0x040fe20000000000 */
[----:B------:R-:W-:Y:S01]  /*e8d0*/  ULDC.64 UR6, c[0x0][0x208] ;  /* 0x0000820000067ab9 */ /* 0x000fe20000000a00 */
[----:B------:R-:W-:Y:S01]  /*e8e0*/  VIADD R83, R23, 0xc0 ;  /* 0x000000c017537836 */ /* 0x000fe20000000000 */
[----:B------:R-:W-:Y:S01]  /*e8f0*/  ISETP.GE.AND P1, PT, R3, UR10, PT ;  /* 0x0000000a03007c0c */ /* 0x000fe2000bf26270 */
[----:B------:R0:W5:Y:S01]  /*e900*/  LD.E.128 R4, desc[UR6][R20.64] ;  /* 0x0000000614047980 */ /* 0x000162000c101d00 */
[C---:B------:R-:W-:Y:S01]  /*e910*/  ISETP.GE.AND P0, PT, R23.reuse, UR10, PT ;  /* 0x0000000a17007c0c */ /* 0x040fe2000bf06270 */
[----:B------:R-:W-:Y:S01]  /*e920*/  ULDC.64 UR14, c[0x0][0xba0] ;  /* 0x0002e800000e7ab9 */ /* 0x000fe20000000a00 */
[----:B------:R-:W-:Y:S01]  /*e930*/  SEL R19, RZ, 0xffffffff, P1 ;  /* 0xffffffffff137807 */ /* 0x000fe20000800000 */
[----:B------:R-:W-:Y:S01]  /*e940*/  VIADD R86, R23, 0x140 ;  /* 0x0000014017567836 */ /* 0x000fe20000000000 */
[----:B------:R-:W-:Y:S01]  /*e950*/  SEL R0, RZ, 0x1, P0 ;  /* 0x00000001ff007807 */ /* 0x000fe20000000000 */
[----:B------:R-:W5:Y:S02]  /*e960*/  LD.E.128 R8, desc[UR6][R8.64] ;  /* 0x0000000608087980 */ /* 0x000f64000c101d00 */
[----:B------:R-:W-:Y:S01]  /*e970*/  IMAD.SHL.U32 R19, R19, 0x2, RZ ;  /* 0x0000000213137824 */ /* 0x000fe200078e00ff */
[----:B------:R-:W-:Y:S01]  /*e980*/  ISETP.GE.AND P0, PT, R82, UR10, PT ;  /* 0x0000000a52007c0c */ /* 0x000fe2000bf06270 */
[----:B------:R-:W5:Y:S01]  /*e990*/  LD.E.128 R24, desc[UR6][R24.64] ;  /* 0x0000000618187980 */ /* 0x000f62000c101d00 */
[----:B------:R-:W-:-:S02]  /*e9a0*/  ISETP.GE.AND P1, PT, R83, UR10, PT ;  /* 0x0000000a53007c0c */ /* 0x000fc4000bf26270 */
[----:B------:R-:W-:Y:S01]  /*e9b0*/  LOP3.LUT R0, R19, 0x2, R0, 0xe2, !PT ;  /* 0x0000000213007812 */ /* 0x000fe200078ee200 */
[----:B------:R-:W5:Y:S01]  /*e9c0*/  LD.E.128 R12, desc[UR6][R12.64] ;  /* 0x000000060c0c7980 */ /* 0x000f62000c101d00 */
[----:B------:R-:W-:Y:S02]  /*e9d0*/  SEL R19, RZ, 0x4, P0 ;  /* 0x00000004ff137807 */ /* 0x000fe40000000000 */
[----:B0-----:R-:W-:Y:S01]  /*e9e0*/  SEL R20, RZ, 0x8, P1 ;  /* 0x00000008ff147807 */ /* 0x001fe20000800000 */
[----:B------:R-:W5:Y:S01]  /*e9f0*/  LD.E.128 R32, desc[UR6][R32.64] ;  /* 0x0000000620207980 */ /* 0x000f62000c101d00 */
[----:B------:R-:W-:-:S03]  /*ea00*/  IADD3 R84, R23, 0x100, RZ ;  /* 0x0000010017547810 */ /* 0x000fc60007ffe0ff */
[----:B------:R-:W5:Y:S01]  /*ea10*/  LD.E.128 R28, desc[UR6][R28.64] ;  /* 0x000000061c1c7980 */ /* 0x000f62000c101d00 */
[----:B------:R-:W-:-:S03]  /*ea20*/  LOP3.LUT R0, R20, R0, R19, 0xfe, !PT ;  /* 0x0000000014007212 */ /* 0x000fc600078efe13 */
[----:B------:R-:W5:Y:S01]  /*ea30*/  LD.E.128 R40, desc[UR6][R40.64] ;  /* 0x0000000628287980 */ /* 0x000f62000c101d00 */
[----:B------:R-:W-:-:S03]  /*ea40*/  SHF.R.S32.HI R21, RZ, 0x1f, R23 ;  /* 0x0000001fff157819 */ /* 0x000fc60000011417 */
[----:B------:R-:W5:Y:S01]  /*ea50*/  LD.E.128 R36, desc[UR6][R36.64] ;  /* 0x0000000624247980 */ /* 0x000f62000c101d00 */
[----:B------:R-:W-:-:S03]  /*ea60*/  IMAD.U32 R19, RZ, RZ, UR14 ;  /* 0x0000000eff137e24 */ /* 0x000fc6000f8e00ff */
        /* <DEDUP_REMOVED lines=10> */
[----:B------:R-:W-:Y:S01]  /*eb10*/  ISETP.GE.AND P0, PT, R84, UR10, PT ;  /* 0x0000000a54007c0c */ /* 0x000fe2000bf06270 */
[----:B------:R-:W-:Y:S01]  /*eb20*/  VIADD R78, R23, 0x180 ;  /* 0x00000180174e7836 */ /* 0x000fe20000000000 */
[----:B------:R-:W-:Y:S01]  /*eb30*/  ISETP.GE.AND P1, PT, R86, UR10, PT ;  /* 0x0000000a56007c0c */ /* 0x000fe2000bf26270 */
[----:B------:R-:W-:Y:S01]  /*eb40*/  @!PT LDS RZ, [RZ] ;  /* 0x00000000fffff984 */ /* 0x000fe20000000800 */
[----:B------:R-:W-:Y:S01]  /*eb50*/  @!PT LDS RZ, [RZ] ;  /* 0x00000000fffff984 */ /* 0x000fe20000000800 */
[----:B------:R-:W-:Y:S01]  /*eb60*/  @!PT LDS RZ, [RZ] ;  /* 0x00000000fffff984 */ /* 0x000fe20000000800 */
[----:B------:R-:W-:Y:S01]  /*eb70*/  @!PT LDS RZ, [RZ] ;  /* 0x00000000fffff984 */ /* 0x000fe20000000800 */
[----:B------:R0:W-:Y:S06]  /*eb80*/  MEMBAR.ALL.CTA ;  /* 0x0000000000007992 */ /* 0x0001ec0000008000 */
[----:B0-----:R-:W0:Y:S01]  /*eb90*/  FENCE.VIEW.ASYNC.S ;  /* 0x00000000000073c6 */ /* 0x001e220000000000 */
[----:B------:R-:W-:-:S02]  /*eba0*/  UIMAD UR6, UR4, UR15, UR6 ;  /* 0x0000000f040672a4 */ /* 0x000fc4000f8e0206 */
[----:B------:R-:W-:Y:S01]  /*ebb0*/  IMAD.WIDE.U32 R20, R19, UR4, R20 ;  /* 0x0000000413147c25 */ /* 0x000fe2000f8e0014 */
[----:B------:R-:W-:Y:S01]  /*ebc0*/  ULDC.64 UR8, c[0x0][0xbe0] ;  /* 0x0002f80000087ab9 */ /* 0x000fe20000000a00 */
[----:B------:R-:W-:Y:S01]  /*ebd0*/  SEL R19, RZ, 0x10, P0 ;  /* 0x00000010ff137807 */ /* 0x000fe20000000000 */
[----:B------:R-:W-:Y:S01]  /*ebe0*/  UIMAD UR4, UR12, UR8, URZ ;  /* 0x000000080c0472a4 */ /* 0x000fe2000f8e023f */
[----:B------:R-:W-:Y:S01]  /*ebf0*/  SEL R77, RZ, 0x20, P1 ;  /* 0x00000020ff4d7807 */ /* 0x000fe20000800000 */
[----:B------:R-:W-:Y:S01]  /*ec00*/  VIADD R21, R21, UR6 ;  /* 0x0000000615157c36 */ /* 0x000fe20008000000 */
[----:B------:R-:W-:Y:S01]  /*ec10*/  MOV R79, UR8 ;  /* 0x00000008004f7c02 */ /* 0x000fe20008000f00 */
[----:B------:R-:W-:Y:S01]  /*ec20*/  UIMAD UR4, UR40, UR9, UR4 ;  /* 0x00000009280472a4 */ /* 0x000fe2000f8e0204 */
[----:B------:R-:W-:Y:S01]  /*ec30*/  ISETP.GE.AND P0, PT, R78, UR10, PT ;  /* 0x0000000a4e007c0c */ /* 0x000fe2000bf06270 */
[----:B------:R-:W-:Y:S01]  /*ec40*/  ULDC.64 UR6, c[0x0][0xbe8] ;  /* 0x0002fa0000067ab9 */ /* 0x000fe20000000a00 */
[----:B------:R-:W-:Y:S01]  /*ec50*/  LOP3.LUT R19, R77, R0, R19, 0xfe, !PT ;  /* 0x000000004d137212 */ /* 0x000fe200078efe13 */
[----:B-----5:R-:W-:Y:S01]  /*ec60*/  IMAD R77, R193, -0x40, R76 ;  /* 0xffffffc0c14d7824 */ /* 0x020fe200078e024c */
[----:B------:R-:W-:Y:S01]  /*ec70*/  SEL R0, RZ, 0x40, P0 ;  /* 0x00000040ff007807 */ /* 0x000fe20000000000 */
[----:B------:R-:W-:Y:S01]  /*ec80*/  IMAD.WIDE.U32 R20, R79, UR40, R20 ;  /* 0x000000284f147c25 */ /* 0x000fe2000f8e0014 */
[----:B------:R-:W-:Y:S01]  /*ec90*/  SHF.R.S32.HI R195, RZ, 0x1f, R194 ;  /* 0x0000001fffc37819 */ /* 0x000fe200000114c2 */
[----:B------:R-:W-:Y:S01]  /*eca0*/  BSSY B1, `(.L_x_4030) ;  /* 0x000002f000017945 */ /* 0x000fe20003800000 */
[----:B------:R-:W-:Y:S01]  /*ecb0*/  LOP3.LUT R19, R19, R0, RZ, 0xfc, !PT ;  /* 0x0000000013137212 */ /* 0x000fe200078efcff */
[----:B------:R-:W-:Y:S01]  /*ecc0*/  VIADD R78, R23, 0x1c0 ;  /* 0x000001c0174e7836 */ /* 0x000fe20000000000 */
[----:B------:R-:W-:Y:S01]  /*ecd0*/  ISETP.GE.AND P2, PT, R194, R77, PT ;  /* 0x0000004dc200720c */ /* 0x000fe20003f46270 */
[----:B------:R-:W-:Y:S01]  /*ece0*/  VIADD R21, R21, UR4 ;  /* 0x0000000415157c36 */ /* 0x000fe20008000000 */
[----:B------:R-:W-:Y:S01]  /*ecf0*/  UIMAD UR4, UR39, UR6, URZ ;  /* 0x00000006270472a4 */ /* 0x000fe2000f8e023f */
[----:B------:R-:W-:Y:S01]  /*ed00*/  VIADD R0, R17, 0x38820 ;  /* 0x0003882011007836 */ /* 0x000fe20000000000 */
[----:B------:R-:W-:Y:S01]  /*ed10*/  ISETP.GE.AND P1, PT, R78, UR10, PT ;  /* 0x0000000a4e007c0c */ /* 0x000fe2000bf26270 */
[----:B------:R-:W-:Y:S01]  /*ed20*/  IMAD.U32 R79, RZ, RZ, UR6 ;  /* 0x00000006ff4f7e24 */ /* 0x000fe2000f8e00ff */
[----:B------:R-:W-:Y:S01]  /*ed30*/  UIMAD UR4, UR38, UR7, UR4 ;  /* 0x00000007260472a4 */ /* 0x000fe2000f8e0204 */
[----:B------:R-:W-:Y:S01]  /*ed40*/  VIADD R76, R194, 0x20 ;  /* 0x00000020c24c7836 */ /* 0x000fe20000000000 */
[----:B------:R-:W-:Y:S01]  /*ed50*/  PRMT R0, RZ, 0x654, R0 ;  /* 0x00000654ff007816 */ /* 0x000fe20000000000 */
[----:B------:R-:W-:-:S03]  /*ed60*/  IMAD.WIDE.U32 R78, R79, UR38, R20 ;  /* 0x000000264f4e7c25 */ /* 0x000fc6000f8e0014 */
[----:B0-----:R0:W-:Y:S01]  /*ed70*/  SYNCS.ARRIVE.TRANS64.RED.A1T0 RZ, [R0+URZ], RZ ;  /* 0x000000ff00ff79a7 */ /* 0x0011e2000810043f */
[----:B------:R-:W-:Y:S01]  /*ed80*/  ISETP.GE.AND P0, PT, R76, R77, PT ;  /* 0x0000004d4c00720c */ /* 0x000fe20003f06270 */
[----:B------:R-:W-:Y:S01]  /*ed90*/  IMAD.WIDE R76, R193, 0x40, R194 ;  /* 0x00000040c14c7825 */ /* 0x000fe200078e02c2 */
[----:B------:R-:W-:Y:S02]  /*eda0*/  IADD3 R85, R79, UR4, RZ ;  /* 0x000000044f557c10 */ /* 0x000fe4000fffe0ff */
[----:B0-----:R-:W-:-:S04]  /*edb0*/  SEL R0, RZ, 0x80, P1 ;  /* 0x00000080ff007807 */ /* 0x001fc80000800000 */
        /* <DEDUP_REMOVED lines=29> */
.L_x_4031:
[----:B------:R-:W-:Y:S05]  /*ef90*/  BSYNC B1 ;  /* 0x0000000000017941 */ /* 0x000fea0003800000 */
.L_x_4030:
[----:B------:R-:W-:Y:S05]  /*efa0*/  @P0 BRA `(.L_x_4032) ;  /* 0x0000000c004c0947 */ /* 0x000fea0003800000 */
[----:B0-----:R-:W-:Y:S01]  /*efb0*/  IADD3 R7, P0, R76, 0x20, RZ ;  /* 0x000000204c077810 */ /* 0x001fe20007f1e0ff */
[----:B------:R-:W-:Y:S01]  /*efc0*/  ULDC.64 UR6, c[0x0][0xbd8] ;  /* 0x0002f60000067ab9 */ /* 0x000fe20000000a00 */
[----:B------:R-:W-:Y:S01]  /*efd0*/  MOV R5, R85 ;  /* 0x0000005500057202 */ /* 0x000fe20000000f00 */
[----:B------:R-:W-:Y:S01]  /*efe0*/  IMAD.MOV.U32 R4, RZ, RZ, R78 ;  /* 0x000000ffff047224 */ /* 0x000fe200078e004e */
[----:B------:R-:W-:Y:S01]  /*eff0*/  ISETP.GE.AND P4, PT, R3, UR10, PT ;  /* 0x0000000a03007c0c */ /* 0x000fe2000bf86270 */
[----:B------:R-:W-:Y:S01]  /*f000*/  IMAD.X R76, RZ, RZ, R77, P0 ;  /* 0x000000ffff4c7224 */ /* 0x000fe200000e064d */
[----:B------:R-:W-:Y:S01]  /*f010*/  ISETP.GE.AND P0, PT, R86, UR10, PT ;  /* 0x0000000a56007c0c */ /* 0x000fe2000bf06270 */
[----:B------:R-:W-:Y:S01]  /*f020*/  IMAD.WIDE.U32 R4, R7, UR6, R4 ;  /* 0x0000000607047c25 */ /* 0x000fe2000f8e0004 */
[----:B------:R-:W-:Y:S01]  /*f030*/  ULDC.64 UR8, c[0x0][0x208] ;  /* 0x0000820000087ab9 */ /* 0x000fe20000000a00 */
[----:B------:R-:W-:Y:S02]  /*f040*/  ISETP.GE.AND P3, PT, R82, UR10, PT ;  /* 0x0000000a52007c0c */ /* 0x000fe4000bf66270 */
[----:B------:R-:W-:Y:S01]  /*f050*/  IMAD R76, R76, UR6, RZ ;  /* 0x000000064c4c7c24 */ /* 0x000fe2000f8e02ff */
[----:B------:R-:W-:-:S02]  /*f060*/  ISETP.GE.AND P5, PT, R23, UR10, PT ;  /* 0x0000000a17007c0c */ /* 0x000fc4000bfa6270 */
[----:B------:R-:W-:Y:S01]  /*f070*/  ISETP.GE.AND P2, PT, R83, UR10, PT ;  /* 0x0000000a53007c0c */ /* 0x000fe2000bf46270 */
[----:B------:R-:W-:Y:S01]  /*f080*/  IMAD R3, R7, UR7, R76 ;  /* 0x0000000707037c24 */ /* 0x000fe2000f8e024c */
[----:B------:R-:W-:Y:S01]  /*f090*/  ULDC.64 UR6, c[0x0][0xb80] ;  /* 0x0002e00000067ab9 */ /* 0x000fe20000000a00 */
[----:B------:R-:W-:Y:S02]  /*f0a0*/  ISETP.GE.AND P1, PT, R84, UR10, PT ;  /* 0x0000000a54007c0c */ /* 0x000fe4000bf26270 */
[----:B------:R-:W-:Y:S01]  /*f0b0*/  IMAD.IADD R3, R5, 0x1, R3 ;  /* 0x0000000105037824 */ /* 0x000fe200078e0203 */
[----:B------:R-:W-:-:S04]  /*f0c0*/  LEA R6, P6, R4, UR6, 0x1 ;  /* 0x0000000604067c11 */ /* 0x000fc8000f8c08ff */
        /* <DEDUP_REMOVED lines=14> */
.L_x_4027:
        /* <DEDUP_REMOVED lines=9> */
[----:B------:R-:W-:Y:S01]  /*f240*/  IMAD.U32 R4, RZ, RZ, UR4 ;  /* 0x00000004ff047e24 */ /* 0x000fe2000f8e00ff */
        /* <DEDUP_REMOVED lines=15> */
[C---:B------:R-:W-:Y:S01]  /*f340*/  VIADD R13, R23.reuse, 0x80 ;  /* 0x00000080170d7836 */ /* 0x040fe20000000000 */
[----:B------:R-:W-:Y:S01]  /*f350*/  ISETP.GE.AND P3, PT, R12, UR10, PT ;  /* 0x0000000a0c007c0c */ /* 0x000fe2000bf66270 */
[C---:B------:R-:W-:Y:S01]  /*f360*/  VIADD R14, R23.reuse, 0xc0 ;  /* 0x000000c0170e7836 */ /* 0x040fe20000000000 */
[C---:B------:R-:W-:Y:S01]  /*f370*/  ISETP.GE.AND P0, PT, R23.reuse, UR10, PT ;  /* 0x0000000a17007c0c */ /* 0x040fe2000bf06270 */
[----:B------:R-:W-:Y:S01]  /*f380*/  VIADD R10, R23, 0x180 ;  /* 0x00000180170a7836 */ /* 0x000fe20000000000 */
[----:B------:R-:W-:Y:S02]  /*f390*/  SEL R9, RZ, 0xffffffff, P3 ;  /* 0xffffffffff097807 */ /* 0x000fe40001800000 */
[----:B------:R-:W-:Y:S02]  /*f3a0*/  SEL R8, RZ, 0x1, P0 ;  /* 0x00000001ff087807 */ /* 0x000fe40000000000 */
[----:B------:R-:W-:Y:S01]  /*f3b0*/  ISETP.GE.AND P4, PT, R13, UR10, PT ;  /* 0x0000000a0d007c0c */ /* 0x000fe2000bf86270 */
[----:B------:R-:W-:Y:S01]  /*f3c0*/  IMAD.SHL.U32 R9, R9, 0x2, RZ ;  /* 0x0000000209097824 */ /* 0x000fe200078e00ff */
[----:B------:R-:W-:-:S02]  /*f3d0*/  ISETP.GE.AND P5, PT, R14, UR10, PT ;  /* 0x0000000a0e007c0c */ /* 0x000fc4000bfa6270 */
[----:B0-----:R-:W-:Y:S02]  /*f3e0*/  SEL R7, RZ, 0x4, P4 ;  /* 0x00000004ff077807 */ /* 0x001fe40002000000 */
[----:B------:R-:W-:Y:S02]  /*f3f0*/  LOP3.LUT R8, R9, 0x2, R8, 0xe2, !PT ;  /* 0x0000000209087812 */ /* 0x000fe400078ee208 */
[----:B------:R-:W-:Y:S02]  /*f400*/  SEL R6, RZ, 0x8, P5 ;  /* 0x00000008ff067807 */ /* 0x000fe40002800000 */
[----:B------:R-:W-:Y:S02]  /*f410*/  ISETP.GE.AND P0, PT, R10, UR10, PT ;  /* 0x0000000a0a007c0c */ /* 0x000fe4000bf06270 */
[----:B------:R-:W-:Y:S02]  /*f420*/  ISETP.GT.AND P3, PT, R198, 0x3f, PT ;  /* 0x0000003fc600780c */ /* 0x000fe40003f64270 */
[----:B------:R-:W-:Y:S01]  /*f430*/  LOP3.LUT R9, R6, R8, R7, 0xfe, !PT ;  /* 0x0000000806097212 */ /* 0x000fe200078efe07 */
[----:B------:R-:W-:Y:S10]  /*f440*/  @P2 BRA `(.L_x_4033) ;  /* 0x0000000000142947 */ /* 0x000ff40003800000 */
[----:B------:R-:W-:Y:S05]  /*f450*/  @!P1 BRA `(.L_x_4033) ;  /* 0x0000000000109947 */ /* 0x000fea0003800000 */
[----:B------:R-:W-:Y:S02]  /*f460*/  ULDC.64 UR6, c[0x0][0x208] ;  /* 0x0000820000067ab9 */ /* 0x000fe40000000a00 */
[----:B------:R-:W2:Y:S04]  /*f470*/  LDG.E R7, desc[UR6][R4.64] ;  /* 0x0000000604077981 */ /* 0x000ea8000c1e1900 */
[----:B-----5:R-:W2:Y:S02]  /*f480*/  LDG.E R0, desc[UR6][R4.64+0x4] ;  /* 0x0000040604007981 */ /* 0x020ea4000c1e1900 */
[----:B--2---:R-:W-:-:S07]  /*f490*/  IADD3 R0, -R7, R0, RZ ;  /* 0x0000000007007210 */ /* 0x004fce0007ffe1ff */
.L_x_4033:
[----:B------:R-:W-:Y:S01]  /*f4a0*/  USHF.R.S32.HI UR7, URZ, 0x1f, UR40 ;  /* 0x0000001f3f077899 */ /* 0x000fe20008011428 */
[----:B------:R-:W-:Y:S01]  /*f4b0*/  BSSY B1, `(.L_x_4034) ;  /* 0x0000021000017945 */ /* 0x000fe20003800000 */
[----:B------:R-:W-:Y:S01]  /*f4c0*/  USEL UR38, UR38, URZ, !UP0 ;  /* 0x0000003f26267287 */ /* 0x000fe2000c000000 */
[C---:B------:R-:W-:Y:S01]  /*f4d0*/  VIADD R19, R23.reuse, 0x100 ;  /* 0x0000010017137836 */ /* 0x040fe20000000000 */
[----:B------:R-:W-:Y:S01]  /*f4e0*/  USEL UR39, UR39, URZ, !UP0 ;  /* 0x0000003f27277287 */ /* 0x000fe2000c000000 */
[----:B------:R-:W-:Y:S01]  /*f4f0*/  VIADD R24, R23, 0x140 ;  /* 0x0000014017187836 */ /* 0x000fe20000000000 */
[----:B------:R-:W-:Y:S02]  /*f500*/  SHF.R.S32.HI R10, RZ, 0x1f, R23 ;  /* 0x0000001fff0a7819 */ /* 0x000fe40000011417 */
[----:B-----5:R-:W-:Y:S01]  /*f510*/  SHF.R.S32.HI R8, RZ, 0x1f, R3 ;  /* 0x0000001fff087819 */ /* 0x020fe20000011403 */
[----:B------:R-:W-:Y:S07]  /*f520*/  @P3 BRA `(.L_x_4035) ;  /* 0x0000000000643947 */ /* 0x000fee0003800000 */
        /* <DEDUP_REMOVED lines=25> */
.L_x_4035:
[----:B------:R-:W-:Y:S05]  /*f6c0*/  BSYNC B1 ;  /* 0x0000000000017941 */ /* 0x000fea0003800000 */
.L_x_4034:
[----:B------:R-:W-:Y:S01]  /*f6d0*/  ULDC.64 UR8, c[0x0][0xba0] ;  /* 0x0002e80000087ab9 */ /* 0x000fe20000000a00 */
[----:B------:R-:W-:Y:S01]  /*f6e0*/  IMAD.MOV.U32 R4, RZ, RZ, R23 ;  /* 0x000000ffff047224 */ /* 0x000fe200078e0017 */
[----:B------:R-:W-:Y:S01]  /*f6f0*/  ISETP.GE.AND P1, PT, R19, UR10, PT ;  /* 0x0000000a13007c0c */ /* 0x000fe2000bf26270 */
[----:B0-----:R-:W-:Y:S01]  /*f700*/  IMAD.MOV.U32 R5, RZ, RZ, R10 ;  /* 0x000000ffff057224 */ /* 0x001fe200078e000a */
[----:B------:R-:W-:Y:S01]  /*f710*/  ISETP.GE.AND P2, PT, R24, UR10, PT ;  /* 0x0000000a18007c0c */ /* 0x000fe2000bf46270 */
[----:B------:R-:W-:Y:S01]  /*f720*/  IMAD R6, R8, UR8, RZ ;  /* 0x0000000808067c24 */ /* 0x000fe2000f8e02ff */
[----:B------:R-:W-:Y:S01]  /*f730*/  IADD3 R8, R23, 0x1c0, RZ ;  /* 0x000001c017087810 */ /* 0x000fe20007ffe0ff */
[C---:B------:R-:W-:Y:S01]  /*f740*/  IMAD.WIDE.U32 R4, R3.reuse, UR8, R4 ;  /* 0x0000000803047c25 */ /* 0x040fe2000f8e0004 */
[----:B------:R-:W-:Y:S01]  /*f750*/  SEL R7, RZ, 0x20, P2 ;  /* 0x00000020ff077807 */ /* 0x000fe20001000000 */
[----:B------:R-:W-:Y:S01]  /*f760*/  BSSY B1, `(.L_x_4036) ;  /* 0x0000039000017945 */ /* 0x000fe20003800000 */
[----:B------:R-:W-:Y:S01]  /*f770*/  ISETP.GE.AND P2, PT, R8, UR10, PT ;  /* 0x0000000a08007c0c */ /* 0x000fe2000bf46270 */
[----:B------:R-:W-:Y:S01]  /*f780*/  IMAD R3, R3, UR9, R6 ;  /* 0x0000000903037c24 */ /* 0x000fe2000f8e0206 */
[----:B------:R-:W-:Y:S01]  /*f790*/  ULDC.64 UR8, c[0x0][0xbe0] ;  /* 0x0002f80000087ab9 */ /* 0x000fe20000000a00 */
[----:B------:R-:W-:Y:S01]  /*f7a0*/  SEL R6, RZ, 0x10, P1 ;  /* 0x00000010ff067807 */ /* 0x000fe20000800000 */
[----:B------:R-:W-:Y:S01]  /*f7b0*/  UIMAD UR4, UR7, UR8, URZ ;  /* 0x00000008070472a4 */ /* 0x000fe2000f8e023f */
[----:B------:R-:W-:Y:S01]  /*f7c0*/  IMAD.IADD R5, R5, 0x1, R3 ;  /* 0x0000000105057824 */ /* 0x000fe200078e0203 */
[----:B------:R-:W-:Y:S01]  /*f7d0*/  MOV R8, R194 ;  /* 0x000000c200087202 */ /* 0x000fe20000000f00 */
[----:B------:R-:W-:Y:S01]  /*f7e0*/  IMAD.U32 R3, RZ, RZ, UR8 ;  /* 0x00000008ff037e24 */ /* 0x000fe2000f8e00ff */
[----:B------:R-:W-:Y:S01]  /*f7f0*/  UIMAD UR4, UR40, UR9, UR4 ;  /* 0x00000009280472a4 */ /* 0x000fe2000f8e0204 */
[----:B------:R-:W-:Y:S01]  /*f800*/  LOP3.LUT R7, R7, R9, R6, 0xfe, !PT ;  /* 0x0000000907077212 */ /* 0x000fe200078efe06 */
[----:B------:R-:W-:Y:S01]  /*f810*/  ULDC.64 UR6, c[0x0][0xbe8] ;  /* 0x0002fa0000067ab9 */ /* 0x000fe20000000a00 */
[----:B------:R-:W-:Y:S01]  /*f820*/  IMAD.WIDE.U32 R4, R3, UR40, R4 ;  /* 0x0000002803047c25 */ /* 0x000fe2000f8e0004 */
[----:B------:R-:W-:-:S02]  /*f830*/  SEL R6, RZ, 0x40, P0 ;  /* 0x00000040ff067807 */ /* 0x000fc40000000000 */
[----:B------:R-:W-:Y:S01]  /*f840*/  SHF.R.S32.HI R9, RZ, 0x1f, R194 ;  /* 0x0000001fff097819 */ /* 0x000fe200000114c2 */
[----:B------:R-:W-:Y:S01]  /*f850*/  IMAD R3, R193, -0x40, R0 ;  /* 0xffffffc0c1037824 */ /* 0x000fe200078e0200 */
[----:B------:R-:W-:Y:S01]  /*f860*/  LOP3.LUT R15, R7, R6, RZ, 0xfc, !PT ;  /* 0x00000006070f7212 */ /* 0x000fe200078efcff */
[----:B------:R-:W-:Y:S01]  /*f870*/  VIADD R5, R5, UR4 ;  /* 0x0000000405057c36 */ /* 0x000fe20008000000 */
[----:B------:R-:W-:Y:S02]  /*f880*/  UIMAD UR4, UR39, UR6, URZ ;  /* 0x00000006270472a4 */ /* 0x000fe4000f8e023f */
[----:B------:R-:W-:Y:S01]  /*f890*/  IMAD.U32 R7, RZ, RZ, UR6 ;  /* 0x00000006ff077e24 */ /* 0x000fe2000f8e00ff */
[C---:B------:R-:W-:Y:S01]  /*f8a0*/  ISETP.GE.AND P1, PT, R194.reuse, R3, PT ;  /* 0x00000003c200720c */ /* 0x040fe20003f26270 */
[----:B------:R-:W-:Y:S01]  /*f8b0*/  VIADD R0, R194, 0x20 ;  /* 0x00000020c2007836 */ /* 0x000fe20000000000 */
[----:B------:R-:W-:Y:S02]  /*f8c0*/  UIMAD UR4, UR38, UR7, UR4 ;  /* 0x00000007260472a4 */ /* 0x000fe4000f8e0204 */
[----:B------:R-:W-:-:S02]  /*f8d0*/  IMAD.WIDE.U32 R6, R7, UR38, R4 ;  /* 0x0000002607067c25 */ /* 0x000fc4000f8e0004 */
[----:B------:R-:W-:Y:S02]  /*f8e0*/  ISETP.GE.AND P0, PT, R0, R3, PT ;  /* 0x000000030000720c */ /* 0x000fe40003f06270 */
[----:B------:R-:W-:Y:S01]  /*f8f0*/  IMAD.WIDE R8, R193, 0x40, R8 ;  /* 0x00000040c1087825 */ /* 0x000fe200078e0208 */
[----:B------:R-:W-:-:S03]  /*f900*/  SEL R0, RZ, 0x80, P2 ;  /* 0x00000080ff007807 */ /* 0x000fc60001000000 */
[----:B------:R-:W-:Y:S01]  /*f910*/  VIADD R11, R7, UR4 ;  /* 0x00000004070b7c36 */ /* 0x000fe20008000000 */
        /* <DEDUP_REMOVED lines=29> */
.L_x_4037:
[----:B------:R-:W-:Y:S05]  /*faf0*/  BSYNC B1 ;  /* 0x0000000000017941 */ /* 0x000fea0003800000 */
.L_x_4036:
[----:B------:R-:W-:Y:S05]  /*fb00*/  @P0 BRA `(.L_x_4032) ;  /* 0x0000000000740947 */ /* 0x000fea0003800000 */
[----:B------:R-:W-:Y:S01]  /*fb10*/  IADD3 R3, P0, R8, 0x20, RZ ;  /* 0x0000002008037810 */ /* 0x000fe20007f1e0ff */
[----:B------:R-:W-:Y:S01]  /*fb20*/  ULDC.64 UR6, c[0x0][0xbd8] ;  /* 0x0002f60000067ab9 */ /* 0x000fe20000000a00 */
[----:B------:R-:W-:Y:S01]  /*fb30*/  MOV R4, R6 ;  /* 0x0000000600047202 */ /* 0x000fe20000000f00 */
        /* <DEDUP_REMOVED lines=11> */
[----:B------:R-:W-:Y:S01]  /*fbf0*/  ULDC.64 UR6, c[0x0][0xb80] ;  /* 0x0002e00000067ab9 */ /* 0x000fe20000000a00 */
[----:B------:R-:W-:Y:S02]  /*fc00*/  LOP3.LUT P4, RZ, R15, 0x40, RZ, 0xc0, !PT ;  /* 0x000000400fff7812 */ /* 0x000fe4000788c0ff */
[----:B------:R-:W-:Y:S01]  /*fc10*/  IMAD.IADD R3, R5, 0x1, R3 ;  /* 0x0000000105037824 */ /* 0x000fe200078e0203 */
[----:B------:R-:W-:-:S04]  /*fc20*/  LEA R6, P3, R4, UR6, 0x1 ;  /* 0x0000000604067c11 */ /* 0x000fc8000f8608ff */
        /* <DEDUP_REMOVED lines=11> */
.L_x_4032:
[----:B------:R-:W-:Y:S05]  /*fce0*/  BSYNC B0 ;  /* 0x0000000000007941 */ /* 0x000fea0003800000 */
.L_x_4026:
[----:B------:R-:W-:Y:S02]  /*fcf0*/  ULDC UR4, c[0x0][0xd14] ;  /* 0x0003450000047ab9 */ /* 0x000fe40000000800 */
[----:B------:R-:W-:-:S13]  /*fd00*/  ISETP.GE.AND P0, PT, R187, UR4, PT ;  /* 0x00000004bb007c0c */ /* 0x000fda000bf06270 */
[----:B------:R-:W-:Y:S05]  /*fd10*/  @!P0 BRA `(.L_x_4038) ;  /* 0xffffff1000a08947 */ /* 0x000fea000383ffff */
[----:B------:R-:W-:Y:S05]  /*fd20*/  EXIT ;  /* 0x000000000000794d */ /* 0x000fea0003800000 */
.L_x_3986:
[----:B------:R-:W-:-:S08]  /*fd30*/  NOP ;  /* 0x0000000000007918 */ /* 0x000fd00000000000 */
[----:B0-----:R-:W0:-:S00]  /*fd40*/  USETMAXREG.DEALLOC.CTAPOOL 0x18 ;  /* 0x00000018000079c8 */ /* 0x001e0000080e0500 */
        /* <DEDUP_REMOVED lines=55> */
[----:B------:R-:W-:Y:S01]  /*100c0*/  MOV R5, R2 ;  /* 0x0000000200057202 */ /* 0x000fe20000000f00 */
[----:B------:R-:W-:Y:S01]  /*100d0*/  IMAD.MOV.U32 R6, RZ, RZ, RZ ;  /* 0x000000ffff067224 */ /* 0x000fe200078e00ff */
[----:B------:R-:W-:Y:S01]  /*100e0*/  ULDC UR5, c[0x0][0xd14] ;  /* 0x0003450000057ab9 */ /* 0x000fe20000000800 */
[----:B------:R-:W-:Y:S01]  /*100f0*/  ULDC UR7, c[0x0][0xd14] ;  /* 0x0003450000077ab9 */ /* 0x000fe20000000800 */
[----:B------:R-:W-:-:S05]  /*10100*/  ULDC UR4, c[0x0][0xd10] ;  /* 0x0003440000047ab9 */ /* 0x000fca0000000800 */
.L_x_4043:
[----:B------:R-:W-:Y:S02]  /*10110*/  VIADD R6, R6, 0x1f ;  /* 0x0000001f06067836 */ /* 0x000fe40000000000 */
        /* <DEDUP_REMOVED lines=15> */
.L_x_4042:
[----:B------:R-:W-:Y:S05]  /*10210*/  BSYNC B0 ;  /* 0x0000000000007941 */ /* 0x000fea0003800000 */
.L_x_4041:
        /* <DEDUP_REMOVED lines=25> */
.L_x_4039:
[----:B------:R-:W-:Y:S01]  /*103b0*/  IADD3 R7, -R2, R5, RZ ;  /* 0x0000000502077210 */ /* 0x000fe20007ffe1ff */
[----:B------:R-:W-:-:S04]  /*103c0*/  ULDC.64 UR8, c[0x0][0x208] ;  /* 0x0000820000087ab9 */ /* 0x000fc80000000a00 */
        /* <DEDUP_REMOVED lines=17> */
[----:B------:R-:W-:-:S05]  /*104e0*/  VIADD R5, R5, 0xffffffff ;  /* 0xffffffff05057836 */ /* 0x000fca0000000000 */
[----:B------:R2:W3:Y:S02]  /*104f0*/  SHFL.IDX PT, R16, R4, R5, 0x1f ;  /* 0x00001f0504107589 */ /* 0x0004e400000e0000 */
.L_x_4044:
[----:B-1----:R-:W-:Y:S01]  /*10500*/  IMAD.MOV R2, RZ, RZ, -R3 ;  /* 0x000000ffff027224 */ /* 0x002fe200078e0a03 */
[----:B--2---:R-:W-:Y:S01]  /*10510*/  IABS R4, R6 ;  /* 0x0000000600047213 */ /* 0x004fe20000000000 */
[----:B---3--:R-:W-:Y:S02]  /*10520*/  IMAD R16, R16, UR4, R7 ;  /* 0x0000000410107c24 */ /* 0x008fe4000f8e0207 */
[----:B------:R-:W-:Y:S01]  /*10530*/  IMAD R5, R2, R11, RZ ;  /* 0x0000000b02057224 */ /* 0x000fe200078e02ff */
[----:B------:R-:W-:Y:S01]  /*10540*/  IADD3 R4, RZ, -R4, RZ ;  /* 0x80000004ff047210 */ /* 0x000fe20007ffe0ff */
[----:B------:R-:W-:-:S04]  /*10550*/  IMAD.MOV.U32 R2, RZ, RZ, RZ ;  /* 0x000000ffff027224 */ /* 0x000fc800078e00ff */
        /* <DEDUP_REMOVED lines=24> */
[----:B-1----:R-:W-:-:S06]  /*106e0*/  IADD3 R2, R10, 0xffffffe, RZ ;  /* 0x0ffffffe0a027810 */ /* 0x002fcc0007ffe0ff */
[----:B------:R1:W2:Y:S02]  /*106f0*/  F2I.FTZ.U32.TRUNC.NTZ R3, R2 ;  /* 0x0000000200037305 */ /* 0x0002a4000021f000 */
[----:B-1----:R-:W-:Y:S02]  /*10700*/  IMAD.MOV.U32 R2, RZ, RZ, RZ ;  /* 0x000000ffff027224 */ /* 0x002fe400078e00ff */
        /* <DEDUP_REMOVED lines=23> */
.L_x_4040:
[----:B------:R-:W-:Y:S01]  /*10880*/  MOV R17, RZ ;  /* 0x000000ff00117202 */ /* 0x000fe20000000f00 */
[----:B------:R-:W-:Y:S02]  /*10890*/  IMAD.U32 R16, RZ, RZ, UR6 ;  /* 0x00000006ff107e24 */ /* 0x000fe4000f8e00ff */
[----:B------:R-:W-:-:S07]  /*108a0*/  IMAD.MOV.U32 R18, RZ, RZ, RZ ;  /* 0x000000ffff127224 */ /* 0x000fce00078e00ff */
.L_x_4045:
        /* <DEDUP_REMOVED lines=12> */
[----:B------:R1:W-:Y:S02]  /*10970*/  STL [R1+0x4], R0 ;  /* 0x0000040001007387 */ /* 0x0003e40000100800 */
[----:B-1----:R-:W-:-:S05]  /*10980*/  IMAD.U32 R0, RZ, RZ, UR4 ;  /* 0x00000004ff007e24 */ /* 0x002fca000f8e00ff */
[----:B------:R1:W-:Y:S01]  /*10990*/  STL [R1+0x24], R0 ;  /* 0x0000240001007387 */ /* 0x0003e20000100800 */
[----:B------:R-:W-:Y:S05]  /*109a0*/  @P0 BRA `(.L_x_4046) ;  /* 0x0000004400880947 */ /* 0x000fea0003800000 */
[----:B------:R-:W-:Y:S01]  /*109b0*/  ULDC UR4, c[0x0][0xc] ;  /* 0x0000030000047ab9 */ /* 0x000fe20000000800 */
[----:B------:R-:W-:Y:S01]  /*109c0*/  IMAD.MOV.U32 R2, RZ, RZ, 0x1 ;  /* 0x00000001ff027424 */ /* 0x000fe200078e00ff */
[----:B-1----:R-:W-:Y:S01]  /*109d0*/  MOV R0, UR4 ;  /* 0x0000000400007c02 */ /* 0x002fe20008000f00 */
[----:B------:R-:W-:Y:S01]  /*109e0*/  UMOV UR4, URZ ;  /* 0x0000003f00047c82 */ /* 0x000fe20008000000 */
[----:B------:R-:W-:Y:S02]  /*109f0*/  ULDC.64 UR54, c[0x0][0x198] ;  /* 0x0000660000367ab9 */ /* 0x000fe40000000a00 */
[----:B------:R-:W-:Y:S04]  /*10a00*/  STL [R1+0x4], R2 ;  /* 0x0000040201007387 */ /* 0x000fe80000100800 */
[----:B------:R-:W-:Y:S04]  /*10a10*/  STL [R1], RZ ;  /* 0x000000ff01007387 */ /* 0x000fe80000100800 */
[----:B------:R1:W-:Y:S02]  /*10a20*/  STL [R1+0x28], R0 ;  /* 0x0000280001007387 */ /* 0x0003e40000100800 */
[----:B-1----:R-:W-:-:S05]  /*10a30*/  IMAD.U32 R0, RZ, RZ, UR4 ;  /* 0x00000004ff007e24 */ /* 0x002fca000f8e00ff */
[----:B------:R1:W-:Y:S02]  /*10a40*/  STL [R1+0x24], R0 ;  /* 0x0000240001007387 */ /* 0x0003e40000100800 */
.L_x_4112:
[----:B--2---:R-:W2:Y:S01]  /*10a50*/  LDC.64 R2, c[0x0][0xd60] ;  /* 0x00035800ff027b82 */ /* 0x004ea20000000a00 */
[----:B------:R-:W-:Y:S01]  /*10a60*/  ULDC.64 UR4, c[0x0][0x208] ;  /* 0x0000820000047ab9 */ /* 0x000fe20000000a00 */
[----:B--2---:R-:W-:-:S05]  /*10a70*/  IMAD.WIDE R2, R19, 0x4, R2 ;  /* 0x0000000413027825 */ /* 0x004fca00078e0202 */
[----:B------:R-:W2:Y:S01]  /*10a80*/  LDG.E R5, desc[UR4][R2.64] ;  /* 0x0000000402057981 */ /* 0x000ea2000c1e1900 */
[----:B------:R-:W-:Y:S05]  /*10a90*/  YIELD ;  /* 0x0000000000007946 */ /* 0x000fea0003800000 */
[----:B------:R-:W-:Y:S01]  /*10aa0*/  ULDC.64 UR4, c[0x0][0xb20] ;  /* 0x0002c80000047ab9 */ /* 0x000fe20000000a00 */
[----:B-1----:R-:W-:Y:S01]  /*10ab0*/  IMAD.MOV.U32 R0, RZ, RZ, RZ ;  /* 0x000000ffff007224 */ /* 0x002fe200078e00ff */
[----:B------:R-:W-:Y:S01]  /*10ac0*/  ISETP.NE.U32.AND P0, PT, RZ, UR4, PT ;  /* 0x00000004ff007c0c */ /* 0x000fe2000bf05070 */
[----:B------:R-:W-:Y:S01]  /*10ad0*/  ULDC.64 UR8, c[0x0][0x208] ;  /* 0x0000820000087ab9 */ /* 0x000fe20000000a00 */
[----:B------:R-:W-:Y:S01]  /*10ae0*/  IMAD.MOV.U32 R8, RZ, RZ, RZ ;  /* 0x000000ffff087224 */ /* 0x000fe200078e00ff */
[----:B------:R-:W-:Y:S01]  /*10af0*/  ULDC.64 UR6, c[0x0][0xb00] ;  /* 0x0002c00000067ab9 */ /* 0x000fe20000000a00 */
[----:B------:R-:W-:-:S02]  /*10b00*/  ISETP.NE.AND.EX P0, PT, RZ, UR5, PT, P0 ;  /* 0x00000005ff007c0c */ /* 0x000fc4000bf05300 */
        /* <DEDUP_REMOVED lines=23> */
[----:B------:R-:W-:-:S04]  /*10c80*/  ISETP.NE.U32.AND P0, PT, RZ, UR6, PT ;  /* 0x00000006ff007c0c */ /* 0x000fc8000bf05070 */
[----:B------:R-:W-:Y:S01]  /*10c90*/  ISETP.NE.AND.EX P0, PT, RZ, UR7, PT, P0 ;  /* 0x00000007ff007c0c */ /* 0x000fe2000bf05300 */
[----:B--2---:R1:W-:Y:S02]  /*10ca0*/  STL [R1+0x20], R8 ;  /* 0x0000200801007387 */ /* 0x0043e40000100800 */
[----:B-1----:R-:W-:Y:S01]  /*10cb0*/  IMAD.U32 R8, RZ, RZ, UR4 ;  /* 0x00000004ff087e24 */ /* 0x002fe2000f8e00ff */
[----:B------:R-:W-:Y:S02]  /*10cc0*/  ULDC.64 UR4, c[0x0][0x3f8] ;  /* 0x0000fe0000047ab9 */ /* 0x000fe40000000a00 */
[----:B------:R-:W-:-:S03]  /*10cd0*/  UISETP.NE.U32.AND UP0, UPT, UR4, URZ, UPT ;  /* 0x0000003f0400728c */ /* 0x000fc6000bf05070 */
[----:B------:R-:W-:Y:S01]  /*10ce0*/  ULDC UR4, c[0x0][0x404] ;  /* 0x0001010000047ab9 */ /* 0x000fe20000000800 */
[----:B------:R-:W-:Y:S01]  /*10cf0*/  UISETP.NE.AND.EX UP0, UPT, UR5, URZ, UPT, UP0 ;  /* 0x0000003f0500728c */ /* 0x000fe2000bf05300 */
[----:B------:R1:W5:Y:S02]  /*10d00*/  @P1 LDG.E R8, desc[UR8][R6.64] ;  /* 0x0000000806081981 */ /* 0x000364000c1e1900 */
[----:B------:R-:W-:Y:S01]  /*10d10*/  ULDC UR5, c[0x0][0x2e0] ;  /* 0x0000b80000057ab9 */ /* 0x000fe20000000800 */
[----:B------:R-:W-:-:S04]  /*10d20*/  USEL UR4, UR4, 0x1, UP0 ;  /* 0x0000000104047887 */ /* 0x000fc80008000000 */
[----:B------:R-:W-:-:S06]  /*10d30*/  UIMAD UR4, UR4, UR5, URZ ;  /* 0x00000005040472a4 */ /* 0x000fcc000f8e023f */
[----:B-1----:R-:W-:Y:S01]  /*10d40*/  MOV R6, UR4 ;  /* 0x0000000400067c02 */ /* 0x002fe20008000f00 */
[----:B------:R-:W-:Y:S06]  /*10d50*/  @P1 BRA `(.L_x_4047) ;  /* 0x0000000000141947 */ /* 0x000fec0003800000 */
[----:B------:R-:W-:Y:S05]  /*10d60*/  @!P2 BRA `(.L_x_4047) ;  /* 0x000000000010a947 */ /* 0x000fea0003800000 */
[----:B------:R-:W-:Y:S02]  /*10d70*/  ULDC.64 UR4, c[0x0][0x208] ;  /* 0x0000820000047ab9 */ /* 0x000fe40000000a00 */
[----:B-----5:R-:W2:Y:S04]  /*10d80*/  LDG.E R8, desc[UR4][R2.64] ;  /* 0x0000000402087981 */ /* 0x020ea8000c1e1900 */
[----:B------:R-:W2:Y:S02]  /*10d90*/  LDG.E R2, desc[UR4][R2.64+0x4] ;  /* 0x0000040402027981 */ /* 0x000ea4000c1e1900 */
[----:B--2---:R-:W-:-:S07]  /*10da0*/  IMAD.IADD R8, R2, 0x1, -R8 ;  /* 0x0000000102087824 */ /* 0x004fce00078e0a08 */
.L_x_4047:
[----:B------:R-:W-:Y:S01]  /*10db0*/  IMAD.MOV.U32 R2, RZ, RZ, RZ ;  /* 0x000000ffff027224 */ /* 0x000fe200078e00ff */
[----:B------:R-:W-:-:S05]  /*10dc0*/  ULDC.64 UR4, c[0x0][0x208] ;  /* 0x0000820000047ab9 */ /* 0x000fca0000000a00 */
[----:B------:R-:W2:Y:S01]  /*10dd0*/  @P0 LDG.E R2, desc[UR4][R4.64] ;  /* 0x0000000404020981 */ /* 0x000ea2000c1e1900 */
[----:B------:R-:W-:Y:S02]  /*10de0*/  ULDC.64 UR4, c[0x0][0xb18] ;  /* 0x0002c60000047ab9 */ /* 0x000fe40000000a00 */
[----:B------:R-:W-:-:S04]  /*10df0*/  ISETP.NE.U32.AND P1, PT, RZ, UR4, PT ;  /* 0x00000004ff007c0c */ /* 0x000fc8000bf25070 */
[----:B------:R-:W-:Y:S01]  /*10e00*/  ISETP.NE.AND.EX P1, PT, RZ, UR5, PT, P1 ;  /* 0x00000005ff007c0c */ /* 0x000fe2000bf25310 */
[----:B--2--5:R-:W-:-:S05]  /*10e10*/  IMAD.IADD R2, R2, 0x1, R0 ;  /* 0x0000000102027824 */ /* 0x024fca00078e0200 */
[----:B------:R1:W-:Y:S07]  /*10e20*/  STL [R1+0x8], R2 ;  /* 0x0000080201007387 */ /* 0x0003ee0000100800 */
[----:B------:R-:W-:Y:S05]  /*10e30*/  @!P1 BRA `(.L_x_4048) ;  /* 0x0000000000149947 */ /* 0x000fea0003800000 */
[----:B-1----:R-:W-:Y:S01]  /*10e40*/  IADD3 R2, P0, R10, UR4, RZ ;  /* 0x000000040a027c10 */ /* 0x002fe2000ff1e0ff */
[----:B------:R-:W-:-:S03]  /*10e50*/  ULDC.64 UR6, c[0x0][0x208] ;  /* 0x0000820000067ab9 */ /* 0x000fc60000000a00 */
[----:B------:R-:W-:-:S05]  /*10e60*/  IADD3.X R3, R9, UR5, RZ, P0, !PT ;  /* 0x0000000509037c10 */ /* 0x000fca00087fe4ff */
[----:B------:R1:W5:Y:S01]  /*10e70*/  LDG.E R6, desc[UR6][R2.64] ;  /* 0x0000000602067981 */ /* 0x000362000c1e1900 */
[----:B------:R-:W-:Y:S05]  /*10e80*/  BRA `(.L_x_4049) ;  /* 0x0000000000147947 */ /* 0x000fea0003800000 */
.L_x_4048:
[----:B------:R-:W-:Y:S05]  /*10e90*/  @!P0 BRA `(.L_x_4049) ;  /* 0x0000000000108947 */ /* 0x000fea0003800000 */
[----:B------:R-:W-:Y:S02]  /*10ea0*/  ULDC.64 UR4, c[0x0][0x208] ;  /* 0x0000820000047ab9 */ /* 0x000fe40000000a00 */
[----:B------:R-:W2:Y:S04]  /*10eb0*/  LDG.E R6, desc[UR4][R4.64] ;  /* 0x0000000404067981 */ /* 0x000ea8000c1e1900 */
[----:B------:R-:W2:Y:S02]  /*10ec0*/  LDG.E R3, desc[UR4][R4.64+0x4] ;  /* 0x0000040404037981 */ /* 0x000ea4000c1e1900 */
[----:B--2---:R-:W-:-:S07]  /*10ed0*/  IMAD.IADD R6, R3, 0x1, -R6 ;  /* 0x0000000103067824 */ /* 0x004fce00078e0a06 */
.L_x_4049:
[----:B-1---5:R-:W-:Y:S01]  /*10ee0*/  IMAD.IADD R3, R6, 0x1, -R0 ;  /* 0x0000000106037824 */ /* 0x022fe200078e0a00 */
[----:B------:R-:W-:Y:S01]  /*10ef0*/  LEA R0, R17, 0x7f, 0x6 ;  /* 0x0000007f11007811 */ /* 0x000fe200078e30ff */
[----:B------:R-:W-:Y:S03]  /*10f00*/  BSSY B6, `(.L_x_4050) ;  /* 0x0000349000067945 */ /* 0x000fe60003800000 */
[C---:B------:R-:W-:Y:S02]  /*10f10*/  IADD3 R8, R3.reuse, R0, -R8 ;  /* 0x0000000003087210 */ /* 0x040fe40007ffe808 */
[----:B------:R-:W-:-:S04]  /*10f20*/  IADD3 R3, R3, 0x3f, RZ ;  /* 0x0000003f03037810 */ /* 0x000fc80007ffe0ff */
[----:B------:R-:W-:-:S04]  /*10f30*/  SHF.R.S32.HI R0, RZ, 0x1f, R3 ;  /* 0x0000001fff007819 */ /* 0x000fc80000011403 */
[----:B------:R-:W-:Y:S02]  /*10f40*/  LEA.HI R0, R0, R3, RZ, 0x6 ;  /* 0x0000000300007211 */ /* 0x000fe400078f30ff */
[----:B------:R-:W-:Y:S02]  /*10f50*/  SHF.R.S32.HI R3, RZ, 0x1f, R8 ;  /* 0x0000001fff037819 */ /* 0x000fe40000011408 */
[----:B------:R-:W-:Y:S02]  /*10f60*/  SHF.R.S32.HI R0, RZ, 0x6, R0 ;  /* 0x00000006ff007819 */ /* 0x000fe40000011400 */
[----:B------:R-:W-:-:S04]  /*10f70*/  LEA.HI R3, R3, R8, RZ, 0x6 ;  /* 0x0000000803037211 */ /* 0x000fc800078f30ff */
[----:B------:R-:W-:-:S04]  /*10f80*/  SHF.R.S32.HI R3, RZ, 0x6, R3 ;  /* 0x00000006ff037819 */ /* 0x000fc80000011403 */
[----:B------:R-:W-:-:S04]  /*10f90*/  VIMNMX R2, R0, R3, PT ;  /* 0x0000000300027248 */ /* 0x000fc80003fe0100 */
[----:B------:R-:W-:Y:S01]  /*10fa0*/  ISETP.GT.AND P0, PT, R2, RZ, PT ;  /* 0x000000ff0200720c */ /* 0x000fe20003f04270 */
[----:B------:R1:W-:-:S12]  /*10fb0*/  STL [R1+0x14], R2 ;  /* 0x0000140201007387 */ /* 0x0003d80000100800 */
[----:B-1----:R-:W-:Y:S05]  /*10fc0*/  @P0 BRA `(.L_x_4051) ;  /* 0x0000000000500947 */ /* 0x002fea0003800000 */
[----:B------:R-:W1:Y:S02]  /*10fd0*/  S2R R2, SR_TID.X ;  /* 0x0000000000027919 */ /* 0x000e640000002100 */
[----:B-1----:R-:W-:-:S04]  /*10fe0*/  LOP3.LUT R2, R2, 0x1f, RZ, 0xc0, !PT ;  /* 0x0000001f02027812 */ /* 0x002fc800078ec0ff */
[----:B------:R-:W-:-:S13]  /*10ff0*/  ISETP.NE.AND P1, PT, R2, RZ, PT ;  /* 0x000000ff0200720c */ /* 0x000fda0003f25270 */
[----:B------:R-:W-:Y:S05]  /*11000*/  @P1 BRA `(.L_x_4052) ;  /* 0x0000003000e01947 */ /* 0x000fea0003800000 */
[----:B------:R-:W2:Y:S01]  /*11010*/  LDL R2, [R1+0x28] ;  /* 0x0000280001027983 */ /* 0x000ea20000100800 */
[----:B------:R-:W-:Y:S01]  /*11020*/  VOTEU.ANY UR4, UPT, PT ;  /* 0x0000000000047886 */ /* 0x000fe200038e0100 */
[----:B------:R-:W-:Y:S01]  /*11030*/  ULDC.64 UR6, c[0x0][0x208] ;  /* 0x0000820000067ab9 */ /* 0x000fe20000000a00 */
[----:B------:R-:W1:Y:S01]  /*11040*/  FLO.U32 R0, UR4 ;  /* 0x0000000400007d00 */ /* 0x000e6200080e0000 */
[----:B------:R-:W1:Y:S07]  /*11050*/  S2R R7, SR_LANEID ;  /* 0x0000000000077919 */ /* 0x000e6e0000000000 */
[----:B------:R-:W3:Y:S01]  /*11060*/  POPC R5, UR4 ;  /* 0x0000000400057d09 */ /* 0x000ee20008000000 */
[----:B-1----:R-:W-:-:S02]  /*11070*/  ISETP.EQ.U32.AND P0, PT, R0, R7, PT ;  /* 0x000000070000720c */ /* 0x002fc40003f02070 */
[----:B--2---:R-:W-:Y:S02]  /*11080*/  R2UR UR5, R2 ;  /* 0x00000000020572ca */ /* 0x004fe400000e0000 */
[----:B------:R-:W3:Y:S09]  /*11090*/  LDC.64 R2, c[0x0][0xd38] ;  /* 0x00034e00ff027b82 */ /* 0x000ef20000000a00 */
[----:B---3--:R-:W2:Y:S01]  /*110a0*/  @P0 ATOMG.E.ADD.STRONG.GPU PT, R3, desc[UR6][R2.64], R5 ;  /* 0x00000005020309a8 */ /* 0x008ea200081ee1c6 */
[----:B------:R-:W1:Y:S02]  /*110b0*/  S2R R4, SR_LTMASK ;  /* 0x0000000000047919 */ /* 0x000e640000003900 */
[----:B-1----:R-:W-:-:S04]  /*110c0*/  LOP3.LUT R4, R4, UR4, RZ, 0xc0, !PT ;  /* 0x0000000404047c12 */ /* 0x002fc8000f8ec0ff */
[----:B------:R-:W1:Y:S01]  /*110d0*/  POPC R7, R4 ;  /* 0x0000000400077309 */ /* 0x000e620000000000 */
[----:B--2---:R-:W1:Y:S02]  /*110e0*/  SHFL.IDX PT, R0, R3, R0, 0x1f ;  /* 0x00001f0003007589 */ /* 0x004e6400000e0000 */
[----:B-1----:R-:W-:Y:S01]  /*110f0*/  IADD3 R16, R0, UR5, R7 ;  /* 0x0000000500107c10 */ /* 0x002fe2000fffe007 */
[----:B------:R-:W-:Y:S06]  /*11100*/  BRA `(.L_x_4052) ;  /* 0x0000003000a07947 */ /* 0x000fec0003800000 */
.L_x_4051:
        /* <DEDUP_REMOVED lines=23> */
.L_x_4053:
        /* <DEDUP_REMOVED lines=11> */
[----:B------:R-:W-:Y:S01]  /*11330*/  MOV R8, 0x70 ;  /* 0x0000007000087802 */ /* 0x000fe20000000f00 */
[----:B------:R-:W-:Y:S02]  /*11340*/  IMAD.U32 R6, RZ, RZ, UR8 ;  /* 0x00000008ff067e24 */ /* 0x000fe4000f8e00ff */
[----:B------:R-:W-:-:S02]  /*11350*/  IMAD.U32 R7, RZ, RZ, UR9 ;  /* 0x00000009ff077e24 */ /* 0x000fc4000f8e00ff */
[----:B------:R-:W-:Y:S02]  /*11360*/  IMAD.U32 R10, RZ, RZ, UR4 ;  /* 0x00000004ff0a7e24 */ /* 0x000fe4000f8e00ff */
[----:B------:R-:W-:Y:S02]  /*11370*/  IMAD.U32 R11, RZ, RZ, UR5 ;  /* 0x00000005ff0b7e24 */ /* 0x000fe4000f8e00ff */
[----:B------:R-:W-:Y:S02]  /*11380*/  IMAD.MOV.U32 R12, RZ, RZ, 0x1 ;  /* 0x00000001ff0c7424 */ /* 0x000fe400078e00ff */
[----:B01----:R-:W-:-:S07]  /*11390*/  IMAD.MOV.U32 R13, RZ, RZ, RZ ;  /* 0x000000ffff0d7224 */ /* 0x003fce00078e00ff */
[----:B------:R-:W-:-:S07]  /*113a0*/  LEPC R20, `(.L_x_4055) ;  /* 0x000000001014794e */ /* 0x000fce0000000000 */
[----:B--2---:R-:W-:Y:S05]  /*113b0*/  CALL.ABS.NOINC R2 ;  /* 0x0000000002007343 */ /* 0x004fea0003c00000 */
.L_x_4055:
        /* <DEDUP_REMOVED lines=16> */
.L_x_4054:
[----:B------:R-:W2:Y:S01]  /*114c0*/  LDL.LU R2, [R1+0x18] ;  /* 0x0000180001027983 */ /* 0x000ea20000300800 */
[----:B------:R-:W-:Y:S01]  /*114d0*/  ULDC.64 UR4, c[0x0][0xaf0] ;  /* 0x0002bc0000047ab9 */ /* 0x000fe20000000a00 */
[----:B------:R-:W1:Y:S02]  /*114e0*/  LDC R4, c[0x0][0x428] ;  /* 0x00010a00ff047b82 */ /* 0x000e640000000800 */
[----:B------:R-:W3:Y:S04]  /*114f0*/  LDL.LU R0, [R1+0x1c] ;  /* 0x00001c0001007983 */ /* 0x000ee80000300800 */
[----:B------:R-:W4:Y:S04]  /*11500*/  LDL.LU R9, [R1+0x10] ;  /* 0x0000100001097983 */ /* 0x000f280000300800 */
[----:B------:R-:W4:Y:S01]  /*11510*/  LDL.LU R8, [R1+0x20] ;  /* 0x0000200001087983 */ /* 0x000f220000300800 */
[----:B------:R-:W-:Y:S01]  /*11520*/  ISETP.NE.U32.AND P0, PT, RZ, UR4, PT ;  /* 0x00000004ff007c0c */ /* 0x000fe2000bf05070 */
[----:B------:R-:W-:-:S03]  /*11530*/  ULDC.64 UR6, c[0x0][0x208] ;  /* 0x0000820000067ab9 */ /* 0x000fc60000000a00 */
        /* <DEDUP_REMOVED lines=11> */
[----:B----4-:R-:W-:-:S06]  /*115f0*/  MOV R0, R9 ;  /* 0x0000000900007202 */ /* 0x010fcc0000000f00 */
[----:B------:R0:W5:Y:S01]  /*11600*/  @P0 LDG.E R0, desc[UR6][R2.64] ;  /* 0x0000000602000981 */ /* 0x000162000c1e1900 */
[----:B-1----:R-:W-:Y:S01]  /*11610*/  ISETP.NE.AND P0, PT, R4, 0x1, PT ;  /* 0x000000010400780c */ /* 0x002fe20003f05270 */
[----:B------:R-:W-:Y:S01]  /*11620*/  IMAD.MOV.U32 R4, RZ, RZ, R18 ;  /* 0x000000ffff047224 */ /* 0x000fe200078e0012 */
[----:B------:R-:W-:Y:S01]  /*11630*/  PLOP3.LUT P1, PT, P6, PT, PT, 0x8, 0x0 ;  /* 0x000000000000781c */ /* 0x000fe2000372e170 */
[----:B------:R-:W-:-:S10]  /*11640*/  IMAD R17, R17, 0x40, R8 ;  /* 0x0000004011117824 */ /* 0x000fd400078e0208 */
[----:B------:R-:W1:Y:S08]  /*11650*/  @P0 LDC R7, c[0x0][0x42c] ;  /* 0x00010b00ff070b82 */ /* 0x000e700000000800 */
[----:B------:R-:W2:Y:S01]  /*11660*/  @P0 LDC R5, c[0x0][0x430] ;  /* 0x00010c00ff050b82 */ /* 0x000ea20000000800 */
[----:B-1----:R-:W-:-:S05]  /*11670*/  @P0 IMAD.HI.U32 R6, R18, R7, RZ ;  /* 0x0000000712060227 */ /* 0x002fca00078e00ff */
[----:B--2---:R-:W-:Y:S02]  /*11680*/  @P0 SHF.R.U32.HI R4, RZ, R5, R6 ;  /* 0x00000005ff040219 */ /* 0x004fe40000011606 */
[----:B------:R-:W-:-:S04]  /*11690*/  ISETP.NE.U32.AND P0, PT, RZ, UR4, PT ;  /* 0x00000004ff007c0c */ /* 0x000fc8000bf05070 */
[----:B------:R-:W-:-:S04]  /*116a0*/  ISETP.NE.AND.EX P0, PT, RZ, UR5, PT, P0 ;  /* 0x00000005ff007c0c */ /* 0x000fc8000bf05300 */
[----:B0-----:R-:W-:-:S09]  /*116b0*/  SEL R6, R9, RZ, !P0 ;  /* 0x000000ff09067207 */ /* 0x001fd20004000000 */
.L_x_4056:
        /* <DEDUP_REMOVED lines=19> */
.L_x_4128:
[----:B------:R-:W-:Y:S01]  /*117f0*/  UMOV UR4, 0xffffffff ;  /* 0xffffffff00047882 */ /* 0x000fe20000000000 */
[----:B------:R-:W-:Y:S02]  /*11800*/  SHF.R.S32.HI R5, RZ, 0x1f, R0 ;  /* 0x0000001fff057819 */ /* 0x000fe40000011400 */
[----:B------:R-:W-:Y:S05]  /*11810*/  BRA.DIV UR4, `(.L_x_4058) ;  /* 0x0000003e04bc7947 */ /* 0x000fea000b800000 */
[----:B------:R-:W-:-:S13]  /*11820*/  ELECT P6, URZ, PT ;  /* 0x00000000003f782f */ /* 0x000fda00038c0000 */
.L_x_4131:
[----:B------:R-:W-:Y:S05]  /*11830*/  @!P6 BRA `(.L_x_4059) ;  /* 0x0000000000fce947 */ /* 0x000fea0003800000 */
[----:B------:R-:W-:-:S04]  /*11840*/  ISETP.NE.U32.AND P0, PT, R2, RZ, PT ;  /* 0x000000ff0200720c */ /* 0x000fc80003f05070 */
[----:B------:R-:W-:-:S13]  /*11850*/  ISETP.NE.AND.EX P0, PT, R3, RZ, PT, P0 ;  /* 0x000000ff0300720c */ /* 0x000fda0003f05300 */
[----:B------:R-:W-:Y:S05]  /*11860*/  @!P0 BRA `(.L_x_4060) ;  /* 0x0000000000488947 */ /* 0x000fea0003800000 */
[----:B------:R-:W0:Y:S01]  /*11870*/  LDC R11, c[0x0][0x41c] ;  /* 0x00010700ff0b7b82 */ /* 0x000e220000000800 */
[----:B------:R-:W-:Y:S01]  /*11880*/  ULDC.64 UR4, c[0x0][0x408] ;  /* 0x0001020000047ab9 */ /* 0x000fe20000000a00 */
[----:B------:R-:W-:Y:S01]  /*11890*/  ULDC.64 UR6, c[0x0][0x208] ;  /* 0x0000820000067ab9 */ /* 0x000fe20000000a00 */
[----:B0-----:R-:W-:-:S13]  /*118a0*/  ISETP.NE.AND P0, PT, R11, 0x1, PT ;  /* 0x000000010b00780c */ /* 0x001fda0003f05270 */
[----:B------:R-:W0:Y:S02]  /*118b0*/  @P0 LDC.64 R8, c[0x0][0x420] ;  /* 0x00010800ff080b82 */ /* 0x000e240000000a00 */
[----:B0-----:R-:W-:-:S04]  /*118c0*/  @P0 IMAD.HI.U32 R10, R7, R8, RZ ;  /* 0x00000008070a0227 */ /* 0x001fc800078e00ff */
        /* <DEDUP_REMOVED lines=9> */
[----:B------:R-:W-:-:S04]  /*11960*/  LEA R10, P0, R8, R2, 0x2 ;  /* 0x00000002080a7211 */ /* 0x000fc800078010ff */
[----:B------:R-:W-:-:S05]  /*11970*/  LEA.HI.X R11, R8, R3, R9, 0x2, P0 ;  /* 0x00000003080b7211 */ /* 0x000fca00000f1409 */
[----:B------:R0:W5:Y:S04]  /*11980*/  LDG.E R9, desc[UR6][R10.64] ;  /* 0x000000060a097981 */ /* 0x000168000c1e1900 */
.L_x_4060:
        /* <DEDUP_REMOVED lines=9> */
.L_x_4132:
        /* <DEDUP_REMOVED lines=11> */
.L_x_4062:
        /* <DEDUP_REMOVED lines=22> */
.L_x_4059:
        /* <DEDUP_REMOVED lines=81> */
.L_x_4064:
[----:B------:R-:W-:Y:S05]  /*12140*/  BSYNC B0 ;  /* 0x0000000000007941 */ /* 0x000fea0003800000 */
.L_x_4063:
        /* <DEDUP_REMOVED lines=12> */
.L_x_4133:
        /* <DEDUP_REMOVED lines=13> */
.L_x_4134:
        /* <DEDUP_REMOVED lines=11> */
.L_x_4069:
        /* <DEDUP_REMOVED lines=57> */
.L_x_4067:
[----:B------:R-:W-:Y:S05]  /*12720*/  BSYNC B0 ;  /* 0x0000000000007941 */ /* 0x000fea0003800000 */
.L_x_4066:
        /* <DEDUP_REMOVED lines=44> */
.L_x_4076:
[----:B-1----:R-:W1:Y:S01]  /*129f0*/  S2R R3, SR_CgaCtaId ;  /* 0x0000000000037919 */ /* 0x002e620000008800 */
[----:B------:R-:W-:-:S04]  /*12a00*/  MOV R2, 0x400 ;  /* 0x0000040000027802 */ /* 0x000fc80000000f00 */
[----:B-1----:R-:W-:Y:S02]  /*12a10*/  LEA R2, R3, R2, 0x18 ;  /* 0x0000000203027211 */ /* 0x002fe400078ec0ff */
[----:B------:R-:W-:-:S03]  /*12a20*/  SHF.L.U32 R3, R12, 0x1f, RZ ;  /* 0x0000001f0c037819 */ /* 0x000fc600000006ff */
[----:B------:R-:W-:-:S04]  /*12a30*/  IMAD R2, R13, 0x8, R2 ;  /* 0x000000080d027824 */ /* 0x000fc800078e0202 */
[----:B------:R-:W1:Y:S02]  /*12a40*/  SYNCS.PHASECHK.TRANS64.TRYWAIT P0, [R2+URZ+0x38840], R3 ;  /* 0x03884003020075a7 */ /* 0x000e64000800017f */
[----:B-1----:R-:W-:Y:S05]  /*12a50*/  @!P0 BRA `(.L_x_4077) ;  /* 0x0000002c00948947 */ /* 0x002fea0003800000 */
.L_x_4135:
        /* <DEDUP_REMOVED lines=11> */
.L_x_4078:
[----:B--2---:R-:W2:Y:S01]  /*12b10*/  LDL R6, [R1] ;  /* 0x0000000001067983 */ /* 0x004ea20000100800 */
        /* <DEDUP_REMOVED lines=19> */
[----:B------:R-:W2:Y:S02]  /*12c50*/  SYNCS.PHASECHK.TRANS64.TRYWAIT P0, [R2+URZ+0x38860], R3 ;  /* 0x03886003020075a7 */ /* 0x000ea4000800017f */
[----:B0-2---:R-:W-:Y:S05]  /*12c60*/  @!P0 BRA `(.L_x_4079) ;  /* 0x0000002c00248947 */ /* 0x005fea0003800000 */
.L_x_4136:
        /* <DEDUP_REMOVED lines=8> */
.L_x_4080:
        /* <DEDUP_REMOVED lines=54> */
.L_x_4075:
[----:B------:R-:W-:Y:S05]  /*13050*/  BSYNC B2 ;  /* 0x0000000000027941 */ /* 0x000fea0003800000 */
.L_x_4074:
[----:B------:R-:W2:Y:S02]  /*13060*/  LDL.LU R2, [R1+0x14] ;  /* 0x0000140001027983 */ /* 0x000ea40000300800 */
[----:B--2---:R-:W-:-:S07]  /*13070*/  VIADD R8, R2, 0xfffffffd ;  /* 0xfffffffd02087836 */ /* 0x004fce0000000000 */
.L_x_4073:
[----:B------:R-:W-:Y:S05]  /*13080*/  BSYNC B1 ;  /* 0x0000000000017941 */ /* 0x000fea0003800000 */
.L_x_4072:
[----:B------:R-:W-:-:S13]  /*13090*/  ISETP.NE.AND P0, PT, R10, RZ, PT ;  /* 0x000000ff0a00720c */ /* 0x000fda0003f05270 */
[----:B------:R-:W-:Y:S05]  /*130a0*/  @!P0 BRA `(.L_x_4071) ;  /* 0x00000010003c8947 */ /* 0x000fea0003800000 */
.L_x_4095:
        /* <DEDUP_REMOVED lines=10> */
[----:B------:R-:W-:Y:S01]  /*13150*/  ISETP.NE.U32.AND P0, PT, RZ, UR38, PT ;  /* 0x00000026ff007c0c */ /* 0x000fe2000bf05070 */
[----:B0-----:R-:W-:-:S03]  /*13160*/  IMAD.MOV.U32 R12, RZ, RZ, R8 ;  /* 0x000000ffff0c7224 */ /* 0x001fc600078e0008 */
[----:B------:R-:W-:-:S13]  /*13170*/  ISETP.NE.AND.EX P0, PT, RZ, UR39, PT, P0 ;  /* 0x00000027ff007c0c */ /* 0x000fda000bf05300 */
[----:B------:R-:W-:Y:S05]  /*13180*/  @!P0 BRA `(.L_x_4083) ;  /* 0x0000000000488947 */ /* 0x000fea0003800000 */
[----:B------:R-:W0:Y:S01]  /*13190*/  LDC R12, c[0x0][0x41c] ;  /* 0x00010700ff0c7b82 */ /* 0x000e220000000800 */
[----:B------:R-:W-:Y:S01]  /*131a0*/  IMAD.MOV.U32 R9, RZ, RZ, R8 ;  /* 0x000000ffff097224 */ /* 0x000fe200078e0008 */
[----:B------:R-:W-:Y:S01]  /*131b0*/  ULDC.64 UR4, c[0x0][0x208] ;  /* 0x0000820000047ab9 */ /* 0x000fe20000000a00 */
[----:B------:R-:W-:-:S04]  /*131c0*/  IMAD R7, R5, UR46, RZ ;  /* 0x0000002e05077c24 */ /* 0x000fc8000f8e02ff */
[----:B------:R-:W-:Y:S01]  /*131d0*/  IMAD R6, R0, UR47, R7 ;  /* 0x0000002f00067c24 */ /* 0x000fe2000f8e0207 */
[----:B0-----:R-:W-:-:S13]  /*131e0*/  ISETP.NE.AND P0, PT, R12, 0x1, PT ;  /* 0x000000010c00780c */ /* 0x001fda0003f05270 */
        /* <DEDUP_REMOVED lines=10> */
[----:B------:R0:W5:Y:S01]  /*13290*/  LDG.E R9, desc[UR4][R6.64] ;  /* 0x0000000406097981 */ /* 0x000162000c1e1900 */
[----:B------:R-:W-:-:S07]  /*132a0*/  IMAD R12, R12, R3, R8 ;  /* 0x000000030c0c7224 */ /* 0x000fce00078e0208 */
.L_x_4083:
[----:B------:R-:W1:Y:S01]  /*132b0*/  S2R R3, SR_CgaCtaId ;  /* 0x0000000000037919 */ /* 0x000e620000008800 */
[----:B------:R-:W-:-:S04]  /*132c0*/  MOV R2, 0x400 ;  /* 0x0000040000027802 */ /* 0x000fc80000000f00 */
[----:B-1----:R-:W-:Y:S02]  /*132d0*/  LEA R2, R3, R2, 0x18 ;  /* 0x0000000203027211 */ /* 0x002fe400078ec0ff */
[----:B------:R-:W-:-:S03]  /*132e0*/  SHF.L.U32 R3, R11, 0x1f, RZ ;  /* 0x0000001f0b037819 */ /* 0x000fc600000006ff */
[----:B------:R-:W-:-:S04]  /*132f0*/  IMAD R2, R10, 0x8, R2 ;  /* 0x000000080a027824 */ /* 0x000fc800078e0202 */
[----:B------:R-:W1:Y:S02]  /*13300*/  SYNCS.PHASECHK.TRANS64.TRYWAIT P0, [R2+URZ+0x38840], R3 ;  /* 0x03884003020075a7 */ /* 0x000e64000800017f */
[----:B-1----:R-:W-:Y:S05]  /*13310*/  @!P0 BRA `(.L_x_4084) ;  /* 0x00000024008c8947 */ /* 0x002fea0003800000 */
.L_x_4137:
[----:B0-----:R-:W0:Y:S02]  /*13320*/  S2R R6, SR_TID.X ;  /* 0x0000000000067919 */ /* 0x001e240000002100 */
[----:B0-----:R-:W-:-:S04]  /*13330*/  LOP3.LUT R6, R6, 0x7f, RZ, 0xc0, !PT ;  /* 0x0000007f06067812 */ /* 0x001fc800078ec0ff */
[----:B------:R-:W-:-:S13]  /*13340*/  ISETP.NE.AND P0, PT, R6, RZ, PT ;  /* 0x000000ff0600720c */ /* 0x000fda0003f05270 */
[----:B------:R-:W-:Y:S05]  /*13350*/  @P0 BRA `(.L_x_4085) ;  /* 0x00000000001c0947 */ /* 0x000fea0003800000 */
[----:B------:R-:W0:Y:S01]  /*13360*/  S2R R6, SR_TID.X ;  /* 0x0000000000067919 */ /* 0x000e220000002100 */
[----:B------:R-:W-:-:S04]  /*13370*/  IMAD.MOV.U32 R7, RZ, RZ, 0x2000 ;  /* 0x00002000ff077424 */ /* 0x000fc800078e00ff */
[----:B------:R2:W-:Y:S01]  /*13380*/  SYNCS.ARRIVE.TRANS64 RZ, [R2+URZ+0x38830], R7 ;  /* 0x0388300702ff79a7 */ /* 0x0005e2000800003f */
[----:B0-----:R-:W-:-:S04]  /*13390*/  LOP3.LUT R6, R6, 0x1f, RZ, 0xc0, !PT ;  /* 0x0000001f06067812 */ /* 0x001fc800078ec0ff */
[----:B------:R-:W-:-:S13]  /*133a0*/  ISETP.NE.AND P1, PT, R6, RZ, PT ;  /* 0x000000ff0600720c */ /* 0x000fda0003f25270 */
[----:B--2---:R-:W-:Y:S05]  /*133b0*/  @!P1 BRA `(.L_x_4085) ;  /* 0x0000000000049947 */ /* 0x004fea0003800000 */
[----:B------:R-:W-:Y:S01]  /*133c0*/  BPT.TRAP 0x1 ;  /* 0x000000040000795c */ /* 0x000fe20000300000 */
.L_x_4085:
[----:B------:R-:W2:Y:S01]  /*133d0*/  LDL R7, [R1+0x8] ;  /* 0x0000080001077983 */ /* 0x000ea20000100800 */
        /* <DEDUP_REMOVED lines=20> */
.L_x_4138:
[----:B------:R-:W-:Y:S05]  /*13520*/  @P0 BRA `(.L_x_4087) ;  /* 0x00000000001c0947 */ /* 0x000fea0003800000 */
[----:B------:R-:W2:Y:S01]  /*13530*/  S2R R7, SR_TID.X ;  /* 0x0000000000077919 */ /* 0x000ea20000002100 */
[----:B01----:R-:W-:-:S04]  /*13540*/  MOV R3, 0x10000 ;  /* 0x0001000000037802 */ /* 0x003fc80000000f00 */
[----:B------:R3:W-:Y:S01]  /*13550*/  SYNCS.ARRIVE.TRANS64 RZ, [R2+URZ+0x38850], R3 ;  /* 0x0388500302ff79a7 */ /* 0x0007e2000800003f */
[----:B--2---:R-:W-:-:S04]  /*13560*/  LOP3.LUT R7, R7, 0x1f, RZ, 0xc0, !PT ;  /* 0x0000001f07077812 */ /* 0x004fc800078ec0ff */
[----:B------:R-:W-:-:S13]  /*13570*/  ISETP.NE.AND P1, PT, R7, RZ, PT ;  /* 0x000000ff0700720c */ /* 0x000fda0003f25270 */
[----:B---3--:R-:W-:Y:S05]  /*13580*/  @!P1 BRA `(.L_x_4087) ;  /* 0x0000000000049947 */ /* 0x008fea0003800000 */
[----:B------:R-:W-:Y:S01]  /*13590*/  BPT.TRAP 0x1 ;  /* 0x000000040000795c */ /* 0x000fe20000300000 */
.L_x_4087:
[----:B------:R-:W2:Y:S01]  /*135a0*/  S2R R7, SR_CgaCtaId ;  /* 0x0000000000077919 */ /* 0x000ea20000008800 */
[----:B01----:R-:W-:Y:S01]  /*135b0*/  MOV R3, 0x400 ;  /* 0x0000040000037802 */ /* 0x003fe20000000f00 */
        /* <DEDUP_REMOVED lines=51> */
.L_x_4082:
[----:B------:R-:W-:Y:S05]  /*138f0*/  BSYNC B1 ;  /* 0x0000000000017941 */ /* 0x000fea0003800000 */
.L_x_4081:
        /* <DEDUP_REMOVED lines=13> */
[----:B------:R-:W1:Y:S01]  /*139d0*/  LDC R11, c[0x0][0x41c] ;  /* 0x00010700ff0b7b82 */ /* 0x000e620000000800 */
[----:B------:R-:W-:Y:S01]  /*139e0*/  IMAD.MOV.U32 R9, RZ, RZ, R10 ;  /* 0x000000ffff097224 */ /* 0x000fe200078e000a */
        /* <DEDUP_REMOVED lines=16> */
.L_x_4090:
[----:B------:R-:W2:Y:S01]  /*13af0*/  S2R R3, SR_CgaCtaId ;  /* 0x0000000000037919 */ /* 0x000ea20000008800 */
[----:B------:R-:W-:-:S04]  /*13b00*/  MOV R2, 0x400 ;  /* 0x0000040000027802 */ /* 0x000fc80000000f00 */
[----:B--2---:R-:W-:Y:S02]  /*13b10*/  LEA R2, R3, R2, 0x18 ;  /* 0x0000000203027211 */ /* 0x004fe400078ec0ff */
[----:B------:R-:W-:-:S03]  /*13b20*/  SHF.L.U32 R3, R12, 0x1f, RZ ;  /* 0x0000001f0c037819 */ /* 0x000fc600000006ff */
[----:B------:R-:W-:-:S04]  /*13b30*/  IMAD R2, R13, 0x8, R2 ;  /* 0x000000080d027824 */ /* 0x000fc800078e0202 */
[----:B------:R-:W2:Y:S02]  /*13b40*/  SYNCS.PHASECHK.TRANS64.TRYWAIT P0, [R2+URZ+0x38840], R3 ;  /* 0x03884003020075a7 */ /* 0x000ea4000800017f */
[----:B--2---:R-:W-:Y:S05]  /*13b50*/  @!P0 BRA `(.L_x_4091) ;  /* 0x0000001c00a48947 */ /* 0x004fea0003800000 */
.L_x_4139:
        /* <DEDUP_REMOVED lines=11> */
.L_x_4092:
[----:B------:R-:W3:Y:S01]  /*13c10*/  LDL R6, [R1] ;  /* 0x0000000001067983 */ /* 0x000ee20000100800 */
        /* <DEDUP_REMOVED lines=19> */
[----:B------:R-:W1:Y:S02]  /*13d50*/  SYNCS.PHASECHK.TRANS64.TRYWAIT P1, [R2+URZ+0x38860], R3 ;  /* 0x03886003020075a7 */ /* 0x000e64000802017f */
[----:B01----:R-:W-:Y:S05]  /*13d60*/  @!P1 BRA `(.L_x_4093) ;  /* 0x0000001c00349947 */ /* 0x003fea0003800000 */
.L_x_4140:
[----:B------:R-:W-:Y:S05]  /*13d70*/  @P0 BRA `(.L_x_4094) ;  /* 0x00000000001c0947 */ /* 0x000fea0003800000 */
[----:B------:R-:W1:Y:S01]  /*13d80*/  S2R R6, SR_TID.X ;  /* 0x0000000000067919 */ /* 0x000e620000002100 */
[----:B0-2---:R-:W-:-:S04]  /*13d90*/  MOV R3, 0x10000 ;  /* 0x0001000000037802 */ /* 0x005fc80000000f00 */
[----:B------:R3:W-:Y:S01]  /*13da0*/  SYNCS.ARRIVE.TRANS64 RZ, [R2+URZ+0x38850], R3 ;  /* 0x0388500302ff79a7 */ /* 0x0007e2000800003f */
[----:B-1----:R-:W-:-:S04]  /*13db0*/  LOP3.LUT R6, R6, 0x1f, RZ, 0xc0, !PT ;  /* 0x0000001f06067812 */ /* 0x002fc800078ec0ff */
[----:B------:R-:W-:-:S13]  /*13dc0*/  ISETP.NE.AND P1, PT, R6, RZ, PT ;  /* 0x000000ff0600720c */ /* 0x000fda0003f25270 */
[----:B---3--:R-:W-:Y:S05]  /*13dd0*/  @!P1 BRA `(.L_x_4094) ;  /* 0x0000000000049947 */ /* 0x008fea0003800000 */
[----:B------:R-:W-:Y:S01]  /*13de0*/  BPT.TRAP 0x1 ;  /* 0x000000040000795c */ /* 0x000fe20000300000 */
.L_x_4094:
        /* <DEDUP_REMOVED lines=54> */
.L_x_4089:
[----:B------:R-:W-:Y:S05]  /*14150*/  BSYNC B1 ;  /* 0x0000000000017941 */ /* 0x000fea0003800000 */
.L_x_4088:
[C---:B------:R-:W-:Y:S01]  /*14160*/  ISETP.GT.AND P0, PT, R8.reuse, 0x1, PT ;  /* 0x000000010800780c */ /* 0x040fe20003f04270 */
[----:B------:R-:W-:-:S04]  /*14170*/  VIADD R2, R8, 0xfffffffe ;  /* 0xfffffffe08027836 */ /* 0x000fc80000000000 */
[----:B------:R-:W-:-:S08]  /*14180*/  IMAD.MOV.U32 R8, RZ, RZ, R2 ;  /* 0x000000ffff087224 */ /* 0x000fd000078e0002 */
[----:B------:R-:W-:Y:S05]  /*14190*/  @P0 BRA `(.L_x_4095) ;  /* 0xffffffec00c40947 */ /* 0x000fea000383ffff */
.L_x_4071:
[----:B------:R-:W-:Y:S05]  /*141a0*/  BSYNC B0 ;  /* 0x0000000000007941 */ /* 0x000fea0003800000 */
.L_x_4070:
[----:B------:R-:W2:Y:S01]  /*141b0*/  LDL.LU R3, [R1] ;  /* 0x0000000001037983 */ /* 0x000ea20000300800 */
[----:B------:R-:W-:Y:S01]  /*141c0*/  BSSY B0, `(.L_x_4096) ;  /* 0x0000019000007945 */ /* 0x000fe20003800000 */
[----:B------:R-:W1:Y:S02]  /*141d0*/  S2R R2, SR_TID.X ;  /* 0x0000000000027919 */ /* 0x000e640000002100 */
[----:B-1----:R-:W-:-:S04]  /*141e0*/  LOP3.LUT R2, R2, 0x1f, RZ, 0xc0, !PT ;  /* 0x0000001f02027812 */ /* 0x002fc800078ec0ff */
[----:B------:R-:W-:Y:S01]  /*141f0*/  ISETP.NE.AND P1, PT, R2, RZ, PT ;  /* 0x000000ff0200720c */ /* 0x000fe20003f25270 */
[----:B--2---:R-:W-:-:S05]  /*14200*/  VIADD R0, R3, 0x1 ;  /* 0x0000000103007836 */ /* 0x004fca0000000000 */
[----:B------:R-:W-:-:S04]  /*14210*/  ISETP.NE.AND P0, PT, R0, 0x2, PT ;  /* 0x000000020000780c */ /* 0x000fc80003f05270 */
[----:B------:R-:W-:Y:S02]  /*14220*/  SEL R2, R0, RZ, P0 ;  /* 0x000000ff00027207 */ /* 0x000fe40000000000 */
[----:B------:R-:W-:-:S03]  /*14230*/  SEL R0, RZ, 0x1, P0 ;  /* 0x00000001ff007807 */ /* 0x000fc60000000000 */
[----:B------:R1:W-:Y:S01]  /*14240*/  STL [R1], R2 ;  /* 0x0000000201007387 */ /* 0x0003e20000100800 */
[----:B------:R-:W-:Y:S05]  /*14250*/  @P1 BRA `(.L_x_4097) ;  /* 0x00000000003c1947 */ /* 0x000fea0003800000 */
[----:B-1----:R-:W2:Y:S01]  /*14260*/  LDL R2, [R1+0x28] ;  /* 0x0000280001027983 */ /* 0x002ea20000100800 */
        /* <DEDUP_REMOVED lines=9> */
[----:B0-----:R-:W0:Y:S02]  /*14300*/  S2R R6, SR_LTMASK ;  /* 0x0000000000067919 */ /* 0x001e240000003900 */
[----:B0-----:R-:W-:-:S04]  /*14310*/  LOP3.LUT R6, R6, UR4, RZ, 0xc0, !PT ;  /* 0x0000000406067c12 */ /* 0x001fc8000f8ec0ff */
[----:B------:R-:W0:Y:S01]  /*14320*/  POPC R7, R6 ;  /* 0x0000000600077309 */ /* 0x000e220000000000 */
[----:B--2---:R-:W0:Y:S02]  /*14330*/  SHFL.IDX PT, R4, R3, R4, 0x1f ;  /* 0x00001f0403047589 */ /* 0x004e2400000e0000 */
[----:B0-----:R-:W-:-:S07]  /*14340*/  IADD3 R16, R4, UR5, R7 ;  /* 0x0000000504107c10 */ /* 0x001fce000fffe007 */
.L_x_4097:
[----:B------:R-:W-:Y:S05]  /*14350*/  BSYNC B0 ;  /* 0x0000000000007941 */ /* 0x000fea0003800000 */
.L_x_4096:
[----:B-1----:R-:W2:Y:S02]  /*14360*/  LDL.LU R2, [R1+0x4] ;  /* 0x0000040001027983 */ /* 0x002ea40000300800 */
[----:B--2---:R-:W-:-:S05]  /*14370*/  LOP3.LUT R2, R2, R0, RZ, 0x3c, !PT ;  /* 0x0000000002027212 */ /* 0x004fca00078e3cff */
[----:B------:R1:W-:Y:S02]  /*14380*/  STL [R1+0x4], R2 ;  /* 0x0000040201007387 */ /* 0x0003e40000100800 */
.L_x_4052:
[----:B------:R-:W-:Y:S05]  /*14390*/  BSYNC B6 ;  /* 0x0000000000067941 */ /* 0x000fea0003800000 */
.L_x_4050:
[----:B------:R-:W-:-:S03]  /*143a0*/  UMOV UR4, 0xffffffff ;  /* 0xffffffff00047882 */ /* 0x000fc60000000000 */
[----:B------:R-:W-:Y:S05]  /*143b0*/  BRA.DIV UR4, `(.L_x_4098) ;  /* 0x0000001604b47947 */ /* 0x000fea000b800000 */
[----:B------:R2:W3:Y:S04]  /*143c0*/  SHFL.IDX PT, R4, R16, RZ, 0x1f ;  /* 0x00001fff10047589 */ /* 0x0004e800000e0000 */
[----:B------:R-:W4:Y:S02]  /*143d0*/  SHFL.IDX PT, R16, R16, 0x1, 0x1f ;  /* 0x00201f0010107f89 */ /* 0x000f2400000e0000 */
.L_x_4144:
[----:B------:R-:W0:Y:S01]  /*143e0*/  S2R R0, SR_TID.X ;  /* 0x0000000000007919 */ /* 0x000e220000002100 */
[----:B------:R-:W-:Y:S01]  /*143f0*/  ULDC UR4, c[0x0][0xd14] ;  /* 0x0003450000047ab9 */ /* 0x000fe20000000800 */
[----:B------:R-:W-:Y:S01]  /*14400*/  BSSY B0, `(.L_x_4099) ;  /* 0x000000c000007945 */ /* 0x000fe20003800000 */
[----:B------:R-:W-:Y:S01]  /*14410*/  IMAD.MOV.U32 R3, RZ, RZ, RZ ;  /* 0x000000ffff037224 */ /* 0x000fe200078e00ff */
[----:B0-----:R-:W-:Y:S02]  /*14420*/  LOP3.LUT R8, R0, 0x1f, RZ, 0xc0, !PT ;  /* 0x0000001f00087812 */ /* 0x001fe400078ec0ff */
[----:B------:R-:W-:Y:S02]  /*14430*/  MOV R0, UR4 ;  /* 0x0000000400007c02 */ /* 0x000fe40008000f00 */
[C---:B------:R-:W-:Y:S01]  /*14440*/  ISETP.NE.AND P0, PT, R8.reuse, 0x1f, PT ;  /* 0x0000001f0800780c */ /* 0x040fe20003f05270 */
[----:B------:R-:W-:-:S05]  /*14450*/  IMAD.IADD R5, R8, 0x1, R19 ;  /* 0x0000000108057824 */ /* 0x000fca00078e0213 */
[----:B------:R-:W-:-:S13]  /*14460*/  ISETP.GE.OR P0, PT, R5, R0, !P0 ;  /* 0x000000000500720c */ /* 0x000fda0004706670 */
[----:B------:R-:W-:Y:S05]  /*14470*/  @P0 BRA `(.L_x_4100) ;  /* 0x0000000000100947 */ /* 0x000fea0003800000 */
[----:B-1----:R-:W0:Y:S01]  /*14480*/  LDC.64 R2, c[0x0][0xd58] ;  /* 0x00035600ff027b82 */ /* 0x002e220000000a00 */
[----:B------:R-:W-:Y:S01]  /*14490*/  ULDC.64 UR4, c[0x0][0x208] ;  /* 0x0000820000047ab9 */ /* 0x000fe20000000a00 */
[----:B0-----:R-:W-:-:S06]  /*144a0*/  IMAD.WIDE R2, R5, 0x4, R2 ;  /* 0x0000000405027825 */ /* 0x001fcc00078e0202 */
[----:B------:R0:W5:Y:S02]  /*144b0*/  LDG.E R3, desc[UR4][R2.64] ;  /* 0x0000000402037981 */ /* 0x000164000c1e1900 */
.L_x_4100:
[----:B------:R-:W-:Y:S05]  /*144c0*/  BSYNC B0 ;  /* 0x0000000000007941 */ /* 0x000fea0003800000 */
.L_x_4099:
        /* <DEDUP_REMOVED lines=20> */
[----:B-1----:R-:W-:-:S04]  /*14610*/  SEL R2, R14, RZ, P0 ;  /* 0x000000ff0e027207 */ /* 0x002fc80000000000 */
[----:B------:R-:W-:-:S05]  /*14620*/  IADD3 R2, R7, R2, RZ ;  /* 0x0000000207027210 */ /* 0x000fca0007ffe0ff */
[----:B------:R0:W1:Y:S02]  /*14630*/  SHFL.IDX PT, R14, R2, 0x1f, 0x1f ;  /* 0x03e01f00020e7f89 */ /* 0x00006400000e0000 */
.L_x_4152:
[----:B------:R-:W-:Y:S02]  /*14640*/  ULDC UR4, c[0x0][0xd10] ;  /* 0x0003440000047ab9 */ /* 0x000fe40000000800 */
[----:B------:R-:W-:-:S04]  /*14650*/  IMAD.U32 R5, RZ, RZ, UR4 ;  /* 0x00000004ff057e24 */ /* 0x000fc8000f8e00ff */
[----:B-1----:R-:W-:-:S04]  /*14660*/  IMAD R7, R14, R5, RZ ;  /* 0x000000050e077224 */ /* 0x002fc800078e02ff */
[----:B--2-4-:R-:W-:-:S05]  /*14670*/  IMAD.IADD R16, R16, 0x1, R7 ;  /* 0x0000000110107824 */ /* 0x014fca00078e0207 */
[----:B---3--:R-:W-:-:S13]  /*14680*/  ISETP.GT.AND P0, PT, R16, R4, PT ;  /* 0x000000041000720c */ /* 0x008fda0003f04270 */
[----:B------:R-:W-:Y:S05]  /*14690*/  @P0 BRA `(.L_x_4102) ;  /* 0x0000000000b80947 */ /* 0x000fea0003800000 */
[----:B------:R-:W1:Y:S02]  /*146a0*/  LDC R0, c[0x0][0xd14] ;  /* 0x00034500ff007b82 */ /* 0x000e640000000800 */
.L_x_4107:
        /* <DEDUP_REMOVED lines=15> */
.L_x_4105:
[----:B------:R-:W-:Y:S05]  /*147a0*/  BSYNC B0 ;  /* 0x0000000000007941 */ /* 0x000fea0003800000 */
.L_x_4104:
[----:B------:R-:W-:-:S03]  /*147b0*/  UMOV UR4, 0xffffffff ;  /* 0xffffffff00047882 */ /* 0x000fc60000000000 */
[----:B------:R-:W-:Y:S05]  /*147c0*/  BRA.DIV UR4, `(.L_x_4106) ;  /* 0x0000001604cc7947 */ /* 0x000fea000b800000 */
[----:B-----5:R-:W1:Y:S01]  /*147d0*/  SHFL.UP PT, R14, R3, 0x1, RZ ;  /* 0x04200000030e7989 */ /* 0x020e6200000e00ff */
[C---:B------:R-:W-:Y:S02]  /*147e0*/  ISETP.NE.AND P0, PT, R7.reuse, RZ, PT ;  /* 0x000000ff0700720c */ /* 0x040fe40003f05270 */
[C---:B------:R-:W-:Y:S02]  /*147f0*/  ISETP.GE.U32.AND P1, PT, R7.reuse, 0x2, PT ;  /* 0x000000020700780c */ /* 0x040fe40003f26070 */
[----:B-1----:R-:W-:Y:S02]  /*14800*/  SEL R14, R14, RZ, P0 ;  /* 0x000000ff0e0e7207 */ /* 0x002fe40000000000 */
        /* <DEDUP_REMOVED lines=17> */
.L_x_4160:
[----:B------:R-:W-:Y:S02]  /*14920*/  ULDC UR4, c[0x0][0xd10] ;  /* 0x0003440000047ab9 */ /* 0x000fe40000000800 */
[----:B------:R-:W-:-:S04]  /*14930*/  IMAD.U32 R5, RZ, RZ, UR4 ;  /* 0x00000004ff057e24 */ /* 0x000fc8000f8e00ff */
[----:B-1----:R-:W-:-:S05]  /*14940*/  IMAD R7, R14, R5, RZ ;  /* 0x000000050e077224 */ /* 0x002fca00078e02ff */
[----:B------:R-:W-:-:S04]  /*14950*/  IADD3 R16, R7, R16, RZ ;  /* 0x0000001007107210 */ /* 0x000fc80007ffe0ff */
[----:B------:R-:W-:-:S13]  /*14960*/  ISETP.GT.AND P0, PT, R16, R4, PT ;  /* 0x000000041000720c */ /* 0x000fda0003f04270 */
[----:B------:R-:W-:Y:S05]  /*14970*/  @!P0 BRA `(.L_x_4107) ;  /* 0xfffffffc004c8947 */ /* 0x000fea000383ffff */
.L_x_4102:
        /* <DEDUP_REMOVED lines=8> */
.L_x_4164:
[----:B------:R-:W-:Y:S01]  /*14a00*/  ISETP.NE.AND P0, PT, R6, RZ, PT ;  /* 0x000000ff0600720c */ /* 0x000fe20003f05270 */
[----:B------:R-:W-:-:S12]  /*14a10*/  IMAD.MOV.U32 R8, RZ, RZ, RZ ;  /* 0x000000ffff087224 */ /* 0x000fd800078e00ff */
[----:B------:R-:W-:Y:S05]  /*14a20*/  @!P0 BRA `(.L_x_4109) ;  /* 0x0000000000108947 */ /* 0x000fea0003800000 */
[----:B------:R-:W-:Y:S01]  /*14a30*/  UMOV UR4, 0xffffffff ;  /* 0xffffffff00047882 */ /* 0x000fe20000000000 */
[----:B------:R-:W-:Y:S02]  /*14a40*/  VIADD R12, R7, 0xffffffff ;  /* 0xffffffff070c7836 */ /* 0x000fe40000000000 */
[----:B------:R-:W-:Y:S05]  /*14a50*/  BRA.DIV UR4, `(.L_x_4110) ;  /* 0x0000001a04407947 */ /* 0x000fea000b800000 */
[----:B------:R3:W4:Y:S02]  /*14a60*/  SHFL.IDX PT, R8, R2, R12, 0x1f ;  /* 0x00001f0c02087589 */ /* 0x00072400000e0000 */
.L_x_4109:
[----:B01-3--:R-:W0:Y:S01]  /*14a70*/  LDC.64 R2, c[0x0][0xd68] ;  /* 0x00035a00ff027b82 */ /* 0x00be220000000a00 */
[----:B------:R-:W-:Y:S01]  /*14a80*/  IMAD.IADD R19, R7, 0x1, R19 ;  /* 0x0000000107137824 */ /* 0x000fe200078e0213 */
[----:B------:R-:W-:-:S03]  /*14a90*/  ULDC.64 UR4, c[0x0][0x208] ;  /* 0x0000820000047ab9 */ /* 0x000fc60000000a00 */
[----:B0-----:R-:W-:-:S05]  /*14aa0*/  IMAD.WIDE R2, R19, 0x4, R2 ;  /* 0x0000000413027825 */ /* 0x001fca00078e0202 */
[----:B------:R-:W2:Y:S01]  /*14ab0*/  LDG.E R7, desc[UR4][R2.64] ;  /* 0x0000000402077981 */ /* 0x000ea2000c1e1900 */
[----:B----4-:R-:W-:Y:S02]  /*14ac0*/  IMAD R16, R8, R5, R16 ;  /* 0x0000000508107224 */ /* 0x010fe400078e0210 */
[----:B--2---:R-:W-:-:S05]  /*14ad0*/  IMAD R6, R17, R7, RZ ;  /* 0x0000000711067224 */ /* 0x004fca00078e02ff */
[----:B------:R-:W-:-:S04]  /*14ae0*/  IABS R9, R6 ;  /* 0x0000000600097213 */ /* 0x000fc80000000000 */
[----:B------:R-:W0:Y:S08]  /*14af0*/  I2F.RP R10, R9 ;  /* 0x00000009000a7306 */ /* 0x000e300000209400 */
[----:B0-----:R-:W0:Y:S02]  /*14b00*/  MUFU.RCP R10, R10 ;  /* 0x0000000a000a7308 */ /* 0x001e240000001000 */
[----:B0-----:R-:W-:-:S06]  /*14b10*/  VIADD R12, R10, 0xffffffe ;  /* 0x0ffffffe0a0c7836 */ /* 0x001fcc0000000000 */
[----:B------:R-:W0:Y:S02]  /*14b20*/  F2I.FTZ.U32.TRUNC.NTZ R3, R12 ;  /* 0x0000000c00037305 */ /* 0x000e24000021f000 */
[----:B0-----:R-:W-:-:S05]  /*14b30*/  IADD3 R2, RZ, -R3, RZ ;  /* 0x80000003ff027210 */ /* 0x001fca0007ffe0ff */
        /* <DEDUP_REMOVED lines=28> */
[----:B0-----:R-:W-:Y:S01]  /*14d00*/  VIADD R9, R8, 0xffffffe ;  /* 0x0ffffffe08097836 */ /* 0x001fe20000000000 */
[----:B------:R-:W-:-:S05]  /*14d10*/  IABS R8, R5 ;  /* 0x0000000500087213 */ /* 0x000fca0000000000 */
[----:B------:R-:W0:Y:S01]  /*14d20*/  F2I.FTZ.U32.TRUNC.NTZ R3, R9 ;  /* 0x0000000900037305 */ /* 0x000e22000021f000 */
[----:B------:R-:W-:Y:S02]  /*14d30*/  IMAD.MOV R8, RZ, RZ, -R8 ;  /* 0x000000ffff087224 */ /* 0x000fe400078e0a08 */
[----:B0-----:R-:W-:-:S04]  /*14d40*/  IMAD.MOV R2, RZ, RZ, -R3 ;  /* 0x000000ffff027224 */ /* 0x001fc800078e0a03 */
[----:B------:R-:W-:Y:S01]  /*14d50*/  IMAD R11, R2, R7, RZ ;  /* 0x00000007020b7224 */ /* 0x000fe200078e02ff */
[----:B------:R-:W-:-:S05]  /*14d60*/  MOV R2, RZ ;  /* 0x000000ff00027202 */ /* 0x000fca0000000f00 */
        /* <DEDUP_REMOVED lines=19> */
.L_x_4103:
[----:B------:R-:W-:Y:S01]  /*14ea0*/  UMOV UR4, URZ ;  /* 0x0000003f00047c82 */ /* 0x000fe20008000000 */
[----:B------:R-:W-:Y:S01]  /*14eb0*/  UMOV UR5, URZ ;  /* 0x0000003f00057c82 */ /* 0x000fe20008000000 */
[----:B------:R-:W-:Y:S01]  /*14ec0*/  ULDC UR6, c[0x0][0xd14] ;  /* 0x0003450000067ab9 */ /* 0x000fe20000000800 */
[----:B------:R-:W-:Y:S01]  /*14ed0*/  IMAD.MOV.U32 R16, RZ, RZ, R4 ;  /* 0x000000ffff107224 */ /* 0x000fe200078e0004 */
[----:B------:R-:W-:Y:S01]  /*14ee0*/  MOV R19, UR6 ;  /* 0x0000000600137c02 */ /* 0x000fe20008000f00 */
[----:B------:R-:W-:Y:S02]  /*14ef0*/  IMAD.U32 R17, RZ, RZ, UR4 ;  /* 0x00000004ff117e24 */ /* 0x000fe4000f8e00ff */
[----:B------:R-:W-:-:S07]  /*14f00*/  IMAD.U32 R18, RZ, RZ, UR5 ;  /* 0x00000005ff127e24 */ /* 0x000fce000f8e00ff */
.L_x_4111:
        /* <DEDUP_REMOVED lines=12> */
.L_x_4046:
        /* <DEDUP_REMOVED lines=13> */
.L_x_4167:
[----:B------:R-:W-:-:S03]  /*150a0*/  UMOV UR4, 0xffffffff ;  /* 0xffffffff00047882 */ /* 0x000fc60000000000 */
[----:B------:R-:W-:Y:S05]  /*150b0*/  BRA.DIV UR4, `(.L_x_4114) ;  /* 0x0000001204e47947 */ /* 0x000fea000b800000 */
[----:B--2---:R-:W2:Y:S02]  /*150c0*/  S2R R2, SR_TID.X ;  /* 0x0000000000027919 */ /* 0x004ea40000002100 */
[----:B--2---:R-:W-:-:S04]  /*150d0*/  SHF.R.U32.HI R2, RZ, 0x5, R2 ;  /* 0x00000005ff027819 */ /* 0x004fc80000011602 */
[----:B------:R-:W-:-:S05]  /*150e0*/  LOP3.LUT R2, R2, 0x3, RZ, 0xc0, !PT ;  /* 0x0000000302027812 */ /* 0x000fca00078ec0ff */
[----:B------:R2:W3:Y:S02]  /*150f0*/  SHFL.IDX PT, R14, R2, RZ, 0x1f ;  /* 0x00001fff020e7589 */ /* 0x0004e400000e0000 */
.L_x_4170:
[----:B---3--:R-:W-:Y:S01]  /*15100*/  ISETP.NE.AND P0, PT, R14, RZ, PT ;  /* 0x000000ff0e00720c */ /* 0x008fe20003f05270 */
[----:B------:R-:W-:-:S12]  /*15110*/  BSSY B0, `(.L_x_4115) ;  /* 0x0000029000007945 */ /* 0x000fd80003800000 */
[----:B------:R-:W-:Y:S05]  /*15120*/  @P0 BRA `(.L_x_4116) ;  /* 0x00000000009c0947 */ /* 0x000fea0003800000 */
[----:B------:R-:W-:-:S03]  /*15130*/  UMOV UR4, 0xffffffff ;  /* 0xffffffff00047882 */ /* 0x000fc60000000000 */
[----:B------:R-:W-:Y:S05]  /*15140*/  BRA.DIV UR4, `(.L_x_4117) ;  /* 0x0000001204f47947 */ /* 0x000fea000b800000 */
[----:B------:R-:W-:-:S13]  /*15150*/  ELECT P6, URZ, PT ;  /* 0x00000000003f782f */ /* 0x000fda00038c0000 */
.L_x_4173:
        /* <DEDUP_REMOVED lines=8> */
.L_x_4118:
        /* <DEDUP_REMOVED lines=10> */
[----:B------:R-:W-:Y:S02]  /*15280*/  LOP3.LUT R4, R7, R4, RZ, 0x3c, !PT ;  /* 0x0000000407047212 */ /* 0x000fe400078e3cff */
[----:B------:R-:W-:-:S02]  /*15290*/  LEA R7, R3, R2, 0x3 ;  /* 0x0000000203077211 */ /* 0x000fc400078e18ff */
[----:B------:R-:W-:Y:S01]  /*152a0*/  SHF.L.U32 R2, R4, 0x1f, RZ ;  /* 0x0000001f04027819 */ /* 0x000fe200000006ff */
[----:B-1----:R-:W-:Y:S06]  /*152b0*/  @!P0 BRA `(.L_x_4119) ;  /* 0x0000001000b88947 */ /* 0x002fec0003800000 */
.L_x_4174:
[----:B------:R-:W2:Y:S02]  /*152c0*/  SYNCS.PHASECHK.TRANS64.TRYWAIT P0, [R7+URZ], R2 ;  /* 0x00000002070075a7 */ /* 0x000ea4000800017f */
[----:B--2---:R-:W-:Y:S05]  /*152d0*/  @!P0 BRA `(.L_x_4120) ;  /* 0x0000001000c48947 */ /* 0x004fea0003800000 */
.L_x_4175:
[----:B------:R-:W-:Y:S05]  /*152e0*/  @!P2 BRA `(.L_x_4121) ;  /* 0x000000000004a947 */ /* 0x000fea0003800000 */
[----:B------:R-:W-:Y:S01]  /*152f0*/  BPT.TRAP 0x1 ;  /* 0x000000040000795c */ /* 0x000fe20000300000 */
.L_x_4121:
[----:B------:R-:W3:Y:S01]  /*15300*/  LDL.LU R4, [R1] ;  /* 0x0000000001047983 */ /* 0x000ee20000300800 */
[----:B------:R-:W-:-:S04]  /*15310*/  VIADD R0, R0, 0x38860 ;  /* 0x0003886000007836 */ /* 0x000fc80000000000 */
[----:B---3--:R-:W-:-:S04]  /*15320*/  IMAD R4, R4, 0x8, R0 ;  /* 0x0000000804047824 */ /* 0x008fc800078e0200 */
[----:B------:R-:W3:Y:S02]  /*15330*/  SYNCS.PHASECHK.TRANS64.TRYWAIT P0, [R4+URZ], R5 ;  /* 0x00000005040075a7 */ /* 0x000ee4000800017f */
[----:B---3--:R-:W-:Y:S05]  /*15340*/  @!P0 BRA `(.L_x_4122) ;  /* 0x0000001000bc8947 */ /* 0x008fea0003800000 */
.L_x_4176:
[----:B------:R-:W-:-:S07]  /*15350*/  IMAD R3, R3, 0x8, R0 ;  /* 0x0000000803037824 */ /* 0x000fce00078e0200 */
.L_x_4123:
[----:B----4-:R4:W0:Y:S02]  /*15360*/  SYNCS.PHASECHK.TRANS64.TRYWAIT P0, [R3+URZ], R2 ;  /* 0x00000002030075a7 */ /* 0x010824000800017f */
[----:B0-----:R-:W-:Y:S05]  /*15370*/  @!P0 NANOSLEEP.SYNCS 0x989680 ;  /* 0x009896800000895d */ /* 0x001fea0003900000 */
[----:B------:R-:W0:Y:S02]  /*15380*/  @!P0 SYNCS.PHASECHK.TRANS64 P0, [R3+URZ], R2 ;  /* 0x00000002030085a7 */ /* 0x000e24000800007f */
[----:B0-----:R-:W-:Y:S05]  /*15390*/  @!P0 BRA `(.L_x_4123) ;  /* 0xfffffffc00f08947 */ /* 0x001fea000383ffff */
.L_x_4116:
[----:B------:R-:W-:Y:S05]  /*153a0*/  BSYNC B0 ;  /* 0x0000000000007941 */ /* 0x000fea0003800000 */
.L_x_4115:
[----:B------:R-:W-:Y:S05]  /*153b0*/  EXIT ;  /* 0x000000000000794d */ /* 0x000fea0003800000 */
.L_x_3996:
[----:B0-----:R0:W1:Y:S02]  /*153c0*/  SYNCS.PHASECHK.TRANS64.TRYWAIT P1, [R17+URZ+0x38800], R4 ;  /* 0x03880004110075a7 */ /* 0x001064000802017f */
[----:B-1----:R-:W-:Y:S05]  /*153d0*/  @!P1 NANOSLEEP.SYNCS 0x989680 ;  /* 0x009896800000995d */ /* 0x002fea0003900000 */
[----:B------:R-:W1:Y:S02]  /*153e0*/  @!P1 SYNCS.PHASECHK.TRANS64 P1, [R17+URZ+0x38800], R4 ;  /* 0x03880004110095a7 */ /* 0x000e64000802007f */
[----:B-1----:R-:W-:Y:S05]  /*153f0*/  @!P1 BRA `(.L_x_3996) ;  /* 0xfffffffc00f09947 */ /* 0x002fea000383ffff */
[----:B------:R-:W-:Y:S05]  /*15400*/  BRA `(.L_x_4124) ;  /* 0xfffffedc00d47947 */ /* 0x000fea000383ffff */
.L_x_4000:
[----:B--2---:R2:W3:Y:S02]  /*15410*/  SYNCS.PHASECHK.TRANS64.TRYWAIT P1, [R5+URZ+0x38830], R8 ;  /* 0x03883008050075a7 */ /* 0x0044e4000802017f */
[----:B---3--:R-:W-:Y:S05]  /*15420*/  @!P1 NANOSLEEP.SYNCS 0x989680 ;  /* 0x009896800000995d */ /* 0x008fea0003900000 */
[----:B------:R-:W3:Y:S02]  /*15430*/  @!P1 SYNCS.PHASECHK.TRANS64 P1, [R5+URZ+0x38830], R8 ;  /* 0x03883008050095a7 */ /* 0x000ee4000802007f */
[----:B---3--:R-:W-:Y:S05]  /*15440*/  @!P1 BRA `(.L_x_4000) ;  /* 0xfffffffc00f09947 */ /* 0x008fea000383ffff */
[----:B------:R-:W-:Y:S05]  /*15450*/  BRA `(.L_x_3999) ;  /* 0xfffffedc00f47947 */ /* 0x000fea000383ffff */
.L_x_4001:
[----:B---3--:R3:W4:Y:S02]  /*15460*/  SYNCS.PHASECHK.TRANS64.TRYWAIT P1, [R17+URZ+0x38810], R4 ;  /* 0x03881004110075a7 */ /* 0x008724000802017f */
[----:B----4-:R-:W-:Y:S05]  /*15470*/  @!P1 NANOSLEEP.SYNCS 0x989680 ;  /* 0x009896800000995d */ /* 0x010fea0003900000 */
[----:B------:R-:W4:Y:S02]  /*15480*/  @!P1 SYNCS.PHASECHK.TRANS64 P1, [R17+URZ+0x38810], R4 ;  /* 0x03881004110095a7 */ /* 0x000f24000802007f */
[----:B----4-:R-:W-:Y:S05]  /*15490*/  @!P1 BRA `(.L_x_4001) ;  /* 0xfffffffc00f09947 */ /* 0x010fea000383ffff */
[----:B------:R-:W-:Y:S05]  /*154a0*/  BRA `(.L_x_4125) ;  /* 0xfffffee000807947 */ /* 0x000fea000383ffff */
.L_x_4005:
[----:B0-----:R0:W3:Y:S02]  /*154b0*/  SYNCS.PHASECHK.TRANS64.TRYWAIT P1, [R5+URZ+0x38850], R8 ;  /* 0x03885008050075a7 */ /* 0x0010e4000802017f */
[----:B---3--:R-:W-:Y:S05]  /*154c0*/  @!P1 NANOSLEEP.SYNCS 0x989680 ;  /* 0x009896800000995d */ /* 0x008fea0003900000 */
[----:B------:R-:W3:Y:S02]  /*154d0*/  @!P1 SYNCS.PHASECHK.TRANS64 P1, [R5+URZ+0x38850], R8 ;  /* 0x03885008050095a7 */ /* 0x000ee4000802007f */
[----:B---3--:R-:W-:Y:S05]  /*154e0*/  @!P1 BRA `(.L_x_4005) ;  /* 0xfffffffc00f09947 */ /* 0x008fea000383ffff */
[----:B------:R-:W-:Y:S05]  /*154f0*/  BRA `(.L_x_4004) ;  /* 0xfffffee000b07947 */ /* 0x000fea000383ffff */
.L_x_4010:
[----:B-1----:R1:W2:Y:S02]  /*15500*/  SYNCS.PHASECHK.TRANS64.TRYWAIT P2, [R10+URZ+0x38830], R7 ;  /* 0x038830070a0075a7 */ /* 0x0022a4000804017f */
[----:B--2---:R-:W-:Y:S05]  /*15510*/  @!P2 NANOSLEEP.SYNCS 0x989680 ;  /* 0x009896800000a95d */ /* 0x004fea0003900000 */
[----:B------:R-:W2:Y:S02]  /*15520*/  @!P2 SYNCS.PHASECHK.TRANS64 P2, [R10+URZ+0x38830], R7 ;  /* 0x038830070a00a5a7 */ /* 0x000ea4000804007f */
[----:B--2---:R-:W-:Y:S05]  /*15530*/  @!P2 BRA `(.L_x_4010) ;  /* 0xfffffffc00f0a947 */ /* 0x004fea000383ffff */
[----:B------:R-:W-:Y:S05]  /*15540*/  BRA `(.L_x_4009) ;  /* 0xffffff0c00807947 */ /* 0x000fea000383ffff */
.L_x_4014:
[----:B---3--:R3:W4:Y:S02]  /*15550*/  SYNCS.PHASECHK.TRANS64.TRYWAIT P2, [R10+URZ+0x38850], R7 ;  /* 0x038850070a0075a7 */ /* 0x008724000804017f */
[----:B----4-:R-:W-:Y:S05]  /*15560*/  @!P2 NANOSLEEP.SYNCS 0x989680 ;  /* 0x009896800000a95d */ /* 0x010fea0003900000 */
[----:B------:R-:W4:Y:S02]  /*15570*/  @!P2 SYNCS.PHASECHK.TRANS64 P2, [R10+URZ+0x38850], R7 ;  /* 0x038850070a00a5a7 */ /* 0x000f24000804007f */
[----:B----4-:R-:W-:Y:S05]  /*15580*/  @!P2 BRA `(.L_x_4014) ;  /* 0xfffffffc00f0a947 */ /* 0x010fea000383ffff */
[----:B------:R-:W-:Y:S05]  /*15590*/  BRA `(.L_x_4013) ;  /* 0xffffff0c00dc7947 */ /* 0x000fea000383ffff */
.L_x_4020:
[----:B-1----:R1:W2:Y:S02]  /*155a0*/  SYNCS.PHASECHK.TRANS64.TRYWAIT P2, [R9+URZ+0x38830], R8 ;  /* 0x03883008090075a7 */ /* 0x0022a4000804017f */
[----:B--2---:R-:W-:Y:S05]  /*155b0*/  @!P2 NANOSLEEP.SYNCS 0x989680 ;  /* 0x009896800000a95d */ /* 0x004fea0003900000 */
[----:B------:R-:W2:Y:S02]  /*155c0*/  @!P2 SYNCS.PHASECHK.TRANS64 P2, [R9+URZ+0x38830], R8 ;  /* 0x038830080900a5a7 */ /* 0x000ea4000804007f */
[----:B--2---:R-:W-:Y:S05]  /*155d0*/  @!P2 BRA `(.L_x_4020) ;  /* 0xfffffffc00f0a947 */ /* 0x004fea000383ffff */
[----:B------:R-:W-:Y:S05]  /*155e0*/  BRA `(.L_x_4019) ;  /* 0xffffff4000d87947 */ /* 0x000fea000383ffff */
.L_x_4024:
[----:B---3--:R3:W4:Y:S02]  /*155f0*/  SYNCS.PHASECHK.TRANS64.TRYWAIT P2, [R9+URZ+0x38850], R8 ;  /* 0x03885008090075a7 */ /* 0x008724000804017f */
[----:B----4-:R-:W-:Y:S05]  /*15600*/  @!P2 NANOSLEEP.SYNCS 0x989680 ;  /* 0x009896800000a95d */ /* 0x010fea0003900000 */
[----:B------:R-:W4:Y:S02]  /*15610*/  @!P2 SYNCS.PHASECHK.TRANS64 P2, [R9+URZ+0x38850], R8 ;  /* 0x038850080900a5a7 */ /* 0x000f24000804007f */
[----:B----4-:R-:W-:Y:S05]  /*15620*/  @!P2 BRA `(.L_x_4024) ;  /* 0xfffffffc00f0a947 */ /* 0x010fea000383ffff */
[----:B------:R-:W-:Y:S05]  /*15630*/  BRA `(.L_x_4023) ;  /* 0xffffff4400347947 */ /* 0x000fea000383ffff */
.L_x_4057:
        /* <DEDUP_REMOVED lines=11> */
.L_x_4127:
[----:B------:R-:W-:Y:S05]  /*156f0*/  BSYNC B0 ;  /* 0x0000000000007941 */ /* 0x000fea0003800000 */
.L_x_4126:
[----:B------:R-:W-:Y:S05]  /*15700*/  BRA `(.L_x_4128) ;  /* 0xffffffc000387947 */ /* 0x000fea000383ffff */
.L_x_4058:
[----:B------:R-:W-:Y:S01]  /*15710*/  BSSY B0, `(.L_x_4129) ;  /* 0x0000006000007945 */ /* 0x000fe20003800000 */
[----:B------:R-:W-:-:S07]  /*15720*/  IMAD.MOV.U32 R15, RZ, RZ, -0x1 ;  /* 0xffffffffff0f7424 */ /* 0x000fce00078e00ff */
[----:B------:R-:W-:Y:S05]  /*15730*/  WARPSYNC.COLLECTIVE R15, `(.L_x_4130) ;  /* 0x000000000f0c7348 */ /* 0x000fea0003c00000 */
[----:B------:R-:W-:Y:S02]  /*15740*/  ELECT P6, UR62, PT ;  /* 0x00000000003e782f */ /* 0x000fe400038c0000 */
[----:B------:R-:W-:Y:S01]  /*15750*/  MOV R14, UR62 ;  /* 0x0000003e000e7c02 */ /* 0x000fe20008000f00 */
[----:B------:R-:W-:Y:S10]  /*15760*/  ENDCOLLECTIVE ;  /* 0x000000000000791b */ /* 0x000ff40003800000 */
.L_x_4130:
[----:B------:R-:W-:Y:S05]  /*15770*/  BSYNC B0 ;  /* 0x0000000000007941 */ /* 0x000fea0003800000 */
.L_x_4129:
[----:B------:R-:W-:Y:S05]  /*15780*/  BRA `(.L_x_4131) ;  /* 0xffffffc000287947 */ /* 0x000fea000383ffff */
.L_x_4061:
[----:B0-----:R0:W1:Y:S02]  /*15790*/  SYNCS.PHASECHK.TRANS64.TRYWAIT P0, [R8+URZ+0x38840], R10 ;  /* 0x0388400a080075a7 */ /* 0x001064000800017f */
[----:B-1----:R-:W-:Y:S05]  /*157a0*/  @!P0 NANOSLEEP.SYNCS 0x989680 ;  /* 0x009896800000895d */ /* 0x002fea0003900000 */
[----:B------:R-:W1:Y:S02]  /*157b0*/  @!P0 SYNCS.PHASECHK.TRANS64 P0, [R8+URZ+0x38840], R10 ;  /* 0x0388400a080085a7 */ /* 0x000e64000800007f */
[----:B-1----:R-:W-:Y:S05]  /*157c0*/  @!P0 BRA `(.L_x_4061) ;  /* 0xfffffffc00f08947 */ /* 0x002fea000383ffff */
[----:B------:R-:W-:Y:S05]  /*157d0*/  BRA `(.L_x_4132) ;  /* 0xffffffc000907947 */ /* 0x000fea000383ffff */
.L_x_4065:
        /* <DEDUP_REMOVED lines=8> */
.L_x_4068:
[----:B0-----:R0:W1:Y:S02]  /*15860*/  SYNCS.PHASECHK.TRANS64.TRYWAIT P0, [R6+URZ+0x38860], R8 ;  /* 0x03886008060075a7 */ /* 0x001064000800017f */
[----:B-1----:R-:W-:Y:S05]  /*15870*/  @!P0 NANOSLEEP.SYNCS 0x989680 ;  /* 0x009896800000895d */ /* 0x002fea0003900000 */
[----:B------:R-:W1:Y:S02]  /*15880*/  @!P0 SYNCS.PHASECHK.TRANS64 P0, [R6+URZ+0x38860], R8 ;  /* 0x03886008060085a7 */ /* 0x000e64000800007f */
[----:B-1----:R-:W-:Y:S05]  /*15890*/  @!P0 BRA `(.L_x_4068) ;  /* 0xfffffffc00f08947 */ /* 0x002fea000383ffff */
[----:B------:R-:W-:Y:S05]  /*158a0*/  BRA `(.L_x_4134) ;  /* 0xffffffc8008c7947 */ /* 0x000fea000383ffff */
.L_x_4077:
[----:B-1----:R1:W2:Y:S02]  /*158b0*/  SYNCS.PHASECHK.TRANS64.TRYWAIT P0, [R2+URZ+0x38840], R3 ;  /* 0x03884003020075a7 */ /* 0x0022a4000800017f */
[----:B--2---:R-:W-:Y:S05]  /*158c0*/  @!P0 NANOSLEEP.SYNCS 0x989680 ;  /* 0x009896800000895d */ /* 0x004fea0003900000 */
[----:B------:R-:W2:Y:S02]  /*158d0*/  @!P0 SYNCS.PHASECHK.TRANS64 P0, [R2+URZ+0x38840], R3 ;  /* 0x03884003020085a7 */ /* 0x000ea4000800007f */
[----:B--2---:R-:W-:Y:S05]  /*158e0*/  @!P0 BRA `(.L_x_4077) ;  /* 0xfffffffc00f08947 */ /* 0x004fea000383ffff */
[----:B------:R-:W-:Y:S05]  /*158f0*/  BRA `(.L_x_4135) ;  /* 0xffffffd000587947 */ /* 0x000fea000383ffff */
.L_x_4079:
[----:B0-----:R0:W2:Y:S02]  /*15900*/  SYNCS.PHASECHK.TRANS64.TRYWAIT P0, [R2+URZ+0x38860], R3 ;  /* 0x03886003020075a7 */ /* 0x0010a4000800017f */
[----:B--2---:R-:W-:Y:S05]  /*15910*/  @!P0 NANOSLEEP.SYNCS 0x989680 ;  /* 0x009896800000895d */ /* 0x004fea0003900000 */
[----:B------:R-:W2:Y:S02]  /*15920*/  @!P0 SYNCS.PHASECHK.TRANS64 P0, [R2+URZ+0x38860], R3 ;  /* 0x03886003020085a7 */ /* 0x000ea4000800007f */
[----:B--2---:R-:W-:Y:S05]  /*15930*/  @!P0 BRA `(.L_x_4079) ;  /* 0xfffffffc00f08947 */ /* 0x004fea000383ffff */
[----:B------:R-:W-:Y:S05]  /*15940*/  BRA `(.L_x_4136) ;  /* 0xffffffd000c87947 */ /* 0x000fea000383ffff */
.L_x_4084:
[----:B-1----:R1:W2:Y:S02]  /*15950*/  SYNCS.PHASECHK.TRANS64.TRYWAIT P0, [R2+URZ+0x38840], R3 ;  /* 0x03884003020075a7 */ /* 0x0022a4000800017f */
[----:B--2---:R-:W-:Y:S05]  /*15960*/  @!P0 NANOSLEEP.SYNCS 0x989680 ;  /* 0x009896800000895d */ /* 0x004fea0003900000 */
[----:B------:R-:W2:Y:S02]  /*15970*/  @!P0 SYNCS.PHASECHK.TRANS64 P0, [R2+URZ+0x38840], R3 ;  /* 0x03884003020085a7 */ /* 0x000ea4000800007f */
[----:B--2---:R-:W-:Y:S05]  /*15980*/  @!P0 BRA `(.L_x_4084) ;  /* 0xfffffffc00f08947 */ /* 0x004fea000383ffff */
[----:B------:R-:W-:Y:S05]  /*15990*/  BRA `(.L_x_4137) ;  /* 0xffffffd800607947 */ /* 0x000fea000383ffff */
.L_x_4086:
[----:B0-----:R0:W2:Y:S02]  /*159a0*/  SYNCS.PHASECHK.TRANS64.TRYWAIT P1, [R2+URZ+0x38860], R3 ;  /* 0x03886003020075a7 */ /* 0x0010a4000802017f */
[----:B--2---:R-:W-:Y:S05]  /*159b0*/  @!P1 NANOSLEEP.SYNCS 0x989680 ;  /* 0x009896800000995d */ /* 0x004fea0003900000 */
[----:B------:R-:W2:Y:S02]  /*159c0*/  @!P1 SYNCS.PHASECHK.TRANS64 P1, [R2+URZ+0x38860], R3 ;  /* 0x03886003020095a7 */ /* 0x000ea4000802007f */
[----:B--2---:R-:W-:Y:S05]  /*159d0*/  @!P1 BRA `(.L_x_4086) ;  /* 0xfffffffc00f09947 */ /* 0x004fea000383ffff */
[----:B------:R-:W-:Y:S05]  /*159e0*/  BRA `(.L_x_4138) ;  /* 0xffffffd800cc7947 */ /* 0x000fea000383ffff */
.L_x_4091:
[----:B--2---:R2:W3:Y:S02]  /*159f0*/  SYNCS.PHASECHK.TRANS64.TRYWAIT P0, [R2+URZ+0x38840], R3 ;  /* 0x03884003020075a7 */ /* 0x0044e4000800017f */
[----:B---3--:R-:W-:Y:S05]  /*15a00*/  @!P0 NANOSLEEP.SYNCS 0x989680 ;  /* 0x009896800000895d */ /* 0x008fea0003900000 */
[----:B------:R-:W3:Y:S02]  /*15a10*/  @!P0 SYNCS.PHASECHK.TRANS64 P0, [R2+URZ+0x38840], R3 ;  /* 0x03884003020085a7 */ /* 0x000ee4000800007f */
[----:B---3--:R-:W-:Y:S05]  /*15a20*/  @!P0 BRA `(.L_x_4091) ;  /* 0xfffffffc00f08947 */ /* 0x008fea000383ffff */
[----:B------:R-:W-:Y:S05]  /*15a30*/  BRA `(.L_x_4139) ;  /* 0xffffffe000487947 */ /* 0x000fea000383ffff */
.L_x_4093:
[----:B0-----:R0:W1:Y:S02]  /*15a40*/  SYNCS.PHASECHK.TRANS64.TRYWAIT P1, [R2+URZ+0x38860], R3 ;  /* 0x03886003020075a7 */ /* 0x001064000802017f */
[----:B-1----:R-:W-:Y:S05]  /*15a50*/  @!P1 NANOSLEEP.SYNCS 0x989680 ;  /* 0x009896800000995d */ /* 0x002fea0003900000 */
[----:B------:R-:W1:Y:S02]  /*15a60*/  @!P1 SYNCS.PHASECHK.TRANS64 P1, [R2+URZ+0x38860], R3 ;  /* 0x03886003020095a7 */ /* 0x000e64000802007f */
[----:B-1----:R-:W-:Y:S05]  /*15a70*/  @!P1 BRA `(.L_x_4093) ;  /* 0xfffffffc00f09947 */ /* 0x002fea000383ffff */
[----:B------:R-:W-:Y:S05]  /*15a80*/  BRA `(.L_x_4140) ;  /* 0xffffffe000b87947 */ /* 0x000fea000383ffff */
.L_x_4098:
[----:B------:R-:W-:Y:S01]  /*15a90*/  BSSY B0, `(.L_x_4141) ;  /* 0x0000008000007945 */ /* 0x000fe20003800000 */
[----:B0-----:R-:W-:Y:S01]  /*15aa0*/  IMAD.MOV.U32 R13, RZ, RZ, R16 ;  /* 0x000000ffff0d7224 */ /* 0x001fe200078e0010 */
[----:B------:R-:W-:Y:S01]  /*15ab0*/  MOV R15, 0xffffffff ;  /* 0xffffffff000f7802 */ /* 0x000fe20000000f00 */
[----:B------:R-:W-:Y:S02]  /*15ac0*/  IMAD.MOV.U32 R12, RZ, RZ, RZ ;  /* 0x000000ffff0c7224 */ /* 0x000fe400078e00ff */
[----:B------:R-:W-:-:S07]  /*15ad0*/  IMAD.MOV.U32 R11, RZ, RZ, 0x1f ;  /* 0x0000001fff0b7424 */ /* 0x000fce00078e00ff */
[----:B-1----:R-:W-:Y:S05]  /*15ae0*/  WARPSYNC.COLLECTIVE R15, `(.L_x_4142) ;  /* 0x000000000f087348 */ /* 0x002fea0003c00000 */
[----:B------:R0:W2:Y:S02]  /*15af0*/  SHFL.IDX P6, R14, R13, R12, R11 ;  /* 0x0000000c0d0e7389 */ /* 0x0000a400000c000b */
[----:B012---:R-:W-:Y:S01]  /*15b00*/  ENDCOLLECTIVE ;  /* 0x000000000000791b */ /* 0x007fe20003800000 */
.L_x_4142:
[----:B------:R-:W-:Y:S05]  /*15b10*/  BSYNC B0 ;  /* 0x0000000000007941 */ /* 0x000fea0003800000 */
.L_x_4141:
        /* <DEDUP_REMOVED lines=8> */
.L_x_4143:
[----:B------:R-:W-:Y:S01]  /*15ba0*/  MOV R16, R14 ;  /* 0x0000000e00107202 */ /* 0x000fe20000000f00 */
[----:B------:R-:W-:Y:S06]  /*15bb0*/  BRA `(.L_x_4144) ;  /* 0xffffffe800087947 */ /* 0x000fec000383ffff */
.L_x_4101:
        /* <DEDUP_REMOVED lines=8> */
.L_x_4146:
[----:B------:R-:W-:Y:S05]  /*15c40*/  BSYNC B0 ;  /* 0x0000000000007941 */ /* 0x000fea0003800000 */
.L_x_4145:
        /* <DEDUP_REMOVED lines=10> */
.L_x_4147:
        /* <DEDUP_REMOVED lines=8> */
.L_x_4148:
        /* <DEDUP_REMOVED lines=8> */
.L_x_4149:
        /* <DEDUP_REMOVED lines=8> */
.L_x_4150:
        /* <DEDUP_REMOVED lines=8> */
.L_x_4151:
[----:B------:R-:W-:Y:S05]  /*15ef0*/  BRA `(.L_x_4152) ;  /* 0xffffffe400d07947 */ /* 0x000fea000383ffff */
.L_x_4106:
        /* <DEDUP_REMOVED lines=8> */
.L_x_4154:
[----:B------:R-:W-:Y:S05]  /*15f80*/  BSYNC B0 ;  /* 0x0000000000007941 */ /* 0x000fea0003800000 */
.L_x_4153:
        /* <DEDUP_REMOVED lines=10> */
.L_x_4155:
        /* <DEDUP_REMOVED lines=8> */
.L_x_4156:
        /* <DEDUP_REMOVED lines=8> */
.L_x_4157:
        /* <DEDUP_REMOVED lines=8> */
.L_x_4158:
        /* <DEDUP_REMOVED lines=8> */
.L_x_4159:
[----:B------:R-:W-:Y:S05]  /*16230*/  BRA `(.L_x_4160) ;  /* 0xffffffe400b87947 */ /* 0x000fea000383ffff */
.L_x_4108:
[----:B------:R-:W-:Y:S01]  /*16240*/  BSSY B0, `(.L_x_4161) ;  /* 0x0000006000007945 */ /* 0x000fe20003800000 */
[----:B------:R-:W-:Y:S01]  /*16250*/  PLOP3.LUT P6, PT, P6, PT, PT, 0x8, 0x0 ;  /* 0x000000000000781c */ /* 0x000fe200037ce170 */
[----:B------:R-:W-:-:S12]  /*16260*/  IMAD.MOV.U32 R15, RZ, RZ, -0x1 ;  /* 0xffffffffff0f7424 */ /* 0x000fd800078e00ff */
[----:B0-----:R-:W-:Y:S05]  /*16270*/  WARPSYNC.COLLECTIVE R15, `(.L_x_4162) ;  /* 0x000000000f087348 */ /* 0x001fea0003c00000 */
[----:B------:R-:W-:Y:S01]  /*16280*/  VOTE.ANY R14, PT, P6 ;  /* 0x00000000000e7806 */ /* 0x000fe200030e0100 */
[----:B0-----:R-:W-:Y:S06]  /*16290*/  ENDCOLLECTIVE ;  /* 0x000000000000791b */ /* 0x001fec0003800000 */
.L_x_4162:
[----:B------:R-:W-:Y:S05]  /*162a0*/  BSYNC B0 ;  /* 0x0000000000007941 */ /* 0x000fea0003800000 */
.L_x_4161:
        /* <DEDUP_REMOVED lines=9> */
.L_x_4163:
[----:B------:R-:W-:Y:S01]  /*16340*/  IMAD.MOV.U32 R17, RZ, RZ, R14 ;  /* 0x000000ffff117224 */ /* 0x000fe200078e000e */
[----:B------:R-:W-:Y:S06]  /*16350*/  BRA `(.L_x_4164) ;  /* 0xffffffe400a87947 */ /* 0x000fec000383ffff */
.L_x_4110:
[----:B------:R-:W-:Y:S01]  /*16360*/  BSSY B0, `(.L_x_4165) ;  /* 0x0000007000007945 */ /* 0x000fe20003800000 */
[----:B------:R-:W-:Y:S02]  /*16370*/  IMAD.MOV.U32 R13, RZ, RZ, R2 ;  /* 0x000000ffff0d7224 */ /* 0x000fe400078e0002 */
[----:B------:R-:W-:Y:S02]  /*16380*/  IMAD.MOV.U32 R11, RZ, RZ, 0x1f ;  /* 0x0000001fff0b7424 */ /* 0x000fe400078e00ff */
[----:B------:R-:W-:-:S07]  /*16390*/  IMAD.MOV.U32 R15, RZ, RZ, -0x1 ;  /* 0xffffffffff0f7424 */ /* 0x000fce00078e00ff */
[----:B012---:R-:W-:Y:S05]  /*163a0*/  WARPSYNC.COLLECTIVE R15, `(.L_x_4166) ;  /* 0x000000000f087348 */ /* 0x007fea0003c00000 */
[----:B------:R3:W4:Y:S02]  /*163b0*/  SHFL.IDX P6, R14, R13, R12, R11 ;  /* 0x0000000c0d0e7389 */ /* 0x00072400000c000b */
[----:B01234-:R-:W-:Y:S01]  /*163c0*/  ENDCOLLECTIVE ;  /* 0x000000000000791b */ /* 0x01ffe20003800000 */
.L_x_4166:
[----:B------:R-:W-:Y:S05]  /*163d0*/  BSYNC B0 ;  /* 0x0000000000007941 */ /* 0x000fea0003800000 */
.L_x_4165:
[----:B------:R-:W-:Y:S01]  /*163e0*/  IMAD.MOV.U32 R8, RZ, RZ, R14 ;  /* 0x000000ffff087224 */ /* 0x000fe200078e000e */
[----:B------:R-:W-:Y:S06]  /*163f0*/  BRA `(.L_x_4109) ;  /* 0xffffffe4009c7947 */ /* 0x000fec000383ffff */
.L_x_4113:
[----:B-1----:R1:W3:Y:S02]  /*16400*/  SYNCS.PHASECHK.TRANS64.TRYWAIT P0, [R0+URZ+0x38820], R3 ;  /* 0x03882003000075a7 */ /* 0x0022e4000800017f */
[----:B---3--:R-:W-:Y:S05]  /*16410*/  @!P0 NANOSLEEP.SYNCS 0x989680 ;  /* 0x009896800000895d */ /* 0x008fea0003900000 */
[----:B------:R-:W3:Y:S02]  /*16420*/  @!P0 SYNCS.PHASECHK.TRANS64 P0, [R0+URZ+0x38820], R3 ;  /* 0x03882003000085a7 */ /* 0x000ee4000800007f */
[----:B---3--:R-:W-:Y:S05]  /*16430*/  @!P0 BRA `(.L_x_4113) ;  /* 0xfffffffc00f08947 */ /* 0x008fea000383ffff */
[----:B------:R-:W-:Y:S05]  /*16440*/  BRA `(.L_x_4167) ;  /* 0xffffffec00147947 */ /* 0x000fea000383ffff */
.L_x_4114:
        /* <DEDUP_REMOVED lines=11> */
.L_x_4169:
[----:B------:R-:W-:Y:S05]  /*16500*/  BSYNC B0 ;  /* 0x0000000000007941 */ /* 0x000fea0003800000 */
.L_x_4168:
[----:B------:R-:W-:Y:S05]  /*16510*/  BRA `(.L_x_4170) ;  /* 0xffffffe800f87947 */ /* 0x000fea000383ffff */
.L_x_4117:
[----:B------:R-:W-:Y:S01]  /*16520*/  BSSY B1, `(.L_x_4171) ;  /* 0x0000006000017945 */ /* 0x000fe20003800000 */
[----:B------:R-:W-:-:S07]  /*16530*/  IMAD.MOV.U32 R15, RZ, RZ, -0x1 ;  /* 0xffffffffff0f7424 */ /* 0x000fce00078e00ff */
[----:B012---:R-:W-:Y:S05]  /*16540*/  WARPSYNC.COLLECTIVE R15, `(.L_x_4172) ;  /* 0x000000000f0c7348 */ /* 0x007fea0003c00000 */
[----:B------:R-:W-:Y:S02]  /*16550*/  ELECT P6, UR62, PT ;  /* 0x00000000003e782f */ /* 0x000fe400038c0000 */
[----:B------:R-:W-:Y:S01]  /*16560*/  MOV R14, UR62 ;  /* 0x0000003e000e7c02 */ /* 0x000fe20008000f00 */
[----:B012---:R-:W-:Y:S10]  /*16570*/  ENDCOLLECTIVE ;  /* 0x000000000000791b */ /* 0x007ff40003800000 */
.L_x_4172:
[----:B------:R-:W-:Y:S05]  /*16580*/  BSYNC B1 ;  /* 0x0000000000017941 */ /* 0x000fea0003800000 */
.L_x_4171:
[----:B------:R-:W-:Y:S05]  /*16590*/  BRA `(.L_x_4173) ;  /* 0xffffffe800f07947 */ /* 0x000fea000383ffff */
.L_x_4119:
[----:B-1----:R1:W2:Y:S02]  /*165a0*/  SYNCS.PHASECHK.TRANS64.TRYWAIT P0, [R6+URZ], R5 ;  /* 0x00000005060075a7 */ /* 0x0022a4000800017f */
[----:B--2---:R-:W-:Y:S05]  /*165b0*/  @!P0 NANOSLEEP.SYNCS 0x989680 ;  /* 0x009896800000895d */ /* 0x004fea0003900000 */
[----:B------:R-:W2:Y:S02]  /*165c0*/  @!P0 SYNCS.PHASECHK.TRANS64 P0, [R6+URZ], R5 ;  /* 0x00000005060085a7 */ /* 0x000ea4000800007f */
[----:B--2---:R-:W-:Y:S05]  /*165d0*/  @!P0 BRA `(.L_x_4119) ;  /* 0xfffffffc00f08947 */ /* 0x004fea000383ffff */
[----:B------:R-:W-:Y:S05]  /*165e0*/  BRA `(.L_x_4174) ;  /* 0xffffffec00347947 */ /* 0x000fea000383ffff */
.L_x_4120:
[----:B--2---:R2:W3:Y:S02]  /*165f0*/  SYNCS.PHASECHK.TRANS64.TRYWAIT P0, [R7+URZ], R2 ;  /* 0x00000002070075a7 */ /* 0x0044e4000800017f */
[----:B---3--:R-:W-:Y:S05]  /*16600*/  @!P0 NANOSLEEP.SYNCS 0x989680 ;  /* 0x009896800000895d */ /* 0x008fea0003900000 */
[----:B------:R-:W3:Y:S02]  /*16610*/  @!P0 SYNCS.PHASECHK.TRANS64 P0, [R7+URZ], R2 ;  /* 0x00000002070085a7 */ /* 0x000ee4000800007f */
[----:B---3--:R-:W-:Y:S05]  /*16620*/  @!P0 BRA `(.L_x_4120) ;  /* 0xfffffffc00f08947 */ /* 0x008fea000383ffff */
[----:B------:R-:W-:Y:S05]  /*16630*/  BRA `(.L_x_4175) ;  /* 0xffffffec00287947 */ /* 0x000fea000383ffff */
.L_x_4122:
[----:B---3--:R3:W4:Y:S02]  /*16640*/  SYNCS.PHASECHK.TRANS64.TRYWAIT P0, [R4+URZ], R5 ;  /* 0x00000005040075a7 */ /* 0x008724000800017f */
[----:B----4-:R-:W-:Y:S05]  /*16650*/  @!P0 NANOSLEEP.SYNCS 0x989680 ;  /* 0x009896800000895d */ /* 0x010fea0003900000 */
[----:B------:R-:W4:Y:S02]  /*16660*/  @!P0 SYNCS.PHASECHK.TRANS64 P0, [R4+URZ], R5 ;  /* 0x00000005040085a7 */ /* 0x000f24000800007f */
[----:B----4-:R-:W-:Y:S05]  /*16670*/  @!P0 BRA `(.L_x_4122) ;  /* 0xfffffffc00f08947 */ /* 0x010fea000383ffff */
[----:B------:R-:W-:Y:S05]  /*16680*/  BRA `(.L_x_4176) ;  /* 0xffffffec00307947 */ /* 0x000fea000383ffff */
.L_x_4177:
        /* <DEDUP_REMOVED lines=15> */
.L_x_4565:


//--------------------- .text._ZN7cutlass13device_kernelIN5flash11enable_sm90INS1_16FlashAttnFwdSm90INS1_25CollectiveMainloopFwdSm90ILi2EN4cute5tupleIJNS5_1CILi1EEES8_S8_EEENS6_IJNS7_ILi64EEESA_SA_EEELi512ENS_10bfloat16_tEfNS_4arch4Sm90ELb1ELb0ELb1ELb1ELb0ELb1ELb1ELb0ELb0ELb0ELb0ELb0EEENS1_21CollectiveEpilogueFwdINS6_IJSA_NS7_ILi512EEESA_EEES9_SC_SE_Li256ELb1ELb0ELb0ELb0EEENS1_36VarlenDynamicPersistentTileSchedulerILi64ELi64ELi256ELi32ELb0ELb0ELb1ELb1ELb1ELb1EEEEEEEEEvNT_6ParamsE --------------------------
	.section	.text._ZN7cutlass13device_kernelIN5flash11enable_sm90INS1_16FlashAttnFwdSm90INS1_25CollectiveMainloopFwdSm90ILi2EN4cute5tupleIJNS5_1CILi1EEES8_S8_EEENS6_IJNS7_ILi64EEESA_SA_EEELi512ENS_10bfloat16_tEfNS_4arch4Sm90ELb1ELb0ELb1ELb1ELb0ELb1ELb1ELb0ELb0ELb0ELb0ELb0EEENS1_21CollectiveEpilogueFwdINS6_IJSA_NS7_ILi512EEESA_EEES9_SC_SE_Li256ELb1ELb0ELb0ELb0EEENS1_36VarlenDynamicPersistentTileSchedulerILi64ELi64ELi256ELi32ELb0ELb0ELb1ELb1ELb1ELb1EEEEEEEEEvNT_6ParamsE,"ax",@progbits
	.align	128
.text._ZN7cutlass13device_kernelIN5flash11enable_sm90INS1_16FlashAttnFwdSm90INS1_25CollectiveMainloopFwdSm90ILi2EN4cute5tupleIJNS5_1CILi1EEES8_S8_EEENS6_IJNS7_ILi64EEESA_SA_EEELi512ENS_10bfloat16_tEfNS_4arch4Sm90ELb1ELb0ELb1ELb1ELb0ELb1ELb1ELb0ELb0ELb0ELb0ELb0EEENS1_21CollectiveEpilogueFwdINS6_IJSA_NS7_ILi512EEESA_EEES9_SC_SE_Li256ELb1ELb0ELb0ELb0EEENS1_36VarlenDynamicPersistentTileSchedulerILi64ELi64ELi256ELi32ELb0ELb0ELb1ELb1ELb1ELb1EEEEEEEEEvNT_6ParamsE:
        .type           _ZN7cutlass13device_kernelIN5flash11enable_sm90INS1_16FlashAttnFwdSm90INS1_25CollectiveMainloopFwdSm90ILi2EN4cute5tupleIJNS5_1CILi1EEES8_S8_EEENS6_IJNS7_ILi64EEESA_SA_EEELi512ENS_10bfloat16_tEfNS_4arch4Sm90ELb1ELb0ELb1ELb1ELb0ELb1ELb1ELb0ELb0ELb0ELb0ELb0EEENS1_21CollectiveEpilogueFwdINS6_IJSA_NS7_ILi512EEESA_EEES9_SC_SE_Li256ELb1ELb0ELb0ELb0EEENS1_36VarlenDynamicPersistentTileSchedulerILi64ELi64ELi256ELi32ELb0ELb0ELb1ELb1ELb1ELb1EEEEEEEEEvNT_6ParamsE,@function
        .size           _ZN7cutlass13device_kernelIN5flash11enable_sm90INS1_16FlashAttnFwdSm90INS1_25CollectiveMainloopFwdSm90ILi2EN4cute5tupleIJNS5_1CILi1EEES8_S8_EEENS6_IJNS7_ILi64EEESA_SA_EEELi512ENS_10bfloat16_tEfNS_4arch4Sm90ELb1ELb0ELb1ELb1ELb0ELb1ELb1ELb0ELb0ELb0ELb0ELb0EEENS1_21CollectiveEpilogueFwdINS6_IJSA_NS7_ILi512EEESA_EEES9_SC_SE_Li256ELb1ELb0ELb0ELb0EEENS1_36VarlenDynamicPersistentTileSchedulerILi64ELi64ELi256ELi32ELb0ELb0ELb1ELb1ELb1ELb1EEEEEEEEEvNT_6ParamsE,(.L_x_4566 - _ZN7cutlass13device_kernelIN5flash11enable_sm90INS1_16FlashAttnFwdSm90INS1_25CollectiveMainloopFwdSm90ILi2EN4cute5tupleIJNS5_1CILi1EEES8_S8_EEENS6_IJNS7_ILi64EEESA_SA_EEELi512ENS_10bfloat16_tEfNS_4arch4Sm90ELb1ELb0ELb1ELb1ELb0ELb1ELb1ELb0ELb0ELb0ELb0ELb0EEENS1_21CollectiveEpilogueFwdINS6_IJSA_NS7_ILi512EEESA_EEES9_SC_SE_Li256ELb1ELb0ELb0ELb0EEENS1_36VarlenDynamicPersistentTileSchedulerILi64ELi64ELi256ELi32ELb0ELb0ELb1ELb1ELb1ELb1EEEEEEEEEvNT_6ParamsE)
        .other          _ZN7cutlass13device_kernelIN5flash11enable_sm90INS1_16FlashAttnFwdSm90INS1_25CollectiveMainloopFwdSm90ILi2EN4cute5tupleIJNS5_1CILi1EEES8_S8_EEENS6_IJNS7_ILi64EEESA_SA_EEELi512ENS_10bfloat16_tEfNS_4arch4Sm90ELb1ELb0ELb1ELb1ELb0ELb1ELb1ELb0ELb0ELb0ELb0ELb0EEENS1_21CollectiveEpilogueFwdINS6_IJSA_NS7_ILi512EEESA_EEES9_SC_SE_Li256ELb1ELb0ELb0ELb0EEENS1_36VarlenDynamicPersistentTileSchedulerILi64ELi64ELi256ELi32ELb0ELb0ELb1ELb1ELb1ELb1EEEEEEEEEvNT_6ParamsE,@"STO_CUDA_ENTRY STV_DEFAULT"
_ZN7cutlass13device_kernelIN5flash11enable_sm90INS1_16FlashAttnFwdSm90INS1_25CollectiveMainloopFwdSm90ILi2EN4cute5tupleIJNS5_1CILi1EEES8_S8_EEENS6_IJNS7_ILi64EEESA_SA_EEELi512ENS_10bfloat16_tEfNS_4arch4Sm90ELb1ELb0ELb1ELb1ELb0ELb1ELb1ELb0ELb0ELb0ELb0ELb0EEENS1_21CollectiveEpilogueFwdINS6_IJSA_NS7_ILi512EEESA_EEES9_SC_SE_Li256ELb1ELb0ELb0ELb0EEENS1_36VarlenDynamicPersistentTileSchedulerILi64ELi64ELi256ELi32ELb0ELb0ELb1ELb1ELb1ELb1EEEEEEEEEvNT_6ParamsE:
        /* <DEDUP_REMOVED lines=29> */
.L_x_4179:
[----:B------:R-:W-:Y:S05]  /*01d0*/  BSYNC B0 ;  /* 0x0000000000007941 */ /* 0x000fea0003800000 */
.L_x_4178:
        /* <DEDUP_REMOVED lines=39> */
.L_x_4180:
        /* <DEDUP_REMOVED lines=22> */
.L_x_4181:
        /* <DEDUP_REMOVED lines=18> */
.L_x_4182:
        /* <DEDUP_REMOVED lines=22> */
.L_x_4183:
        /* <DEDUP_REMOVED lines=22> */
.L_x_4184:
        /* <DEDUP_REMOVED lines=9> */
.L_x_4187:
        /* <DEDUP_REMOVED lines=44> */
[----:B------:R-:W-:Y:S01]  /*0ce0*/  LOP3.LUT R5, R5, 0x7ffffffc, RZ, 0xc0, !PT ;  /* 0x7ffffffc05057812 */ /* 0x000fe200078ec0ff */
[----:B------:R-:W-:Y:S01]  /*0cf0*/  IMAD.IADD R11, R10, 0x1, -R11 ;  /* 0x000000010a0b7824 */ /* 0x000fe200078e0a0b */
[----:B------:R-:W-:Y:S02]  /*0d00*/  SHF.R.S32.HI R223, RZ, 0x7, R4 ;  /* 0x00000007ffdf7819 */ /* 0x000fe40000011404 */
[----:B------:R-:W-:Y:S02]  /*0d10*/  LOP3.LUT R15, R14, 0x3ffffc, RZ, 0xc0, !PT ;  /* 0x003ffffc0e0f7812 */ /* 0x000fe400078ec0ff */
[----:B------:R-:W-:Y:S01]  /*0d20*/  LEA.HI R8, R8, R7, RZ, 0x3 ;  /* 0x0000000708087211 */ /* 0x000fe200078f18ff */
[----:B------:R-:W-:Y:S01]  /*0d30*/  IMAD.IADD R5, R6, 0x1, -R5 ;  /* 0x0000000106057824 */ /* 0x000fe200078e0a05 */
[----:B------:R-:W-:Y:S01]  /*0d40*/  LEA.HI R3, R3, R6, RZ, 0x5 ;  /* 0x0000000603037211 */ /* 0x000fe200078f28ff */
[----:B------:R-:W-:Y:S01]  /*0d50*/  IMAD R14, R223, 0x100, R10 ;  /* 0x00000100df0e7824 */ /* 0x000fe200078e020a */
[----:B------:R-:W-:Y:S01]  /*0d60*/  LOP3.LUT R8, R8, 0xfffffff8, RZ, 0xc0, !PT ;  /* 0xfffffff808087812 */ /* 0x000fe200078ec0ff */
[----:B------:R-:W-:Y:S01]  /*0d70*/  IMAD.IADD R15, R212, 0x1, -R15 ;  /* 0x00000001d40f7824 */ /* 0x000fe200078e0a0f */
[----:B------:R-:W-:Y:S01]  /*0d80*/  LEA.HI R6, R0, R235, RZ, 0x2 ;  /* 0x000000eb00067211 */ /* 0x000fe200078f10ff */
[----:B------:R-:W-:Y:S01]  /*0d90*/  IMAD.IADD R13, R12, 0x1, -R13 ;  /* 0x000000010c0d7824 */ /* 0x000fe200078e0a0d */
[----:B------:R-:W-:Y:S01]  /*0da0*/  SHF.L.U32 R10, R11, 0x6, RZ ;  /* 0x000000060b0a7819 */ /* 0x000fe200000006ff */
[----:B------:R-:W-:Y:S01]  /*0db0*/  IMAD R14, R15, 0x10, R14 ;  /* 0x000000100f0e7824 */ /* 0x000fe200078e020e */
[----:B------:R-:W-:Y:S01]  /*0dc0*/  SHF.R.S32.HI R3, RZ, 0x5, R3 ;  /* 0x00000005ff037819 */ /* 0x000fe20000011403 */
[----:B------:R-:W-:Y:S01]  /*0dd0*/  IMAD.SHL.U32 R13, R13, 0x8, RZ ;  /* 0x000000080d0d7824 */ /* 0x000fe200078e00ff */
[----:B------:R-:W-:Y:S01]  /*0de0*/  SHF.R.S32.HI R19, RZ, 0x2, R6 ;  /* 0x00000002ff137819 */ /* 0x000fe20000011406 */
[----:B------:R-:W-:Y:S01]  /*0df0*/  IMAD.IADD R8, R7, 0x1, -R8 ;  /* 0x0000000107087824 */ /* 0x000fe200078e0a08 */
[----:B------:R-:W-:Y:S01]  /*0e00*/  LOP3.LUT R10, R10, 0x1c0, RZ, 0xc0, !PT ;  /* 0x000001c00a0a7812 */ /* 0x000fe200078ec0ff */
[----:B------:R-:W-:-:S02]  /*0e10*/  IMAD.SHL.U32 R9, R9, 0x40, RZ ;  /* 0x0000004009097824 */ /* 0x000fc400078e00ff */
[--C-:B------:R-:W-:Y:S01]  /*0e20*/  IMAD.U32 R234, R14, 0x40, R13.reuse ;  /* 0x000000400eea7824 */ /* 0x100fe200078e000d */
[----:B------:R-:W-:Y:S01]  /*0e30*/  LOP3.LUT R13, R10, 0x8, R13, 0xf8, !PT ;  /* 0x000000080a0d7812 */ /* 0x000fe200078ef80d */
[----:B------:R-:W-:Y:S01]  /*0e40*/  IMAD R190, R3, 0x10, R8 ;  /* 0x0000001003be7824 */ /* 0x000fe200078e0208 */
[----:B------:R-:W-:Y:S01]  /*0e50*/  LEA.HI R3, R0, R235, RZ, 0x3 ;  /* 0x000000eb00037211 */ /* 0x000fe200078f18ff */
[----:B------:R-:W-:Y:S01]  /*0e60*/  VIADD R236, R19, 0x20 ;  /* 0x0000002013ec7836 */ /* 0x000fe20000000000 */
[----:B------:R-:W-:Y:S02]  /*0e70*/  SHF.R.U32.HI R10, RZ, 0x3, R10 ;  /* 0x00000003ff0a7819 */ /* 0x000fe4000001160a */
[----:B------:R-:W-:Y:S02]  /*0e80*/  LOP3.LUT R9, R9, 0x7ffffe00, RZ, 0xc0, !PT ;  /* 0x7ffffe0009097812 */ /* 0x000fe400078ec0ff */
[----:B------:R-:W-:Y:S02]  /*0e90*/  LOP3.LUT R222, R6, 0xfffffffc, RZ, 0xc0, !PT ;  /* 0xfffffffc06de7812 */ /* 0x000fe400078ec0ff */
[----:B------:R-:W-:-:S02]  /*0ea0*/  SHF.R.S32.HI R214, RZ, 0x3, R3 ;  /* 0x00000003ffd67819 */ /* 0x000fc40000011403 */
[----:B------:R-:W-:Y:S01]  /*0eb0*/  LOP3.LUT R0, R3, 0x1ffffff8, RZ, 0xc0, !PT ;  /* 0x1ffffff803007812 */ /* 0x000fe200078ec0ff */
[----:B------:R-:W-:Y:S01]  /*0ec0*/  IMAD R9, R212, 0x400, R9 ;  /* 0x00000400d4097824 */ /* 0x000fe200078e0209 */
[----:B------:R-:W-:Y:S02]  /*0ed0*/  LOP3.LUT R10, R13, R10, RZ, 0x3c, !PT ;  /* 0x0000000a0d0a7212 */ /* 0x000fe400078e3cff */
[----:B------:R-:W-:Y:S01]  /*0ee0*/  SHF.R.S32.HI R3, RZ, 0x1f, R236 ;  /* 0x0000001fff037819 */ /* 0x000fe200000114ec */
[----:B------:R-:W-:Y:S01]  /*0ef0*/  IMAD.IADD R222, R235, 0x1, -R222 ;  /* 0x00000001ebde7824 */ /* 0x000fe200078e0ade */
[----:B------:R-:W-:Y:S01]  /*0f00*/  R2P PR, R11, 0x6 ;  /* 0x000000060b007804 */ /* 0x000fe20000000000 */
[----:B------:R-:W-:Y:S01]  /*0f10*/  IMAD.SHL.U32 R232, R236, 0x40, RZ ;  /* 0x00000040ece87824 */ /* 0x000fe200078e00ff */
[----:B------:R-:W-:Y:S01]  /*0f20*/  LEA.HI R3, R3, R236, RZ, 0x3 ;  /* 0x000000ec03037211 */ /* 0x000fe200078f18ff */
[----:B------:R-:W-:Y:S01]  /*0f30*/  IMAD.IADD R9, R9, 0x1, R10 ;  /* 0x0000000109097824 */ /* 0x000fe200078e020a */
[----:B------:R-:W-:Y:S01]  /*0f40*/  SHF.R.S32.HI R6, RZ, 0x1f, R6 ;  /* 0x0000001fff067819 */ /* 0x000fe20000011406 */
[----:B------:R-:W-:Y:S01]  /*0f50*/  IMAD.IADD R0, R235, 0x1, -R0 ;  /* 0x00000001eb007824 */ /* 0x000fe200078e0a00 */
[----:B------:R-:W-:Y:S01]  /*0f60*/  LEA.HI R4, R4, R223, RZ, 0x1 ;  /* 0x000000df04047211 */ /* 0x000fe200078f08ff */
[----:B------:R-:W-:Y:S01]  /*0f70*/  IMAD R196, R9, 0x2, R2 ;  /* 0x0000000209c47824 */ /* 0x000fe200078e0202 */
[----:B------:R-:W-:-:S02]  /*0f80*/  LOP3.LUT R232, R232, 0x1c0, RZ, 0xc0, !PT ;  /* 0x000001c0e8e87812 */ /* 0x000fc400078ec0ff */
[----:B------:R-:W-:Y:S01]  /*0f90*/  SHF.L.U32 R3, R3, 0x6, RZ ;  /* 0x0000000603037819 */ /* 0x000fe200000006ff */
[----:B------:R-:W-:Y:S01]  /*0fa0*/  IMAD.MOV.U32 R209, RZ, RZ, 0x40 ;  /* 0x00000040ffd17424 */ /* 0x000fe200078e00ff */
[----:B------:R-:W-:Y:S01]  /*0fb0*/  LEA.HI R6, R6, R19, RZ, 0x3 ;  /* 0x0000001306067211 */ /* 0x000fe200078f18ff */
[----:B------:R-:W-:Y:S01]  /*0fc0*/  IMAD.SHL.U32 R193, R0, 0x8, RZ ;  /* 0x0000000800c17824 */ /* 0x000fe200078e00ff */
[----:B------:R-:W-:Y:S01]  /*0fd0*/  LOP3.LUT R4, R4, 0xfffffe, RZ, 0xc0, !PT ;  /* 0x00fffffe04047812 */ /* 0x000fe200078ec0ff */
[C---:B------:R-:W-:Y:S01]  /*0fe0*/  VIADD R210, R196.reuse, 0x36400 ;  /* 0x00036400c4d27836 */ /* 0x040fe20000000000 */
[----:B------:R-:W-:Y:S02]  /*0ff0*/  SHF.R.U32.HI R237, RZ, 0x3, R232 ;  /* 0x00000003ffed7819 */ /* 0x000fe400000116e8 */
[----:B------:R-:W-:Y:S01]  /*1000*/  LOP3.LUT R233, R3, 0xfffffe00, RZ, 0xc0, !PT ;  /* 0xfffffe0003e97812 */ /* 0x000fe200078ec0ff */
[----:B------:R-:W-:Y:S01]  /*1010*/  VIADD R208, R196, 0x36420 ;  /* 0x00036420c4d07836 */ /* 0x000fe20000000000 */
[----:B------:R-:W-:Y:S01]  /*1020*/  SEL R209, R209, 0xffffffc0, !P2 ;  /* 0xffffffc0d1d17807 */ /* 0x000fe20005000000 */
[----:B------:R-:W-:Y:S01]  /*1030*/  IMAD.IADD R4, R223, 0x1, -R4 ;  /* 0x00000001df047824 */ /* 0x000fe200078e0a04 */
[----:B------:R-:W-:Y:S01]  /*1040*/  LOP3.LUT R6, R6, 0xfffffff8, RZ, 0xc0, !PT ;  /* 0xfffffff806067812 */ /* 0x000fe200078ec0ff */
[C---:B------:R-:W-:Y:S01]  /*1050*/  @P1 VIADD R208, R210.reuse, 0xffffffe0 ;  /* 0xffffffe0d2d01836 */ /* 0x040fe20000000000 */
[----:B------:R-:W-:Y:S01]  /*1060*/  CS2R R22, SRZ ;  /* 0x0000000000167805 */ /* 0x000fe2000001ff00 */
[----:B------:R-:W-:Y:S01]  /*1070*/  IMAD.IADD R210, R210, 0x1, R209 ;  /* 0x00000001d2d27824 */ /* 0x000fe200078e02d1 */
[----:B------:R-:W-:Y:S01]  /*1080*/  MOV R188, RZ ;  /* 0x000000ff00bc7202 */ /* 0x000fe20000000f00 */
[----:B------:R-:W-:Y:S01]  /*1090*/  IMAD.MOV.U32 R18, RZ, RZ, RZ ;  /* 0x000000ffff127224 */ /* 0x000fe200078e00ff */
[----:B------:R-:W-:Y:S01]  /*10a0*/  SHF.R.S32.HI R230, RZ, 0x1f, R19 ;  /* 0x0000001fffe67819 */ /* 0x000fe20000011413 */
[----:B------:R-:W-:-:S02]  /*10b0*/  IMAD.MOV.U32 R219, RZ, RZ, RZ ;  /* 0x000000ffffdb7224 */ /* 0x000fc400078e00ff */
[----:B------:R-:W-:Y:S02]  /*10c0*/  IMAD.IADD R191, R19, 0x1, -R6 ;  /* 0x0000000113bf7824 */ /* 0x000fe400078e0a06 */
[----:B------:R-:W-:Y:S02]  /*10d0*/  IMAD.SHL.U32 R195, R4, 0x100, RZ ;  /* 0x0000010004c37824 */ /* 0x000fe400078e00ff */
[----:B------:R-:W-:Y:S02]  /*10e0*/  IMAD.SHL.U32 R192, R5, 0x2, RZ ;  /* 0x0000000205c07824 */ /* 0x000fe400078e00ff */
[----:B------:R-:W-:Y:S01]  /*10f0*/  IMAD.IADD R209, R209, 0x1, R208 ;  /* 0x00000001d1d17824 */ /* 0x000fe200078e02d0 */
[----:B--2---:R-:W-:Y:S01]  /*1100*/  LOP3.LUT R189, R16, 0x1, RZ, 0xfc, !PT ;  /* 0x0000000110bd7812 */ /* 0x004fe200078efcff */
[----:B------:R-:W-:-:S05]  /*1110*/  IMAD.SHL.U32 R16, R222, 0x8, RZ ;  /* 0x00000008de107824 */ /* 0x000fca00078e00ff */
[----:B------:R-:W-:-:S04]  /*1120*/  LOP3.LUT R0, R232, 0x38, R16, 0xf8, !PT ;  /* 0x00000038e8007812 */ /* 0x000fc800078ef810 */
[----:B------:R-:W-:Y:S02]  /*1130*/  LOP3.LUT R231, R233, R0, R237, 0xf6, !PT ;  /* 0x00000000e9e77212 */ /* 0x000fe400078ef6ed */
[----:B------:R-:W-:-:S03]  /*1140*/  SHF.R.S32.HI R17, RZ, 0x1f, R16 ;  /* 0x0000001fff117819 */ /* 0x000fc60000011410 */
[----:B------:R-:W-:-:S07]  /*1150*/  IMAD R231, R231, 0x2, R2 ;  /* 0x00000002e7e77824 */ /* 0x000fce00078e0202 */
.L_x_4329:
[----:B0----5:R-:W0:Y:S01]  /*1160*/  LDC.64 R4, c[0x0][0xd60] ;  /* 0x00035800ff047b82 */ /* 0x021e220000000a00 */
[----:B------:R-:W-:Y:S01]  /*1170*/  ULDC.64 UR4, c[0x0][0xb20] ;  /* 0x0002c80000047ab9 */ /* 0x000fe20000000a00 */
[----:B------:R-:W-:Y:S01]  /*1180*/  ULDC.64 UR8, c[0x0][0xb10] ;  /* 0x0002c40000087ab9 */ /* 0x000fe20000000a00 */
[----:B------:R-:W-:Y:S01]  /*1190*/  ULDC.64 UR6, c[0x0][0xb00] ;  /* 0x0002c00000067ab9 */ /* 0x000fe20000000a00 */
[----:B0-----:R-:W-:-:S05]  /*11a0*/  IMAD.WIDE R4, R187, 0x4, R4 ;  /* 0x00000004bb047825 */ /* 0x001fca00078e0204 */
[----:B--2---:R-:W2:Y:S01]  /*11b0*/  LDG.E R218, desc[UR54][R4.64] ;  /* 0x0000003604da7981 */ /* 0x004ea2000c1e1900 */
[----:B------:R-:W-:Y:S01]  /*11c0*/  ISETP.NE.U32.AND P2, PT, RZ, UR4, PT ;  /* 0x00000004ff007c0c */ /* 0x000fe2000bf45070 */
[----:B----4-:R-:W-:Y:S01]  /*11d0*/  IMAD.MOV.U32 R27, RZ, RZ, RZ ;  /* 0x000000ffff1b7224 */ /* 0x010fe200078e00ff */
[----:B------:R-:W-:Y:S02]  /*11e0*/  ISETP.NE.U32.AND P1, PT, RZ, UR8, PT ;  /* 0x00000008ff007c0c */ /* 0x000fe4000bf25070 */
[----:B------:R-:W-:Y:S02]  /*11f0*/  ISETP.NE.AND.EX P2, PT, RZ, UR5, PT, P2 ;  /* 0x00000005ff007c0c */ /* 0x000fe4000bf45320 */
[----:B------:R-:W-:Y:S02]  /*1200*/  ISETP.NE.AND.EX P1, PT, RZ, UR9, PT, P1 ;  /* 0x00000009ff007c0c */ /* 0x000fe4000bf25310 */
[----:B------:R-:W-:Y:S02]  /*1210*/  ISETP.NE.U32.AND P0, PT, RZ, UR6, PT ;  /* 0x00000006ff007c0c */ /* 0x000fe4000bf05070 */
[----:B------:R-:W-:-:S02]  /*1220*/  MOV R3, RZ ;  /* 0x000000ff00037202 */ /* 0x000fc40000000f00 */
        /* <DEDUP_REMOVED lines=26> */
[----:B------:R-:W-:Y:S02]  /*13d0*/  IMAD.MOV.U32 R220, RZ, RZ, R185 ;  /* 0x000000ffffdc7224 */ /* 0x000fe400078e00b9 */
[----:B------:R-:W-:Y:S02]  /*13e0*/  IMAD.MOV.U32 R213, RZ, RZ, R186 ;  /* 0x000000ffffd57224 */ /* 0x000fe400078e00ba */
        /* <DEDUP_REMOVED lines=11> */
.L_x_4189:
[----:B------:R-:W-:Y:S02]  /*14a0*/  IMAD.U32 R32, RZ, RZ, UR5 ;  /* 0x00000005ff207e24 */ /* 0x000fe4000f8e00ff */
[----:B------:R-:W-:Y:S01]  /*14b0*/  IMAD.U32 R24, RZ, RZ, UR4 ;  /* 0x00000004ff187e24 */ /* 0x000fe2000f8e00ff */
[----:B------:R-:W-:Y:S06]  /*14c0*/  @!P2 BRA `(.L_x_4190) ;  /* 0x000000000010a947 */ /* 0x000fec0003800000 */
[----:B------:R-:W-:-:S04]  /*14d0*/  IADD3 R4, P0, R216, UR8, RZ ;  /* 0x00000008d8047c10 */ /* 0x000fc8000ff1e0ff */
[----:B------:R-:W-:-:S05]  /*14e0*/  IADD3.X R5, R217, UR9, RZ, P0, !PT ;  /* 0x00000009d9057c10 */ /* 0x000fca00087fe4ff */
[----:B------:R0:W5:Y:S01]  /*14f0*/  LDG.E R24, desc[UR54][R4.64] ;  /* 0x0000003604187981 */ /* 0x000162000c1e1900 */
[----:B------:R-:W-:Y:S05]  /*1500*/  BRA `(.L_x_4191) ;  /* 0x0000000000107947 */ /* 0x000fea0003800000 */
.L_x_4190:
[----:B------:R-:W-:Y:S05]  /*1510*/  @!P0 BRA `(.L_x_4191) ;  /* 0x00000000000c8947 */ /* 0x000fea0003800000 */
[----:B------:R-:W2:Y:S04]  /*1520*/  LDG.E R5, desc[UR54][R8.64] ;  /* 0x0000003608057981 */ /* 0x000ea8000c1e1900 */
[----:B------:R-:W2:Y:S02]  /*1530*/  LDG.E R24, desc[UR54][R8.64+0x4] ;  /* 0x0000043608187981 */ /* 0x000ea4000c1e1900 */
[----:B--2---:R-:W-:-:S07]  /*1540*/  IMAD.IADD R24, R24, 0x1, -R5 ;  /* 0x0000000118187824 */ /* 0x004fce00078e0a05 */
.L_x_4191:
        /* <DEDUP_REMOVED lines=14> */
[----:B------:R-:W-:Y:S02]  /*1630*/  IADD3 R11, -R3, R24, RZ ;  /* 0x00000018030b7210 */ /* 0x000fe40007ffe1ff */
[----:B------:R-:W-:Y:S02]  /*1640*/  LEA R3, R185, 0x7f, 0x6 ;  /* 0x0000007fb9037811 */ /* 0x000fe400078e30ff */
[----:B------:R-:W-:Y:S01]  /*1650*/  PLOP3.LUT P3, PT, PT, PT, PT, 0x80, 0x0 ;  /* 0x000000000000781c */ /* 0x000fe20003f6f070 */
[----:B------:R-:W-:-:S05]  /*1660*/  IMAD.MOV R46, RZ, RZ, -R11 ;  /* 0x000000ffff2e7224 */ /* 0x000fca00078e0a0b */
[----:B------:R-:W-:Y:S01]  /*1670*/  VIMNMX R46, RZ, R46, !PT ;  /* 0x0000002eff2e7248 */ /* 0x000fe20007fe0100 */
[----:B--2---:R-:W-:-:S04]  /*1680*/  @P0 IMAD.IADD R32, R9, 0x1, -R0 ;  /* 0x0000000109200824 */ /* 0x004fc800078e0a00 */
        /* <DEDUP_REMOVED lines=41> */
.L_x_4194:
[----:B------:R-:W-:Y:S05]  /*1920*/  BSYNC B6 ;  /* 0x0000000000067941 */ /* 0x000fea0003800000 */
.L_x_4193:
        /* <DEDUP_REMOVED lines=20> */
.L_x_4196:
[----:B------:R-:W-:Y:S05]  /*1a70*/  BSYNC B6 ;  /* 0x0000000000067941 */ /* 0x000fea0003800000 */
.L_x_4195:
        /* <DEDUP_REMOVED lines=8> */
[----:B------:R-:W2:Y:S06]  /*1b00*/  LDC R63, c[0x0][0x3d4] ;  /* 0x0000f500ff3f7b82 */ /* 0x000eac0000000800 */
[----:B------:R-:W-:Y:S02]  /*1b10*/  @P0 IADD3 R4, P1, R216, UR4, RZ ;  /* 0x00000004d8040c10 */ /* 0x000fe4000ff3e0ff */
[----:B------:R-:W3:Y:S02]  /*1b20*/  LDC.64 R26, c[0x0][0x3d8] ;  /* 0x0000f600ff1a7b82 */ /* 0x000ee40000000a00 */
[----:B------:R-:W-:Y:S01]  /*1b30*/  @P0 IADD3.X R5, R217, UR5, RZ, P1, !PT ;  /* 0x00000005d9050c10 */ /* 0x000fe20008ffe4ff */
[----:B------:R-:W-:-:S04]  /*1b40*/  ULDC.64 UR4, c[0x0][0x2f8] ;  /* 0x0000be0000047ab9 */ /* 0x000fc80000000a00 */
[----:B------:R4:W3:Y:S01]  /*1b50*/  @P0 LDG.E R25, desc[UR54][R4.64] ;  /* 0x0000003604190981 */ /* 0x0008e2000c1e1900 */
[----:B0-----:R-:W-:Y:S01]  /*1b60*/  ISETP.NE.AND P0, PT, R0, 0x1, PT ;  /* 0x000000010000780c */ /* 0x001fe20003f05270 */
[----:B------:R-:W0:Y:S01]  /*1b70*/  LDC.64 R42, c[0x0][0x3e8] ;  /* 0x0000fa00ff2a7b82 */ /* 0x000e220000000a00 */
[----:B------:R-:W-:Y:S01]  /*1b80*/  SHF.R.S32.HI R15, RZ, 0x1f, R44 ;  /* 0x0000001fff0f7819 */ /* 0x000fe2000001142c */
[----:B------:R-:W-:Y:S01]  /*1b90*/  IMAD.SHL.U32 R38, R222, 0x4, RZ ;  /* 0x00000004de267824 */ /* 0x000fe200078e00ff */
[----:B------:R-:W0:Y:S01]  /*1ba0*/  S2R R45, SR_TID.X ;  /* 0x00000000002d7919 */ /* 0x000e220000002100 */
[-C--:B-1----:R-:W-:Y:S01]  /*1bb0*/  IMAD.WIDE.U32 R48, R19, R28.reuse, R16 ;  /* 0x0000001c13307225 */ /* 0x082fe200078e0010 */
[----:B------:R-:W-:Y:S02]  /*1bc0*/  SHF.L.U64.HI R50, R28, 0x6, R29 ;  /* 0x000000061c327819 */ /* 0x000fe4000001021d */
[----:B--2---:R-:W-:Y:S01]  /*1bd0*/  ISETP.GE.AND P2, PT, R16, R63, PT ;  /* 0x0000003f1000720c */ /* 0x004fe20003f46270 */
[-C--:B------:R-:W-:Y:S01]  /*1be0*/  IMAD R3, R15, R28.reuse, RZ ;  /* 0x0000001c0f037224 */ /* 0x080fe200078e02ff */
[----:B------:R-:W-:Y:S01]  /*1bf0*/  SHF.R.S32.HI R39, RZ, 0x1f, R38 ;  /* 0x0000001fff277819 */ /* 0x000fe20000011426 */
[C---:B----4-:R-:W-:Y:S01]  /*1c00*/  IMAD.WIDE.U32 R4, R44.reuse, R28, RZ ;  /* 0x0000001c2c047225 */ /* 0x050fe200078e00ff */
[----:B------:R-:W-:Y:S01]  /*1c10*/  SEL R13, R63, RZ, P2 ;  /* 0x000000ff3f0d7207 */ /* 0x000fe20001000000 */
[----:B------:R-:W1:Y:S01]  /*1c20*/  @P0 LDC R7, c[0x0][0x42c] ;  /* 0x00010b00ff070b82 */ /* 0x000e620000000800 */
[----:B------:R-:W-:Y:S01]  /*1c30*/  P2R R72, PR, RZ, 0x4 ;  /* 0x00000004ff487803 */ /* 0x000fe20000000000 */
[----:B------:R-:W-:Y:S01]  /*1c40*/  IMAD R3, R44, R29, R3 ;  /* 0x0000001d2c037224 */ /* 0x000fe200078e0203 */
[----:B------:R-:W-:Y:S01]  /*1c50*/  IADD3 R44, P2, R19, R44, RZ ;  /* 0x0000002c132c7210 */ /* 0x000fe20007f5e0ff */
[----:B------:R-:W-:Y:S01]  /*1c60*/  IMAD.IADD R13, R16, 0x1, R13 ;  /* 0x00000001100d7824 */ /* 0x000fe200078e020d */
[----:B---3--:R-:W-:Y:S01]  /*1c70*/  SHF.L.U64.HI R52, R26, 0x6, R27 ;  /* 0x000000061a347819 */ /* 0x008fe2000001021b */
[----:B------:R-:W-:-:S02]  /*1c80*/  IMAD.IADD R5, R5, 0x1, R3 ;  /* 0x0000000105057824 */ /* 0x000fc400078e0203 */
[----:B------:R-:W2:Y:S01]  /*1c90*/  @P0 LDC R9, c[0x0][0x430] ;  /* 0x00010c00ff090b82 */ /* 0x000ea20000000800 */
[----:B------:R-:W-:Y:S01]  /*1ca0*/  SHF.R.S32.HI R12, RZ, 0x1f, R13 ;  /* 0x0000001fff0c7819 */ /* 0x000fe2000001140d */
[----:B------:R-:W-:Y:S02]  /*1cb0*/  IMAD.SHL.U32 R58, R191, 0x40, RZ ;  /* 0x00000040bf3a7824 */ /* 0x000fe400078e00ff */
[----:B0-----:R-:W-:Y:S01]  /*1cc0*/  IMAD.WIDE.U32 R10, R19, R42, R16 ;  /* 0x0000002a130a7225 */ /* 0x001fe200078e0010 */
[----:B------:R-:W-:Y:S02]  /*1cd0*/  SHF.L.U64.HI R54, R42, 0x6, R43 ;  /* 0x000000062a367819 */ /* 0x000fe4000001022b */
[----:B------:R-:W-:Y:S01]  /*1ce0*/  LOP3.LUT R58, R58, 0x1c0, RZ, 0xc0, !PT ;  /* 0x000001c03a3a7812 */ /* 0x000fe200078ec0ff */
[----:B------:R-:W-:Y:S01]  /*1cf0*/  IMAD.SHL.U32 R51, R28, 0x40, RZ ;  /* 0x000000401c337824 */ /* 0x000fe200078e00ff */
[----:B------:R-:W0:Y:S01]  /*1d00*/  LDC R61, c[0x0][0x3d4] ;  /* 0x0000f500ff3d7b82 */ /* 0x000e220000000800 */
[----:B------:R-:W-:Y:S01]  /*1d10*/  IMAD.SHL.U32 R55, R42, 0x40, RZ ;  /* 0x000000402a377824 */ /* 0x000fe200078e00ff */
[----:B------:R-:W-:Y:S01]  /*1d20*/  SHF.R.U32.HI R62, RZ, 0x3, R58 ;  /* 0x00000003ff3e7819 */ /* 0x000fe2000001163a */
[----:B------:R-:W-:-:S02]  /*1d30*/  VIADD R80, R16, 0x20 ;  /* 0x0000002010507836 */ /* 0x000fc40000000000 */
[----:B------:R-:W-:Y:S01]  /*1d40*/  IMAD.SHL.U32 R53, R26, 0x40, RZ ;  /* 0x000000401a357824 */ /* 0x000fe200078e00ff */
[----:B------:R-:W-:Y:S01]  /*1d50*/  SHF.R.U32.HI R45, RZ, 0x7, R45 ;  /* 0x00000007ff2d7819 */ /* 0x000fe2000001162d */
[----:B-1----:R-:W-:Y:S01]  /*1d60*/  @P0 IMAD.HI.U32 R0, R186, R7, RZ ;  /* 0x00000007ba000227 */ /* 0x002fe200078e00ff */
[----:B------:R-:W1:Y:S02]  /*1d70*/  LDC R60, c[0x0][0x2e4] ;  /* 0x0000b900ff3c7b82 */ /* 0x000e640000000800 */
[----:B------:R-:W-:Y:S01]  /*1d80*/  IADD3 R59, R45, 0x8, RZ ;  /* 0x000000082d3b7810 */ /* 0x000fe20007ffe0ff */
[----:B------:R-:W-:Y:S02]  /*1d90*/  IMAD.SHL.U32 R63, R63, 0x2, RZ ;  /* 0x000000023f3f7824 */ /* 0x000fe400078e00ff */
[----:B------:R-:W-:Y:S01]  /*1da0*/  IMAD.X R45, R230, 0x1, R15, P2 ;  /* 0x00000001e62d7824 */ /* 0x000fe200010e060f */
[----:B--2---:R-:W-:Y:S02]  /*1db0*/  @P0 SHF.R.U32.HI R186, RZ, R9, R0 ;  /* 0x00000009ffba0219 */ /* 0x004fe40000011600 */
[----:B------:R-:W-:-:S02]  /*1dc0*/  ISETP.NE.U32.AND P0, PT, RZ, UR8, PT ;  /* 0x00000008ff007c0c */ /* 0x000fc4000bf05070 */
        /* <DEDUP_REMOVED lines=20> */
[----:B------:R-:W-:Y:S01]  /*1f10*/  IMAD R4, R0, UR4, RZ ;  /* 0x0000000400047c24 */ /* 0x000fe2000f8e02ff */
[----:B------:R-:W-:Y:S01]  /*1f20*/  IADD3 R0, R41, R3, RZ ;  /* 0x0000000329007210 */ /* 0x000fe20007ffe0ff */
[----:B------:R-:W-:Y:S01]  /*1f30*/  IMAD.WIDE.U32 R36, R9, UR4, R6 ;  /* 0x0000000409247c25 */ /* 0x000fe2000f8e0006 */
[----:B------:R-:W-:Y:S01]  /*1f40*/  IADD3 R3, P0, R40, R48, RZ ;  /* 0x0000003028037210 */ /* 0x000fe20007f1e0ff */
[----:B------:R-:W-:-:S02]  /*1f50*/  ULDC UR4, c[0x0][0x2e4] ;  /* 0x0000b90000047ab9 */ /* 0x000fc40000000800 */
[----:B------:R-:W-:Y:S01]  /*1f60*/  IMAD R75, R9, UR5, R4 ;  /* 0x00000005094b7c24 */ /* 0x000fe2000f8e0204 */
[----:B------:R-:W-:Y:S01]  /*1f70*/  IADD3.X R48, R0, R49, R5, P0, !PT ;  /* 0x0000003100307210 */ /* 0x000fe200007fe405 */
[-C--:B------:R-:W-:Y:S01]  /*1f80*/  IMAD R4, R230, R26.reuse, RZ ;  /* 0x0000001ae6047224 */ /* 0x080fe200078e02ff */
[----:B------:R-:W-:Y:S01]  /*1f90*/  LEA.HI R49, R12, R13, RZ, 0x3 ;  /* 0x0000000d0c317211 */ /* 0x000fe200078f18ff */
[-C--:B------:R-:W-:Y:S01]  /*1fa0*/  IMAD.WIDE.U32 R8, R19, R26.reuse, R16 ;  /* 0x0000001a13087225 */ /* 0x080fe200078e0010 */
[----:B------:R-:W-:Y:S02]  /*1fb0*/  ISETP.GE.AND P0, PT, R16, UR4, PT ;  /* 0x0000000410007c0c */ /* 0x000fe4000bf06270 */
[----:B------:R-:W-:Y:S01]  /*1fc0*/  LOP3.LUT R69, R49, 0xfffffff8, RZ, 0xc0, !PT ;  /* 0xfffffff831457812 */ /* 0x000fe200078ec0ff */
[C---:B------:R-:W-:Y:S01]  /*1fd0*/  IMAD R21, R19.reuse, R27, R4 ;  /* 0x0000001b13157224 */ /* 0x040fe200078e0204 */
[----:B------:R-:W-:Y:S01]  /*1fe0*/  ISETP.GE.AND P1, PT, R80, UR4, PT ;  /* 0x0000000450007c0c */ /* 0x000fe2000bf26270 */
[----:B------:R-:W-:Y:S01]  /*1ff0*/  IMAD.WIDE.U32 R4, R19, R26, R38 ;  /* 0x0000001a13047225 */ /* 0x000fe200078e0026 */
[----:B------:R-:W-:-:S03]  /*2000*/  SHF.R.S32.HI R73, RZ, 0x1f, R69 ;  /* 0x0000001fff497819 */ /* 0x000fc60000011445 */
[-C--:B------:R-:W-:Y:S02]  /*2010*/  IMAD R6, R230, R42.reuse, RZ ;  /* 0x0000002ae6067224 */ /* 0x080fe400078e02ff */
[----:B------:R-:W-:Y:S02]  /*2020*/  IMAD.IADD R9, R21, 0x1, R9 ;  /* 0x0000000115097824 */ /* 0x000fe400078e0209 */
[----:B------:R-:W-:Y:S01]  /*2030*/  IMAD.IADD R5, R5, 0x1, R21 ;  /* 0x0000000105057824 */ /* 0x000fe200078e0215 */
[----:B-----5:R-:W-:Y:S01]  /*2040*/  SHF.R.S32.HI R21, RZ, 0x1f, R33 ;  /* 0x0000001fff157819 */ /* 0x020fe20000011421 */
[C---:B------:R-:W-:Y:S02]  /*2050*/  IMAD R25, R19.reuse, R43, R6 ;  /* 0x0000002b13197224 */ /* 0x040fe400078e0206 */
[----:B------:R-:W-:-:S04]  /*2060*/  IMAD.WIDE.U32 R6, R19, R42, R38 ;  /* 0x0000002a13067225 */ /* 0x000fc800078e0026 */
[----:B------:R-:W-:Y:S02]  /*2070*/  IMAD.IADD R11, R25, 0x1, R11 ;  /* 0x00000001190b7824 */ /* 0x000fe400078e020b */
[----:B------:R-:W-:Y:S02]  /*2080*/  IMAD.IADD R7, R7, 0x1, R25 ;  /* 0x0000000107077824 */ /* 0x000fe400078e0219 */
[C---:B------:R-:W-:Y:S02]  /*2090*/  IMAD R12, R21.reuse, R42, RZ ;  /* 0x0000002a150c7224 */ /* 0x040fe400078e02ff */
[----:B------:R-:W-:Y:S02]  /*20a0*/  IMAD R14, R21, R26, RZ ;  /* 0x0000001a150e7224 */ /* 0x000fe400078e02ff */
[C---:B------:R-:W-:Y:S02]  /*20b0*/  IMAD R71, R33.reuse, R43, R12 ;  /* 0x0000002b21477224 */ /* 0x040fe400078e020c */
[----:B------:R-:W-:-:S04]  /*20c0*/  IMAD.WIDE.U32 R28, R33, R42, R10 ;  /* 0x0000002a211c7225 */ /* 0x000fc800078e000a */
[C---:B------:R-:W-:Y:S02]  /*20d0*/  IMAD.WIDE.U32 R20, R33.reuse, R42, R6 ;  /* 0x0000002a21147225 */ /* 0x040fe400078e0006 */
[----:B------:R-:W2:Y:S02]  /*20e0*/  LDC.64 R42, c[0x0][0x2d8] ;  /* 0x0000b600ff2a7b82 */ /* 0x000ea40000000a00 */
[----:B------:R-:W-:Y:S01]  /*20f0*/  IMAD.WIDE.U32 R30, R33, R26, R4 ;  /* 0x0000001a211e7225 */ /* 0x000fe200078e0004 */
[----:B------:R-:W-:-:S03]  /*2100*/  LOP3.LUT R5, R58, 0x18, R16, 0xf8, !PT ;  /* 0x000000183a057812 */ /* 0x000fc600078ef810 */
[----:B------:R-:W-:Y:S01]  /*2110*/  IMAD R13, R33, R27, R14 ;  /* 0x0000001b210d7224 */ /* 0x000fe200078e020e */
[----:B------:R-:W-:Y:S01]  /*2120*/  LOP3.LUT R5, R5, R62, RZ, 0x3c, !PT ;  /* 0x0000003e05057212 */ /* 0x000fe200078e3cff */
[----:B------:R-:W-:-:S04]  /*2130*/  IMAD.WIDE.U32 R34, R33, R26, R8 ;  /* 0x0000001a21227225 */ /* 0x000fc800078e0008 */
[----:B------:R-:W-:Y:S01]  /*2140*/  IMAD R64, R212, 0x200, R5 ;  /* 0x00000200d4407824 */ /* 0x000fe200078e0205 */
[----:B------:R-:W-:Y:S01]  /*2150*/  LOP3.LUT R5, R58, 0x38, R49, 0xf8, !PT ;  /* 0x000000383a057812 */ /* 0x000fe200078ef831 */
[----:B------:R-:W-:Y:S02]  /*2160*/  IMAD.IADD R67, R71, 0x1, R29 ;  /* 0x0000000147437824 */ /* 0x000fe400078e021d */
[----:B------:R-:W-:Y:S01]  /*2170*/  IMAD.IADD R65, R13, 0x1, R35 ;  /* 0x000000010d417824 */ /* 0x000fe200078e0223 */
[----:B------:R-:W-:Y:S01]  /*2180*/  LOP3.LUT R5, R5, R62, RZ, 0x3c, !PT ;  /* 0x0000003e05057212 */ /* 0x000fe200078e3cff */
[----:B------:R-:W-:Y:S02]  /*2190*/  IMAD.IADD R66, R31, 0x1, R13 ;  /* 0x000000011f427824 */ /* 0x000fe400078e020d */
[----:B------:R-:W-:Y:S02]  /*21a0*/  IMAD.IADD R71, R21, 0x1, R71 ;  /* 0x0000000115477824 */ /* 0x000fe400078e0247 */
[----:B------:R-:W-:-:S02]  /*21b0*/  IMAD R68, R212, 0x200, R5 ;  /* 0x00000200d4447824 */ /* 0x000fc400078e0205 */
[----:B01----:R-:W-:-:S07]  /*21c0*/  IMAD.IADD R75, R37, 0x1, R75 ;  /* 0x00000001254b7824 */ /* 0x003fce00078e024b */
.L_x_4226:
[----:B------:R-:W-:Y:S01]  /*21d0*/  VIADD R47, R47, 0xffffffff ;  /* 0xffffffff2f2f7836 */ /* 0x000fe20000000000 */
[----:B------:R-:W-:Y:S01]  /*21e0*/  ISETP.GE.AND P3, PT, R61, 0x1, PT ;  /* 0x000000013d00780c */ /* 0x000fe20003f66270 */
[----:B--2---:R-:W-:Y:S01]  /*21f0*/  IMAD.SHL.U32 R25, R23, 0x1000, RZ ;  /* 0x0000100017197824 */ /* 0x004fe200078e00ff */
[----:B------:R-:W-:Y:S05]  /*2200*/  YIELD ;  /* 0x0000000000007946 */ /* 0x000fea0003800000 */
[----:B------:R-:W-:Y:S01]  /*2210*/  SHF.R.S32.HI R74, RZ, 0x1f, R47 ;  /* 0x0000001fff4a7819 */ /* 0x000fe2000001142f */
[-C--:B-1----:R-:W-:Y:S01]  /*2220*/  IMAD R4, R50, R47.reuse, RZ ;  /* 0x0000002f32047224 */ /* 0x082fe200078e02ff */
[----:B------:R-:W-:Y:S01]  /*2230*/  BSSY B0, `(.L_x_4197) ;  /* 0x0000189000007945 */ /* 0x000fe20003800000 */
[----:B---3--:R-:W-:-:S04]  /*2240*/  IMAD.WIDE.U32 R14, R51, R47, RZ ;  /* 0x0000002f330e7225 */ /* 0x008fc800078e00ff */
[----:B------:R-:W-:Y:S01]  /*2250*/  IMAD R5, R74, R51, R4 ;  /* 0x000000334a057224 */ /* 0x000fe200078e0204 */
[----:B------:R-:W-:-:S04]  /*2260*/  IADD3 R4, P2, R3, R14, RZ ;  /* 0x0000000e03047210 */ /* 0x000fc80007f5e0ff */
[----:B------:R-:W-:Y:S01]  /*2270*/  IADD3 R77, R15, R5, RZ ;  /* 0x000000050f4d7210 */ /* 0x000fe20007ffe0ff */
[----:B------:R-:W-:Y:S01]  /*2280*/  IMAD.IADD R5, R64, 0x1, R25 ;  /* 0x0000000140057824 */ /* 0x000fe200078e0219 */
[----:B--2---:R-:W-:-:S03]  /*2290*/  LEA R12, P4, R4, R42, 0x1 ;  /* 0x0000002a040c7211 */ /* 0x004fc600078808ff */
        /* <DEDUP_REMOVED lines=43> */
.L_x_4201:
[----:B------:R-:W-:Y:S05]  /*2550*/  BSYNC B1 ;  /* 0x0000000000017941 */ /* 0x000fea0003800000 */
.L_x_4200:
        /* <DEDUP_REMOVED lines=19> */
.L_x_4202:
[----:B------:R-:W-:Y:S01]  /*2690*/  IMAD R70, R23, 0x8, R2 ;  /* 0x0000000817467824 */ /* 0x000fe200078e0202 */
[----:B------:R-:W-:Y:S01]  /*26a0*/  SHF.L.U32 R57, R188, 0x1f, RZ ;  /* 0x0000001fbc397819 */ /* 0x000fe200000006ff */
[----:B------:R-:W-:Y:S03]  /*26b0*/  BSSY B1, `(.L_x_4203) ;  /* 0x0000003000017945 */ /* 0x000fe60003800000 */
[----:B------:R-:W0:Y:S02]  /*26c0*/  SYNCS.PHASECHK.TRANS64.TRYWAIT P5, [R70+URZ+0x38890], R57 ;  /* 0x03889039460075a7 */ /* 0x000e2400080a017f */
[----:B0-----:R-:W-:Y:S05]  /*26d0*/  @!P5 BRA `(.L_x_4204) ;  /* 0x000001ac0008d947 */ /* 0x001fea0003800000 */
.L_x_4431:
[----:B------:R-:W-:Y:S05]  /*26e0*/  BSYNC B1 ;  /* 0x0000000000017941 */ /* 0x000fea0003800000 */
.L_x_4203:
        /* <DEDUP_REMOVED lines=9> */
[--C-:B------:R-:W-:Y:S01]  /*2780*/  SHF.R.U64 R78, R14, 0x10, R15.reuse ;  /* 0x000000100e4e7819 */ /* 0x100fe2000000120f */
[----:B------:R-:W-:Y:S01]  /*2790*/  IMAD.U32 R14, R6, 0x10000, RZ ;  /* 0x00010000060e7824 */ /* 0x000fe200078e00ff */
[----:B------:R-:W-:Y:S02]  /*27a0*/  SHF.R.U32.HI R81, RZ, 0x10, R15 ;  /* 0x00000010ff517819 */ /* 0x000fe4000001160f */
[----:B------:R-:W-:Y:S02]  /*27b0*/  SHF.R.U32.HI R76, RZ, 0x10, R27 ;  /* 0x00000010ff4c7819 */ /* 0x000fe4000001161b */
[----:B------:R-:W-:Y:S02]  /*27c0*/  PRMT R27, R77, 0x5432, R74 ;  /* 0x000054324d1b7816 */ /* 0x000fe4000000004a */
[----:B------:R-:W-:-:S02]  /*27d0*/  PRMT R78, R82, 0x5432, R78 ;  /* 0x00005432524e7816 */ /* 0x000fc4000000004e */
[----:B------:R-:W-:Y:S02]  /*27e0*/  PRMT R81, R77, 0x5410, R81 ;  /* 0x000054104d517816 */ /* 0x000fe40000000051 */
        /* <DEDUP_REMOVED lines=9> */
[----:B------:R-:W-:Y:S01]  /*2880*/  FMUL.FTZ R83, R7, R79 ;  /* 0x0000004f07537220 */ /* 0x000fe20000410000 */
[----:B------:R-:W-:-:S02]  /*2890*/  IMAD.U32 R6, R5, 0x10000, RZ ;  /* 0x0001000005067824 */ /* 0x000fc400078e00ff */
[----:B------:R-:W-:Y:S01]  /*28a0*/  FMUL.FTZ R84, R7, R74 ;  /* 0x0000004a07547220 */ /* 0x000fe20000410000 */
[C---:B------:R-:W-:Y:S01]  /*28b0*/  SHF.L.U32 R5, R4.reuse, 0x10, RZ ;  /* 0x0000001004057819 */ /* 0x040fe200000006ff */
[C---:B------:R-:W-:Y:S01]  /*28c0*/  FMUL.FTZ R7, R15.reuse, R82 ;  /* 0x000000520f077220 */ /* 0x040fe20000410000 */
[-C--:B------:R-:W-:Y:S01]  /*28d0*/  FMUL.FTZ R15, R15, R77.reuse ;  /* 0x0000004d0f0f7220 */ /* 0x080fe20000410000 */
[----:B------:R-:W-:Y:S01]  /*28e0*/  LOP3.LUT R4, R4, 0xffff0000, RZ, 0xc0, !PT ;  /* 0xffff000004047812 */ /* 0x000fe200078ec0ff */
[----:B------:R-:W-:Y:S02]  /*28f0*/  IMAD.U32 R27, R27, 0x10000, RZ ;  /* 0x000100001b1b7824 */ /* 0x000fe400078e00ff */
[----:B------:R-:W-:Y:S01]  /*2900*/  FFMA.FTZ R77, R14, R77, -R7 ;  /* 0x0000004d0e4d7223 */ /* 0x000fe20000010807 */
[----:B------:R-:W-:Y:S01]  /*2910*/  LOP3.LUT R81, R81, 0xffff0000, RZ, 0xc0, !PT ;  /* 0xffff000051517812 */ /* 0x000fe200078ec0ff */
[----:B------:R-:W-:Y:S01]  /*2920*/  FFMA.FTZ R83, R6, R74, -R83 ;  /* 0x0000004a06537223 */ /* 0x000fe20000010853 */
[----:B------:R-:W-:Y:S01]  /*2930*/  LOP3.LUT R7, R76, 0xffff0000, RZ, 0xc0, !PT ;  /* 0xffff00004c077812 */ /* 0x000fe200078ec0ff */
[----:B------:R-:W-:Y:S01]  /*2940*/  FFMA.FTZ R84, R6, R79, R84 ;  /* 0x0000004f06547223 */ /* 0x000fe20000010054 */
[----:B------:R-:W-:Y:S01]  /*2950*/  FFMA.FTZ R14, R14, R82, R15 ;  /* 0x000000520e0e7223 */ /* 0x000fe2000001000f */
[----:B------:R-:W-:Y:S01]  /*2960*/  FMUL.FTZ R79, R26, R81 ;  /* 0x000000511a4f7220 */ /* 0x000fe20000410000 */
        /* <DEDUP_REMOVED lines=11> */
[----:B------:R-:W-:-:S07]  /*2a20*/  F2FP.BF16.F32.PACK_AB R7, R26, R79 ;  /* 0x0000004f1a07723e */ /* 0x000fce00000010ff */
.L_x_4209:
[----:B------:R-:W-:Y:S05]  /*2a30*/  BSYNC B2 ;  /* 0x0000000000027941 */ /* 0x000fea0003800000 */
.L_x_4208:
[----:B--2---:R1:W-:Y:S02]  /*2a40*/  STG.E.128 desc[UR54][R12.64], R4 ;  /* 0x000000040c007986 */ /* 0x0043e4000c101d36 */
.L_x_4207:
[----:B------:R-:W-:Y:S05]  /*2a50*/  BSYNC B1 ;  /* 0x0000000000017941 */ /* 0x000fea0003800000 */
.L_x_4206:
        /* <DEDUP_REMOVED lines=35> */
[----:B------:R-:W-:Y:S01]  /*2c90*/  FMUL.FTZ R9, R9, R25 ;  /* 0x0000001909097220 */ /* 0x000fe20000410000 */
[----:B------:R-:W-:Y:S01]  /*2ca0*/  SHF.L.U32 R6, R5, 0x10, RZ ;  /* 0x0000001005067819 */ /* 0x000fe200000006ff */
[----:B------:R-:W-:-:S02]  /*2cb0*/  IMAD.U32 R5, R4, 0x10000, RZ ;  /* 0x0001000004057824 */ /* 0x000fc400078e00ff */
        /* <DEDUP_REMOVED lines=19> */
.L_x_4211:
[----:B------:R-:W-:Y:S05]  /*2df0*/  BSYNC B1 ;  /* 0x0000000000017941 */ /* 0x000fea0003800000 */
.L_x_4210:
[----:B-1----:R1:W-:Y:S01]  /*2e00*/  STG.E.128 desc[UR54][R12.64+0x40], R4 ;  /* 0x000040040c007986 */ /* 0x0023e2000c101d36 */
[----:B------:R-:W-:Y:S05]  /*2e10*/  BRA `(.L_x_4205) ;  /* 0x0000000c00287947 */ /* 0x000fea0003800000 */
.L_x_4199:
        /* <DEDUP_REMOVED lines=30> */
[----:B---3--:R-:W-:-:S02]  /*3000*/  IMAD.MOV.U32 R12, RZ, RZ, R10 ;  /* 0x000000ffff0c7224 */ /* 0x008fc400078e000a */
[----:B------:R-:W-:Y:S01]  /*3010*/  IMAD.MOV.U32 R13, RZ, RZ, R11 ;  /* 0x000000ffff0d7224 */ /* 0x000fe200078e000b */
[----:B------:R-:W-:Y:S01]  /*3020*/  PRMT R92, R57, 0x5410, R74 ;  /* 0x00005410395c7816 */ /* 0x000fe2000000004a */
[----:B------:R-:W-:Y:S02]  /*3030*/  IMAD.MOV.U32 R24, RZ, RZ, R8 ;  /* 0x000000ffff187224 */ /* 0x000fe400078e0008 */
[----:B------:R-:W-:Y:S01]  /*3040*/  IMAD.MOV.U32 R26, RZ, RZ, R9 ;  /* 0x000000ffff1a7224 */ /* 0x000fe200078e0009 */
[----:B------:R-:W-:-:S04]  /*3050*/  PRMT R91, R12, 0x5410, R13 ;  /* 0x000054100c5b7816 */ /* 0x000fc8000000000d */
[----:B------:R-:W-:Y:S01]  /*3060*/  PRMT R84, R26, 0x5410, R24 ;  /* 0x000054101a547816 */ /* 0x000fe20000000018 */
[----:B------:R-:W-:Y:S06]  /*3070*/  @!P3 BRA `(.L_x_4212) ;  /* 0x000000000004b947 */ /* 0x000fec0003800000 */
[----:B------:R-:W-:Y:S01]  /*3080*/  BPT.TRAP 0x1 ;  /* 0x000000040000795c */ /* 0x000fe20000300000 */
.L_x_4212:
[----:B------:R-:W-:Y:S01]  /*3090*/  IMAD R70, R23, 0x8, R2 ;  /* 0x0000000817467824 */ /* 0x000fe200078e0202 */
[----:B------:R-:W-:Y:S01]  /*30a0*/  SHF.L.U32 R57, R188, 0x1f, RZ ;  /* 0x0000001fbc397819 */ /* 0x000fe200000006ff */
[----:B------:R-:W-:Y:S03]  /*30b0*/  BSSY B1, `(.L_x_4213) ;  /* 0x0000003000017945 */ /* 0x000fe60003800000 */
[----:B------:R-:W0:Y:S02]  /*30c0*/  SYNCS.PHASECHK.TRANS64.TRYWAIT P5, [R70+URZ+0x38890], R57 ;  /* 0x03889039460075a7 */ /* 0x000e2400080a017f */
[----:B0-----:R-:W-:Y:S05]  /*30d0*/  @!P5 BRA `(.L_x_4214) ;  /* 0x000001a0009cd947 */ /* 0x001fea0003800000 */
.L_x_4432:
[----:B------:R-:W-:Y:S05]  /*30e0*/  BSYNC B1 ;  /* 0x0000000000017941 */ /* 0x000fea0003800000 */
.L_x_4213:
[C---:B------:R-:W-:Y:S01]  /*30f0*/  ISETP.GE.OR P5, PT, R19.reuse, R56, P0 ;  /* 0x000000381300720c */ /* 0x040fe200007a6670 */
[----:B------:R-:W-:Y:S01]  /*3100*/  ULDC.64 UR4, c[0x0][0x2f0] ;  /* 0x0000bc0000047ab9 */ /* 0x000fe20000000a00 */
[----:B------:R-:W-:Y:S02]  /*3110*/  IMAD.MOV.U32 R76, RZ, RZ, R14 ;  /* 0x000000ffff4c7224 */ /* 0x000fe400078e000e */
[----:B------:R-:W-:Y:S02]  /*3120*/  IMAD R12, R230, UR4, RZ ;  /* 0x00000004e60c7c24 */ /* 0x000fe4000f8e02ff */
[----:B------:R-:W-:-:S04]  /*3130*/  IMAD.WIDE.U32 R76, R19, UR4, R76 ;  /* 0x00000004134c7c25 */ /* 0x000fc8000f8e004c */
[----:B------:R-:W-:-:S03]  /*3140*/  IMAD R95, R19, UR5, R12 ;  /* 0x00000005135f7c24 */ /* 0x000fc6000f8e020c */
[----:B------:R-:W-:Y:S05]  /*3150*/  @P5 BRA `(.L_x_4205) ;  /* 0x0000000800585947 */ /* 0x000fea0003800000 */
[----:B------:R-:W-:Y:S01]  /*3160*/  IADD3 R95, R95, R77, RZ ;  /* 0x0000004d5f5f7210 */ /* 0x000fe20007ffe0ff */
[----:B------:R-:W-:Y:S01]  /*3170*/  IMAD.IADD R12, R60, 0x1, -R63 ;  /* 0x000000013c0c7824 */ /* 0x000fe200078e0a3f */
[----:B------:R-:W-:Y:S01]  /*3180*/  IADD3 R74, P5, P6, R40, R76, R69 ;  /* 0x0000004c284a7210 */ /* 0x000fe20007ebe045 */
[----:B------:R-:W-:Y:S03]  /*3190*/  BSSY B1, `(.L_x_4215) ;  /* 0x0000070000017945 */ /* 0x000fe60003800000 */
[----:B------:R-:W-:Y:S02]  /*31a0*/  IADD3.X R79, R0, R95, R73, P5, P6 ;  /* 0x0000005f004f7210 */ /* 0x000fe40002fec449 */
[----:B------:R-:W-:Y:S02]  /*31b0*/  ISETP.NE.AND P6, PT, R72, RZ, PT ;  /* 0x000000ff4800720c */ /* 0x000fe40003fc5270 */
[----:B------:R-:W-:-:S02]  /*31c0*/  LEA R78, P5, R74, R42, 0x1 ;  /* 0x0000002a4a4e7211 */ /* 0x000fc400078a08ff */
[----:B------:R-:W-:Y:S02]  /*31d0*/  SEL R12, R63, R12, !P6 ;  /* 0x0000000c3f0c7207 */ /* 0x000fe40007000000 */
        /* <DEDUP_REMOVED lines=9> */
[----:B------:R-:W-:Y:S02]  /*3270*/  IMAD.IADD R13, R68, 0x1, R25 ;  /* 0x00000001440d7824 */ /* 0x000fe400078e0219 */
        /* <DEDUP_REMOVED lines=21> */
[C---:B------:R-:W-:Y:S02]  /*33d0*/  PRMT R74, R88.reuse, 0x5432, R74 ;  /* 0x00005432584a7816 */ /* 0x040fe4000000004a */
        /* <DEDUP_REMOVED lines=41> */
[----:B------:R-:W-:Y:S01]  /*3670*/  IMAD.U32 R15, R26, 0x10000, RZ ;  /* 0x000100001a0f7824 */ /* 0x000fe200078e00ff */
[----:B------:R-:W-:Y:S01]  /*3680*/  LOP3.LUT R12, R12, 0xffff0000, RZ, 0xc0, !PT ;  /* 0xffff00000c0c7812 */ /* 0x000fe200078ec0ff */
[----:B------:R-:W-:Y:S01]  /*3690*/  FFMA.FTZ R85, R9, R90, R88 ;  /* 0x0000005a09557223 */ /* 0x000fe20000010058 */
[C---:B------:R-:W-:Y:S01]  /*36a0*/  FFMA.FTZ R27, R4.reuse, R5, -R27 ;  /* 0x00000005041b7223 */ /* 0x040fe2000001081b */
[----:B------:R-:W-:Y:S01]  /*36b0*/  FFMA.FTZ R10, R4, R13, R10 ;  /* 0x0000000d040a7223 */ /* 0x000fe2000001000a */
[----:B------:R-:W-:Y:S01]  /*36c0*/  SHF.L.U32 R6, R89, 0x10, RZ ;  /* 0x0000001059067819 */ /* 0x000fe200000006ff */
[----:B------:R-:W-:Y:S01]  /*36d0*/  FMUL.FTZ R9, R24, R25 ;  /* 0x0000001918097220 */ /* 0x000fe20000410000 */
[----:B------:R-:W-:Y:S01]  /*36e0*/  LOP3.LUT R26, R26, 0xffff0000, RZ, 0xc0, !PT ;  /* 0xffff00001a1a7812 */ /* 0x000fe200078ec0ff */
        /* <DEDUP_REMOVED lines=26> */
.L_x_4216:
[----:B------:R-:W-:Y:S05]  /*3890*/  BSYNC B1 ;  /* 0x0000000000017941 */ /* 0x000fea0003800000 */
.L_x_4215:
        /* <DEDUP_REMOVED lines=10> */
.L_x_4198:
[----:B------:R-:W-:-:S13]  /*3940*/  ISETP.NE.AND P3, PT, R189, 0x3, PT ;  /* 0x00000003bd00780c */ /* 0x000fda0003f65270 */
[----:B------:R-:W-:Y:S05]  /*3950*/  @!P3 BRA `(.L_x_4217) ;  /* 0x000000000004b947 */ /* 0x000fea0003800000 */
[----:B------:R-:W-:Y:S01]  /*3960*/  BPT.TRAP 0x1 ;  /* 0x000000040000795c */ /* 0x000fe20000300000 */
.L_x_4217:
        /* <DEDUP_REMOVED lines=8> */
.L_x_4433:
[----:B------:R-:W-:Y:S05]  /*39f0*/  BSYNC B1 ;  /* 0x0000000000017941 */ /* 0x000fea0003800000 */
.L_x_4218:
[----:B------:R-:W-:Y:S05]  /*3a00*/  @P4 BRA `(.L_x_4205) ;  /* 0x00000000002c4947 */ /* 0x000fea0003800000 */
[----:B------:R-:W-:Y:S01]  /*3a10*/  @!P1 LOP3.LUT P4, RZ, R191, 0x4, RZ, 0xc0, !PT ;  /* 0x00000004bfff9812 */ /* 0x000fe2000788c0ff */
[----:B------:R-:W-:Y:S01]  /*3a20*/  @!P1 VIADD R4, R64, 0x20 ;  /* 0x0000002040049836 */ /* 0x000fe20000000000 */
[----:B------:R-:W-:Y:S02]  /*3a30*/  PLOP3.LUT P5, PT, PT, PT, PT, 0x8, 0x0 ;  /* 0x000000000000781c */ /* 0x000fe40003fae170 */
[----:B------:R-:W-:-:S13]  /*3a40*/  @!P1 PLOP3.LUT P5, PT, P4, PT, PT, 0x80, 0x0 ;  /* 0x000000000000981c */ /* 0x000fda00027af070 */
[----:B------:R-:W-:-:S04]  /*3a50*/  @P5 VIADD R4, R64, 0xffffffe0 ;  /* 0xffffffe040045836 */ /* 0x000fc80000000000 */
[----:B------:R-:W-:Y:S02]  /*3a60*/  @!P1 IMAD.IADD R25, R25, 0x1, R4 ;  /* 0x0000000119199824 */ /* 0x000fe400078e0204 */
[----:B------:R-:W1:Y:S02]  /*3a70*/  @!P0 LDS.128 R4, [R24+0x22400] ;  /* 0x0224000018048984 */ /* 0x000e640000000c00 */
[----:B------:R-:W-:-:S06]  /*3a80*/  @!P1 IMAD R8, R25, 0x2, R2 ;  /* 0x0000000219089824 */ /* 0x000fcc00078e0202 */
[----:B------:R-:W2:Y:S04]  /*3a90*/  @!P1 LDS.128 R8, [R8+0x22400] ;  /* 0x0224000008089984 */ /* 0x000ea80000000c00 */
[----:B-1----:R1:W-:Y:S04]  /*3aa0*/  @!P0 STG.E.128 desc[UR54][R12.64], R4 ;  /* 0x000000040c008986 */ /* 0x0023e8000c101d36 */
[----:B--2---:R1:W-:Y:S02]  /*3ab0*/  @!P1 STG.E.128 desc[UR54][R12.64+0x40], R8 ;  /* 0x000040080c009986 */ /* 0x0043e4000c101d36 */
.L_x_4205:
[----:B------:R-:W-:Y:S05]  /*3ac0*/  BSYNC B0 ;  /* 0x0000000000007941 */ /* 0x000fea0003800000 */
.L_x_4197:
        /* <DEDUP_REMOVED lines=17> */
.L_x_4221:
[----:B------:R-:W-:Y:S05]  /*3be0*/  BSYNC B0 ;  /* 0x0000000000007941 */ /* 0x000fea0003800000 */
.L_x_4220:
[----:B------:R-:W4:Y:S01]  /*3bf0*/  SYNCS.PHASECHK.TRANS64.TRYWAIT P5, [R70+URZ+0x388b0], R57 ;  /* 0x0388b039460075a7 */ /* 0x000f2200080a017f */
[----:B------:R-:W-:Y:S01]  /*3c00*/  BSSY B0, `(.L_x_4222) ;  /* 0x0000003000007945 */ /* 0x000fe20003800000 */
[----:B------:R-:W-:-:S03]  /*3c10*/  ISETP.GE.AND P3, PT, R19, R56, PT ;  /* 0x000000381300720c */ /* 0x000fc60003f66270 */
[----:B----4-:R-:W-:Y:S10]  /*3c20*/  @!P5 BRA `(.L_x_4223) ;  /* 0x0000019400f0d947 */ /* 0x010ff40003800000 */
.L_x_4434:
[----:B------:R-:W-:Y:S05]  /*3c30*/  BSYNC B0 ;  /* 0x0000000000007941 */ /* 0x000fea0003800000 */
.L_x_4222:
[----:B------:R-:W-:Y:S04]  /*3c40*/  BSSY B0, `(.L_x_4224) ;  /* 0x0000051000007945 */ /* 0x000fe80003800000 */
[----:B------:R-:W-:Y:S05]  /*3c50*/  @P3 BRA `(.L_x_4225) ;  /* 0x00000004003c3947 */ /* 0x000fea0003800000 */
[----:B-1----:R-:W-:Y:S01]  /*3c60*/  IMAD.WIDE R4, R47, 0x40, R44 ;  /* 0x000000402f047825 */ /* 0x002fe200078e022c */
[----:B------:R-:W-:Y:S01]  /*3c70*/  ULDC.64 UR4, c[0x0][0x318] ;  /* 0x0000c60000047ab9 */ /* 0x000fe20000000a00 */
[----:B------:R-:W-:Y:S02]  /*3c80*/  MOV R74, R36 ;  /* 0x00000024004a7202 */ /* 0x000fe40000000f00 */
[----:B------:R-:W-:Y:S01]  /*3c90*/  IMAD R5, R5, UR4, RZ ;  /* 0x0000000405057c24 */ /* 0x000fe2000f8e02ff */
[----:B------:R-:W-:Y:S01]  /*3ca0*/  LOP3.LUT P3, RZ, R191, 0x4, RZ, 0xc0, !PT ;  /* 0x00000004bfff7812 */ /* 0x000fe2000786c0ff */
[----:B------:R-:W-:Y:S02]  /*3cb0*/  IMAD R9, R23, 0x8000, R64 ;  /* 0x0000800017097824 */ /* 0x000fe400078e0240 */
[----:B------:R-:W-:-:S04]  /*3cc0*/  IMAD.WIDE.U32 R6, R4, UR4, R74 ;  /* 0x0000000404067c25 */ /* 0x000fc8000f8e004a */
[----:B------:R-:W-:Y:S01]  /*3cd0*/  IMAD R5, R4, UR5, R5 ;  /* 0x0000000504057c24 */ /* 0x000fe2000f8e0205 */
[----:B------:R-:W-:Y:S01]  /*3ce0*/  ULDC.64 UR4, c[0x0][0x308] ;  /* 0x0000c20000047ab9 */ /* 0x000fe20000000a00 */
[----:B------:R-:W-:Y:S01]  /*3cf0*/  VIADD R4, R16, 0x40 ;  /* 0x0000004010047836 */ /* 0x000fe20000000000 */
[C---:B------:R-:W-:Y:S01]  /*3d00*/  LEA R56, P5, R6.reuse, UR4, 0x1 ;  /* 0x0000000406387c11 */ /* 0x040fe2000f8a08ff */
[----:B------:R-:W-:Y:S01]  /*3d10*/  IMAD.IADD R5, R7, 0x1, R5 ;  /* 0x0000000107057824 */ /* 0x000fe200078e0205 */
[----:B------:R-:W-:Y:S01]  /*3d20*/  ULDC UR4, c[0x0][0x310] ;  /* 0x0000c40000047ab9 */ /* 0x000fe20000000800 */
[C---:B------:R-:W-:Y:S02]  /*3d30*/  VIADD R77, R9.reuse, 0x20 ;  /* 0x00000020094d7836 */ /* 0x040fe40000000000 */
[C---:B------:R-:W-:Y:S01]  /*3d40*/  @P3 VIADD R77, R9.reuse, 0xffffffe0 ;  /* 0xffffffe0094d3836 */ /* 0x040fe20000000000 */
[----:B0---4-:R-:W-:Y:S01]  /*3d50*/  LEA.HI.X R57, R6, UR5, R5, 0x1, P5 ;  /* 0x0000000506397c11 */ /* 0x011fe2000a8f0c05 */
[----:B---3--:R-:W-:Y:S01]  /*3d60*/  IMAD R78, R9, 0x2, R2 ;  /* 0x00000002094e7824 */ /* 0x008fe200078e0202 */
[C---:B------:R-:W-:Y:S01]  /*3d70*/  ISETP.GE.AND P5, PT, R16.reuse, UR4, PT ;  /* 0x0000000410007c0c */ /* 0x040fe2000bfa6270 */
[----:B------:R-:W-:Y:S01]  /*3d80*/  VIADD R12, R16, 0x80 ;  /* 0x00000080100c7836 */ /* 0x000fe20000000000 */
[----:B------:R-:W-:Y:S01]  /*3d90*/  ISETP.GE.AND P3, PT, R4, UR4, PT ;  /* 0x0000000404007c0c */ /* 0x000fe2000bf66270 */
[----:B------:R-:W-:-:S02]  /*3da0*/  VIADD R13, R16, 0xc0 ;  /* 0x000000c0100d7836 */ /* 0x000fc40000000000 */
[C---:B------:R-:W-:Y:S02]  /*3db0*/  VIADD R74, R16.reuse, 0x100 ;  /* 0x00000100104a7836 */ /* 0x040fe40000000000 */
[----:B------:R-:W-:Y:S02]  /*3dc0*/  VIADD R76, R16, 0x140 ;  /* 0x00000140104c7836 */ /* 0x000fe40000000000 */
[----:B------:R-:W-:-:S04]  /*3dd0*/  IMAD R77, R77, 0x2, R2 ;  /* 0x000000024d4d7824 */ /* 0x000fc800078e0202 */
        /* <DEDUP_REMOVED lines=55> */
.L_x_4225:
[----:B------:R-:W-:Y:S05]  /*4150*/  BSYNC B0 ;  /* 0x0000000000007941 */ /* 0x000fea0003800000 */
.L_x_4224:
[----:B------:R-:W-:Y:S01]  /*4160*/  @!PT LDS RZ, [RZ] ;  /* 0x00000000fffff984 */ /* 0x000fe20000000800 */
[----:B------:R-:W-:Y:S01]  /*4170*/  @!PT LDS RZ, [RZ] ;  /* 0x00000000fffff984 */ /* 0x000fe20000000800 */
[----:B------:R-:W-:Y:S01]  /*4180*/  @!PT LDS RZ, [RZ] ;  /* 0x00000000fffff984 */ /* 0x000fe20000000800 */
[----:B------:R-:W-:Y:S01]  /*4190*/  @!PT LDS RZ, [RZ] ;  /* 0x00000000fffff984 */ /* 0x000fe20000000800 */
[----:B------:R5:W-:Y:S06]  /*41a0*/  MEMBAR.ALL.CTA ;  /* 0x0000000000007992 */ /* 0x000bec0000008000 */
[----:B-----5:R-:W5:Y:S01]  /*41b0*/  FENCE.VIEW.ASYNC.S ;  /* 0x00000000000073c6 */ /* 0x020f620000000000 */
[----:B0---4-:R-:W-:Y:S01]  /*41c0*/  @!P4 VIADD R70, R70, 0x388c0 ;  /* 0x000388c04646c836 */ /* 0x011fe20000000000 */
[----:B------:R-:W-:Y:S01]  /*41d0*/  IADD3 R23, R23, 0x1, RZ ;  /* 0x0000000117177810 */ /* 0x000fe20007ffe0ff */
[----:B-----5:R0:W-:Y:S03]  /*41e0*/  BAR.SYNC.DEFER_BLOCKING R59, 0x80 ;  /* 0x0002003b0000751d */ /* 0x0201e60000010000 */
[----:B------:R-:W-:-:S02]  /*41f0*/  @!P4 PRMT R70, RZ, 0x654, R70 ;  /* 0x00000654ff46c816 */ /* 0x000fc40000000046 */
[----:B------:R-:W-:Y:S02]  /*4200*/  PLOP3.LUT P3, PT, PT, PT, PT, 0x8, 0x0 ;  /* 0x000000000000781c */ /* 0x000fe40003f6e170 */
[----:B------:R0:W-:Y:S01]  /*4210*/  @!P4 SYNCS.ARRIVE.TRANS64.RED.A1T0 RZ, [R70+URZ], RZ ;  /* 0x000000ff46ffc9a7 */ /* 0x0001e2000810043f */
[----:B------:R-:W-:-:S04]  /*4220*/  ISETP.NE.AND P4, PT, R23, 0x2, PT ;  /* 0x000000021700780c */ /* 0x000fc80003f85270 */
[----:B------:R-:W-:Y:S02]  /*4230*/  SEL R5, RZ, 0x1, P4 ;  /* 0x00000001ff057807 */ /* 0x000fe40002000000 */
[----:B------:R-:W-:Y:S02]  /*4240*/  SEL R23, R23, RZ, P4 ;  /* 0x000000ff17177207 */ /* 0x000fe40002000000 */
[----:B------:R-:W-:Y:S01]  /*4250*/  LOP3.LUT R188, R188, R5, RZ, 0x3c, !PT ;  /* 0x00000005bcbc7212 */ /* 0x000fe200078e3cff */
[----:B0-----:R-:W-:Y:S06]  /*4260*/  @P2 BRA `(.L_x_4226) ;  /* 0xffffffdc00d82947 */ /* 0x001fec000383ffff */
.L_x_4192:
        /* <DEDUP_REMOVED lines=44> */
[----:B---3--:R-:W-:-:S02]  /*4530*/  CS2R R78, SRZ ;  /* 0x00000000004e7805 */ /* 0x008fc4000001ff00 */
        /* <DEDUP_REMOVED lines=18> */
[----:B--2---:R-:W-:Y:S01]  /*4660*/  CS2R R24, SRZ ;  /* 0x0000000000187805 */ /* 0x004fe2000001ff00 */
[----:B------:R-:W-:Y:S02]  /*4670*/  IMAD.MOV.U32 R176, RZ, RZ, RZ ;  /* 0x000000ffffb07224 */ /* 0x000fe400078e00ff */
        /* <DEDUP_REMOVED lines=9> */
.L_x_4228:
[----:B------:R-:W-:Y:S05]  /*4710*/  BSYNC B0 ;  /* 0x0000000000007941 */ /* 0x000fea0003800000 */
.L_x_4227:
        /* <DEDUP_REMOVED lines=9> */
[----:B------:R-:W-:Y:S01]  /*47b0*/  ISETP.GE.AND P0, PT, R168, 0x2, PT ;  /* 0x00000002a800780c */ /* 0x000fe20003f06270 */
[----:B------:R-:W-:Y:S01]  /*47c0*/  IMAD.MOV.U32 R7, RZ, RZ, 0x40000040 ;  /* 0x40000040ff077424 */ /* 0x000fe200078e00ff */
[----:B------:R-:W-:Y:S01]  /*47d0*/  BAR.SYNC.DEFER_BLOCKING 0xe, 0x100 ;  /* 0x0384000000007b1d */ /* 0x000fe20000010000 */
[----:B------:R-:W-:Y:S01]  /*47e0*/  IMAD.MOV.U32 R11, RZ, RZ, 0x40000040 ;  /* 0x40000040ff0b7424 */ /* 0x000fe200078e00ff */
[----:B------:R-:W-:Y:S01]  /*47f0*/  R2UR UR5, R5 ;  /* 0x00000000050572ca */ /* 0x000fe200000e0000 */
[----:B------:R-:W-:Y:S01]  /*4800*/  IMAD.MOV.U32 R9, RZ, RZ, 0x40000040 ;  /* 0x40000040ff097424 */ /* 0x000fe200078e00ff */
[----:B------:R-:W-:Y:S01]  /*4810*/  R2UR UR7, R7 ;  /* 0x00000000070772ca */ /* 0x000fe200000e0000 */
[----:B------:R-:W-:Y:S01]  /*4820*/  IMAD.MOV.U32 R13, RZ, RZ, 0x40000040 ;  /* 0x40000040ff0d7424 */ /* 0x000fe200078e00ff */
[----:B------:R-:W-:Y:S01]  /*4830*/  BSSY B0, `(.L_x_4232) ;  /* 0x00000f5000007945 */ /* 0x000fe20003800000 */
[----:B------:R-:W-:Y:S01]  /*4840*/  IMAD.MOV.U32 R7, RZ, RZ, 0x40000040 ;  /* 0x40000040ff077424 */ /* 0x000fe200078e00ff */
[----:B------:R-:W1:Y:S01]  /*4850*/  S2R R20, SR_TID.X ;  /* 0x0000000000147919 */ /* 0x000e620000002100 */
[----:B0-----:R-:W-:-:S04]  /*4860*/  LEA.HI R3, R0, R0, RZ, 0x1 ;  /* 0x0000000000037211 */ /* 0x001fc800078f08ff */
[----:B------:R-:W-:Y:S01]  /*4870*/  LOP3.LUT R3, R3, 0x1fffe, RZ, 0xc0, !PT ;  /* 0x0001fffe03037812 */ /* 0x000fe200078ec0ff */
[----:B-----5:R-:W-:-:S03]  /*4880*/  WARPGROUP.ARRIVE ;  /* 0x00000000000079c5 */ /* 0x020fc60000000000 */
[----:B------:R-:W-:Y:S01]  /*4890*/  IADD3 R3, R0, -R3, RZ ;  /* 0x8000000300037210 */ /* 0x000fe20007ffe0ff */
[----:B------:R-:W-:-:S04]  /*48a0*/  VIADD R0, R2, 0x36400 ;  /* 0x0003640002007836 */ /* 0x000fc80000000000 */
[----:B------:R-:W-:Y:S01]  /*48b0*/  IMAD R3, R3, 0x8000, R2 ;  /* 0x0000800003037824 */ /* 0x000fe200078e0202 */
[----:B------:R-:W-:-:S03]  /*48c0*/  SHF.R.U32.HI R0, RZ, 0x4, R0 ;  /* 0x00000004ff007819 */ /* 0x000fc60000011600 */
[----:B------:R-:W-:Y:S01]  /*48d0*/  VIADD R3, R3, 0x400 ;  /* 0x0000040003037836 */ /* 0x000fe20000000000 */
[----:B------:R-:W-:Y:S02]  /*48e0*/  LOP3.LUT R0, R0, 0x3fff, RZ, 0xc0, !PT ;  /* 0x00003fff00007812 */ /* 0x000fe400078ec0ff */
[----:B-1----:R-:W-:Y:S02]  /*48f0*/  LOP3.LUT R20, R20, 0x7f, RZ, 0xc0, !PT ;  /* 0x0000007f14147812 */ /* 0x002fe400078ec0ff */
[----:B------:R-:W-:Y:S02]  /*4900*/  SHF.R.U32.HI R3, RZ, 0x4, R3 ;  /* 0x00000004ff037819 */ /* 0x000fe40000011603 */
[----:B------:R-:W-:Y:S02]  /*4910*/  LOP3.LUT R4, R0, 0x10000, RZ, 0xfc, !PT ;  /* 0x0001000000047812 */ /* 0x000fe400078efcff */
[----:B------:R-:W-:Y:S02]  /*4920*/  LOP3.LUT R3, R3, 0x3fff, RZ, 0xc0, !PT ;  /* 0x00003fff03037812 */ /* 0x000fe400078ec0ff */
[C---:B------:R-:W-:Y:S01]  /*4930*/  R2UR UR4, R4.reuse ;  /* 0x00000000040472ca */ /* 0x040fe200000e0000 */
[----:B------:R-:W-:Y:S01]  /*4940*/  VIADD R10, R4, 0x2 ;  /* 0x00000002040a7836 */ /* 0x000fe20000000000 */
[----:B------:R-:W-:-:S02]  /*4950*/  LOP3.LUT R15, R3, 0x2000000, RZ, 0xfc, !PT ;  /* 0x02000000030f7812 */ /* 0x000fc400078efcff */
[----:B------:R-:W-:-:S03]  /*4960*/  ISETP.NE.AND P2, PT, R20, RZ, PT ;  /* 0x000000ff1400720c */ /* 0x000fc60003f45270 */
[----:B------:R-:W-:-:S04]  /*4970*/  IMAD R6, R18, 0x1000, R15 ;  /* 0x0000100012067824 */ /* 0x000fc800078e020f */
[C---:B------:R-:W-:Y:S01]  /*4980*/  VIADD R8, R6.reuse, 0x80 ;  /* 0x0000008006087836 */ /* 0x040fe20000000000 */
[C---:B------:R-:W-:Y:S01]  /*4990*/  R2UR UR6, R6.reuse ;  /* 0x00000000060672ca */ /* 0x040fe200000e0000 */
[C---:B------:R-:W-:Y:S02]  /*49a0*/  VIADD R12, R6.reuse, 0x100 ;  /* 0x00000100060c7836 */ /* 0x040fe40000000000 */
[----:B------:R-:W-:Y:S02]  /*49b0*/  VIADD R6, R6, 0x180 ;  /* 0x0000018006067836 */ /* 0x000fe40000000000 */
[----:B------:R-:W-:-:S04]  /*49c0*/  @!P2 IMAD R0, R18, 0x8, R2 ;  /* 0x000000081200a824 */ /* 0x000fc800078e0202 */
[----:B------:R-:W-:-:S04]  /*49d0*/  @!P2 VIADD R0, R0, 0x38860 ;  /* 0x000388600000a836 */ /* 0x000fc80000000000 */
[----:B------:R-:W-:Y:S01]  /*49e0*/  HGMMA.64x256x16.F32.BF16 R24, gdesc[UR4].tnspB, RZ, !UPT, gsb0 ;  /* 0x43e00000041879f0 */ /* 0x000fe2000c0018ff */
[----:B------:R-:W-:Y:S02]  /*49f0*/  R2UR UR4, R10 ;  /* 0x000000000a0472ca */ /* 0x000fe400000e0000 */
[----:B------:R-:W-:Y:S02]  /*4a00*/  R2UR UR5, R11 ;  /* 0x000000000b0572ca */ /* 0x000fe400000e0000 */
[----:B------:R-:W-:Y:S02]  /*4a10*/  R2UR UR6, R8 ;  /* 0x00000000080672ca */ /* 0x000fe400000e0000 */
[----:B------:R-:W-:Y:S01]  /*4a20*/  R2UR UR7, R9 ;  /* 0x00000000090772ca */ /* 0x000fe200000e0000 */
[----:B------:R-:W-:Y:S01]  /*4a30*/  IMAD.MOV.U32 R9, RZ, RZ, 0x40000040 ;  /* 0x40000040ff097424 */ /* 0x000fe200078e00ff */
[----:B------:R-:W-:Y:S02]  /*4a40*/  IADD3 R8, R4, 0x4, RZ ;  /* 0x0000000404087810 */ /* 0x000fe40007ffe0ff */
[----:B------:R-:W-:Y:S01]  /*4a50*/  @!P2 PRMT R0, RZ, 0x654, R0 ;  /* 0x00000654ff00a816 */ /* 0x000fe20000000000 */
[----:B------:R-:W-:-:S02]  /*4a60*/  WARPGROUP.DEPBAR.LE gsb0, 0x0 ;  /* 0x00008000000079c5 */ /* 0x000fc40000010000 */
[----:B------:R-:W-:-:S14]  /*4a70*/  WARPGROUP.ARRIVE ;  /* 0x00000000000079c5 */ /* 0x000fdc0000000000 */
[----:B------:R-:W-:Y:S01]  /*4a80*/  HGMMA.64x256x16.F32.BF16 R24, gdesc[UR4].tnspB, R24, gsb0 ;  /* 0x43e00000041879f0 */ /* 0x000fe20008001818 */
[----:B------:R-:W-:Y:S02]  /*4a90*/  R2UR UR4, R8 ;  /* 0x00000000080472ca */ /* 0x000fe400000e0000 */
[----:B------:R-:W-:Y:S02]  /*4aa0*/  R2UR UR5, R9 ;  /* 0x00000000090572ca */ /* 0x000fe400000e0000 */
[----:B------:R-:W-:Y:S01]  /*4ab0*/  R2UR UR6, R12 ;  /* 0x000000000c0672ca */ /* 0x000fe200000e0000 */
[----:B------:R-:W-:Y:S01]  /*4ac0*/  VIADD R12, R4, 0x6 ;  /* 0x00000006040c7836 */ /* 0x000fe20000000000 */
[----:B------:R-:W-:Y:S01]  /*4ad0*/  R2UR UR7, R13 ;  /* 0x000000000d0772ca */ /* 0x000fe200000e0000 */
[----:B------:R-:W-:Y:S01]  /*4ae0*/  IMAD.MOV.U32 R13, RZ, RZ, 0x40000040 ;  /* 0x40000040ff0d7424 */ /* 0x000fe200078e00ff */
[----:B------:R-:W-:Y:S02]  /*4af0*/  WARPGROUP.DEPBAR.LE gsb0, 0x0 ;  /* 0x00008000000079c5 */ /* 0x000fe40000010000 */
[----:B------:R-:W-:-:S15]  /*4b00*/  WARPGROUP.ARRIVE ;  /* 0x00000000000079c5 */ /* 0x000fde0000000000 */
[----:B------:R-:W-:-:S02]  /*4b10*/  NOP ;  /* 0x0000000000007918 */ /* 0x000fc40000000000 */
        /* <DEDUP_REMOVED lines=14> */
.L_x_4234:
[----:B------:R-:W-:Y:S01]  /*4c00*/  BAR.SYNC.DEFER_BLOCKING 0xe, 0x100 ;  /* 0x0384000000007b1d */ /* 0x000fe20000010000 */
[C---:B------:R-:W-:Y:S01]  /*4c10*/  LEA R3, R18.reuse, R190, 0x6 ;  /* 0x000000be12037211 */ /* 0x040fe200078e30ff */
[----:B------:R-:W-:Y:S01]  /*4c20*/  VIADD R18, R18, 0x1 ;  /* 0x0000000112127836 */ /* 0x000fe20000000000 */
[----:B------:R-:W-:Y:S01]  /*4c30*/  R2UR UR4, R4 ;  /* 0x00000000040472ca */ /* 0x000fe200000e0000 */
[----:B------:R-:W-:Y:S01]  /*4c40*/  IMAD.MOV.U32 R7, RZ, RZ, 0x40000040 ;  /* 0x40000040ff077424 */ /* 0x000fe200078e00ff */
[----:B------:R-:W-:Y:S01]  /*4c50*/  R2UR UR5, R5 ;  /* 0x00000000050572ca */ /* 0x000fe200000e0000 */
[----:B------:R-:W-:Y:S01]  /*4c60*/  IMAD R3, R3, 0x4, R2 ;  /* 0x0000000403037824 */ /* 0x000fe200078e0202 */
[C---:B------:R-:W-:Y:S01]  /*4c70*/  ISETP.NE.AND P0, PT, R18.reuse, 0x2, PT ;  /* 0x000000021200780c */ /* 0x040fe20003f05270 */
[----:B------:R-:W-:Y:S01]  /*4c80*/  IMAD.MOV.U32 R21, RZ, RZ, 0x40000040 ;  /* 0x40000040ff157424 */ /* 0x000fe200078e00ff */
[----:B------:R-:W-:Y:S01]  /*4c90*/  R2UR UR7, R7 ;  /* 0x00000000070772ca */ /* 0x000fe200000e0000 */
[----:B------:R-:W-:Y:S01]  /*4ca0*/  IMAD.MOV.U32 R7, RZ, RZ, 0x40000040 ;  /* 0x40000040ff077424 */ /* 0x000fe200078e00ff */
[----:B------:R-:W-:-:S02]  /*4cb0*/  SEL R18, R18, RZ, P0 ;  /* 0x000000ff12127207 */ /* 0x000fc40000000000 */
[C---:B------:R-:W-:Y:S01]  /*4cc0*/  ISETP.GT.AND P1, PT, R168.reuse, RZ, PT ;  /* 0x000000ffa800720c */ /* 0x040fe20003f24270 */
[----:B------:R-:W-:Y:S02]  /*4cd0*/  VIADD R168, R168, 0xffffffff ;  /* 0xffffffffa8a87836 */ /* 0x000fe40000000000 */
[----:B------:R-:W-:-:S04]  /*4ce0*/  IMAD R6, R18, 0x1000, R15 ;  /* 0x0000100012067824 */ /* 0x000fc800078e020f */
[C---:B------:R-:W-:Y:S01]  /*4cf0*/  VIADD R20, R6.reuse, 0x80 ;  /* 0x0000008006147836 */ /* 0x040fe20000000000 */
[----:B------:R-:W-:Y:S01]  /*4d00*/  R2UR UR6, R6 ;  /* 0x00000000060672ca */ /* 0x000fe200000e0000 */
[----:B01----:R-:W0:Y:S04]  /*4d10*/  LDS R0, [R3+0x38400] ;  /* 0x0384000003007984 */ /* 0x003e280000000800 */
[----:B------:R1:W2:Y:S02]  /*4d20*/  LDS R14, [R3+0x38420] ;  /* 0x03842000030e7984 */ /* 0x0002a40000000800 */
[----:B-1----:R-:W-:-:S04]  /*4d30*/  SEL R3, RZ, 0x1, P0 ;  /* 0x00000001ff037807 */ /* 0x002fc80000000000 */
[----:B------:R-:W-:Y:S01]  /*4d40*/  LOP3.LUT R22, R22, R3, RZ, 0x3c, !PT ;  /* 0x0000000316167212 */ /* 0x000fe200078e3cff */
        /* <DEDUP_REMOVED lines=128> */
[----:B------:R-:W-:-:S05]  /*5550*/  @!P2 LEA R0, R18, R2, 0x3 ;  /* 0x000000021200a211 */ /* 0x000fca00078e18ff */
[----:B------:R-:W-:Y:S01]  /*5560*/  WARPGROUP.ARRIVE ;  /* 0x00000000000079c5 */ /* 0x000fe20000000000 */
[----:B------:R-:W-:-:S05]  /*5570*/  @!P2 VIADD R0, R0, 0x38860 ;  /* 0x000388600000a836 */ /* 0x000fca0000000000 */
[----:B------:R-:W-:Y:S01]  /*5580*/  HGMMA.64x256x16.F32.BF16 R24, gdesc[UR4].tnspB, R24, gsb0 ;  /* 0x43e00000041879f0 */ /* 0x000fe20008001818 */
[----:B------:R-:W-:Y:S02]  /*5590*/  R2UR UR4, R10 ;  /* 0x000000000a0472ca */ /* 0x000fe400000e0000 */
        /* <DEDUP_REMOVED lines=30> */
.L_x_4233:
[----:B------:R-:W-:Y:S05]  /*5780*/  BSYNC B0 ;  /* 0x0000000000007941 */ /* 0x000fea0003800000 */
.L_x_4232:
        /* <DEDUP_REMOVED lines=141> */
.L_x_4230:
        /* <DEDUP_REMOVED lines=32> */
.L_x_4236:
[----:B------:R-:W-:Y:S05]  /*6260*/  BSYNC B6 ;  /* 0x0000000000067941 */ /* 0x000fea0003800000 */
.L_x_4235:
        /* <DEDUP_REMOVED lines=12> */
.L_x_4240:
[----:B-1----:R1:W2:Y:S02]  /*6330*/  SYNCS.PHASECHK.TRANS64.TRYWAIT P0, [R2+URZ+0x38800], R3 ;  /* 0x03880003020075a7 */ /* 0x0022a4000800017f */
[----:B--2---:R-:W-:Y:S05]  /*6340*/  @!P0 NANOSLEEP.SYNCS 0x989680 ;  /* 0x009896800000895d */ /* 0x004fea0003900000 */
[----:B------:R-:W2:Y:S02]  /*6350*/  @!P0 SYNCS.PHASECHK.TRANS64 P0, [R2+URZ+0x38800], R3 ;  /* 0x03880003020085a7 */ /* 0x000ea4000800007f */
[----:B--2---:R-:W-:Y:S05]  /*6360*/  @!P0 BRA `(.L_x_4240) ;  /* 0xfffffffc00f08947 */ /* 0x004fea000383ffff */
.L_x_4239:
[----:B------:R-:W-:Y:S05]  /*6370*/  BSYNC B0 ;  /* 0x0000000000007941 */ /* 0x000fea0003800000 */
.L_x_4238:
[----:B------:R-:W-:Y:S05]  /*6380*/  BRA `(.L_x_4241) ;  /* 0x0000003000047947 */ /* 0x000fea0003800000 */
.L_x_4237:
        /* <DEDUP_REMOVED lines=55> */
.L_x_4243:
[----:B------:R-:W-:Y:S05]  /*6700*/  BSYNC B6 ;  /* 0x0000000000067941 */ /* 0x000fea0003800000 */
.L_x_4242:
        /* <DEDUP_REMOVED lines=27> */
[----:B------:R-:W-:Y:S01]  /*68c0*/  MOV R11, R49 ;  /* 0x00000031000b7202 */ /* 0x000fe20000000f00 */
        /* <DEDUP_REMOVED lines=27> */
[----:B------:R-:W-:Y:S01]  /*6a80*/  LEA R14, P4, R15, UR6, 0x1 ;  /* 0x000000060f0e7c11 */ /* 0x000fe2000f8808ff */
[----:B------:R-:W-:Y:S01]  /*6a90*/  IMAD.X R31, R59, 0x1, R50, P5 ;  /* 0x000000013b1f7824 */ /* 0x000fe200028e0632 */
[----:B------:R-:W-:-:S02]  /*6aa0*/  LEA R38, P5, R0, UR8, 0x1 ;  /* 0x0000000800267c11 */ /* 0x000fc4000f8a08ff */
[----:B------:R-:W-:Y:S02]  /*6ab0*/  CS2R R36, SRZ ;  /* 0x0000000000247805 */ /* 0x000fe4000001ff00 */
[----:B------:R-:W-:Y:S02]  /*6ac0*/  LEA.HI.X R15, R15, UR7, R30, 0x1, P4 ;  /* 0x000000070f0f7c11 */ /* 0x000fe4000a0f0c1e */
[----:B------:R-:W-:Y:S02]  /*6ad0*/  CS2R R32, SRZ ;  /* 0x0000000000207805 */ /* 0x000fe4000001ff00 */
[----:B------:R-:W-:Y:S02]  /*6ae0*/  LEA.HI.X R39, R0, UR9, R31, 0x1, P5 ;  /* 0x0000000900277c11 */ /* 0x000fe4000a8f0c1f */
[----:B------:R-:W-:Y:S02]  /*6af0*/  CS2R R34, SRZ ;  /* 0x0000000000227805 */ /* 0x000fe4000001ff00 */
[----:B------:R-:W-:Y:S01]  /*6b00*/  CS2R R30, SRZ ;  /* 0x00000000001e7805 */ /* 0x000fe2000001ff00 */
[----:B------:R0:W5:Y:S04]  /*6b10*/  @!P3 LDG.E.64 R36, desc[UR54][R14.64] ;  /* 0x000000360e24b981 */ /* 0x000168000c1e1b00 */
[----:B------:R0:W5:Y:S04]  /*6b20*/  @!P2 LDG.E.64 R32, desc[UR54][R14.64+0x20] ;  /* 0x000020360e20a981 */ /* 0x000168000c1e1b00 */
[----:B------:R0:W5:Y:S04]  /*6b30*/  @!P3 LDG.E.64 R34, desc[UR54][R38.64] ;  /* 0x000000362622b981 */ /* 0x000168000c1e1b00 */
[----:B------:R0:W5:Y:S02]  /*6b40*/  @!P2 LDG.E.64 R30, desc[UR54][R38.64+0x20] ;  /* 0x00002036261ea981 */ /* 0x000164000c1e1b00 */
.L_x_4247:
[----:B------:R-:W-:Y:S05]  /*6b50*/  BSYNC B1 ;  /* 0x0000000000017941 */ /* 0x000fea0003800000 */
.L_x_4246:
        /* <DEDUP_REMOVED lines=24> */
.L_x_4249:
[----:B------:R-:W-:Y:S05]  /*6ce0*/  BSYNC B1 ;  /* 0x0000000000017941 */ /* 0x000fea0003800000 */
.L_x_4248:
[----:B------:R-:W-:Y:S01]  /*6cf0*/  IMAD.WIDE.U32 R10, R3, R4, R10 ;  /* 0x00000004030a7225 */ /* 0x000fe200078e000a */
[----:B------:R-:W-:Y:S01]  /*6d00*/  LEA.HI R0, R219, R219, RZ, 0x1 ;  /* 0x000000dbdb007211 */ /* 0x000fe200078f08ff */
[----:B------:R-:W-:Y:S01]  /*6d10*/  ULDC.64 UR4, c[0x0][0x3c8] ;  /* 0x0000f20000047ab9 */ /* 0x000fe20000000a00 */
[----:B------:R-:W-:Y:S01]  /*6d20*/  ULDC.64 UR6, c[0x0][0x3e0] ;  /* 0x0000f80000067ab9 */ /* 0x000fe20000000a00 */
[----:B------:R-:W-:Y:S01]  /*6d30*/  IMAD.WIDE.U32 R12, R3, R6, R12 ;  /* 0x00000006030c7225 */ /* 0x000fe200078e000c */
[----:B------:R-:W-:-:S03]  /*6d40*/  LOP3.LUT R56, R0, 0xfffffffe, RZ, 0xc0, !PT ;  /* 0xfffffffe00387812 */ /* 0x000fc600078ec0ff */
[C---:B------:R-:W-:Y:S01]  /*6d50*/  IMAD R4, R41.reuse, R4, RZ ;  /* 0x0000000429047224 */ /* 0x040fe200078e02ff */
[----:B------:R-:W-:Y:S01]  /*6d60*/  LEA R0, P3, R12, UR6, 0x1 ;  /* 0x000000060c007c11 */ /* 0x000fe2000f8608ff */
[----:B------:R-:W-:Y:S02]  /*6d70*/  IMAD R6, R41, R6, RZ ;  /* 0x0000000629067224 */ /* 0x000fe400078e02ff */
[----:B01----:R-:W-:Y:S02]  /*6d80*/  IMAD.SHL.U32 R14, R191, 0x40, RZ ;  /* 0x00000040bf0e7824 */ /* 0x003fe400078e00ff */
[C---:B------:R-:W-:Y:S01]  /*6d90*/  IMAD R5, R3.reuse, R5, R4 ;  /* 0x0000000503057224 */ /* 0x040fe200078e0204 */
[----:B------:R-:W-:Y:S01]  /*6da0*/  LEA R4, P2, R10, UR4, 0x1 ;  /* 0x000000040a047c11 */ /* 0x000fe2000f8408ff */
[----:B------:R-:W-:Y:S01]  /*6db0*/  IMAD R3, R3, R7, R6 ;  /* 0x0000000703037224 */ /* 0x000fe200078e0206 */
[----:B------:R-:W-:Y:S01]  /*6dc0*/  LOP3.LUT R15, R14, 0x1c0, RZ, 0xc0, !PT ;  /* 0x000001c00e0f7812 */ /* 0x000fe200078ec0ff */
[----:B------:R-:W-:Y:S01]  /*6dd0*/  IMAD.IADD R5, R11, 0x1, R5 ;  /* 0x000000010b057824 */ /* 0x000fe200078e0205 */
[----:B------:R-:W-:Y:S01]  /*6de0*/  UMOV UR4, 0xffffffff ;  /* 0xffffffff00047882 */ /* 0x000fe20000000000 */
[----:B------:R-:W-:Y:S01]  /*6df0*/  IMAD.IADD R3, R13, 0x1, R3 ;  /* 0x000000010d037824 */ /* 0x000fe200078e0203 */
[----:B------:R-:W-:Y:S01]  /*6e00*/  LOP3.LUT R6, R15, 0x18, R16, 0xf8, !PT ;  /* 0x000000180f067812 */ /* 0x000fe200078ef810 */
[----:B------:R-:W-:Y:S01]  /*6e10*/  IMAD.IADD R56, R219, 0x1, -R56 ;  /* 0x00000001db387824 */ /* 0x000fe200078e0a38 */
[----:B------:R-:W-:-:S02]  /*6e20*/  SHF.R.U32.HI R15, RZ, 0x3, R15 ;  /* 0x00000003ff0f7819 */ /* 0x000fc4000001160f */
[----:B------:R-:W-:Y:S02]  /*6e30*/  LEA.HI.X R5, R10, UR5, R5, 0x1, P2 ;  /* 0x000000050a057c11 */ /* 0x000fe400090f0c05 */
[----:B------:R-:W-:Y:S02]  /*6e40*/  LEA.HI.X R3, R12, UR7, R3, 0x1, P3 ;  /* 0x000000070c037c11 */ /* 0x000fe400098f0c03 */
[----:B------:R-:W-:Y:S02]  /*6e50*/  LOP3.LUT R39, R6, R15, RZ, 0x3c, !PT ;  /* 0x0000000f06277212 */ /* 0x000fe400078e3cff */
[----:B------:R-:W-:Y:S01]  /*6e60*/  SHF.L.U32 R7, R56, 0x1f, RZ ;  /* 0x0000001f38077819 */ /* 0x000fe200000006ff */
[----:B------:R-:W-:Y:S06]  /*6e70*/  BRA.DIV UR4, `(.L_x_4250) ;  /* 0x0000016604707947 */ /* 0x000fec000b800000 */
.L_x_4437:
[----:B------:R-:W-:-:S03]  /*6e80*/  UMOV UR4, 0xffffffff ;  /* 0xffffffff00047882 */ /* 0x000fc60000000000 */
[----:B------:R-:W-:Y:S05]  /*6e90*/  BRA.DIV UR4, `(.L_x_4251) ;  /* 0x0000016604907947 */ /* 0x000fea000b800000 */
.L_x_4440:
[----:B------:R-:W-:-:S03]  /*6ea0*/  UMOV UR4, 0xffffffff ;  /* 0xffffffff00047882 */ /* 0x000fc60000000000 */
[----:B------:R-:W-:Y:S05]  /*6eb0*/  BRA.DIV UR4, `(.L_x_4252) ;  /* 0x0000016604b07947 */ /* 0x000fea000b800000 */
.L_x_4443:
[----:B------:R-:W-:-:S03]  /*6ec0*/  UMOV UR4, 0xffffffff ;  /* 0xffffffff00047882 */ /* 0x000fc60000000000 */
[----:B------:R-:W-:Y:S05]  /*6ed0*/  BRA.DIV UR4, `(.L_x_4253) ;  /* 0x0000016604d07947 */ /* 0x000fea000b800000 */
.L_x_4446:
[----:B------:R-:W-:-:S03]  /*6ee0*/  UMOV UR4, 0xffffffff ;  /* 0xffffffff00047882 */ /* 0x000fc60000000000 */
[----:B------:R-:W-:Y:S05]  /*6ef0*/  BRA.DIV UR4, `(.L_x_4254) ;  /* 0x0000016604f07947 */ /* 0x000fea000b800000 */
.L_x_4449:
[----:B------:R-:W-:-:S03]  /*6f00*/  UMOV UR4, 0xffffffff ;  /* 0xffffffff00047882 */ /* 0x000fc60000000000 */
[----:B------:R-:W-:Y:S05]  /*6f10*/  BRA.DIV UR4, `(.L_x_4255) ;  /* 0x0000016a04107947 */ /* 0x000fea000b800000 */
.L_x_4452:
[----:B------:R-:W-:-:S03]  /*6f20*/  UMOV UR4, 0xffffffff ;  /* 0xffffffff00047882 */ /* 0x000fc60000000000 */
[----:B------:R-:W-:Y:S05]  /*6f30*/  BRA.DIV UR4, `(.L_x_4256) ;  /* 0x0000016a04307947 */ /* 0x000fea000b800000 */
.L_x_4455:
[----:B------:R-:W-:-:S03]  /*6f40*/  UMOV UR4, 0xffffffff ;  /* 0xffffffff00047882 */ /* 0x000fc60000000000 */
[----:B------:R-:W-:Y:S05]  /*6f50*/  BRA.DIV UR4, `(.L_x_4257) ;  /* 0x0000016a04507947 */ /* 0x000fea000b800000 */
.L_x_4458:
[----:B------:R-:W0:Y:S01]  /*6f60*/  SYNCS.PHASECHK.TRANS64.TRYWAIT P2, [R2+URZ+0x38800], R7 ;  /* 0x03880007020075a7 */ /* 0x000e22000804017f */
[----:B-----5:R-:W-:Y:S01]  /*6f70*/  IMAD.MOV.U32 R3, RZ, RZ, R31 ;  /* 0x000000ffff037224 */ /* 0x020fe200078e001f */
[----:B------:R-:W-:Y:S01]  /*6f80*/  LOP3.LUT P3, RZ, R191, 0x4, RZ, 0xc0, !PT ;  /* 0x00000004bfff7812 */ /* 0x000fe2000786c0ff */
[----:B------:R-:W-:Y:S01]  /*6f90*/  IMAD.MOV.U32 R5, RZ, RZ, R35 ;  /* 0x000000ffff057224 */ /* 0x000fe200078e0023 */
[----:B------:R-:W-:Y:S01]  /*6fa0*/  MOV R0, R30 ;  /* 0x0000001e00007202 */ /* 0x000fe20000000f00 */
[----:B------:R-:W-:Y:S01]  /*6fb0*/  IMAD.MOV.U32 R4, RZ, RZ, R34 ;  /* 0x000000ffff047224 */ /* 0x000fe200078e0022 */
[----:B------:R-:W-:Y:S01]  /*6fc0*/  PRMT R42, R42, 0x5410, R3 ;  /* 0x000054102a2a7816 */ /* 0x000fe20000000003 */
[----:B------:R-:W-:Y:S01]  /*6fd0*/  IMAD R3, R212, 0x200, R39 ;  /* 0x00000200d4037824 */ /* 0x000fe200078e0227 */
[----:B------:R-:W-:Y:S01]  /*6fe0*/  PRMT R12, R12, 0x5410, R5 ;  /* 0x000054100c0c7816 */ /* 0x000fe20000000005 */
[----:B------:R-:W-:Y:S01]  /*6ff0*/  IMAD.MOV.U32 R5, RZ, RZ, R32 ;  /* 0x000000ffff057224 */ /* 0x000fe200078e0020 */
[----:B------:R-:W-:Y:S01]  /*7000*/  PRMT R11, R11, 0x5410, R4 ;  /* 0x000054100b0b7816 */ /* 0x000fe20000000004 */
[----:B------:R-:W-:Y:S01]  /*7010*/  IMAD.MOV.U32 R4, RZ, RZ, R37 ;  /* 0x000000ffff047224 */ /* 0x000fe200078e0025 */
[----:B------:R-:W-:Y:S01]  /*7020*/  PRMT R40, R40, 0x5410, R0 ;  /* 0x0000541028287816 */ /* 0x000fe20000000000 */
[----:B------:R-:W-:Y:S01]  /*7030*/  IMAD R3, R3, 0x2, R2 ;  /* 0x0000000203037824 */ /* 0x000fe200078e0202 */
[----:B------:R-:W-:Y:S01]  /*7040*/  PRMT R43, R43, 0x5410, R5 ;  /* 0x000054102b2b7816 */ /* 0x000fe20000000005 */
[----:B------:R-:W-:Y:S01]  /*7050*/  IMAD.MOV.U32 R0, RZ, RZ, R36 ;  /* 0x000000ffff007224 */ /* 0x000fe200078e0024 */
[----:B------:R-:W-:Y:S01]  /*7060*/  PRMT R11, R4, 0x7610, R11 ;  /* 0x00007610040b7816 */ /* 0x000fe2000000000b */
[----:B------:R-:W-:Y:S01]  /*7070*/  IMAD.MOV.U32 R5, RZ, RZ, R33 ;  /* 0x000000ffff057224 */ /* 0x000fe200078e0021 */
[----:B------:R-:W-:Y:S01]  /*7080*/  BSSY B1, `(.L_x_4258) ;  /* 0x0000015000017945 */ /* 0x000fe20003800000 */
[----:B------:R-:W-:Y:S01]  /*7090*/  VIADD R4, R3, 0x20400 ;  /* 0x0002040003047836 */ /* 0x000fe20000000000 */
[----:B------:R-:W-:Y:S01]  /*70a0*/  PRMT R13, R13, 0x5410, R0 ;  /* 0x000054100d0d7816 */ /* 0x000fe20000000000 */
[----:B------:R-:W-:Y:S01]  /*70b0*/  IMAD.MOV.U32 R6, RZ, RZ, R26 ;  /* 0x000000ffff067224 */ /* 0x000fe200078e001a */
[----:B------:R-:W-:Y:S01]  /*70c0*/  IADD3 R0, R3, 0x20440, RZ ;  /* 0x0002044003007810 */ /* 0x000fe20007ffe0ff */
[----:B------:R-:W-:Y:S01]  /*70d0*/  IMAD.MOV.U32 R10, RZ, RZ, R27 ;  /* 0x000000ffff0a7224 */ /* 0x000fe200078e001b */
[----:B------:R-:W-:Y:S01]  /*70e0*/  PRMT R40, R5, 0x7610, R40 ;  /* 0x0000761005287816 */ /* 0x000fe20000000028 */
[----:B------:R-:W-:Y:S01]  /*70f0*/  @P3 VIADD R0, R4, 0xffffffc0 ;  /* 0xffffffc004003836 */ /* 0x000fe20000000000 */
[----:B------:R-:W-:Y:S01]  /*7100*/  PRMT R42, R6, 0x7610, R42 ;  /* 0x00007610062a7816 */ /* 0x000fe2000000002a */
[----:B------:R-:W-:Y:S01]  /*7110*/  IMAD.MOV.U32 R4, RZ, RZ, R8 ;  /* 0x000000ffff047224 */ /* 0x000fe200078e0008 */
[----:B------:R-:W-:Y:S01]  /*7120*/  PRMT R44, R44, 0x5410, R10 ;  /* 0x000054102c2c7816 */ /* 0x000fe2000000000a */
[----:B------:R-:W-:-:S02]  /*7130*/  IMAD.MOV.U32 R5, RZ, RZ, R9 ;  /* 0x000000ffff057224 */ /* 0x000fc400078e0009 */
        /* <DEDUP_REMOVED lines=9> */
.L_x_4459:
[----:B------:R-:W-:Y:S05]  /*71d0*/  BSYNC B1 ;  /* 0x0000000000017941 */ /* 0x000fea0003800000 */
.L_x_4258:
        /* <DEDUP_REMOVED lines=56> */
.L_x_4263:
[----:B------:R-:W-:Y:S05]  /*7560*/  BSYNC B2 ;  /* 0x0000000000027941 */ /* 0x000fea0003800000 */
.L_x_4262:
        /* <DEDUP_REMOVED lines=47> */
.L_x_4261:
[----:B------:R-:W-:Y:S05]  /*7860*/  BSYNC B1 ;  /* 0x0000000000017941 */ /* 0x000fea0003800000 */
.L_x_4260:
        /* <DEDUP_REMOVED lines=53> */
.L_x_4266:
[----:B------:R-:W-:Y:S05]  /*7bc0*/  BSYNC B1 ;  /* 0x0000000000017941 */ /* 0x000fea0003800000 */
.L_x_4265:
        /* <DEDUP_REMOVED lines=48> */
.L_x_4245:
        /* <DEDUP_REMOVED lines=13> */
[----:B------:R-:W-:Y:S01]  /*7fa0*/  @!P1 IADD3.X R10, R57, R26, RZ, P4, !PT ;  /* 0x0000001a390a9210 */ /* 0x000fe200027fe4ff */
[----:B------:R-:W1:Y:S01]  /*7fb0*/  @!P0 LDC.64 R30, c[0x0][0x3e0] ;  /* 0x0000f800ff1e8b82 */ /* 0x000e620000000a00 */
[----:B------:R-:W-:Y:S02]  /*7fc0*/  @!P1 LEA R8, P4, R9, UR4, 0x1 ;  /* 0x0000000409089c11 */ /* 0x000fe4000f8808ff */
[----:B------:R-:W-:-:S02]  /*7fd0*/  @!P0 IADD3.X R3, R28, R45, R59, P2, P3 ;  /* 0x0000002d1c038210 */ /* 0x000fc400017e643b */
        /* <DEDUP_REMOVED lines=21> */
[----:B------:R-:W-:-:S04]  /*8130*/  IMAD R3, R185, 0x40, R19 ;  /* 0x00000040b9037824 */ /* 0x000fc800078e0213 */
[----:B------:R-:W-:Y:S01]  /*8140*/  IMAD R3, R222, 0x20, R3 ;  /* 0x00000020de037824 */ /* 0x000fe200078e0203 */
        /* <DEDUP_REMOVED lines=18> */
[----:B------:R-:W-:Y:S01]  /*8270*/  LEA R0, P1, R10, UR6, 0x1 ;  /* 0x000000060a007c11 */ /* 0x000fe2000f8208ff */
[----:B------:R-:W-:Y:S01]  /*8280*/  IMAD.IADD R3, R11, 0x1, R3 ;  /* 0x000000010b037824 */ /* 0x000fe200078e0203 */
[----:B------:R-:W-:Y:S02]  /*8290*/  UMOV UR4, 0xffffffff ;  /* 0xffffffff00047882 */ /* 0x000fe40000000000 */
[----:B------:R-:W-:Y:S02]  /*82a0*/  LEA.HI.X R5, R8, UR5, R5, 0x1, P0 ;  /* 0x0000000508057c11 */ /* 0x000fe400080f0c05 */
[----:B------:R-:W-:-:S02]  /*82b0*/  LEA.HI.X R3, R10, UR7, R3, 0x1, P1 ;  /* 0x000000070a037c11 */ /* 0x000fc400088f0c03 */
[----:B------:R-:W-:Y:S01]  /*82c0*/  LEA.HI R6, R219, R219, RZ, 0x1 ;  /* 0x000000dbdb067211 */ /* 0x000fe200078f08ff */
[----:B------:R-:W-:Y:S06]  /*82d0*/  BRA.DIV UR4, `(.L_x_4267) ;  /* 0x0000015604ac7947 */ /* 0x000fec000b800000 */
.L_x_4462:
[----:B------:R-:W-:-:S03]  /*82e0*/  UMOV UR4, 0xffffffff ;  /* 0xffffffff00047882 */ /* 0x000fc60000000000 */
[----:B------:R-:W-:Y:S05]  /*82f0*/  BRA.DIV UR4, `(.L_x_4268) ;  /* 0x0000015604cc7947 */ /* 0x000fea000b800000 */
.L_x_4465:
[----:B------:R-:W-:-:S03]  /*8300*/  UMOV UR4, 0xffffffff ;  /* 0xffffffff00047882 */ /* 0x000fc60000000000 */
[----:B------:R-:W-:Y:S05]  /*8310*/  BRA.DIV UR4, `(.L_x_4269) ;  /* 0x0000015604ec7947 */ /* 0x000fea000b800000 */
.L_x_4468:
[----:B------:R-:W-:-:S03]  /*8320*/  UMOV UR4, 0xffffffff ;  /* 0xffffffff00047882 */ /* 0x000fc60000000000 */
[----:B------:R-:W-:Y:S05]  /*8330*/  BRA.DIV UR4, `(.L_x_4270) ;  /* 0x0000015a040c7947 */ /* 0x000fea000b800000 */
.L_x_4471:
[----:B------:R-:W-:-:S03]  /*8340*/  UMOV UR4, 0xffffffff ;  /* 0xffffffff00047882 */ /* 0x000fc60000000000 */
[----:B------:R-:W-:Y:S05]  /*8350*/  BRA.DIV UR4, `(.L_x_4271) ;  /* 0x0000015a042c7947 */ /* 0x000fea000b800000 */
.L_x_4474:
[----:B------:R-:W-:Y:S01]  /*8360*/  UMOV UR4, 0xffffffff ;  /* 0xffffffff00047882 */ /* 0x000fe20000000000 */
[----:B------:R-:W-:Y:S02]  /*8370*/  LOP3.LUT R6, R6, 0xfffffffe, RZ, 0xc0, !PT ;  /* 0xfffffffe06067812 */ /* 0x000fe400078ec0ff */
[----:B------:R-:W-:Y:S05]  /*8380*/  BRA.DIV UR4, `(.L_x_4272) ;  /* 0x0000015a04487947 */ /* 0x000fea000b800000 */
.L_x_4477:
[----:B------:R-:W-:Y:S01]  /*8390*/  UMOV UR4, 0xffffffff ;  /* 0xffffffff00047882 */ /* 0x000fe20000000000 */
[----:B------:R-:W-:Y:S02]  /*83a0*/  IMAD.IADD R56, R219, 0x1, -R6 ;  /* 0x00000001db387824 */ /* 0x000fe400078e0a06 */
[----:B------:R-:W-:Y:S05]  /*83b0*/  BRA.DIV UR4, `(.L_x_4273) ;  /* 0x0000015a04647947 */ /* 0x000fea000b800000 */
.L_x_4480:
[----:B------:R-:W-:Y:S01]  /*83c0*/  UMOV UR4, 0xffffffff ;  /* 0xffffffff00047882 */ /* 0x000fe20000000000 */
[----:B------:R-:W-:Y:S02]  /*83d0*/  SHF.L.U32 R3, R56, 0x1f, RZ ;  /* 0x0000001f38037819 */ /* 0x000fe400000006ff */
[----:B------:R-:W-:Y:S05]  /*83e0*/  BRA.DIV UR4, `(.L_x_4274) ;  /* 0x0000015a04807947 */ /* 0x000fea000b800000 */
.L_x_4483:
[----:B------:R-:W0:Y:S01]  /*83f0*/  SYNCS.PHASECHK.TRANS64.TRYWAIT P1, [R2+URZ+0x38800], R3 ;  /* 0x03880003020075a7 */ /* 0x000e22000802017f */
[----:B-----5:R-:W-:Y:S01]  /*8400*/  IMAD.MOV.U32 R4, RZ, RZ, R33 ;  /* 0x000000ffff047224 */ /* 0x020fe200078e0021 */
[----:B------:R-:W-:Y:S01]  /*8410*/  MOV R0, R32 ;  /* 0x0000002000007202 */ /* 0x000fe20000000f00 */
[----:B------:R-:W-:Y:S01]  /*8420*/  IMAD.MOV.U32 R5, RZ, RZ, R34 ;  /* 0x000000ffff057224 */ /* 0x000fe200078e0022 */
[----:B------:R-:W-:Y:S01]  /*8430*/  ISETP.GE.AND P0, PT, R16, R21, PT ;  /* 0x000000151000720c */ /* 0x000fe20003f06270 */
        /* <DEDUP_REMOVED lines=20> */
[----:B------:R-:W-:Y:S01]  /*8580*/  BSSY B1, `(.L_x_4275) ;  /* 0x000000a000017945 */ /* 0x000fe20003800000 */
[-C--:B------:R-:W-:Y:S01]  /*8590*/  ISETP.GE.OR P2, PT, R19, R58.reuse, P0 ;  /* 0x0000003a1300720c */ /* 0x080fe20000746670 */
        /* <DEDUP_REMOVED lines=8> */
.L_x_4484:
[----:B------:R-:W-:Y:S05]  /*8620*/  BSYNC B1 ;  /* 0x0000000000017941 */ /* 0x000fea0003800000 */
.L_x_4275:
        /* <DEDUP_REMOVED lines=8> */
[----:B------:R-:W-:Y:S02]  /*86b0*/  LOP3.LUT R0, R5, 0x38, R16, 0xf8, !PT ;  /* 0x0000003805007812 */ /* 0x000fe400078ef810 */
[----:B------:R-:W-:-:S02]  /*86c0*/  SHF.R.U32.HI R7, RZ, 0x3, R5 ;  /* 0x00000003ff077819 */ /* 0x000fc40000011605 */
[----:B------:R-:W-:Y:S02]  /*86d0*/  LOP3.LUT R4, R5, 0x38, R4, 0xf8, !PT ;  /* 0x0000003805047812 */ /* 0x000fe400078ef804 */
[-C--:B0-----:R-:W-:Y:S02]  /*86e0*/  LOP3.LUT R3, R0, R7.reuse, RZ, 0x3c, !PT ;  /* 0x0000000700037212 */ /* 0x081fe400078e3cff */
[----:B------:R-:W-:Y:S02]  /*86f0*/  LOP3.LUT R5, R4, R7, RZ, 0x3c, !PT ;  /* 0x0000000704057212 */ /* 0x000fe400078e3cff */
[----:B------:R-:W-:Y:S01]  /*8700*/  SHF.R.U64 R0, R36, 0x10, R37 ;  /* 0x0000001024007819 */ /* 0x000fe20000001225 */
[----:B------:R-:W-:Y:S01]  /*8710*/  IMAD R3, R212, 0x200, R3 ;  /* 0x00000200d4037824 */ /* 0x000fe200078e0203 */
[----:B------:R-:W-:Y:S02]  /*8720*/  SHF.R.U32.HI R40, RZ, 0x10, R37 ;  /* 0x00000010ff287819 */ /* 0x000fe40000011625 */
[----:B------:R-:W-:Y:S01]  /*8730*/  PRMT R33, R20, 0x5432, R12 ;  /* 0x0000543214217816 */ /* 0x000fe2000000000c */
[----:B------:R-:W-:Y:S01]  /*8740*/  IMAD R46, R3, 0x2, R2 ;  /* 0x00000002032e7824 */ /* 0x000fe200078e0202 */
[----:B------:R-:W-:Y:S01]  /*8750*/  PRMT R38, R13, 0x5432, R0 ;  /* 0x000054320d267816 */ /* 0x000fe20000000000 */
[----:B------:R-:W-:Y:S01]  /*8760*/  IMAD R3, R212, 0x200, R5 ;  /* 0x00000200d4037824 */ /* 0x000fe200078e0205 */
[----:B------:R-:W-:-:S02]  /*8770*/  SHF.R.U32.HI R42, RZ, 0x10, R39 ;  /* 0x00000010ff2a7819 */ /* 0x000fc40000011627 */
[----:B------:R-:W0:Y:S01]  /*8780*/  LDS.128 R4, [R46+0x20400] ;  /* 0x020400002e047984 */ /* 0x000e220000000c00 */
[----:B------:R-:W-:Y:S01]  /*8790*/  IMAD R47, R3, 0x2, R2 ;  /* 0x00000002032f7824 */ /* 0x000fe200078e0202 */
[--C-:B------:R-:W-:Y:S01]  /*87a0*/  SHF.R.U64 R3, R34, 0x10, R35.reuse ;  /* 0x0000001022037819 */ /* 0x100fe20000001223 */
[----:B------:R-:W-:Y:S01]  /*87b0*/  IMAD.U32 R39, R38, 0x10000, RZ ;  /* 0x0001000026277824 */ /* 0x000fe200078e00ff */
[----:B------:R-:W-:Y:S02]  /*87c0*/  SHF.R.U32.HI R35, RZ, 0x10, R35 ;  /* 0x00000010ff237819 */ /* 0x000fe40000011623 */
[----:B------:R-:W1:Y:S01]  /*87d0*/  LDS.128 R8, [R47+0x20400] ;  /* 0x020400002f087984 */ /* 0x000e620000000c00 */
[C---:B------:R-:W-:Y:S02]  /*87e0*/  PRMT R36, R14.reuse, 0x5410, R3 ;  /* 0x000054100e247816 */ /* 0x040fe40000000003 */
[----:B------:R-:W-:Y:S01]  /*87f0*/  PRMT R37, R15, 0x5410, R35 ;  /* 0x000054100f257816 */ /* 0x000fe20000000023 */
[----:B------:R-:W-:Y:S01]  /*8800*/  IMAD.U32 R35, R33, 0x10000, RZ ;  /* 0x0001000021237824 */ /* 0x000fe200078e00ff */
[----:B------:R-:W-:-:S02]  /*8810*/  PRMT R40, R14, 0x5432, R40 ;  /* 0x000054320e287816 */ /* 0x000fc40000000028 */
[----:B------:R-:W-:Y:S02]  /*8820*/  PRMT R34, R43, 0x5432, R32 ;  /* 0x000054322b227816 */ /* 0x000fe40000000020 */
[----:B------:R-:W-:Y:S02]  /*8830*/  LOP3.LUT R38, R38, 0xffff0000, RZ, 0xc0, !PT ;  /* 0xffff000026267812 */ /* 0x000fe400078ec0ff */
[----:B------:R-:W-:Y:S02]  /*8840*/  LOP3.LUT R33, R33, 0xffff0000, RZ, 0xc0, !PT ;  /* 0xffff000021217812 */ /* 0x000fe400078ec0ff */
[----:B------:R-:W-:Y:S02]  /*8850*/  PRMT R42, R15, 0x5432, R42 ;  /* 0x000054320f2a7816 */ /* 0x000fe4000000002a */
[----:B------:R-:W-:Y:S02]  /*8860*/  PRMT R41, R13, 0x5410, R41 ;  /* 0x000054100d297816 */ /* 0x000fe40000000029 */
        /* <DEDUP_REMOVED lines=17> */
[----:B------:R-:W-:Y:S01]  /*8980*/  SHF.L.U32 R0, R34, 0x10, RZ ;  /* 0x0000001022007819 */ /* 0x000fe200000006ff */
        /* <DEDUP_REMOVED lines=11> */
[C---:B------:R-:W-:Y:S01]  /*8a40*/  IMAD.U32 R20, R10.reuse, 0x10000, RZ ;  /* 0x000100000a147824 */ /* 0x040fe200078e00ff */
[----:B------:R-:W-:Y:S01]  /*8a50*/  LOP3.LUT R10, R10, 0xffff0000, RZ, 0xc0, !PT ;  /* 0xffff00000a0a7812 */ /* 0x000fe200078ec0ff */
        /* <DEDUP_REMOVED lines=8> */
[----:B------:R-:W-:Y:S02]  /*8ae0*/  IMAD.U32 R0, R37, 0x10000, RZ ;  /* 0x0001000025007824 */ /* 0x000fe400078e00ff */
[----:B------:R-:W-:Y:S01]  /*8af0*/  FMUL.FTZ R38, R32, R4 ;  /* 0x0000000420267220 */ /* 0x000fe20000410000 */
[----:B------:R-:W-:Y:S01]  /*8b00*/  LOP3.LUT R11, R11, 0xffff0000, RZ, 0xc0, !PT ;  /* 0xffff00000b0b7812 */ /* 0x000fe200078ec0ff */
[-C--:B------:R-:W-:Y:S01]  /*8b10*/  FMUL.FTZ R20, R20, R3.reuse ;  /* 0x0000000314147220 */ /* 0x080fe20000410000 */
        /* <DEDUP_REMOVED lines=27> */
.L_x_4278:
[----:B------:R-:W-:Y:S05]  /*8cd0*/  BSYNC B1 ;  /* 0x0000000000017941 */ /* 0x000fea0003800000 */
.L_x_4277:
[----:B------:R-:W-:Y:S01]  /*8ce0*/  PRMT R14, R54, 0x5410, R53 ;  /* 0x00005410360e7816 */ /* 0x000fe20000000035 */
[----:B------:R-:W-:Y:S06]  /*8cf0*/  @P0 BRA `(.L_x_4264) ;  /* 0x0000000400840947 */ /* 0x000fec0003800000 */
[----:B------:R-:W-:Y:S01]  /*8d00*/  IMAD.IADD R21, R16, 0x1, R21 ;  /* 0x0000000110157824 */ /* 0x000fe200078e0215 */
[----:B-1----:R-:W1:Y:S01]  /*8d10*/  LDS.128 R4, [R231+0x20400] ;  /* 0x02040000e7047984 */ /* 0x002e620000000c00 */
[----:B------:R-:W-:Y:S02]  /*8d20*/  SHF.R.U64 R13, R24, 0x10, R25 ;  /* 0x00000010180d7819 */ /* 0x000fe40000001219 */
[----:B------:R-:W-:Y:S02]  /*8d30*/  SHF.R.U64 R34, R30, 0x10, R31 ;  /* 0x000000101e227819 */ /* 0x000fe4000000121f */
[----:B------:R-:W-:Y:S02]  /*8d40*/  LOP3.LUT R0, R232, 0x38, R21, 0xf8, !PT ;  /* 0x00000038e8007812 */ /* 0x000fe400078ef815 */
[----:B------:R-:W-:Y:S02]  /*8d50*/  SHF.R.U32.HI R32, RZ, 0x10, R29 ;  /* 0x00000010ff207819 */ /* 0x000fe4000001161d */
[----:B------:R-:W-:-:S02]  /*8d60*/  LOP3.LUT R0, R0, R237, RZ, 0x3c, !PT ;  /* 0x000000ed00007212 */ /* 0x000fc400078e3cff */
[----:B------:R-:W-:Y:S02]  /*8d70*/  SHF.R.U32.HI R24, RZ, 0x10, R25 ;  /* 0x00000010ff187819 */ /* 0x000fe40000011619 */
[----:B------:R-:W-:Y:S01]  /*8d80*/  SHF.R.U64 R12, R26, 0x10, R27 ;  /* 0x000000101a0c7819 */ /* 0x000fe2000000121b */
[----:B0-----:R-:W-:Y:S01]  /*8d90*/  IMAD.IADD R3, R233, 0x1, R0 ;  /* 0x00000001e9037824 */ /* 0x001fe200078e0200 */
[----:B------:R-:W-:Y:S02]  /*8da0*/  SHF.R.U64 R0, R28, 0x10, R29 ;  /* 0x000000101c007819 */ /* 0x000fe4000000121d */
[----:B------:R-:W-:Y:S01]  /*8db0*/  SHF.R.U32.HI R26, RZ, 0x10, R27 ;  /* 0x00000010ff1a7819 */ /* 0x000fe2000001161b */
[----:B------:R-:W-:Y:S01]  /*8dc0*/  IMAD R3, R3, 0x2, R2 ;  /* 0x0000000203037824 */ /* 0x000fe200078e0202 */
[C---:B------:R-:W-:Y:S02]  /*8dd0*/  PRMT R30, R48.reuse, 0x5432, R0 ;  /* 0x00005432301e7816 */ /* 0x040fe40000000000 */
[----:B------:R-:W-:-:S02]  /*8de0*/  PRMT R25, R48, 0x5410, R13 ;  /* 0x0000541030197816 */ /* 0x000fc4000000000d */
[----:B------:R-:W0:Y:S01]  /*8df0*/  LDS.128 R8, [R3+0x20400] ;  /* 0x0204000003087984 */ /* 0x000e220000000c00 */
[----:B------:R-:W-:Y:S01]  /*8e00*/  SHF.R.U32.HI R35, RZ, 0x10, R31 ;  /* 0x00000010ff237819 */ /* 0x000fe2000001161f */
[----:B------:R-:W-:Y:S01]  /*8e10*/  IMAD.U32 R31, R30, 0x10000, RZ ;  /* 0x000100001e1f7824 */ /* 0x000fe200078e00ff */
[----:B------:R-:W-:Y:S02]  /*8e20*/  PRMT R32, R49, 0x5432, R32 ;  /* 0x0000543231207816 */ /* 0x000fe40000000020 */
[----:B------:R-:W-:Y:S01]  /*8e30*/  PRMT R29, R52, 0x5432, R26 ;  /* 0x00005432341d7816 */ /* 0x000fe2000000001a */
[----:B------:R-:W-:Y:S01]  /*8e40*/  IMAD.U32 R26, R25, 0x10000, RZ ;  /* 0x00010000191a7824 */ /* 0x000fe200078e00ff */
[----:B------:R-:W-:Y:S01]  /*8e50*/  PRMT R27, R50, 0x5432, R24 ;  /* 0x00005432321b7816 */ /* 0x000fe20000000018 */
[----:B------:R-:W-:Y:S01]  /*8e60*/  IMAD.U32 R33, R32, 0x10000, RZ ;  /* 0x0001000020217824 */ /* 0x000fe200078e00ff */
[----:B------:R-:W-:Y:S02]  /*8e70*/  PRMT R35, R14, 0x5410, R35 ;  /* 0x000054100e237816 */ /* 0x000fe40000000023 */
[----:B------:R-:W-:-:S02]  /*8e80*/  PRMT R28, R51, 0x5432, R12 ;  /* 0x00005432331c7816 */ /* 0x000fc4000000000c */
[----:B------:R-:W-:Y:S02]  /*8e90*/  PRMT R34, R14, 0x5432, R34 ;  /* 0x000054320e227816 */ /* 0x000fe40000000022 */
[----:B------:R-:W-:Y:S01]  /*8ea0*/  LOP3.LUT R25, R25, 0xffff0000, RZ, 0xc0, !PT ;  /* 0xffff000019197812 */ /* 0x000fe200078ec0ff */
[----:B-1----:R-:W-:Y:S01]  /*8eb0*/  IMAD.U32 R0, R4, 0x10000, RZ ;  /* 0x0001000004007824 */ /* 0x002fe200078e00ff */
[----:B------:R-:W-:Y:S01]  /*8ec0*/  LOP3.LUT R32, R32, 0xffff0000, RZ, 0xc0, !PT ;  /* 0xffff000020207812 */ /* 0x000fe200078ec0ff */
[----:B------:R-:W-:Y:S01]  /*8ed0*/  IMAD.U32 R12, R5, 0x10000, RZ ;  /* 0x00010000050c7824 */ /* 0x000fe200078e00ff */
[----:B------:R-:W-:Y:S01]  /*8ee0*/  LOP3.LUT R4, R4, 0xffff0000, RZ, 0xc0, !PT ;  /* 0xffff000004047812 */ /* 0x000fe200078ec0ff */
[----:B------:R-:W-:Y:S01]  /*8ef0*/  IMAD.U32 R14, R7, 0x10000, RZ ;  /* 0x00010000070e7824 */ /* 0x000fe200078e00ff */
[----:B------:R-:W-:Y:S02]  /*8f00*/  LOP3.LUT R5, R5, 0xffff0000, RZ, 0xc0, !PT ;  /* 0xffff000005057812 */ /* 0x000fe400078ec0ff */
[----:B------:R-:W-:-:S02]  /*8f10*/  SHF.L.U32 R13, R6, 0x10, RZ ;  /* 0x00000010060d7819 */ /* 0x000fc400000006ff */
        /* <DEDUP_REMOVED lines=15> */
[----:B------:R-:W-:Y:S01]  /*9010*/  FFMA.FTZ R41, R12, R15, -R41 ;  /* 0x0000000f0c297223 */ /* 0x000fe20000010829 */
[----:B------:R-:W-:Y:S02]  /*9020*/  IMAD.U32 R31, R29, 0x10000, RZ ;  /* 0x000100001d1f7824 */ /* 0x000fe400078e00ff */
[----:B------:R-:W-:Y:S01]  /*9030*/  FMUL.FTZ R45, R24, R37 ;  /* 0x00000025182d7220 */ /* 0x000fe20000410000 */
[----:B------:R-:W-:Y:S01]  /*9040*/  LOP3.LUT R15, R30, 0xffff0000, RZ, 0xc0, !PT ;  /* 0xffff00001e0f7812 */ /* 0x000fe200078ec0ff */
[----:B------:R-:W-:Y:S01]  /*9050*/  FFMA.FTZ R43, R12, R33, R43 ;  /* 0x000000210c2b7223 */ /* 0x000fe2000001002b */
[-C--:B------:R-:W-:Y:S01]  /*9060*/  FMUL.FTZ R24, R24, R31.reuse ;  /* 0x0000001f18187220 */ /* 0x080fe20000410000 */
[----:B------:R-:W-:Y:S01]  /*9070*/  FFMA.FTZ R45, R14, R31, -R45 ;  /* 0x0000001f0e2d7223 */ /* 0x000fe2000001082d */
[----:B------:R-:W-:Y:S01]  /*9080*/  LOP3.LUT R0, R27, 0xffff0000, RZ, 0xc0, !PT ;  /* 0xffff00001b007812 */ /* 0x000fe200078ec0ff */
[C---:B------:R-:W-:Y:S01]  /*9090*/  FMUL.FTZ R31, R8.reuse, R15 ;  /* 0x0000000f081f7220 */ /* 0x040fe20000410000 */
[----:B------:R-:W-:Y:S01]  /*90a0*/  FMUL.FTZ R27, R8, R25 ;  /* 0x00000019081b7220 */ /* 0x000fe20000410000 */
[----:B------:R-:W-:Y:S01]  /*90b0*/  SHF.L.U32 R12, R34, 0x10, RZ ;  /* 0x00000010220c7819 */ /* 0x000fe200000006ff */
[----:B------:R-:W-:-:S02]  /*90c0*/  IMAD.U32 R21, R10, 0x10000, RZ ;  /* 0x000100000a157824 */ /* 0x000fc400078e00ff */
[----:B------:R-:W-:Y:S01]  /*90d0*/  FFMA.FTZ R37, R14, R37, R24 ;  /* 0x000000250e257223 */ /* 0x000fe20000010018 */
[C---:B------:R-:W-:Y:S01]  /*90e0*/  FMUL.FTZ R20, R9.reuse, R32 ;  /* 0x0000002009147220 */ /* 0x040fe20000410000 */
[C---:B------:R-:W-:Y:S01]  /*90f0*/  FFMA.FTZ R31, R4.reuse, R25, -R31 ;  /* 0x00000019041f7223 */ /* 0x040fe2000001081f */
[----:B------:R-:W-:Y:S01]  /*9100*/  FMUL.FTZ R9, R9, R0 ;  /* 0x0000000009097220 */ /* 0x000fe20000410000 */
[----:B------:R-:W-:Y:S01]  /*9110*/  FFMA.FTZ R14, R4, R15, R27 ;  /* 0x0000000f040e7223 */ /* 0x000fe2000001001b */
[----:B------:R-:W-:Y:S02]  /*9120*/  IMAD.U32 R8, R28, 0x10000, RZ ;  /* 0x000100001c087824 */ /* 0x000fe400078e00ff */
[----:B------:R-:W-:Y:S01]  /*9130*/  FMUL.FTZ R4, R21, R12 ;  /* 0x0000000c15047220 */ /* 0x000fe20000410000 */
[C---:B------:R-:W-:Y:S01]  /*9140*/  FFMA.FTZ R32, R5.reuse, R32, R9 ;  /* 0x0000002005207223 */ /* 0x040fe20000010009 */
[----:B------:R-:W-:Y:S01]  /*9150*/  LOP3.LUT R10, R10, 0xffff0000, RZ, 0xc0, !PT ;  /* 0xffff00000a0a7812 */ /* 0x000fe200078ec0ff */
[----:B------:R-:W-:Y:S01]  /*9160*/  FFMA.FTZ R20, R5, R0, -R20 ;  /* 0x0000000005147223 */ /* 0x000fe20000010814 */
[-C--:B------:R-:W-:Y:S01]  /*9170*/  FMUL.FTZ R24, R21, R8.reuse ;  /* 0x0000000815187220 */ /* 0x080fe20000410000 */
[----:B------:R-:W-:Y:S01]  /*9180*/  FFMA.FTZ R15, R13, R8, -R4 ;  /* 0x000000080d0f7223 */ /* 0x000fe20000010804 */
[----:B------:R-:W-:-:S02]  /*9190*/  LOP3.LUT R9, R34, 0xffff0000, RZ, 0xc0, !PT ;  /* 0xffff000022097812 */ /* 0x000fc400078ec0ff */
[----:B------:R-:W-:Y:S01]  /*91a0*/  LOP3.LUT R11, R11, 0xffff0000, RZ, 0xc0, !PT ;  /* 0xffff00000b0b7812 */ /* 0x000fe200078ec0ff */
[----:B------:R-:W-:Y:S01]  /*91b0*/  FFMA.FTZ R24, R13, R12, R24 ;  /* 0x0000000c0d187223 */ /* 0x000fe20000010018 */
[----:B------:R-:W-:Y:S01]  /*91c0*/  LOP3.LUT R5, R28, 0xffff0000, RZ, 0xc0, !PT ;  /* 0xffff00001c057812 */ /* 0x000fe200078ec0ff */
[C---:B------:R-:W-:Y:S01]  /*91d0*/  FMUL.FTZ R13, R10.reuse, R9 ;  /* 0x000000090a0d7220 */ /* 0x040fe20000410000 */
[----:B------:R-:W-:Y:S02]  /*91e0*/  LOP3.LUT R4, R35, 0xffff0000, RZ, 0xc0, !PT ;  /* 0xffff000023047812 */ /* 0x000fe400078ec0ff */
[----:B------:R-:W-:Y:S01]  /*91f0*/  LOP3.LUT R0, R29, 0xffff0000, RZ, 0xc0, !PT ;  /* 0xffff00001d007812 */ /* 0x000fe200078ec0ff */
[-C--:B------:R-:W-:Y:S01]  /*9200*/  FMUL.FTZ R8, R10, R5.reuse ;  /* 0x000000050a087220 */ /* 0x080fe20000410000 */
[----:B------:R-:W-:Y:S01]  /*9210*/  FFMA.FTZ R10, R6, R5, -R13 ;  /* 0x00000005060a7223 */ /* 0x000fe2000001080d */
[C---:B------:R-:W-:Y:S01]  /*9220*/  FMUL.FTZ R12, R11.reuse, R4 ;  /* 0x000000040b0c7220 */ /* 0x040fe20000410000 */
[----:B------:R-:W-:Y:S01]  /*9230*/  F2FP.BF16.F32.PACK_AB R5, R20, R41 ;  /* 0x000000291405723e */ /* 0x000fe200000010ff */
        /* <DEDUP_REMOVED lines=13> */
.L_x_4264:
[----:B------:R-:W-:Y:S05]  /*9310*/  BSYNC B0 ;  /* 0x0000000000007941 */ /* 0x000fea0003800000 */
.L_x_4244:
        /* <DEDUP_REMOVED lines=8> */
.L_x_4241:
[----:B------:R-:W-:-:S13]  /*93a0*/  ISETP.NE.AND P0, PT, R189, 0x3, PT ;  /* 0x00000003bd00780c */ /* 0x000fda0003f05270 */
[----:B------:R-:W-:Y:S05]  /*93b0*/  @!P0 BRA `(.L_x_4279) ;  /* 0x0000000000048947 */ /* 0x000fea0003800000 */
[----:B------:R-:W-:Y:S01]  /*93c0*/  BPT.TRAP 0x1 ;  /* 0x000000040000795c */ /* 0x000fe20000300000 */
.L_x_4279:
[----:B------:R-:W-:Y:S01]  /*93d0*/  IMAD R172, R18, 0x8, R2 ;  /* 0x0000000812ac7824 */ /* 0x000fe200078e0202 */
[----:B---3--:R-:W-:-:S04]  /*93e0*/  SHF.L.U32 R15, R22, 0x1f, RZ ;  /* 0x0000001f160f7819 */ /* 0x008fc800000006ff */
[----:B------:R3:W0:Y:S01]  /*93f0*/  SYNCS.PHASECHK.TRANS64.TRYWAIT P1, [R172+URZ+0x38830], R15 ;  /* 0x0388300fac0075a7 */ /* 0x000622000802017f */
[----:B------:R-:W-:Y:S05]  /*9400*/  @!P0 BRA `(.L_x_4280) ;  /* 0x0000000000048947 */ /* 0x000fea0003800000 */
[----:B------:R-:W-:Y:S01]  /*9410*/  BPT.TRAP 0x1 ;  /* 0x000000040000795c */ /* 0x000fe20000300000 */
.L_x_4280:
[C---:B--2---:R-:W-:Y:S02]  /*9420*/  VIADD R0, R2.reuse, 0x22400 ;  /* 0x0002240002007836 */ /* 0x044fe40000000000 */
        /* <DEDUP_REMOVED lines=9> */
.L_x_4281:
        /* <DEDUP_REMOVED lines=13> */
[----:B------:R-:W-:Y:S01]  /*9590*/  MOV R9, 0x40000040 ;  /* 0x4000004000097802 */ /* 0x000fe20000000f00 */
[----:B------:R-:W-:Y:S01]  /*95a0*/  VIADD R10, R6, 0x4 ;  /* 0x00000004060a7836 */ /* 0x000fe20000000000 */
[----:B------:R-:W-:Y:S01]  /*95b0*/  SHF.L.U32 R3, R56, 0x1f, RZ ;  /* 0x0000001f38037819 */ /* 0x000fe200000006ff */
[----:B------:R-:W-:Y:S01]  /*95c0*/  IMAD.MOV.U32 R11, RZ, RZ, 0x40000040 ;  /* 0x40000040ff0b7424 */ /* 0x000fe200078e00ff */
[----:B------:R-:W-:Y:S01]  /*95d0*/  BSSY B0, `(.L_x_4283) ;  /* 0x0000020000007945 */ /* 0x000fe20003800000 */
[----:B------:R-:W-:-:S06]  /*95e0*/  IMAD.MOV.U32 R5, RZ, RZ, 0x40000040 ;  /* 0x40000040ff057424 */ /* 0x000fcc00078e00ff */
        /* <DEDUP_REMOVED lines=30> */
.L_x_4485:
[----:B------:R-:W-:Y:S05]  /*97d0*/  BSYNC B0 ;  /* 0x0000000000007941 */ /* 0x000fea0003800000 */
.L_x_4283:
[----:B------:R-:W-:Y:S05]  /*97e0*/  @!P0 BRA `(.L_x_4285) ;  /* 0x0000000000048947 */ /* 0x000fea0003800000 */
[----:B------:R-:W-:Y:S01]  /*97f0*/  BPT.TRAP 0x1 ;  /* 0x000000040000795c */ /* 0x000fe20000300000 */
.L_x_4285:
[----:B------:R2:W4:Y:S01]  /*9800*/  SYNCS.PHASECHK.TRANS64.TRYWAIT P1, [R172+URZ+0x38850], R15 ;  /* 0x0388500fac0075a7 */ /* 0x000522000802017f */
[----:B------:R-:W-:Y:S05]  /*9810*/  @!P0 BRA `(.L_x_4286) ;  /* 0x0000000000048947 */ /* 0x000fea0003800000 */
[----:B------:R-:W-:Y:S01]  /*9820*/  BPT.TRAP 0x1 ;  /* 0x000000040000795c */ /* 0x000fe20000300000 */
.L_x_4286:
        /* <DEDUP_REMOVED lines=8> */
[----:B----4-:R-:W-:Y:S06]  /*98b0*/  @P1 BRA `(.L_x_4288) ;  /* 0x0000000000081947 */ /* 0x010fec0003800000 */
[----:B------:R-:W1:Y:S02]  /*98c0*/  SYNCS.PHASECHK.TRANS64.TRYWAIT P1, [R172+URZ+0x38850], R15 ;  /* 0x0388500fac0075a7 */ /* 0x000e64000802017f */
[----:B-1----:R-:W-:Y:S05]  /*98d0*/  @!P1 BRA `(.L_x_4289) ;  /* 0x0000014400a89947 */ /* 0x002fea0003800000 */
.L_x_4288:
[----:B------:R-:W-:Y:S05]  /*98e0*/  BSYNC B0 ;  /* 0x0000000000007941 */ /* 0x000fea0003800000 */
.L_x_4287:
[----:B------:R-:W-:Y:S01]  /*98f0*/  IMAD.MOV.U32 R5, RZ, RZ, 0x40000040 ;  /* 0x40000040ff057424 */ /* 0x000fe200078e00ff */
[----:B------:R-:W-:Y:S01]  /*9900*/  LOP3.LUT R4, R4, 0x10000, RZ, 0xfc, !PT ;  /* 0x0001000004047812 */ /* 0x000fe200078efcff */
[----:B0123--:R-:W-:Y:S01]  /*9910*/  IMAD.MOV.U32 R15, RZ, RZ, 0x40000040 ;  /* 0x40000040ff0f7424 */ /* 0x00ffe200078e00ff */
[----:B------:R-:W-:Y:S01]  /*9920*/  LEA R14, R18, R3, 0xc ;  /* 0x00000003120e7211 */ /* 0x000fe200078e60ff */
[----:B------:R-:W-:Y:S05]  /*9930*/  WARPSYNC.ALL ;  /* 0x0000000000007948 */ /* 0x000fea0003800000 */
[C---:B------:R-:W-:Y:S01]  /*9940*/  R2UR UR4, R4.reuse ;  /* 0x00000000040472ca */ /* 0x040fe200000e0000 */
[----:B------:R-:W-:Y:S01]  /*9950*/  WARPGROUP.ARRIVE ;  /* 0x00000000000079c5 */ /* 0x000fe20000000000 */
[----:B------:R-:W-:Y:S01]  /*9960*/  R2UR UR5, R5 ;  /* 0x00000000050572ca */ /* 0x000fe200000e0000 */
[----:B------:R-:W-:Y:S01]  /*9970*/  VIADD R56, R4, 0x2 ;  /* 0x0000000204387836 */ /* 0x000fe20000000000 */
[C---:B------:R-:W-:Y:S01]  /*9980*/  R2UR UR6, R14.reuse ;  /* 0x000000000e0672ca */ /* 0x040fe200000e0000 */
        /* <DEDUP_REMOVED lines=8> */
[----:B------:R-:W-:-:S02]  /*9a10*/  IMAD.MOV.U32 R61, RZ, RZ, 0x4 ;  /* 0x00000004ff3d7424 */ /* 0x000fc400078e00ff */
        /* <DEDUP_REMOVED lines=172> */
[----:B------:R-:W-:Y:S01]  /*a4e0*/  IADD3 R20, R15, R58, RZ ;  /* 0x0000003a0f147210 */ /* 0x000fe20007ffe0ff */
        /* <DEDUP_REMOVED lines=16> */
[----:B------:R-:W-:Y:S02]  /*a5f0*/  R2UR UR7, R57 ;  /* 0x00000000390772ca */ /* 0x000fe400000e0000 */
[----:B------:R-:W-:Y:S01]  /*a600*/  R2UR UR4, R20 ;  /* 0x00000000140472ca */ /* 0x000fe200000e0000 */
[----:B------:R-:W-:Y:S01]  /*a610*/  IMAD.IADD R20, R58, 0x1, R61 ;  /* 0x000000013a147824 */ /* 0x000fe200078e023d */
[----:B------:R-:W-:Y:S01]  /*a620*/  R2UR UR5, R21 ;  /* 0x00000000150572ca */ /* 0x000fe200000e0000 */
[----:B------:R-:W-:Y:S01]  /*a630*/  IMAD.MOV.U32 R21, RZ, RZ, 0x40000040 ;  /* 0x40000040ff157424 */ /* 0x000fe200078e00ff */
[----:B------:R-:W-:Y:S01]  /*a640*/  MOV R57, 0x40000040 ;  /* 0x4000004000397802 */ /* 0x000fe20000000f00 */
[----:B------:R-:W-:Y:S01]  /*a650*/  VIADD R58, R14, 0xe00 ;  /* 0x00000e000e3a7836 */ /* 0x000fe20000000000 */
[----:B------:R-:W-:-:S02]  /*a660*/  WARPGROUP.DEPBAR.LE gsb0, 0x0 ;  /* 0x00008000000079c5 */ /* 0x000fc40000010000 */
[----:B------:R-:W-:-:S07]  /*a670*/  WARPGROUP.ARRIVE ;  /* 0x00000000000079c5 */ /* 0x000fce0000000000 */
[----:B------:R-:W-:Y:S01]  /*a680*/  HGMMA.64x64x16.F32.BF16 R24, gdesc[UR4], R24, gsb0 ;  /* 0x00e00000041879f0 */ /* 0x000fe20008001818 */
[----:B------:R-:W-:Y:S01]  /*a690*/  R2UR UR4, R20 ;  /* 0x00000000140472ca */ /* 0x000fe200000e0000 */
[----:B------:R-:W-:Y:S01]  /*a6a0*/  IMAD.MOV.U32 R20, RZ, RZ, 0x28 ;  /* 0x00000028ff147424 */ /* 0x000fe200078e00ff */
[----:B------:R-:W-:Y:S02]  /*a6b0*/  R2UR UR5, R21 ;  /* 0x00000000150572ca */ /* 0x000fe400000e0000 */
[----:B------:R-:W-:Y:S01]  /*a6c0*/  R2UR UR6, R56 ;  /* 0x00000000380672ca */ /* 0x000fe200000e0000 */
[----:B------:R-:W-:Y:S01]  /*a6d0*/  IMAD.MOV.U32 R56, RZ, RZ, 0xa00 ;  /* 0x00000a00ff387424 */ /* 0x000fe200078e00ff */
        /* <DEDUP_REMOVED lines=8> */
[----:B------:R-:W-:Y:S02]  /*a760*/  IMAD.MOV.U32 R21, RZ, RZ, 0x40000040 ;  /* 0x40000040ff157424 */ /* 0x000fe400078e00ff */
[----:B------:R-:W-:-:S04]  /*a770*/  VIADD R56, R14, 0xa00 ;  /* 0x00000a000e387836 */ /* 0x000fc80000000000 */
[----:B------:R-:W-:Y:S01]  /*a780*/  IMAD.IADD R64, R15, 0x1, R56 ;  /* 0x000000010f407824 */ /* 0x000fe200078e0238 */
        /* <DEDUP_REMOVED lines=9> */
[----:B------:R-:W-:Y:S02]  /*a820*/  IMAD.MOV.U32 R21, RZ, RZ, 0x40000040 ;  /* 0x40000040ff157424 */ /* 0x000fe400078e00ff */
[----:B------:R-:W-:Y:S01]  /*a830*/  IMAD.IADD R62, R15, 0x1, R20 ;  /* 0x000000010f3e7824 */ /* 0x000fe200078e0214 */
[----:B------:R-:W-:-:S02]  /*a840*/  WARPGROUP.DEPBAR.LE gsb0, 0x0 ;  /* 0x00008000000079c5 */ /* 0x000fc40000010000 */
[----:B------:R-:W-:-:S07]  /*a850*/  WARPGROUP.ARRIVE ;  /* 0x00000000000079c5 */ /* 0x000fce0000000000 */
[----:B------:R-:W-:Y:S01]  /*a860*/  HGMMA.64x64x16.F32.BF16 R24, gdesc[UR4], R24, gsb0 ;  /* 0x00e00000041879f0 */ /* 0x000fe20008001818 */
[----:B------:R-:W-:Y:S02]  /*a870*/  R2UR UR4, R62 ;  /* 0x000000003e0472ca */ /* 0x000fe400000e0000 */
[----:B------:R-:W-:Y:S01]  /*a880*/  R2UR UR5, R63 ;  /* 0x000000003f0572ca */ /* 0x000fe200000e0000 */
[----:B------:R-:W-:Y:S01]  /*a890*/  IMAD.MOV.U32 R63, RZ, RZ, 0x40000040 ;  /* 0x40000040ff3f7424 */ /* 0x000fe200078e00ff */
[----:B------:R-:W-:Y:S01]  /*a8a0*/  R2UR UR6, R64 ;  /* 0x00000000400672ca */ /* 0x000fe200000e0000 */
[----:B------:R-:W-:Y:S01]  /*a8b0*/  IMAD.IADD R64, R59, 0x1, R56 ;  /* 0x000000013b407824 */ /* 0x000fe200078e0238 */
[----:B------:R-:W-:Y:S01]  /*a8c0*/  R2UR UR7, R65 ;  /* 0x00000000410772ca */ /* 0x000fe200000e0000 */
[----:B------:R-:W-:Y:S01]  /*a8d0*/  IMAD.MOV.U32 R65, RZ, RZ, 0x40000040 ;  /* 0x40000040ff417424 */ /* 0x000fe200078e00ff */
[----:B------:R-:W-:Y:S01]  /*a8e0*/  IADD3 R62, R59, R20, RZ ;  /* 0x000000143b3e7210 */ /* 0x000fe20007ffe0ff */
[----:B------:R-:W-:-:S02]  /*a8f0*/  IMAD.IADD R20, R61, 0x1, R20 ;  /* 0x000000013d147824 */ /* 0x000fc400078e0214 */
[----:B------:R-:W-:Y:S01]  /*a900*/  IMAD.IADD R56, R61, 0x1, R56 ;  /* 0x000000013d387824 */ /* 0x000fe200078e0238 */
        /* <DEDUP_REMOVED lines=25> */
[----:B------:R-:W-:Y:S01]  /*aaa0*/  VIADD R56, R14, 0xc00 ;  /* 0x00000c000e387836 */ /* 0x000fe20000000000 */
[----:B------:R-:W-:-:S03]  /*aab0*/  MOV R21, 0x40000040 ;  /* 0x4000004000157802 */ /* 0x000fc60000000f00 */
        /* <DEDUP_REMOVED lines=15> */
[----:B------:R-:W-:Y:S01]  /*abb0*/  R2UR UR4, R62 ;  /* 0x000000003e0472ca */ /* 0x000fe200000e0000 */
[----:B------:R-:W-:Y:S01]  /*abc0*/  IMAD.IADD R62, R59, 0x1, R20 ;  /* 0x000000013b3e7824 */ /* 0x000fe200078e0214 */
[----:B------:R-:W-:Y:S01]  /*abd0*/  R2UR UR5, R63 ;  /* 0x000000003f0572ca */ /* 0x000fe200000e0000 */
[----:B------:R-:W-:Y:S01]  /*abe0*/  IMAD.MOV.U32 R63, RZ, RZ, 0x40000040 ;  /* 0x40000040ff3f7424 */ /* 0x000fe200078e00ff */
[----:B------:R-:W-:Y:S01]  /*abf0*/  R2UR UR6, R64 ;  /* 0x00000000400672ca */ /* 0x000fe200000e0000 */
[--C-:B------:R-:W-:Y:S01]  /*ac00*/  IMAD.IADD R64, R59, 0x1, R56.reuse ;  /* 0x000000013b407824 */ /* 0x100fe200078e0238 */
[----:B------:R-:W-:Y:S01]  /*ac10*/  R2UR UR7, R65 ;  /* 0x00000000410772ca */ /* 0x000fe200000e0000 */
[----:B------:R-:W-:Y:S01]  /*ac20*/  IMAD.MOV.U32 R65, RZ, RZ, 0x40000040 ;  /* 0x40000040ff417424 */ /* 0x000fe200078e00ff */
[C---:B------:R-:W-:Y:S01]  /*ac30*/  IADD3 R20, R61.reuse, R20, RZ ;  /* 0x000000143d147210 */ /* 0x040fe20007ffe0ff */
        /* <DEDUP_REMOVED lines=9> */
[----:B------:R-:W-:Y:S02]  /*acd0*/  WARPGROUP.DEPBAR.LE gsb0, 0x0 ;  /* 0x00008000000079c5 */ /* 0x000fe40000010000 */
[----:B------:R-:W-:-:S10]  /*ace0*/  WARPGROUP.ARRIVE ;  /* 0x00000000000079c5 */ /* 0x000fd40000000000 */
        /* <DEDUP_REMOVED lines=51> */
[----:B------:R-:W-:Y:S01]  /*b020*/  R2UR UR4, R20 ;  /* 0x00000000140472ca */ /* 0x000fe200000e0000 */
[----:B------:R-:W-:Y:S01]  /*b030*/  IMAD.MOV.U32 R20, RZ, RZ, 0x1000 ;  /* 0x00001000ff147424 */ /* 0x000fe200078e00ff */
[----:B------:R-:W-:Y:S02]  /*b040*/  R2UR UR5, R21 ;  /* 0x00000000150572ca */ /* 0x000fe400000e0000 */
        /* <DEDUP_REMOVED lines=18> */
[----:B------:R-:W-:Y:S02]  /*b170*/  IMAD R15, R168, -0x40, R21 ;  /* 0xffffffc0a80f7824 */ /* 0x000fe400078e0215 */
[----:B------:R-:W-:-:S03]  /*b180*/  IMAD R21, R185, 0x40, R190 ;  /* 0x00000040b9157824 */ /* 0x000fc600078e02be */
[----:B------:R-:W-:Y:S02]  /*b190*/  IADD3 R14, R194, 0x1, R15 ;  /* 0x00000001c20e7810 */ /* 0x000fe40007ffe00f */
[C---:B------:R-:W-:Y:S02]  /*b1a0*/  IADD3 R15, -R192.reuse, R15, R194 ;  /* 0x0000000fc00f7210 */ /* 0x040fe40007ffe1c2 */
[----:B------:R-:W-:-:S04]  /*b1b0*/  IADD3 R14, -R192, R14, -R187 ;  /* 0x0000000ec00e7210 */ /* 0x000fc80007ffe9bb */
[----:B------:R-:W-:Y:S02]  /*b1c0*/  VIADDMNMX R20, R21, R14, R15, PT ;  /* 0x0000000e15147246 */ /* 0x000fe4000380010f */
[----:B------:R-:W-:Y:S02]  /*b1d0*/  IADD3 R14, R14, 0x8, R21 ;  /* 0x000000080e0e7810 */ /* 0x000fe40007ffe015 */
[C---:B------:R-:W-:Y:S02]  /*b1e0*/  ISETP.GT.AND P1, PT, R20.reuse, RZ, PT ;  /* 0x000000ff1400720c */ /* 0x040fe40003f24270 */
[C---:B------:R-:W-:Y:S02]  /*b1f0*/  ISETP.GT.AND P2, PT, R20.reuse, 0x1, PT ;  /* 0x000000011400780c */ /* 0x040fe40003f44270 */
[----:B------:R-:W-:Y:S02]  /*b200*/  ISETP.GT.AND P3, PT, R20, 0x8, PT ;  /* 0x000000081400780c */ /* 0x000fe40003f64270 */
[----:B------:R-:W-:-:S04]  /*b210*/  VIMNMX R14, R15, R14, PT ;  /* 0x0000000e0f0e7248 */ /* 0x000fc80003fe0100 */
[----:B------:R-:W-:Y:S01]  /*b220*/  ISETP.GT.AND P4, PT, R14, 0x29, PT ;  /* 0x000000290e00780c */ /* 0x000fe20003f84270 */
        /* <DEDUP_REMOVED lines=50> */
[----:B------:R-:W-:Y:S01]  /*b550*/  ULDC UR4, c[0x0][0xa80] ;  /* 0x0002a00000047ab9 */ /* 0x000fe20000000800 */
[----:B------:R-:W2:Y:S01]  /*b560*/  MUFU.TANH R33, R33 ;  /* 0x0000002100217308 */ /* 0x000ea20000002400 */
[----:B0-----:R-:W-:Y:S01]  /*b570*/  FSEL R29, R29, -INF , P1 ;  /* 0xff8000001d1d7808 */ /* 0x001fe20000800000 */
[----:B------:R-:W-:Y:S01]  /*b580*/  IMAD.U32 R170, RZ, RZ, UR4 ;  /* 0x00000004ffaa7e24 */ /* 0x000fe2000f8e00ff */
[----:B------:R-:W-:-:S02]  /*b590*/  ISETP.GT.AND P1, PT, R20, 0x11, PT ;  /* 0x000000111400780c */ /* 0x000fc40003f24270 */
        /* <DEDUP_REMOVED lines=47> */
[----:B------:R-:W-:Y:S02]  /*b890*/  ISETP.GT.AND P1, PT, R14, RZ, PT ;  /* 0x000000ff0e00720c */ /* 0x000fe40003f24270 */
[----:B------:R-:W-:-:S03]  /*b8a0*/  FMNMX.FTZ R24, R53, R24, !PT ;  /* 0x0000001835187209 */ /* 0x000fc60007810000 */
[----:B------:R-:W0:Y:S01]  /*b8b0*/  MUFU.TANH R30, R30 ;  /* 0x0000001e001e7308 */ /* 0x000e220000002400 */
[----:B-1----:R-:W-:Y:S01]  /*b8c0*/  FSEL R15, R26, -INF , P1 ;  /* 0xff8000001a0f7808 */ /* 0x002fe20000800000 */
[----:B------:R-:W1:Y:S01]  /*b8d0*/  SHFL.BFLY PT, R73, R24, 0x2, 0x1f ;  /* 0x0c401f0018497f89 */ /* 0x000e6200000e0000 */
[----:B------:R-:W-:-:S05]  /*b8e0*/  ISETP.GT.AND P1, PT, R14, 0x9, PT ;  /* 0x000000090e00780c */ /* 0x000fca0003f24270 */
[----:B------:R-:W3:Y:S01]  /*b8f0*/  MUFU.TANH R31, R31 ;  /* 0x0000001f001f7308 */ /* 0x000ee20000002400 */
[----:B--2---:R-:W-:Y:S02]  /*b900*/  FSEL R27, R27, -INF , P2 ;  /* 0xff8000001b1b7808 */ /* 0x004fe40001000000 */
[----:B------:R-:W-:-:S05]  /*b910*/  ISETP.GT.AND P2, PT, R14, 0x10, PT ;  /* 0x000000100e00780c */ /* 0x000fca0003f44270 */
[----:B------:R-:W-:Y:S01]  /*b920*/  MUFU.TANH R34, R34 ;  /* 0x0000002200227308 */ /* 0x000fe20000002400 */
[----:B0-----:R-:W-:Y:S02]  /*b930*/  FSEL R21, R30, -INF , P3 ;  /* 0xff8000001e157808 */ /* 0x001fe40001800000 */
[----:B------:R-:W-:-:S05]  /*b940*/  ISETP.GT.AND P3, PT, R14, 0x20, PT ;  /* 0x000000200e00780c */ /* 0x000fca0003f64270 */
[----:B------:R-:W0:Y:S01]  /*b950*/  MUFU.TANH R35, R35 ;  /* 0x0000002300237308 */ /* 0x000e220000002400 */
[----:B---3--:R-:W-:Y:S02]  /*b960*/  FSEL R31, R31, -INF , P1 ;  /* 0xff8000001f1f7808 */ /* 0x008fe40000800000 */
[----:B-1----:R-:W-:Y:S02]  /*b970*/  FMNMX.FTZ R73, R24, R73, !PT ;  /* 0x0000004918497209 */ /* 0x002fe40007810000 */
[----:B------:R-:W-:-:S03]  /*b980*/  ISETP.GT.AND P1, PT, R14, 0x11, PT ;  /* 0x000000110e00780c */ /* 0x000fc60003f24270 */
[----:B------:R-:W1:Y:S01]  /*b990*/  SHFL.BFLY PT, R20, R73, 0x1, 0x1f ;  /* 0x0c201f0049147f89 */ /* 0x000e6200000e0000 */
[----:B------:R-:W2:Y:S08]  /*b9a0*/  MUFU.TANH R38, R38 ;  /* 0x0000002600267308 */ /* 0x000eb00000002400 */
[----:B------:R-:W3:Y:S01]  /*b9b0*/  MUFU.TANH R39, R39 ;  /* 0x0000002700277308 */ /* 0x000ee20000002400 */
[----:B0-----:R-:W-:-:S02]  /*b9c0*/  FSEL R35, R35, -INF , P1 ;  /* 0xff80000023237808 */ /* 0x001fc40000800000 */
[----:B------:R-:W-:-:S05]  /*b9d0*/  ISETP.GT.AND P1, PT, R14, 0x19, PT ;  /* 0x000000190e00780c */ /* 0x000fca0003f24270 */
[----:B------:R-:W0:Y:S01]  /*b9e0*/  MUFU.TANH R42, R42 ;  /* 0x0000002a002a7308 */ /* 0x000e220000002400 */
[----:B-1----:R-:W-:-:S07]  /*b9f0*/  FMNMX.FTZ R169, R73, R20, !PT ;  /* 0x0000001449a97209 */ /* 0x002fce0007810000 */
[----:B------:R-:W1:Y:S01]  /*ba00*/  MUFU.TANH R43, R43 ;  /* 0x0000002b002b7308 */ /* 0x000e620000002400 */
[----:B------:R-:W-:Y:S02]  /*ba10*/  FMNMX.FTZ R20, R15, R27, !PT ;  /* 0x0000001b0f147209 */ /* 0x000fe40007810000 */
[----:B------:R-:W-:Y:S01]  /*ba20*/  FSEL R73, R34, -INF , P2 ;  /* 0xff80000022497808 */ /* 0x000fe20001000000 */
[----:B------:R-:W-:Y:S01]  /*ba30*/  FMUL.FTZ R24, R169, R170 ;  /* 0x000000aaa9187220 */ /* 0x000fe20000410000 */
[----:B------:R-:W-:Y:S02]  /*ba40*/  FMNMX.FTZ R20, R21, R20, !PT ;  /* 0x0000001415147209 */ /* 0x000fe40007810000 */
[----:B------:R-:W-:Y:S01]  /*ba50*/  ISETP.GT.AND P2, PT, R14, 0x18, PT ;  /* 0x000000180e00780c */ /* 0x000fe20003f44270 */
[----:B------:R-:W4:Y:S01]  /*ba60*/  MUFU.TANH R46, R46 ;  /* 0x0000002e002e7308 */ /* 0x000f220000002400 */
[----:B------:R-:W-:Y:S02]  /*ba70*/  FMNMX.FTZ R20, R31, R20, !PT ;  /* 0x000000141f147209 */ /* 0x000fe40007810000 */
[----:B--2---:R-:W-:-:S02]  /*ba80*/  FSEL R75, R38, -INF , P2 ;  /* 0xff800000264b7808 */ /* 0x004fc40001000000 */
[----:B------:R-:W-:Y:S02]  /*ba90*/  FMNMX.FTZ R20, R73, R20, !PT ;  /* 0x0000001449147209 */ /* 0x000fe40007810000 */
[----:B---3--:R-:W-:Y:S01]  /*baa0*/  FSEL R39, R39, -INF , P1 ;  /* 0xff80000027277808 */ /* 0x008fe20000800000 */
[----:B------:R-:W2:Y:S01]  /*bab0*/  MUFU.TANH R47, R47 ;  /* 0x0000002f002f7308 */ /* 0x000ea20000002400 */
[----:B------:R-:W-:Y:S02]  /*bac0*/  FMNMX.FTZ R20, R35, R20, !PT ;  /* 0x0000001423147209 */ /* 0x000fe40007810000 */
[----:B------:R-:W-:Y:S02]  /*bad0*/  ISETP.GT.AND P2, PT, R14, 0x21, PT ;  /* 0x000000210e00780c */ /* 0x000fe40003f44270 */
[----:B------:R-:W-:Y:S02]  /*bae0*/  FMNMX.FTZ R20, R75, R20, !PT ;  /* 0x000000144b147209 */ /* 0x000fe40007810000 */
[----:B0-----:R-:W-:Y:S01]  /*baf0*/  FSEL R77, R42, -INF , P3 ;  /* 0xff8000002a4d7808 */ /* 0x001fe20001800000 */
[----:B------:R-:W0:Y:S01]  /*bb00*/  MUFU.TANH R50, R50 ;  /* 0x0000003200327308 */ /* 0x000e220000002400 */
[----:B------:R-:W-:-:S02]  /*bb10*/  FMNMX.FTZ R20, R39, R20, !PT ;  /* 0x0000001427147209 */ /* 0x000fc40007810000 */
[----:B------:R-:W-:Y:S02]  /*bb20*/  ISETP.GT.AND P1, PT, R14, 0x28, PT ;  /* 0x000000280e00780c */ /* 0x000fe40003f24270 */
[----:B-1----:R-:W-:Y:S02]  /*bb30*/  FSEL R43, R43, -INF , P2 ;  /* 0xff8000002b2b7808 */ /* 0x002fe40001000000 */
[----:B------:R-:W-:Y:S01]  /*bb40*/  FMNMX.FTZ R20, R77, R20, !PT ;  /* 0x000000144d147209 */ /* 0x000fe20007810000 */
[----:B------:R-:W1:Y:S01]  /*bb50*/  MUFU.TANH R51, R51 ;  /* 0x0000003300337308 */ /* 0x000e620000002400 */
[----:B----4-:R-:W-:Y:S02]  /*bb60*/  FSEL R79, R46, -INF , P1 ;  /* 0xff8000002e4f7808 */ /* 0x010fe40000800000 */
[----:B------:R-:W-:Y:S02]  /*bb70*/  FMNMX.FTZ R20, R43, R20, !PT ;  /* 0x000000142b147209 */ /* 0x000fe40007810000 */
[----:B------:R-:W-:-:S02]  /*bb80*/  ISETP.GT.AND P3, PT, R14, 0x30, PT ;  /* 0x000000300e00780c */ /* 0x000fc40003f64270 */
[----:B--2---:R-:W-:Y:S01]  /*bb90*/  FSEL R47, R47, -INF , P4 ;  /* 0xff8000002f2f7808 */ /* 0x004fe20002000000 */
[----:B------:R-:W2:Y:S01]  /*bba0*/  MUFU.TANH R54, R54 ;  /* 0x0000003600367308 */ /* 0x000ea20000002400 */
[----:B------:R-:W-:Y:S02]  /*bbb0*/  FMNMX.FTZ R20, R79, R20, !PT ;  /* 0x000000144f147209 */ /* 0x000fe40007810000 */
[----:B------:R-:W-:Y:S02]  /*bbc0*/  FSETP.NEU.FTZ.AND P2, PT, R169, -INF , PT ;  /* 0xff800000a900780b */ /* 0x000fe40003f5d000 */
[----:B------:R-:W-:Y:S02]  /*bbd0*/  ISETP.GT.AND P1, PT, R14, 0x31, PT ;  /* 0x000000310e00780c */ /* 0x000fe40003f24270 */
[----:B0-----:R-:W-:Y:S01]  /*bbe0*/  FSEL R81, R50, -INF , P3 ;  /* 0xff80000032517808 */ /* 0x001fe20001800000 */
[----:B------:R-:W0:Y:S01]  /*bbf0*/  MUFU.TANH R55, R55 ;  /* 0x0000003700377308 */ /* 0x000e220000002400 */
[----:B------:R-:W-:-:S02]  /*bc00*/  FMNMX.FTZ R20, R47, R20, !PT ;  /* 0x000000142f147209 */ /* 0x000fc40007810000 */
[----:B------:R-:W-:Y:S02]  /*bc10*/  FSEL R24, R24, RZ, P2 ;  /* 0x000000ff18187208 */ /* 0x000fe40001000000 */
[C---:B------:R-:W-:Y:S02]  /*bc20*/  ISETP.GT.AND P2, PT, R14.reuse, 0x38, PT ;  /* 0x000000380e00780c */ /* 0x040fe40003f44270 */
[----:B-1----:R-:W-:Y:S01]  /*bc30*/  FSEL R51, R51, -INF , P1 ;  /* 0xff80000033337808 */ /* 0x002fe20000800000 */
[--C-:B------:R-:W-:Y:S01]  /*bc40*/  FFMA.FTZ R26, R57, R170, -R24.reuse ;  /* 0x000000aa391a7223 */ /* 0x100fe20000010818 */
[----:B------:R-:W-:Y:S01]  /*bc50*/  FMNMX.FTZ R20, R81, R20, !PT ;  /* 0x0000001451147209 */ /* 0x000fe20007810000 */
[-CC-:B------:R-:W-:Y:S01]  /*bc60*/  FFMA.FTZ R179, R59, R170.reuse, -R24.reuse ;  /* 0x000000aa3bb37223 */ /* 0x180fe20000010818 */
[----:B------:R-:W-:Y:S01]  /*bc70*/  ISETP.GT.AND P1, PT, R14, 0x39, PT ;  /* 0x000000390e00780c */ /* 0x000fe20003f24270 */
[-CC-:B------:R-:W-:Y:S01]  /*bc80*/  FFMA.FTZ R14, R25, R170.reuse, -R24.reuse ;  /* 0x000000aa190e7223 */ /* 0x180fe20000010818 */
[----:B--2---:R-:W-:Y:S01]  /*bc90*/  FSEL R57, R54, -INF , P2 ;  /* 0xff80000036397808 */ /* 0x004fe20001000000 */
[--C-:B------:R-:W-:Y:S01]  /*bca0*/  FFMA.FTZ R180, R29, R170, -R24.reuse ;  /* 0x000000aa1db47223 */ /* 0x100fe20000010818 */
[----:B------:R-:W-:Y:S01]  /*bcb0*/  FMNMX.FTZ R20, R51, R20, !PT ;  /* 0x0000001433147209 */ /* 0x000fe20007810000 */
[----:B------:R-:W-:Y:S01]  /*bcc0*/  MUFU.EX2 R83, R14 ;  /* 0x0000000e00537308 */ /* 0x000fe20000000800 */
[----:B0-----:R-:W-:Y:S01]  /*bcd0*/  FSEL R55, R55, -INF , P1 ;  /* 0xff80000037377808 */ /* 0x001fe20000800000 */
        /* <DEDUP_REMOVED lines=13> */
[-CC-:B------:R-:W-:Y:S01]  /*bdb0*/  FFMA.FTZ R176, R71, R170.reuse, -R24.reuse ;  /* 0x000000aa47b07223 */ /* 0x180fe20000010818 */
[----:B------:R-:W-:Y:S01]  /*bdc0*/  FFMA.FTZ R178, R53, R170, -R24 ;  /* 0x000000aa35b27223 */ /* 0x000fe20000010818 */
[----:B------:R-:W1:Y:S08]  /*bdd0*/  MUFU.EX2 R26, R26 ;  /* 0x0000001a001a7308 */ /* 0x000e700000000800 */
[----:B------:R-:W-:Y:S08]  /*bde0*/  MUFU.EX2 R179, R179 ;  /* 0x000000b300b37308 */ /* 0x000ff00000000800 */
[----:B------:R-:W2:Y:S01]  /*bdf0*/  MUFU.EX2 R180, R180 ;  /* 0x000000b400b47308 */ /* 0x000ea20000000800 */
[----:B-1----:R-:W-:Y:S01]  /*be00*/  F2FP.BF16.F32.PACK_AB R152, R83, R26 ;  /* 0x0000001a5398723e */ /* 0x002fe200000010ff */
[----:B------:R-:W-:Y:S01]  /*be10*/  FADD.FTZ R228, R26, R83 ;  /* 0x000000531ae47221 */ /* 0x000fe20000010000 */
[----:B0-----:R-:W-:-:S05]  /*be20*/  FMNMX.FTZ R25, R20, R25, !PT ;  /* 0x0000001914197209 */ /* 0x001fca0007810000 */
[----:B------:R-:W0:Y:S01]  /*be30*/  SHFL.BFLY PT, R14, R25, 0x1, 0x1f ;  /* 0x0c201f00190e7f89 */ /* 0x000e2200000e0000 */
[----:B------:R-:W-:Y:S08]  /*be40*/  MUFU.EX2 R181, R181 ;  /* 0x000000b500b57308 */ /* 0x000ff00000000800 */
[----:B------:R-:W1:Y:S01]  /*be50*/  MUFU.EX2 R182, R182 ;  /* 0x000000b600b67308 */ /* 0x000e620000000800 */
[----:B--2---:R-:W-:Y:S01]  /*be60*/  F2FP.BF16.F32.PACK_AB R154, R180, R179 ;  /* 0x000000b3b49a723e */ /* 0x004fe200000010ff */
[----:B------:R-:W-:-:S04]  /*be70*/  FADD.FTZ R179, R179, R228 ;  /* 0x000000e4b3b37221 */ /* 0x000fc80000010000 */
[----:B------:R-:W-:Y:S02]  /*be80*/  FADD.FTZ R180, R180, R179 ;  /* 0x000000b3b4b47221 */ /* 0x000fe40000010000 */
[----:B------:R-:W-:Y:S01]  /*be90*/  MUFU.EX2 R183, R183 ;  /* 0x000000b700b77308 */ /* 0x000fe20000000800 */
[----:B0-----:R-:W-:-:S07]  /*bea0*/  FMNMX.FTZ R171, R25, R14, !PT ;  /* 0x0000000e19ab7209 */ /* 0x001fce0007810000 */
[----:B------:R-:W0:Y:S01]  /*beb0*/  MUFU.EX2 R186, R186 ;  /* 0x000000ba00ba7308 */ /* 0x000e220000000800 */
[C---:B-1----:R-:W-:Y:S01]  /*bec0*/  F2FP.BF16.F32.PACK_AB R156, R182.reuse, R181 ;  /* 0x000000b5b69c723e */ /* 0x042fe200000010ff */
[----:B------:R-:W-:Y:S01]  /*bed0*/  FADD.FTZ R181, R181, R180 ;  /* 0x000000b4b5b57221 */ /* 0x000fe20000010000 */
[C---:B------:R-:W-:Y:S01]  /*bee0*/  FSETP.NEU.FTZ.AND P1, PT, R171.reuse, -INF , PT ;  /* 0xff800000ab00780b */ /* 0x040fe20003f3d000 */
[----:B------:R-:W-:Y:S02]  /*bef0*/  FMUL.FTZ R14, R171, R170 ;  /* 0x000000aaab0e7220 */ /* 0x000fe40000410000 */
[----:B------:R-:W-:Y:S02]  /*bf00*/  FADD.FTZ R182, R182, R181 ;  /* 0x000000b5b6b67221 */ /* 0x000fe40000010000 */
[----:B------:R-:W-:Y:S01]  /*bf10*/  MUFU.EX2 R197, R197 ;  /* 0x000000c500c57308 */ /* 0x000fe20000000800 */
[----:B------:R-:W-:Y:S01]  /*bf20*/  FSEL R24, R14, RZ, P1 ;  /* 0x000000ff0e187208 */ /* 0x000fe20000800000 */
[----:B------:R-:W-:Y:S01]  /*bf30*/  IMAD R14, R18, 0x1000, R184 ;  /* 0x00001000120e7824 */ /* 0x000fe200078e02b8 */
[----:B------:R-:W-:-:S03]  /*bf40*/  ISETP.NE.AND P1, PT, R66, RZ, PT ;  /* 0x000000ff4200720c */ /* 0x000fc60003f25270 */
        /* <DEDUP_REMOVED lines=13> */
[----:B-1----:R-:W-:-:S02]  /*c020*/  @!P1 VIADD R15, R172, 0x38840 ;  /* 0x00038840ac0f9836 */ /* 0x002fc40000000000 */
[-CC-:B------:R-:W-:Y:S01]  /*c030*/  FFMA.FTZ R227, R81, R170.reuse, -R24.reuse ;  /* 0x000000aa51e37223 */ /* 0x180fe20000010818 */
[-CC-:B------:R-:W-:Y:S01]  /*c040*/  FFMA.FTZ R175, R51, R170.reuse, -R24.reuse ;  /* 0x000000aa33af7223 */ /* 0x180fe20000010818 */
[-CC-:B------:R-:W-:Y:S01]  /*c050*/  FFMA.FTZ R177, R57, R170.reuse, -R24.reuse ;  /* 0x000000aa39b17223 */ /* 0x180fe20000010818 */
[----:B------:R-:W-:Y:S01]  /*c060*/  FFMA.FTZ R173, R55, R170, -R24 ;  /* 0x000000aa37ad7223 */ /* 0x000fe20000010818 */
[----:B------:R-:W-:Y:S01]  /*c070*/  @!P1 PRMT R15, RZ, 0x654, R15 ;  /* 0x00000654ff0f9816 */ /* 0x000fe2000000000f */
[----:B------:R-:W1:Y:S01]  /*c080*/  MUFU.EX2 R28, R27 ;  /* 0x0000001b001c7308 */ /* 0x000e620000000800 */
[----:B0-----:R-:W-:Y:S01]  /*c090*/  F2FP.BF16.F32.PACK_AB R158, R186, R183 ;  /* 0x000000b7ba9e723e */ /* 0x001fe200000010ff */
[C---:B------:R-:W-:Y:S01]  /*c0a0*/  VIADD R20, R14.reuse, 0x80 ;  /* 0x000000800e147836 */ /* 0x040fe20000000000 */
[----:B------:R0:W-:Y:S01]  /*c0b0*/  @!P1 SYNCS.ARRIVE.TRANS64.RED.A1T0 RZ, [R15+URZ], RZ ;  /* 0x000000ff0fff99a7 */ /* 0x0001e2000810043f */
[----:B------:R-:W-:Y:S01]  /*c0c0*/  R2UR UR6, R14 ;  /* 0x000000000e0672ca */ /* 0x000fe200000e0000 */
[----:B------:R-:W-:-:S02]  /*c0d0*/  IMAD.MOV.U32 R21, RZ, RZ, 0x40000040 ;  /* 0x40000040ff157424 */ /* 0x000fc400078e00ff */
[----:B------:R-:W-:Y:S01]  /*c0e0*/  FADD.FTZ R183, R183, R182 ;  /* 0x000000b6b7b77221 */ /* 0x000fe20000010000 */
[----:B------:R-:W-:Y:S01]  /*c0f0*/  R2UR UR10, R20 ;  /* 0x00000000140a72ca */ /* 0x000fe200000e0000 */
[----:B------:R-:W-:Y:S01]  /*c100*/  MUFU.EX2 R202, R202 ;  /* 0x000000ca00ca7308 */ /* 0x000fe20000000800 */
[C---:B------:R-:W-:Y:S01]  /*c110*/  IADD3 R20, R14.reuse, 0x100, RZ ;  /* 0x000001000e147810 */ /* 0x040fe20007ffe0ff */
[----:B------:R-:W-:Y:S01]  /*c120*/  VIADD R14, R14, 0x180 ;  /* 0x000001800e0e7836 */ /* 0x000fe20000000000 */
[----:B------:R-:W-:Y:S01]  /*c130*/  R2UR UR11, R21 ;  /* 0x00000000150b72ca */ /* 0x000fe200000e0000 */
[----:B0-----:R-:W-:Y:S02]  /*c140*/  IMAD.MOV.U32 R15, RZ, RZ, 0x40000040 ;  /* 0x40000040ff0f7424 */ /* 0x001fe400078e00ff */
[----:B------:R-:W-:Y:S01]  /*c150*/  FADD.FTZ R186, R186, R183 ;  /* 0x000000b7baba7221 */ /* 0x000fe20000010000 */
[----:B------:R-:W-:Y:S01]  /*c160*/  IMAD.MOV.U32 R21, RZ, RZ, 0x40000040 ;  /* 0x40000040ff157424 */ /* 0x000fe200078e00ff */
[----:B------:R-:W0:Y:S01]  /*c170*/  MUFU.EX2 R203, R203 ;  /* 0x000000cb00cb7308 */ /* 0x000e220000000800 */
[----:B-1----:R-:W-:Y:S01]  /*c180*/  FADD.FTZ R229, R153, R28 ;  /* 0x0000001c99e57221 */ /* 0x002fe20000010000 */
[----:B------:R-:W-:Y:S01]  /*c190*/  F2FP.BF16.F32.PACK_AB R153, R28, R153 ;  /* 0x000000991c99723e */ /* 0x000fe200000010ff */
[----:B------:R-:W-:Y:S01]  /*c1a0*/  @!P1 VIADD R172, R172, 0x38860 ;  /* 0x00038860acac9836 */ /* 0x000fe20000000000 */
[----:B------:R-:W-:Y:S01]  /*c1b0*/  R2UR UR7, R15 ;  /* 0x000000000f0772ca */ /* 0x000fe200000e0000 */
[----:B------:R-:W-:-:S03]  /*c1c0*/  IMAD.MOV.U32 R15, RZ, RZ, 0x40000040 ;  /* 0x40000040ff0f7424 */ /* 0x000fc600078e00ff */
[----:B------:R-:W-:Y:S01]  /*c1d0*/  MUFU.EX2 R204, R204 ;  /* 0x000000cc00cc7308 */ /* 0x000fe20000000800 */
[----:B------:R-:W-:-:S07]  /*c1e0*/  @!P1 PRMT R172, RZ, 0x654, R172 ;  /* 0x00000654ffac9816 */ /* 0x000fce00000000ac */
[----:B------:R-:W1:Y:S01]  /*c1f0*/  MUFU.EX2 R205, R205 ;  /* 0x000000cd00cd7308 */ /* 0x000e620000000800 */
[----:B0-----:R-:W-:Y:S01]  /*c200*/  F2FP.BF16.F32.PACK_AB R155, R203, R202 ;  /* 0x000000cacb9b723e */ /* 0x001fe200000010ff */
[----:B------:R-:W-:Y:S01]  /*c210*/  BAR.SYNC.DEFER_BLOCKING 0xf, 0x100 ;  /* 0x03c4000000007b1d */ /* 0x000fe20000010000 */
[----:B------:R-:W-:-:S04]  /*c220*/  FADD.FTZ R202, R202, R229 ;  /* 0x000000e5caca7221 */ /* 0x000fc80000010000 */
[----:B------:R-:W-:Y:S01]  /*c230*/  FADD.FTZ R203, R203, R202 ;  /* 0x000000cacbcb7221 */ /* 0x000fe20000010000 */
[----:B------:R-:W-:Y:S08]  /*c240*/  MUFU.EX2 R206, R206 ;  /* 0x000000ce00ce7308 */ /* 0x000ff00000000800 */
[----:B------:R-:W0:Y:S01]  /*c250*/  MUFU.EX2 R207, R207 ;  /* 0x000000cf00cf7308 */ /* 0x000e220000000800 */
[----:B-1----:R-:W-:Y:S01]  /*c260*/  F2FP.BF16.F32.PACK_AB R157, R205, R204 ;  /* 0x000000cccd9d723e */ /* 0x002fe200000010ff */
[----:B------:R-:W-:-:S04]  /*c270*/  FADD.FTZ R204, R204, R203 ;  /* 0x000000cbcccc7221 */ /* 0x000fc80000010000 */
[----:B------:R-:W-:Y:S02]  /*c280*/  FADD.FTZ R205, R205, R204 ;  /* 0x000000cccdcd7221 */ /* 0x000fe40000010000 */
[----:B------:R-:W1:Y:S01]  /*c290*/  MUFU.EX2 R198, R198 ;  /* 0x000000c600c67308 */ /* 0x000e620000000800 */
[----:B------:R2:W-:Y:S07]  /*c2a0*/  STSM.16.M88.4 [R196+0x36400], R152 ;  /* 0x03640098c4007844 */ /* 0x0005ee0000000200 */
[----:B------:R-:W-:Y:S01]  /*c2b0*/  MUFU.EX2 R199, R199 ;  /* 0x000000c700c77308 */ /* 0x000fe20000000800 */
[----:B0-----:R-:W-:Y:S01]  /*c2c0*/  F2FP.BF16.F32.PACK_AB R159, R207, R206 ;  /* 0x000000cecf9f723e */ /* 0x001fe200000010ff */
[----:B------:R-:W-:-:S04]  /*c2d0*/  FADD.FTZ R206, R206, R205 ;  /* 0x000000cdcece7221 */ /* 0x000fc80000010000 */
[----:B------:R2:W-:Y:S01]  /*c2e0*/  STSM.16.M88.4 [R208], R156 ;  /* 0x0000009cd0007844 */ /* 0x0005e20000000200 */
[----:B------:R-:W-:Y:S01]  /*c2f0*/  FADD.FTZ R206, R207, R206 ;  /* 0x000000cecfce7221 */ /* 0x000fe20000010000 */
[----:B------:R-:W0:Y:S01]  /*c300*/  MUFU.EX2 R200, R200 ;  /* 0x000000c800c87308 */ /* 0x000e220000000800 */
[----:B-1----:R-:W-:Y:S01]  /*c310*/  F2FP.BF16.F32.PACK_AB R160, R198, R197 ;  /* 0x000000c5c6a0723e */ /* 0x002fe200000010ff */
[----:B------:R-:W-:-:S04]  /*c320*/  FADD.FTZ R197, R197, R186 ;  /* 0x000000bac5c57221 */ /* 0x000fc80000010000 */
[----:B------:R-:W-:Y:S02]  /*c330*/  FADD.FTZ R198, R198, R197 ;  /* 0x000000c5c6c67221 */ /* 0x000fe40000010000 */
[----:B------:R-:W-:Y:S08]  /*c340*/  MUFU.EX2 R211, R211 ;  /* 0x000000d300d37308 */ /* 0x000ff00000000800 */
[----:B------:R-:W1:Y:S01]  /*c350*/  MUFU.EX2 R224, R224 ;  /* 0x000000e000e07308 */ /* 0x000e620000000800 */
[----:B0-----:R-:W-:Y:S01]  /*c360*/  F2FP.BF16.F32.PACK_AB R162, R200, R199 ;  /* 0x000000c7c8a2723e */ /* 0x001fe200000010ff */
[----:B------:R-:W-:-:S04]  /*c370*/  FADD.FTZ R199, R199, R198 ;  /* 0x000000c6c7c77221 */ /* 0x000fc80000010000 */
[----:B------:R-:W-:Y:S02]  /*c380*/  FADD.FTZ R200, R200, R199 ;  /* 0x000000c7c8c87221 */ /* 0x000fe40000010000 */
[----:B------:R-:W-:Y:S08]  /*c390*/  MUFU.EX2 R225, R225 ;  /* 0x000000e100e17308 */ /* 0x000ff00000000800 */
        /* <DEDUP_REMOVED lines=8> */
[----:B------:R2:W-:Y:S01]  /*c420*/  STSM.16.M88.4 [R210], R160 ;  /* 0x000000a0d2007844 */ /* 0x0005e20000000200 */
[----:B------:R-:W-:Y:S01]  /*c430*/  FADD.FTZ R226, R226, R225 ;  /* 0x000000e1e2e27221 */ /* 0x000fe20000010000 */
[----:B------:R-:W0:Y:S08]  /*c440*/  MUFU.EX2 R176, R176 ;  /* 0x000000b000b07308 */ /* 0x000e300000000800 */
[----:B------:R-:W3:Y:S01]  /*c450*/  MUFU.EX2 R178, R178 ;  /* 0x000000b200b27308 */ /* 0x000ee20000000800 */
[----:B-1----:R-:W-:Y:S01]  /*c460*/  F2FP.BF16.F32.PACK_AB R164, R174, R201 ;  /* 0x000000c9aea4723e */ /* 0x002fe200000010ff */
[----:B------:R-:W-:-:S04]  /*c470*/  FADD.FTZ R201, R201, R200 ;  /* 0x000000c8c9c97221 */ /* 0x000fc80000010000 */
[----:B------:R-:W-:Y:S02]  /*c480*/  FADD.FTZ R201, R174, R201 ;  /* 0x000000c9aec97221 */ /* 0x000fe40000010000 */
[----:B------:R-:W1:Y:S02]  /*c490*/  MUFU.EX2 R227, R227 ;  /* 0x000000e300e37308 */ /* 0x000e640000000800 */
[----:B0-----:R-:W-:-:S06]  /*c4a0*/  FADD.FTZ R201, R176, R201 ;  /* 0x000000c9b0c97221 */ /* 0x001fcc0000010000 */
[----:B------:R-:W0:Y:S01]  /*c4b0*/  MUFU.EX2 R175, R175 ;  /* 0x000000af00af7308 */ /* 0x000e220000000800 */
[----:B---3--:R-:W-:-:S07]  /*c4c0*/  F2FP.BF16.F32.PACK_AB R166, R178, R176 ;  /* 0x000000b0b2a6723e */ /* 0x008fce00000010ff */
[----:B------:R-:W3:Y:S01]  /*c4d0*/  MUFU.EX2 R177, R177 ;  /* 0x000000b100b17308 */ /* 0x000ee20000000800 */
[----:B-1----:R-:W-:-:S07]  /*c4e0*/  FADD.FTZ R226, R227, R226 ;  /* 0x000000e2e3e27221 */ /* 0x002fce0000010000 */
[----:B------:R-:W1:Y:S01]  /*c4f0*/  MUFU.EX2 R173, R173 ;  /* 0x000000ad00ad7308 */ /* 0x000e620000000800 */
[C---:B0-----:R-:W-:Y:S01]  /*c500*/  F2FP.BF16.F32.PACK_AB R165, R175.reuse, R227 ;  /* 0x000000e3afa5723e */ /* 0x041fe200000010ff */
[----:B------:R-:W-:-:S04]  /*c510*/  FADD.FTZ R226, R175, R226 ;  /* 0x000000e2afe27221 */ /* 0x000fc80000010000 */
[----:B---3--:R-:W-:Y:S01]  /*c520*/  FADD.FTZ R226, R177, R226 ;  /* 0x000000e2b1e27221 */ /* 0x008fe20000010000 */
[----:B-1----:R-:W-:-:S05]  /*c530*/  F2FP.BF16.F32.PACK_AB R167, R173, R177 ;  /* 0x000000b1ada7723e */ /* 0x002fca00000010ff */
[----:B------:R2:W-:Y:S01]  /*c540*/  STSM.16.M88.4 [R209], R164 ;  /* 0x000000a4d1007844 */ /* 0x0005e20000000200 */
[----:B------:R-:W-:-:S06]  /*c550*/  WARPGROUP.ARRIVE ;  /* 0x00000000000079c5 */ /* 0x000fcc0000000000 */
[----:B------:R-:W-:Y:S01]  /*c560*/  HGMMA.64x256x16.F32.BF16 R24, R152, gdesc[UR4].tnspB, RZ, !UPT, gsb0 ;  /* 0x43e0000498187df0 */ /* 0x000fe2000c0018ff */
[----:B------:R-:W-:Y:S02]  /*c570*/  R2UR UR6, R20 ;  /* 0x00000000140672ca */ /* 0x000fe400000e0000 */
[----:B------:R-:W-:Y:S01]  /*c580*/  R2UR UR7, R21 ;  /* 0x00000000150772ca */ /* 0x000fe200000e0000 */
[----:B------:R-:W-:Y:S01]  /*c590*/  VIADD R21, R168, 0xfffffffe ;  /* 0xfffffffea8157836 */ /* 0x000fe20000000000 */
[----:B------:R-:W-:Y:S02]  /*c5a0*/  WARPGROUP.DEPBAR.LE gsb0, 0x0 ;  /* 0x00008000000079c5 */ /* 0x000fe40000010000 */
[----:B------:R-:W-:-:S15]  /*c5b0*/  WARPGROUP.ARRIVE ;  /* 0x00000000000079c5 */ /* 0x000fde0000000000 */
[----:B------:R-:W-:-:S06]  /*c5c0*/  NOP ;  /* 0x0000000000007918 */ /* 0x000fcc0000000000 */
[----:B------:R-:W-:Y:S03]  /*c5d0*/  HGMMA.64x256x16.F32.BF16 R24, R156, gdesc[UR8].tnspB, R24, gsb0 ;  /* 0x43e000089c187df0 */ /* 0x000fe60008001818 */
[----:B------:R-:W-:Y:S02]  /*c5e0*/  WARPGROUP.DEPBAR.LE gsb0, 0x0 ;  /* 0x00008000000079c5 */ /* 0x000fe40000010000 */
[----:B------:R-:W-:-:S15]  /*c5f0*/  WARPGROUP.ARRIVE ;  /* 0x00000000000079c5 */ /* 0x000fde0000000000 */
[----:B------:R-:W-:-:S08]  /*c600*/  NOP ;  /* 0x0000000000007918 */ /* 0x000fd00000000000 */
[----:B------:R-:W-:Y:S01]  /*c610*/  HGMMA.64x256x16.F32.BF16 R24, R160, gdesc[UR4].tnspB, R24, gsb0 ;  /* 0x43e00004a0187df0 */ /* 0x000fe20008001818 */
[----:B------:R-:W-:Y:S01]  /*c620*/  R2UR UR6, R14 ;  /* 0x000000000e0672ca */ /* 0x000fe200000e0000 */
[----:B------:R-:W-:Y:S01]  /*c630*/  IMAD.IADD R14, R194, 0x1, -R187 ;  /* 0x00000001c20e7824 */ /* 0x000fe200078e0abb */
[----:B------:R-:W-:-:S03]  /*c640*/  R2UR UR7, R15 ;  /* 0x000000000f0772ca */ /* 0x000fc600000e0000 */
[----:B------:R-:W-:-:S05]  /*c650*/  IMAD R14, R185, 0x40, R14 ;  /* 0x00000040b90e7824 */ /* 0x000fca00078e020e */
[----:B------:R-:W-:-:S04]  /*c660*/  SHF.R.S32.HI R15, RZ, 0x1f, R14 ;  /* 0x0000001fff0f7819 */ /* 0x000fc8000001140e */
[----:B------:R-:W-:Y:S01]  /*c670*/  LEA.HI R15, R15, R14, RZ, 0x6 ;  /* 0x0000000e0f0f7211 */ /* 0x000fe200078f30ff */
[----:B------:R-:W-:-:S03]  /*c680*/  FADD.FTZ R14, R173, R226 ;  /* 0x000000e2ad0e7221 */ /* 0x000fc60000010000 */
[----:B------:R-:W-:-:S04]  /*c690*/  SHF.R.S32.HI R15, RZ, 0x6, R15 ;  /* 0x00000006ff0f7819 */ /* 0x000fc8000001140f */
[----:B------:R-:W-:Y:S01]  /*c6a0*/  VIMNMX R211, RZ, R15, !PT ;  /* 0x0000000fffd37248 */ /* 0x000fe20007fe0100 */
[----:B------:R-:W-:-:S03]  /*c6b0*/  FADD.FTZ R15, R178, R201 ;  /* 0x000000c9b20f7221 */ /* 0x000fc60000010000 */
        /* <DEDUP_REMOVED lines=19> */
.L_x_4303:
[----:B------:R-:W-:-:S04]  /*c7f0*/  IADD3 R18, R197, 0x1, RZ ;  /* 0x00000001c5127810 */ /* 0x000fc80007ffe0ff */
[----:B------:R-:W-:-:S04]  /*c800*/  ISETP.NE.AND P2, PT, R18, 0x2, PT ;  /* 0x000000021200780c */ /* 0x000fc80003f45270 */
[----:B--2---:R-:W-:Y:S02]  /*c810*/  SEL R153, RZ, 0x1, P2 ;  /* 0x00000001ff997807 */ /* 0x004fe40001000000 */
[----:B------:R-:W-:Y:S02]  /*c820*/  SEL R18, R18, RZ, P2 ;  /* 0x000000ff12127207 */ /* 0x000fe40001000000 */
[----:B------:R-:W-:Y:S01]  /*c830*/  LOP3.LUT R22, R22, R153, RZ, 0x3c, !PT ;  /* 0x0000009916167212 */ /* 0x000fe200078e3cff */
[----:B------:R-:W-:Y:S06]  /*c840*/  @!P0 BRA `(.L_x_4293) ;  /* 0x0000000000048947 */ /* 0x000fec0003800000 */
[----:B------:R-:W-:Y:S01]  /*c850*/  BPT.TRAP 0x1 ;  /* 0x000000040000795c */ /* 0x000fe20000300000 */
.L_x_4293:
[----:B------:R-:W-:Y:S01]  /*c860*/  IMAD R20, R18, 0x8, R2 ;  /* 0x0000000812147824 */ /* 0x000fe200078e0202 */
[----:B------:R-:W-:-:S04]  /*c870*/  SHF.L.U32 R201, R22, 0x1f, RZ ;  /* 0x0000001f16c97819 */ /* 0x000fc800000006ff */
[----:B------:R0:W1:Y:S01]  /*c880*/  SYNCS.PHASECHK.TRANS64.TRYWAIT P2, [R20+URZ+0x38830], R201 ;  /* 0x038830c9140075a7 */ /* 0x000062000804017f */
[----:B------:R-:W-:Y:S05]  /*c890*/  @!P0 BRA `(.L_x_4294) ;  /* 0x0000000000048947 */ /* 0x000fea0003800000 */
[----:B------:R-:W-:Y:S01]  /*c8a0*/  BPT.TRAP 0x1 ;  /* 0x000000040000795c */ /* 0x000fe20000300000 */
.L_x_4294:
[----:B------:R-:W-:Y:S01]  /*c8b0*/  BSSY B2, `(.L_x_4295) ;  /* 0x0000006000027945 */ /* 0x000fe20003800000 */
[----:B------:R-:W-:Y:S02]  /*c8c0*/  IMAD R198, R18, 0x200, R0 ;  /* 0x0000020012c67824 */ /* 0x000fe400078e0200 */
[----:B------:R-:W-:Y:S01]  /*c8d0*/  IMAD.MOV.U32 R199, RZ, RZ, 0x40000040 ;  /* 0x40000040ffc77424 */ /* 0x000fe200078e00ff */
[----:B-1----:R-:W-:Y:S06]  /*c8e0*/  @P2 BRA `(.L_x_4296) ;  /* 0x0000000000082947 */ /* 0x002fec0003800000 */
[----:B------:R-:W1:Y:S02]  /*c8f0*/  SYNCS.PHASECHK.TRANS64.TRYWAIT P2, [R20+URZ+0x38830], R201 ;  /* 0x038830c9140075a7 */ /* 0x000e64000804017f */
[----:B-1----:R-:W-:Y:S05]  /*c900*/  @!P2 BRA `(.L_x_4297) ;  /* 0x0000011400b0a947 */ /* 0x002fea0003800000 */
.L_x_4296:
[----:B------:R-:W-:Y:S05]  /*c910*/  BSYNC B2 ;  /* 0x0000000000027941 */ /* 0x000fea0003800000 */
.L_x_4295:
        /* <DEDUP_REMOVED lines=36> */
.L_x_4298:
[----:B------:R2:W3:Y:S01]  /*cb60*/  SYNCS.PHASECHK.TRANS64.TRYWAIT P2, [R20+URZ+0x38850], R201 ;  /* 0x038850c9140075a7 */ /* 0x0004e2000804017f */
[----:B------:R-:W-:Y:S05]  /*cb70*/  @!P0 BRA `(.L_x_4299) ;  /* 0x0000000000048947 */ /* 0x000fea0003800000 */
[----:B------:R-:W-:Y:S01]  /*cb80*/  BPT.TRAP 0x1 ;  /* 0x000000040000795c */ /* 0x000fe20000300000 */
.L_x_4299:
[----:B------:R-:W-:Y:S04]  /*cb90*/  BSSY B2, `(.L_x_4300) ;  /* 0x0000004000027945 */ /* 0x000fe80003800000 */
[----:B---3--:R-:W-:Y:S05]  /*cba0*/  @P2 BRA `(.L_x_4301) ;  /* 0x0000000000082947 */ /* 0x008fea0003800000 */
[----:B------:R-:W3:Y:S02]  /*cbb0*/  SYNCS.PHASECHK.TRANS64.TRYWAIT P2, [R20+URZ+0x38850], R201 ;  /* 0x038850c9140075a7 */ /* 0x000ee4000804017f */
[----:B---3--:R-:W-:Y:S05]  /*cbc0*/  @!P2 BRA `(.L_x_4302) ;  /* 0x000001140014a947 */ /* 0x008fea0003800000 */
.L_x_4301:
[----:B------:R-:W-:Y:S05]  /*cbd0*/  BSYNC B2 ;  /* 0x0000000000027941 */ /* 0x000fea0003800000 */
.L_x_4300:
[----:B------:R-:W-:Y:S01]  /*cbe0*/  IMAD R202, R18, 0x1000, R3 ;  /* 0x0000100012ca7824 */ /* 0x000fe200078e0203 */
[----:B------:R-:W-:Y:S01]  /*cbf0*/  MOV R203, 0x40000040 ;  /* 0x4000004000cb7802 */ /* 0x000fe20000000f00 */
[----:B------:R-:W-:Y:S01]  /*cc00*/  WARPGROUP.ARRIVE ;  /* 0x00000000000079c5 */ /* 0x000fe20000000000 */
[C---:B------:R-:W-:Y:S01]  /*cc10*/  R2UR UR4, R4.reuse ;  /* 0x00000000040472ca */ /* 0x040fe200000e0000 */
[----:B------:R-:W-:Y:S01]  /*cc20*/  VIADD R198, R4, 0x2 ;  /* 0x0000000204c67836 */ /* 0x000fe20000000000 */
[C---:B------:R-:W-:Y:S01]  /*cc30*/  R2UR UR6, R202.reuse ;  /* 0x00000000ca0672ca */ /* 0x040fe200000e0000 */
[----:B------:R-:W-:Y:S01]  /*cc40*/  IMAD.MOV.U32 R199, RZ, RZ, 0x40000040 ;  /* 0x40000040ffc77424 */ /* 0x000fe200078e00ff */
[----:B------:R-:W-:Y:S01]  /*cc50*/  R2UR UR7, R203 ;  /* 0x00000000cb0772ca */ /* 0x000fe200000e0000 */
[----:B------:R-:W4:Y:S01]  /*cc60*/  S2R R204, SR_TID.X ;  /* 0x0000000000cc7919 */ /* 0x000f220000002100 */
[----:B------:R-:W-:Y:S01]  /*cc70*/  R2UR UR5, R5 ;  /* 0x00000000050572ca */ /* 0x000fe200000e0000 */
[----:B------:R-:W-:-:S02]  /*cc80*/  VIADD R203, R202, 0x800 ;  /* 0x00000800cacb7836 */ /* 0x000fc40000000000 */
[----:B------:R-:W-:Y:S02]  /*cc90*/  IMAD.MOV.U32 R205, RZ, RZ, 0x40000040 ;  /* 0x40000040ffcd7424 */ /* 0x000fe400078e00ff */
[----:B------:R-:W-:Y:S02]  /*cca0*/  VIADD R206, R4, 0x800 ;  /* 0x0000080004ce7836 */ /* 0x000fe40000000000 */
[----:B------:R-:W-:-:S06]  /*ccb0*/  IMAD.MOV.U32 R207, RZ, RZ, 0x40000040 ;  /* 0x40000040ffcf7424 */ /* 0x000fcc00078e00ff */
        /* <DEDUP_REMOVED lines=162> */
[----:B------:R-:W4:Y:S01]  /*d6e0*/  SHFL.IDX PT, R198, R204, RZ, 0x1f ;  /* 0x00001fffccc67589 */ /* 0x000f2200000e0000 */
[----:B------:R-:W-:Y:S01]  /*d6f0*/  IMAD.MOV.U32 R199, RZ, RZ, 0x4 ;  /* 0x00000004ffc77424 */ /* 0x000fe200078e00ff */
[----:B----4-:R-:W-:-:S04]  /*d700*/  ISETP.GT.AND P2, PT, R198, 0x7f, PT ;  /* 0x0000007fc600780c */ /* 0x010fc80003f44270 */
[----:B------:R-:W-:Y:S02]  /*d710*/  SEL R198, RZ, 0x2, !P2 ;  /* 0x00000002ffc67807 */ /* 0x000fe40005000000 */
[C---:B0123--:R-:W-:Y:S02]  /*d720*/  SEL R201, R199.reuse, 0x2, P2 ;  /* 0x00000002c7c97807 */ /* 0x04ffe40001000000 */
[----:B------:R-:W-:Y:S01]  /*d730*/  SEL R199, R199, 0x6, !P2 ;  /* 0x00000006c7c77807 */ /* 0x000fe20005000000 */
[----:B------:R-:W-:Y:S01]  /*d740*/  IMAD.IADD R204, R198, 0x1, R203 ;  /* 0x00000001c6cc7824 */ /* 0x000fe200078e02cb */
        /* <DEDUP_REMOVED lines=33> */
[----:B------:R-:W-:-:S02]  /*d960*/  MOV R204, 0xa00 ;  /* 0x00000a0000cc7802 */ /* 0x000fc40000000f00 */
        /* <DEDUP_REMOVED lines=39> */
[----:B------:R-:W-:-:S02]  /*dbe0*/  IMAD.IADD R204, R203, 0x1, R199 ;  /* 0x00000001cbcc7824 */ /* 0x000fc400078e02c7 */
        /* <DEDUP_REMOVED lines=85> */
[C---:B------:R-:W-:Y:S01]  /*e140*/  IMAD.IADD R204, R206.reuse, 0x1, R198 ;  /* 0x00000001cecc7824 */ /* 0x040fe200078e02c6 */
[----:B------:R-:W-:Y:S01]  /*e150*/  R2UR UR7, R205 ;  /* 0x00000000cd0772ca */ /* 0x000fe200000e0000 */
[----:B------:R-:W-:Y:S01]  /*e160*/  IMAD.IADD R198, R206, 0x1, R199 ;  /* 0x00000001cec67824 */ /* 0x000fe200078e02c7 */
        /* <DEDUP_REMOVED lines=29> */
[----:B------:R-:W-:-:S04]  /*e340*/  LOP3.LUT R199, R199, 0x1e00, RZ, 0xc0, !PT ;  /* 0x00001e00c7c77812 */ /* 0x000fc800078ec0ff */
[CC--:B------:R-:W-:Y:S02]  /*e350*/  IADD3 R198, R203.reuse, R199.reuse, R4 ;  /* 0x000000c7cbc67210 */ /* 0x0c0fe40007ffe004 */
[----:B------:R-:W-:Y:S01]  /*e360*/  IADD3 R202, R203, R199, R202 ;  /* 0x000000c7cbca7210 */ /* 0x000fe20007ffe0ca */
[----:B------:R-:W-:Y:S01]  /*e370*/  IMAD.MOV.U32 R203, RZ, RZ, 0x40000040 ;  /* 0x40000040ffcb7424 */ /* 0x000fe200078e00ff */
[----:B------:R-:W-:Y:S01]  /*e380*/  MOV R199, 0x40000040 ;  /* 0x4000004000c77802 */ /* 0x000fe20000000f00 */
[----:B------:R-:W-:Y:S02]  /*e390*/  WARPGROUP.DEPBAR.LE gsb0, 0x0 ;  /* 0x00008000000079c5 */ /* 0x000fe40000010000 */
[----:B------:R-:W-:-:S06]  /*e3a0*/  WARPGROUP.ARRIVE ;  /* 0x00000000000079c5 */ /* 0x000fcc0000000000 */
[----:B------:R-:W-:Y:S01]  /*e3b0*/  HGMMA.64x64x16.F32.BF16 R152, gdesc[UR4], R152, gsb0 ;  /* 0x00e00000049879f0 */ /* 0x000fe20008001898 */
[----:B------:R-:W-:Y:S01]  /*e3c0*/  R2UR UR4, R198 ;  /* 0x00000000c60472ca */ /* 0x000fe200000e0000 */
[----:B------:R-:W-:Y:S01]  /*e3d0*/  IMAD R198, R18, 0x1000, R184 ;  /* 0x0000100012c67824 */ /* 0x000fe200078e02b8 */
[----:B------:R-:W-:Y:S01]  /*e3e0*/  R2UR UR5, R199 ;  /* 0x00000000c70572ca */ /* 0x000fe200000e0000 */
[----:B------:R-:W-:Y:S01]  /*e3f0*/  IMAD.MOV.U32 R199, RZ, RZ, 0x40000040 ;  /* 0x40000040ffc77424 */ /* 0x000fe200078e00ff */
[----:B------:R-:W-:Y:S02]  /*e400*/  R2UR UR6, R202 ;  /* 0x00000000ca0672ca */ /* 0x000fe400000e0000 */
[----:B------:R-:W-:Y:S01]  /*e410*/  R2UR UR7, R203 ;  /* 0x00000000cb0772ca */ /* 0x000fe200000e0000 */
[----:B------:R-:W-:Y:S02]  /*e420*/  WARPGROUP.DEPBAR.LE gsb0, 0x0 ;  /* 0x00008000000079c5 */ /* 0x000fe40000010000 */
[----:B------:R-:W-:-:S10]  /*e430*/  WARPGROUP.ARRIVE ;  /* 0x00000000000079c5 */ /* 0x000fd40000000000 */
[----:B------:R-:W-:Y:S01]  /*e440*/  HGMMA.64x64x16.F32.BF16 R152, gdesc[UR4], R152, gsb0 ;  /* 0x00e00000049879f0 */ /* 0x000fe20008001898 */
[----:B------:R-:W-:Y:S01]  /*e450*/  ULDC UR4, c[0x0][0xad0] ;  /* 0x0002b40000047ab9 */ /* 0x000fe20000000800 */
[----:B------:R-:W-:Y:S01]  /*e460*/  R2UR UR7, R199 ;  /* 0x00000000c70772ca */ /* 0x000fe200000e0000 */
[----:B------:R-:W-:Y:S01]  /*e470*/  ULDC UR5, c[0x0][0xa80] ;  /* 0x0002a00000057ab9 */ /* 0x000fe20000000800 */
[----:B------:R-:W-:Y:S01]  /*e480*/  R2UR UR6, R198 ;  /* 0x00000000c60672ca */ /* 0x000fe200000e0000 */
[----:B------:R-:W-:Y:S02]  /*e490*/  WARPGROUP.DEPBAR.LE gsb0, 0x0 ;  /* 0x00008000000079c5 */ /* 0x000fe40000010000 */
[----:B------:R-:W-:Y:S01]  /*e4a0*/  FMUL.FTZ R206, R153, UR4 ;  /* 0x0000000499ce7c20 */ /* 0x000fe20008410000 */
[----:B------:R-:W-:Y:S01]  /*e4b0*/  FMUL.FTZ R153, R160, UR4 ;  /* 0x00000004a0997c20 */ /* 0x000fe20008410000 */
[----:B------:R-:W-:Y:S02]  /*e4c0*/  IMAD.MOV.U32 R160, RZ, RZ, -0x40 ;  /* 0xffffffc0ffa07424 */ /* 0x000fe400078e00ff */
[----:B------:R-:W-:Y:S01]  /*e4d0*/  FMUL.FTZ R207, R152, UR4 ;  /* 0x0000000498cf7c20 */ /* 0x000fe20008410000 */
[----:B------:R-:W-:Y:S01]  /*e4e0*/  FMUL.FTZ R204, R156, UR4 ;  /* 0x000000049ccc7c20 */ /* 0x000fe20008410000 */
[----:B------:R-:W-:Y:S01]  /*e4f0*/  FMUL.FTZ R199, R154, UR4 ;  /* 0x000000049ac77c20 */ /* 0x000fe20008410000 */
[----:B------:R-:W-:Y:S01]  /*e500*/  IMAD R160, R21, R160, 0x1 ;  /* 0x0000000115a07424 */ /* 0x000fe200078e02a0 */
        /* <DEDUP_REMOVED lines=8> */
[----:B------:R-:W1:Y:S01]  /*e590*/  MUFU.TANH R207, R207 ;  /* 0x000000cf00cf7308 */ /* 0x000e620000002400 */
[----:B------:R-:W-:Y:S01]  /*e5a0*/  IADD3 R161, -R187, R160, R194 ;  /* 0x000000a0bba17210 */ /* 0x000fe20007ffe1c2 */
[----:B------:R-:W-:Y:S01]  /*e5b0*/  FMUL.FTZ R165, R168, UR4 ;  /* 0x00000004a8a57c20 */ /* 0x000fe20008410000 */
[----:B------:R-:W-:Y:S01]  /*e5c0*/  FMUL.FTZ R160, R172, UR4 ;  /* 0x00000004aca07c20 */ /* 0x000fe20008410000 */
[----:B------:R-:W-:Y:S01]  /*e5d0*/  FMUL.FTZ R176, R176, UR4 ;  /* 0x00000004b0b07c20 */ /* 0x000fe20008410000 */
[----:B------:R-:W-:Y:S01]  /*e5e0*/  IADD3 R169, R190, R161, -R192 ;  /* 0x000000a1bea97210 */ /* 0x000fe20007ffe8c0 */
[----:B------:R-:W-:Y:S01]  /*e5f0*/  FMUL.FTZ R162, R162, UR4 ;  /* 0x00000004a2a27c20 */ /* 0x000fe20008410000 */
[----:B------:R-:W-:Y:S01]  /*e600*/  FMUL.FTZ R174, R174, UR4 ;  /* 0x00000004aeae7c20 */ /* 0x000fe20008410000 */
[----:B------:R-:W2:Y:S01]  /*e610*/  MUFU.TANH R204, R204 ;  /* 0x000000cc00cc7308 */ /* 0x000ea20000002400 */
        /* <DEDUP_REMOVED lines=8> */
[----:B-1----:R-:W-:Y:S01]  /*e6a0*/  FSEL R207, R207, -INF , P2 ;  /* 0xff800000cfcf7808 */ /* 0x002fe20001000000 */
[----:B------:R-:W-:Y:S01]  /*e6b0*/  FMUL.FTZ R225, R178, UR4 ;  /* 0x00000004b2e17c20 */ /* 0x000fe20008410000 */
[----:B------:R-:W-:Y:S01]  /*e6c0*/  ISETP.GT.AND P2, PT, R169, 0x9, PT ;  /* 0x00000009a900780c */ /* 0x000fe20003f44270 */
[----:B------:R-:W-:Y:S01]  /*e6d0*/  FMUL.FTZ R227, R179, UR4 ;  /* 0x00000004b3e37c20 */ /* 0x000fe20008410000 */
[----:B------:R-:W-:Y:S01]  /*e6e0*/  FMNMX.FTZ R161, R207, R186, !PT ;  /* 0x000000bacfa17209 */ /* 0x000fe20007810000 */
[----:B------:R-:W-:Y:S01]  /*e6f0*/  FMUL.FTZ R228, R182, UR4 ;  /* 0x00000004b6e47c20 */ /* 0x000fe20008410000 */
[----:B------:R-:W-:Y:S01]  /*e700*/  ISETP.GT.AND P3, PT, R169, 0x10, PT ;  /* 0x00000010a900780c */ /* 0x000fe20003f64270 */
[----:B------:R-:W1:Y:S01]  /*e710*/  MUFU.TANH R153, R153 ;  /* 0x0000009900997308 */ /* 0x000e620000002400 */
[----:B--2---:R-:W-:Y:S01]  /*e720*/  FSEL R204, R204, -INF , P4 ;  /* 0xff800000cccc7808 */ /* 0x004fe20002000000 */
[----:B------:R-:W-:Y:S01]  /*e730*/  FMUL.FTZ R229, R183, UR4 ;  /* 0x00000004b7e57c20 */ /* 0x000fe20008410000 */
[----:B------:R-:W-:-:S05]  /*e740*/  FMNMX.FTZ R173, R206, R161, !PT ;  /* 0x000000a1cead7209 */ /* 0x000fca0007810000 */
[----:B------:R-:W2:Y:S01]  /*e750*/  MUFU.TANH R154, R154 ;  /* 0x0000009a009a7308 */ /* 0x000ea20000002400 */
[----:B0-----:R-:W-:Y:S02]  /*e760*/  FSEL R161, R156, -INF , P2 ;  /* 0xff8000009ca17808 */ /* 0x001fe40001000000 */
[----:B------:R-:W-:Y:S02]  /*e770*/  FMNMX.FTZ R156, R204, R173, !PT ;  /* 0x000000adcc9c7209 */ /* 0x000fe40007810000 */
[----:B------:R-:W-:Y:S02]  /*e780*/  ISETP.GT.AND P2, PT, R169, 0x11, PT ;  /* 0x00000011a900780c */ /* 0x000fe40003f44270 */
[----:B------:R-:W-:Y:S01]  /*e790*/  FMNMX.FTZ R173, R161, R156, !PT ;  /* 0x0000009ca1ad7209 */ /* 0x000fe20007810000 */
[----:B------:R-:W0:Y:S01]  /*e7a0*/  MUFU.TANH R152, R152 ;  /* 0x0000009800987308 */ /* 0x000e220000002400 */
[----:B-1----:R-:W-:Y:S02]  /*e7b0*/  FSEL R172, R153, -INF , P3 ;  /* 0xff80000099ac7808 */ /* 0x002fe40001800000 */
[----:B------:R-:W-:-:S02]  /*e7c0*/  ISETP.GT.AND P3, PT, R169, 0x18, PT ;  /* 0x00000018a900780c */ /* 0x000fc40003f64270 */
[----:B------:R-:W-:-:S03]  /*e7d0*/  FMNMX.FTZ R203, R172, R173, !PT ;  /* 0x000000adaccb7209 */ /* 0x000fc60007810000 */
[----:B------:R-:W1:Y:S01]  /*e7e0*/  MUFU.TANH R164, R164 ;  /* 0x000000a400a47308 */ /* 0x000e620000002400 */
[----:B--2---:R-:W-:Y:S01]  /*e7f0*/  FSEL R168, R154, -INF , P2 ;  /* 0xff8000009aa87808 */ /* 0x004fe20001000000 */
[----:B------:R-:W-:Y:S01]  /*e800*/  FMUL.FTZ R154, R177, UR4 ;  /* 0x00000004b19a7c20 */ /* 0x000fe20008410000 */
[----:B------:R-:W-:-:S05]  /*e810*/  ISETP.GT.AND P2, PT, R169, 0x19, PT ;  /* 0x00000019a900780c */ /* 0x000fca0003f44270 */
[----:B------:R-:W2:Y:S01]  /*e820*/  MUFU.TANH R165, R165 ;  /* 0x000000a500a57308 */ /* 0x000ea20000002400 */
[----:B0-----:R-:W-:Y:S02]  /*e830*/  FSEL R173, R152, -INF , P3 ;  /* 0xff80000098ad7808 */ /* 0x001fe40001800000 */
[----:B------:R-:W-:Y:S01]  /*e840*/  FMNMX.FTZ R152, R168, R203, !PT ;  /* 0x000000cba8987209 */ /* 0x000fe20007810000 */
[----:B------:R-:W-:Y:S01]  /*e850*/  FMUL.FTZ R203, R170, UR4 ;  /* 0x00000004aacb7c20 */ /* 0x000fe20008410000 */
[----:B------:R-:W-:Y:S02]  /*e860*/  ISETP.GT.AND P3, PT, R169, 0x20, PT ;  /* 0x00000020a900780c */ /* 0x000fe40003f64270 */
[----:B------:R-:W-:Y:S01]  /*e870*/  FMNMX.FTZ R177, R173, R152, !PT ;  /* 0x00000098adb17209 */ /* 0x000fe20007810000 */
[----:B------:R-:W0:Y:S01]  /*e880*/  MUFU.TANH R157, R157 ;  /* 0x0000009d009d7308 */ /* 0x000e220000002400 */
[----:B-1----:R-:W-:Y:S01]  /*e890*/  FSEL R164, R164, -INF , P2 ;  /* 0xff800000a4a47808 */ /* 0x002fe20001000000 */
[----:B------:R-:W-:Y:S01]  /*e8a0*/  FMUL.FTZ R152, R180, UR4 ;  /* 0x00000004b4987c20 */ /* 0x000fe20008410000 */
[----:B------:R-:W-:-:S02]  /*e8b0*/  ISETP.GT.AND P2, PT, R169, 0x21, PT ;  /* 0x00000021a900780c */ /* 0x000fc40003f44270 */
[----:B------:R-:W-:Y:S01]  /*e8c0*/  FMNMX.FTZ R156, R164, R177, !PT ;  /* 0x000000b1a49c7209 */ /* 0x000fe20007810000 */
[----:B------:R-:W-:Y:S02]  /*e8d0*/  FMUL.FTZ R177, R181, UR4 ;  /* 0x00000004b5b17c20 */ /* 0x000fe40008410000 */
        /* <DEDUP_REMOVED lines=8> */
[----:B------:R0:W3:Y:S01]  /*e960*/  MUFU.TANH R153, R176 ;  /* 0x000000b000997308 */ /* 0x0000e20000002400 */
[----:B-1----:R-:W-:Y:S02]  /*e970*/  FSEL R160, R160, -INF , P3 ;  /* 0xff800000a0a07808 */ /* 0x002fe40001800000 */
[----:B------:R-:W-:Y:S02]  /*e980*/  ISETP.GT.AND P3, PT, R169, 0x30, PT ;  /* 0x00000030a900780c */ /* 0x000fe40003f64270 */
[----:B------:R-:W-:-:S03]  /*e990*/  FMNMX.FTZ R181, R160, R181, !PT ;  /* 0x000000b5a0b57209 */ /* 0x000fc60007810000 */
[----:B------:R-:W1:Y:S01]  /*e9a0*/  MUFU.TANH R154, R154 ;  /* 0x0000009a009a7308 */ /* 0x000e620000002400 */
[----:B--2---:R-:W-:Y:S01]  /*e9b0*/  FSEL R156, R201, -INF , P2 ;  /* 0xff800000c99c7808 */ /* 0x004fe20001000000 */
[----:B0-----:R-:W-:Y:S01]  /*e9c0*/  FMUL.FTZ R176, R155, UR4 ;  /* 0x000000049bb07c20 */ /* 0x001fe20008410000 */
[----:B------:R-:W-:Y:S02]  /*e9d0*/  ISETP.GT.AND P2, PT, R169, 0x31, PT ;  /* 0x00000031a900780c */ /* 0x000fe40003f44270 */
[----:B------:R-:W-:Y:S01]  /*e9e0*/  FMNMX.FTZ R180, R156, R181, !PT ;  /* 0x000000b59cb47209 */ /* 0x000fe20007810000 */
[----:B------:R-:W-:Y:S02]  /*e9f0*/  FMUL.FTZ R181, R158, UR4 ;  /* 0x000000049eb57c20 */ /* 0x000fe40008410000 */
[----:B------:R-:W0:Y:S01]  /*ea00*/  MUFU.TANH R152, R152 ;  /* 0x0000009800987308 */ /* 0x000e220000002400 */
[----:B---3--:R-:W-:Y:S02]  /*ea10*/  FSEL R155, R153, -INF , P3 ;  /* 0xff800000999b7808 */ /* 0x008fe40001800000 */
[----:B------:R-:W-:-:S02]  /*ea20*/  ISETP.GT.AND P3, PT, R169, 0x38, PT ;  /* 0x00000038a900780c */ /* 0x000fc40003f64270 */
[----:B------:R-:W-:Y:S01]  /*ea30*/  FMNMX.FTZ R153, R155, R180, !PT ;  /* 0x000000b49b997209 */ /* 0x000fe20007810000 */
[----:B------:R-:W-:Y:S02]  /*ea40*/  FMUL.FTZ R180, R163, UR4 ;  /* 0x00000004a3b47c20 */ /* 0x000fe40008410000 */
[----:B------:R-:W2:Y:S01]  /*ea50*/  MUFU.TANH R177, R177 ;  /* 0x000000b100b17308 */ /* 0x000ea20000002400 */
[----:B-1----:R-:W-:Y:S02]  /*ea60*/  FSEL R154, R154, -INF , P2 ;  /* 0xff8000009a9a7808 */ /* 0x002fe40001000000 */
[C---:B------:R-:W-:Y:S01]  /*ea70*/  ISETP.GT.AND P2, PT, R169.reuse, 0x39, PT ;  /* 0x00000039a900780c */ /* 0x040fe20003f44270 */
[----:B------:R-:W-:Y:S01]  /*ea80*/  VIADD R169, R169, 0x8 ;  /* 0x00000008a9a97836 */ /* 0x000fe20000000000 */
[----:B------:R-:W-:-:S03]  /*ea90*/  FMNMX.FTZ R201, R154, R153, !PT ;  /* 0x000000999ac97209 */ /* 0x000fc60007810000 */
[----:B------:R-:W-:Y:S01]  /*eaa0*/  MUFU.TANH R199, R199 ;  /* 0x000000c700c77308 */ /* 0x000fe20000002400 */
[----:B0-----:R-:W-:Y:S02]  /*eab0*/  FSEL R152, R152, -INF , P3 ;  /* 0xff80000098987808 */ /* 0x001fe40001800000 */
[C---:B------:R-:W-:Y:S02]  /*eac0*/  ISETP.GT.AND P3, PT, R169.reuse, RZ, PT ;  /* 0x000000ffa900720c */ /* 0x040fe40003f64270 */
[----:B------:R-:W-:Y:S01]  /*ead0*/  FMNMX.FTZ R158, R152, R201, !PT ;  /* 0x000000c9989e7209 */ /* 0x000fe20007810000 */
[----:B------:R-:W-:Y:S01]  /*eae0*/  FMUL.FTZ R201, R166, UR4 ;  /* 0x00000004a6c97c20 */ /* 0x000fe20008410000 */
[----:B------:R-:W-:Y:S01]  /*eaf0*/  ISETP.GT.AND P4, PT, R169, 0x10, PT ;  /* 0x00000010a900780c */ /* 0x000fe20003f84270 */
[----:B------:R-:W0:Y:S01]  /*eb00*/  MUFU.TANH R162, R162 ;  /* 0x000000a200a27308 */ /* 0x000e220000002400 */
[----:B--2---:R-:W-:Y:S01]  /*eb10*/  FSEL R153, R177, -INF , P2 ;  /* 0xff800000b1997808 */ /* 0x004fe20001000000 */
[----:B------:R-:W-:Y:S01]  /*eb20*/  FMUL.FTZ R177, R159, UR4 ;  /* 0x000000049fb17c20 */ /* 0x000fe20008410000 */
[----:B------:R-:W-:-:S02]  /*eb30*/  ISETP.GT.AND P2, PT, R169, 0x9, PT ;  /* 0x00000009a900780c */ /* 0x000fc40003f44270 */
[----:B------:R-:W-:Y:S02]  /*eb40*/  FMNMX.FTZ R158, R153, R158, !PT ;  /* 0x0000009e999e7209 */ /* 0x000fe40007810000 */
[C---:B------:R-:W-:Y:S01]  /*eb50*/  ISETP.GT.AND P5, PT, R169.reuse, 0x8, PT ;  /* 0x00000008a900780c */ /* 0x040fe20003fa4270 */
[----:B------:R-:W1:Y:S01]  /*eb60*/  MUFU.TANH R177, R177 ;  /* 0x000000b100b17308 */ /* 0x000e620000002400 */
[----:B------:R-:W-:Y:S01]  /*eb70*/  ISETP.GT.AND P6, PT, R169, 0x1, PT ;  /* 0x00000001a900780c */ /* 0x000fe20003fc4270 */
[----:B------:R-:W2:Y:S06]  /*eb80*/  SHFL.BFLY PT, R159, R158, 0x2, 0x1f ;  /* 0x0c401f009e9f7f89 */ /* 0x000eac00000e0000 */
[----:B------:R-:W-:Y:S01]  /*eb90*/  MUFU.TANH R180, R180 ;  /* 0x000000b400b47308 */ /* 0x000fe20000002400 */
[----:B0-----:R-:W-:-:S02]  /*eba0*/  FSEL R166, R162, -INF , P4 ;  /* 0xff800000a2a67808 */ /* 0x001fc40002000000 */
[----:B------:R-:W-:-:S05]  /*ebb0*/  ISETP.GT.AND P4, PT, R169, 0x21, PT ;  /* 0x00000021a900780c */ /* 0x000fca0003f84270 */
[----:B------:R-:W0:Y:S01]  /*ebc0*/  MUFU.TANH R181, R181 ;  /* 0x000000b500b57308 */ /* 0x000e220000002400 */
[----:B-1----:R-:W-:Y:S02]  /*ebd0*/  FSEL R167, R177, -INF , P2 ;  /* 0xff800000b1a77808 */ /* 0x002fe40001000000 */
[----:B------:R-:W-:-:S05]  /*ebe0*/  ISETP.GT.AND P2, PT, R169, 0x20, PT ;  /* 0x00000020a900780c */ /* 0x000fca0003f44270 */
[----:B------:R-:W1:Y:S01]  /*ebf0*/  MUFU.TANH R203, R203 ;  /* 0x000000cb00cb7308 */ /* 0x000e620000002400 */
[----:B--2---:R-:W-:Y:S02]  /*ec00*/  FMNMX.FTZ R170, R158, R159, !PT ;  /* 0x0000009f9eaa7209 */ /* 0x004fe40007810000 */
[----:B------:R-:W-:Y:S02]  /*ec10*/  FSEL R158, R199, -INF , P3 ;  /* 0xff800000c79e7808 */ /* 0x000fe40001800000 */
[----:B------:R-:W-:Y:S01]  /*ec20*/  ISETP.GT.AND P3, PT, R169, 0x11, PT ;  /* 0x00000011a900780c */ /* 0x000fe20003f64270 */
[----:B------:R-:W2:Y:S02]  /*ec30*/  SHFL.BFLY PT, R175, R170, 0x1, 0x1f ;  /* 0x0c201f00aaaf7f89 */ /* 0x000ea400000e0000 */
[----:B------:R-:W3:Y:S01]  /*ec40*/  MUFU.TANH R174, R174 ;  /* 0x000000ae00ae7308 */ /* 0x000ee20000002400 */
[----:B0-----:R-:W-:Y:S02]  /*ec50*/  FSEL R163, R181, -INF , P5 ;  /* 0xff800000b5a37808 */ /* 0x001fe40002800000 */
[----:B------:R-:W-:-:S02]  /*ec60*/  FSEL R162, R180, -INF , P3 ;  /* 0xff800000b4a27808 */ /* 0x000fc40001800000 */
[C---:B------:R-:W-:Y:S02]  /*ec70*/  ISETP.GT.AND P3, PT, R169.reuse, 0x28, PT ;  /* 0x00000028a900780c */ /* 0x040fe40003f64270 */
[----:B------:R-:W-:Y:S01]  /*ec80*/  ISETP.GT.AND P5, PT, R169, 0x19, PT ;  /* 0x00000019a900780c */ /* 0x000fe20003fa4270 */
[----:B------:R-:W0:Y:S01]  /*ec90*/  MUFU.TANH R176, R176 ;  /* 0x000000b000b07308 */ /* 0x000e220000002400 */
[----:B-1----:R-:W-:Y:S02]  /*eca0*/  FSEL R181, R203, -INF , P2 ;  /* 0xff800000cbb57808 */ /* 0x002fe40001000000 */
[----:B------:R-:W-:-:S05]  /*ecb0*/  ISETP.GT.AND P2, PT, R169, 0x31, PT ;  /* 0x00000031a900780c */ /* 0x000fca0003f44270 */
[----:B------:R-:W1:Y:S01]  /*ecc0*/  MUFU.TANH R202, R202 ;  /* 0x000000ca00ca7308 */ /* 0x000e620000002400 */
[----:B---3--:R-:W-:Y:S02]  /*ecd0*/  FSEL R203, R174, -INF , P3 ;  /* 0xff800000aecb7808 */ /* 0x008fe40001800000 */
[----:B------:R-:W-:Y:S02]  /*ece0*/  FMNMX.FTZ R174, R158, R200, !PT ;  /* 0x000000c89eae7209 */ /* 0x000fe40007810000 */
[----:B------:R-:W-:-:S03]  /*ecf0*/  ISETP.GT.AND P3, PT, R169, 0x39, PT ;  /* 0x00000039a900780c */ /* 0x000fc60003f64270 */
[----:B------:R-:W3:Y:S01]  /*ed00*/  MUFU.TANH R171, R171 ;  /* 0x000000ab00ab7308 */ /* 0x000ee20000002400 */
[----:B0-----:R-:W-:Y:S02]  /*ed10*/  FSEL R159, R176, -INF , P6 ;  /* 0xff800000b09f7808 */ /* 0x001fe40003000000 */
[----:B------:R-:W-:Y:S02]  /*ed20*/  ISETP.GT.AND P6, PT, R169, 0x18, PT ;  /* 0x00000018a900780c */ /* 0x000fe40003fc4270 */
[----:B------:R-:W-:-:S03]  /*ed30*/  FMNMX.FTZ R174, R159, R174, !PT ;  /* 0x000000ae9fae7209 */ /* 0x000fc60007810000 */
[----:B------:R-:W0:Y:S01]  /*ed40*/  MUFU.TANH R201, R201 ;  /* 0x000000c900c97308 */ /* 0x000e220000002400 */
[----:B------:R-:W-:Y:S02]  /*ed50*/  FMNMX.FTZ R174, R163, R174, !PT ;  /* 0x000000aea3ae7209 */ /* 0x000fe40007810000 */
[----:B-1----:R-:W-:Y:S02]  /*ed60*/  FSEL R199, R202, -INF , P5 ;  /* 0xff800000cac77808 */ /* 0x002fe40002800000 */
[----:B------:R-:W-:-:S03]  /*ed70*/  ISETP.GT.AND P5, PT, R169, 0x30, PT ;  /* 0x00000030a900780c */ /* 0x000fc60003fa4270 */
[----:B------:R-:W1:Y:S01]  /*ed80*/  MUFU.TANH R205, R205 ;  /* 0x000000cd00cd7308 */ /* 0x000e620000002400 */
[----:B---3--:R-:W-:Y:S02]  /*ed90*/  FSEL R202, R171, -INF , P4 ;  /* 0xff800000abca7808 */ /* 0x008fe40002000000 */
[----:B------:R-:W-:Y:S02]  /*eda0*/  FMNMX.FTZ R171, R167, R174, !PT ;  /* 0x000000aea7ab7209 */ /* 0x000fe40007810000 */
[----:B------:R-:W-:Y:S02]  /*edb0*/  ISETP.GT.AND P4, PT, R169, 0x38, PT ;  /* 0x00000038a900780c */ /* 0x000fe40003f84270 */
[----:B------:R-:W-:Y:S01]  /*edc0*/  FMNMX.FTZ R171, R166, R171, !PT ;  /* 0x000000aba6ab7209 */ /* 0x000fe20007810000 */
[----:B------:R-:W3:Y:S01]  /*edd0*/  MUFU.TANH R225, R225 ;  /* 0x000000e100e17308 */ /* 0x000ee20000002400 */
[----:B0-----:R-:W-:Y:S02]  /*ede0*/  FSEL R201, R201, -INF , P6 ;  /* 0xff800000c9c97808 */ /* 0x001fe40003000000 */
[----:B------:R-:W-:-:S02]  /*edf0*/  FMNMX.FTZ R174, R162, R171, !PT ;  /* 0x000000aba2ae7209 */ /* 0x000fc40007810000 */
[----:B------:R-:W-:Y:S02]  /*ee00*/  ISETP.GT.AND P6, PT, R169, 0x29, PT ;  /* 0x00000029a900780c */ /* 0x000fe40003fc4270 */
[----:B------:R-:W-:Y:S01]  /*ee10*/  FMNMX.FTZ R174, R201, R174, !PT ;  /* 0x000000aec9ae7209 */ /* 0x000fe20007810000 */
[----:B------:R-:W0:Y:S01]  /*ee20*/  MUFU.TANH R227, R227 ;  /* 0x000000e300e37308 */ /* 0x000e220000002400 */
[----:B-1----:R-:W-:Y:S02]  /*ee30*/  FSEL R205, R205, -INF , P6 ;  /* 0xff800000cdcd7808 */ /* 0x002fe40003000000 */
[----:B------:R-:W-:Y:S02]  /*ee40*/  FMNMX.FTZ R174, R199, R174, !PT ;  /* 0x000000aec7ae7209 */ /* 0x000fe40007810000 */
[----:B--2---:R-:W-:Y:S01]  /*ee50*/  FMNMX.FTZ R169, R170, R175, !PT ;  /* 0x000000afaaa97209 */ /* 0x004fe20007810000 */
[----:B------:R-:W-:Y:S01]  /*ee60*/  IMAD.U32 R170, RZ, RZ, UR5 ;  /* 0x00000005ffaa7e24 */ /* 0x000fe2000f8e00ff */
[----:B------:R-:W-:Y:S01]  /*ee70*/  FMNMX.FTZ R171, R181, R174, !PT ;  /* 0x000000aeb5ab7209 */ /* 0x000fe20007810000 */
[----:B------:R-:W1:Y:S01]  /*ee80*/  MUFU.TANH R228, R228 ;  /* 0x000000e400e47308 */ /* 0x000e620000002400 */
[----:B---3--:R-:W-:Y:S01]  /*ee90*/  FSEL R225, R225, -INF , P5 ;  /* 0xff800000e1e17808 */ /* 0x008fe20002800000 */
[----:B------:R-:W-:Y:S01]  /*eea0*/  FMUL.FTZ R179, R169, R170 ;  /* 0x000000aaa9b37220 */ /* 0x000fe20000410000 */
[----:B------:R-:W-:-:S02]  /*eeb0*/  FMNMX.FTZ R174, R202, R171, !PT ;  /* 0x000000abcaae7209 */ /* 0x000fc40007810000 */
[----:B------:R-:W-:Y:S02]  /*eec0*/  FSETP.NEU.FTZ.AND P6, PT, R169, -INF , PT ;  /* 0xff800000a900780b */ /* 0x000fe40003fdd000 */
[----:B------:R-:W-:Y:S01]  /*eed0*/  FMNMX.FTZ R174, R203, R174, !PT ;  /* 0x000000aecbae7209 */ /* 0x000fe20007810000 */
[----:B------:R-:W2:Y:S01]  /*eee0*/  MUFU.TANH R229, R229 ;  /* 0x000000e500e57308 */ /* 0x000ea20000002400 */
[----:B0-----:R-:W-:Y:S02]  /*eef0*/  FSEL R227, R227, -INF , P2 ;  /* 0xff800000e3e37808 */ /* 0x001fe40001000000 */
[----:B------:R-:W-:Y:S02]  /*ef00*/  FMNMX.FTZ R174, R205, R174, !PT ;  /* 0x000000aecdae7209 */ /* 0x000fe40007810000 */
[----:B------:R-:W-:Y:S02]  /*ef10*/  FSEL R179, R179, RZ, P6 ;  /* 0x000000ffb3b37208 */ /* 0x000fe40003000000 */
[----:B------:R-:W-:-:S02]  /*ef20*/  FMNMX.FTZ R174, R225, R174, !PT ;  /* 0x000000aee1ae7209 */ /* 0x000fc40007810000 */
[----:B-1----:R-:W-:Y:S01]  /*ef30*/  FSEL R228, R228, -INF , P4 ;  /* 0xff800000e4e47808 */ /* 0x002fe20002000000 */
[--C-:B------:R-:W-:Y:S01]  /*ef40*/  FFMA.FTZ R224, R207, R170, -R179.reuse ;  /* 0x000000aacfe07223 */ /* 0x100fe200000108b3 */
[----:B------:R-:W-:Y:S01]  /*ef50*/  FMNMX.FTZ R171, R227, R174, !PT ;  /* 0x000000aee3ab7209 */ /* 0x000fe20007810000 */
[-CC-:B------:R-:W-:Y:S01]  /*ef60*/  FFMA.FTZ R207, R161, R170.reuse, -R179.reuse ;  /* 0x000000aaa1cf7223 */ /* 0x180fe200000108b3 */
[-CC-:B------:R-:W-:Y:S01]  /*ef70*/  FFMA.FTZ R161, R172, R170.reuse, -R179.reuse ;  /* 0x000000aaaca17223 */ /* 0x180fe200000108b3 */
[-CC-:B------:R-:W-:Y:S01]  /*ef80*/  FFMA.FTZ R172, R164, R170.reuse, -R179.reuse ;  /* 0x000000aaa4ac7223 */ /* 0x180fe200000108b3 */
[----:B------:R-:W-:Y:S01]  /*ef90*/  FMNMX.FTZ R174, R228, R171, !PT ;  /* 0x000000abe4ae7209 */ /* 0x000fe20007810000 */
[-CC-:B------:R-:W-:Y:S01]  /*efa0*/  FFMA.FTZ R176, R156, R170.reuse, -R179.reuse ;  /* 0x000000aa9cb07223 */ /* 0x180fe200000108b3 */
[----:B--2---:R-:W-:Y:S01]  /*efb0*/  FSEL R229, R229, -INF , P3 ;  /* 0xff800000e5e57808 */ /* 0x004fe20001800000 */
[-CC-:B------:R-:W-:Y:S01]  /*efc0*/  FFMA.FTZ R156, R152, R170.reuse, -R179.reuse ;  /* 0x000000aa989c7223 */ /* 0x180fe200000108b3 */
[-CC-:B------:R-:W-:Y:S01]  /*efd0*/  FFMA.FTZ R178, R154, R170.reuse, -R179.reuse ;  /* 0x000000aa9ab27223 */ /* 0x180fe200000108b3 */
[--C-:B------:R-:W-:Y:S01]  /*efe0*/  FFMA.FTZ R177, R155, R170, -R179.reuse ;  /* 0x000000aa9bb17223 */ /* 0x100fe200000108b3 */
[----:B------:R-:W-:Y:S01]  /*eff0*/  FMNMX.FTZ R171, R229, R174, !PT ;  /* 0x000000aee5ab7209 */ /* 0x000fe20007810000 */
[-CC-:B------:R-:W-:Y:S01]  /*f000*/  FFMA.FTZ R180, R153, R170.reuse, -R179.reuse ;  /* 0x000000aa99b47223 */ /* 0x180fe200000108b3 */
[-CC-:B------:R-:W-:Y:S01]  /*f010*/  FFMA.FTZ R226, R206, R170.reuse, -R179.reuse ;  /* 0x000000aacee27223 */ /* 0x180fe200000108b3 */
[----:B------:R-:W-:Y:S01]  /*f020*/  MUFU.EX2 R224, R224 ;  /* 0x000000e000e07308 */ /* 0x000fe20000000800 */
[-CC-:B------:R-:W-:Y:S01]  /*f030*/  FFMA.FTZ R206, R168, R170.reuse, -R179.reuse ;  /* 0x000000aaa8ce7223 */ /* 0x180fe200000108b3 */
[----:B------:R-:W0:Y:S01]  /*f040*/  SHFL.BFLY PT, R174, R171, 0x2, 0x1f ;  /* 0x0c401f00abae7f89 */ /* 0x000e2200000e0000 */
[-CC-:B------:R-:W-:Y:S01]  /*f050*/  FFMA.FTZ R183, R204, R170.reuse, -R179.reuse ;  /* 0x000000aaccb77223 */ /* 0x180fe200000108b3 */
[-CC-:B------:R-:W-:Y:S01]  /*f060*/  FFMA.FTZ R168, R173, R170.reuse, -R179.reuse ;  /* 0x000000aaada87223 */ /* 0x180fe200000108b3 */
[----:B------:R-:W-:Y:S01]  /*f070*/  FFMA.FTZ R173, R165, R170, -R179 ;  /* 0x000000aaa5ad7223 */ /* 0x000fe200000108b3 */
[----:B------:R-:W-:-:S02]  /*f080*/  IMAD.MOV R165, RZ, RZ, -R195 ;  /* 0x000000ffffa57224 */ /* 0x000fc400078e0ac3 */
[--C-:B------:R-:W-:Y:S01]  /*f090*/  FFMA.FTZ R175, R160, R170, -R179.reuse ;  /* 0x000000aaa0af7223 */ /* 0x100fe200000108b3 */
[----:B------:R-:W-:Y:S08]  /*f0a0*/  MUFU.EX2 R226, R226 ;  /* 0x000000e200e27308 */ /* 0x000ff00000000800 */
[----:B------:R-:W-:Y:S08]  /*f0b0*/  MUFU.EX2 R183, R183 ;  /* 0x000000b700b77308 */ /* 0x000ff00000000800 */
[----:B------:R-:W-:Y:S01]  /*f0c0*/  MUFU.EX2 R207, R207 ;  /* 0x000000cf00cf7308 */ /* 0x000fe20000000800 */
[----:B0-----:R-:W-:Y:S01]  /*f0d0*/  FMNMX.FTZ R164, R171, R174, !PT ;  /* 0x000000aeaba47209 */ /* 0x001fe20007810000 */
[----:B------:R-:W-:-:S04]  /*f0e0*/  FFMA.FTZ R174, R157, R170, -R179 ;  /* 0x000000aa9dae7223 */ /* 0x000fc800000108b3 */
[----:B------:R-:W0:Y:S02]  /*f0f0*/  SHFL.BFLY PT, R171, R164, 0x1, 0x1f ;  /* 0x0c201f00a4ab7f89 */ /* 0x000e2400000e0000 */
[----:B------:R-:W-:Y:S08]  /*f100*/  MUFU.EX2 R161, R161 ;  /* 0x000000a100a17308 */ /* 0x000ff00000000800 */
[----:B------:R-:W-:Y:S08]  /*f110*/  MUFU.EX2 R179, R156 ;  /* 0x0000009c00b37308 */ /* 0x000ff00000000800 */
[----:B------:R-:W-:Y:S01]  /*f120*/  MUFU.EX2 R206, R206 ;  /* 0x000000ce00ce7308 */ /* 0x000fe20000000800 */
[----:B0-----:R-:W-:-:S07]  /*f130*/  FMNMX.FTZ R171, R164, R171, !PT ;  /* 0x000000aba4ab7209 */ /* 0x001fce0007810000 */
[----:B------:R-:W-:Y:S01]  /*f140*/  MUFU.EX2 R168, R168 ;  /* 0x000000a800a87308 */ /* 0x000fe20000000800 */
[C---:B------:R-:W-:Y:S01]  /*f150*/  FSETP.NEU.FTZ.AND P2, PT, R171.reuse, -INF , PT ;  /* 0xff800000ab00780b */ /* 0x040fe20003f5d000 */
[----:B------:R-:W-:-:S06]  /*f160*/  FMUL.FTZ R152, R171, R170 ;  /* 0x000000aaab987220 */ /* 0x000fcc0000410000 */
[----:B------:R-:W-:Y:S01]  /*f170*/  MUFU.EX2 R172, R172 ;  /* 0x000000ac00ac7308 */ /* 0x000fe20000000800 */
[----:B------:R-:W-:-:S05]  /*f180*/  FSEL R152, R152, RZ, P2 ;  /* 0x000000ff98987208 */ /* 0x000fca0001000000 */
[-CC-:B------:R-:W-:Y:S01]  /*f190*/  FFMA.FTZ R154, R159, R170.reuse, -R152.reuse ;  /* 0x000000aa9f9a7223 */ /* 0x180fe20000010898 */
[----:B------:R-:W-:Y:S01]  /*f1a0*/  FSEL R159, R169, RZ, P6 ;  /* 0x000000ffa99f7208 */ /* 0x000fe20003000000 */
[-CC-:B------:R-:W-:Y:S01]  /*f1b0*/  FFMA.FTZ R153, R158, R170.reuse, -R152.reuse ;  /* 0x000000aa9e997223 */ /* 0x180fe20000010898 */
[-CC-:B------:R-:W-:Y:S01]  /*f1c0*/  FFMA.FTZ R155, R163, R170.reuse, -R152.reuse ;  /* 0x000000aaa39b7223 */ /* 0x180fe20000010898 */
[----:B------:R-:W-:Y:S01]  /*f1d0*/  FSEL R163, R171, RZ, P2 ;  /* 0x000000ffaba37208 */ /* 0x000fe20001000000 */
[-C--:B------:R-:W-:Y:S01]  /*f1e0*/  FFMA.FTZ R182, R162, R170.reuse, -R152 ;  /* 0x000000aaa2b67223 */ /* 0x080fe20000010898 */
[----:B------:R-:W-:Y:S01]  /*f1f0*/  FADD.FTZ R159, -R159, R186 ;  /* 0x000000ba9f9f7221 */ /* 0x000fe20000010100 */
[----:B------:R-:W-:Y:S01]  /*f200*/  ISETP.NE.AND P2, PT, R192, R165, PT ;  /* 0x000000a5c000720c */ /* 0x000fe20003f45270 */
[----:B------:R-:W-:Y:S01]  /*f210*/  MUFU.EX2 R153, R153 ;  /* 0x0000009900997308 */ /* 0x000fe20000000800 */
[----:B------:R-:W-:Y:S01]  /*f220*/  FADD.FTZ R163, -R163, R200 ;  /* 0x000000c8a3a37221 */ /* 0x000fe20000010100 */
[----:B------:R-:W-:Y:S01]  /*f230*/  FMUL.FTZ R158, R159, R170 ;  /* 0x000000aa9f9e7220 */ /* 0x000fe20000410000 */
[----:B------:R-:W-:-:S02]  /*f240*/  @!P1 VIADD R159, R20, 0x38840 ;  /* 0x00038840149f9836 */ /* 0x000fc40000000000 */
[-CC-:B------:R-:W-:Y:S01]  /*f250*/  FFMA.FTZ R167, R167, R170.reuse, -R152.reuse ;  /* 0x000000aaa7a77223 */ /* 0x180fe20000010898 */
[-C--:B------:R-:W-:Y:S01]  /*f260*/  FMUL.FTZ R162, R163, R170.reuse ;  /* 0x000000aaa3a27220 */ /* 0x080fe20000410000 */
[-CC-:B------:R-:W-:Y:S01]  /*f270*/  FFMA.FTZ R202, R202, R170.reuse, -R152.reuse ;  /* 0x000000aacaca7223 */ /* 0x180fe20000010898 */
[-CC-:B------:R-:W-:Y:S01]  /*f280*/  FFMA.FTZ R203, R203, R170.reuse, -R152.reuse ;  /* 0x000000aacbcb7223 */ /* 0x180fe20000010898 */
[----:B------:R-:W0:Y:S01]  /*f290*/  MUFU.EX2 R158, R158 ;  /* 0x0000009e009e7308 */ /* 0x000e220000000800 */
[----:B------:R-:W-:Y:S01]  /*f2a0*/  @!P1 PRMT R160, RZ, 0x654, R159 ;  /* 0x00000654ffa09816 */ /* 0x000fe2000000009f */
[-CC-:B------:R-:W-:Y:S01]  /*f2b0*/  FFMA.FTZ R157, R166, R170.reuse, -R152.reuse ;  /* 0x000000aaa69d7223 */ /* 0x180fe20000010898 */
[-C--:B------:R-:W-:Y:S01]  /*f2c0*/  FFMA.FTZ R201, R201, R170.reuse, -R152 ;  /* 0x000000aac9c97223 */ /* 0x080fe20000010898 */
[----:B------:R-:W-:Y:S01]  /*f2d0*/  @!P2 IMAD R163, R197, 0x40, R190 ;  /* 0x00000040c5a3a824 */ /* 0x000fe200078e02be */
[----:B------:R1:W-:Y:S01]  /*f2e0*/  @!P1 SYNCS.ARRIVE.TRANS64.RED.A1T0 RZ, [R160+URZ], RZ ;  /* 0x000000ffa0ff99a7 */ /* 0x0003e2000810043f */
[-CC-:B------:R-:W-:Y:S01]  /*f2f0*/  FFMA.FTZ R204, R199, R170.reuse, -R152.reuse ;  /* 0x000000aac7cc7223 */ /* 0x180fe20000010898 */
[--C-:B------:R-:W-:Y:S01]  /*f300*/  FFMA.FTZ R181, R181, R170, -R152.reuse ;  /* 0x000000aab5b57223 */ /* 0x100fe20000010898 */
[----:B------:R-:W2:Y:S01]  /*f310*/  MUFU.EX2 R159, R162 ;  /* 0x000000a2009f7308 */ /* 0x000ea20000000800 */
[----:B------:R-:W-:Y:S01]  /*f320*/  @!P2 LEA R163, R163, R2, 0x2 ;  /* 0x00000002a3a3a211 */ /* 0x000fe200078e10ff */
[-CC-:B------:R-:W-:Y:S01]  /*f330*/  FFMA.FTZ R200, R205, R170.reuse, -R152.reuse ;  /* 0x000000aacdc87223 */ /* 0x180fe20000010898 */
[-CC-:B------:R-:W-:Y:S01]  /*f340*/  FFMA.FTZ R205, R228, R170.reuse, -R152.reuse ;  /* 0x000000aae4cd7223 */ /* 0x180fe20000010898 */
[-CC-:B------:R-:W-:Y:S01]  /*f350*/  FFMA.FTZ R227, R227, R170.reuse, -R152.reuse ;  /* 0x000000aae3e37223 */ /* 0x180fe20000010898 */
[----:B------:R-:W-:Y:S01]  /*f360*/  FFMA.FTZ R229, R229, R170, -R152 ;  /* 0x000000aae5e57223 */ /* 0x000fe20000010898 */
[----:B------:R-:W-:-:S02]  /*f370*/  IMAD.MOV.U32 R199, RZ, RZ, 0x40000040 ;  /* 0x40000040ffc77424 */ /* 0x000fc400078e00ff */
[----:B------:R-:W3:Y:S01]  /*f380*/  MUFU.EX2 R154, R154 ;  /* 0x0000009a009a7308 */ /* 0x000ee20000000800 */
[----:B0-----:R-:W-:Y:S01]  /*f390*/  FFMA.FTZ R15, R158, R15, R224 ;  /* 0x0000000f9e0f7223 */ /* 0x001fe200000100e0 */
[----:B------:R0:W-:Y:S01]  /*f3a0*/  @!P2 STS [R163+0x38400], R158 ;  /* 0x0384009ea300a388 */ /* 0x0001e20000000800 */
[-C--:B------:R-:W-:Y:S01]  /*f3b0*/  FMUL.FTZ R24, R24, R158.reuse ;  /* 0x0000009e18187220 */ /* 0x080fe20000410000 */
[-C--:B------:R-:W-:Y:S01]  /*f3c0*/  FMUL.FTZ R25, R25, R158.reuse ;  /* 0x0000009e19197220 */ /* 0x080fe20000410000 */
[----:B-1----:R-:W-:Y:S01]  /*f3d0*/  FADD.FTZ R160, R226, R15 ;  /* 0x0000000fe2a07221 */ /* 0x002fe20000010000 */
[-C--:B------:R-:W-:Y:S01]  /*f3e0*/  FMUL.FTZ R28, R28, R158.reuse ;  /* 0x0000009e1c1c7220 */ /* 0x080fe20000410000 */
[----:B------:R-:W-:Y:S01]  /*f3f0*/  FMUL.FTZ R29, R29, R158 ;  /* 0x0000009e1d1d7220 */ /* 0x000fe20000410000 */
[----:B------:R-:W1:Y:S01]  /*f400*/  MUFU.EX2 R155, R155 ;  /* 0x0000009b009b7308 */ /* 0x000e620000000800 */
[----:B--2---:R-:W-:Y:S01]  /*f410*/  FFMA.FTZ R15, R159, R14, R153 ;  /* 0x0000000e9f0f7223 */ /* 0x004fe20000010099 */
[----:B------:R-:W-:Y:S01]  /*f420*/  FADD.FTZ R160, R183, R160 ;  /* 0x000000a0b7a07221 */ /* 0x000fe20000010000 */
[----:B------:R2:W-:Y:S01]  /*f430*/  @!P2 STS [R163+0x38420], R159 ;  /* 0x0384209fa300a388 */ /* 0x0005e20000000800 */
[-C--:B------:R-:W-:Y:S01]  /*f440*/  FMUL.FTZ R32, R32, R158.reuse ;  /* 0x0000009e20207220 */ /* 0x080fe20000410000 */
[-C--:B------:R-:W-:Y:S01]  /*f450*/  FMUL.FTZ R33, R33, R158.reuse ;  /* 0x0000009e21217220 */ /* 0x080fe20000410000 */
[----:B------:R-:W-:Y:S01]  /*f460*/  FADD.FTZ R160, R207, R160 ;  /* 0x000000a0cfa07221 */ /* 0x000fe20000010000 */
[-C--:B------:R-:W-:Y:S01]  /*f470*/  FMUL.FTZ R36, R36, R158.reuse ;  /* 0x0000009e24247220 */ /* 0x080fe20000410000 */
[----:B------:R-:W4:Y:S01]  /*f480*/  MUFU.EX2 R156, R167 ;  /* 0x000000a7009c7308 */ /* 0x000f220000000800 */
[C---:B---3--:R-:W-:Y:S01]  /*f490*/  FADD.FTZ R14, R154.reuse, R15 ;  /* 0x0000000f9a0e7221 */ /* 0x048fe20000010000 */
[----:B------:R-:W-:Y:S01]  /*f4a0*/  F2FP.BF16.F32.PACK_AB R153, R154, R153 ;  /* 0x000000999a99723e */ /* 0x000fe200000010ff */
[-C--:B------:R-:W-:Y:S01]  /*f4b0*/  FMUL.FTZ R37, R37, R158.reuse ;  /* 0x0000009e25257220 */ /* 0x080fe20000410000 */
[----:B------:R-:W-:Y:S01]  /*f4c0*/  F2FP.BF16.F32.PACK_AB R154, R207, R183 ;  /* 0x000000b7cf9a723e */ /* 0x000fe200000010ff */
[-C--:B------:R-:W-:Y:S01]  /*f4d0*/  FMUL.FTZ R40, R40, R158.reuse ;  /* 0x0000009e28287220 */ /* 0x080fe20000410000 */
[-C--:B------:R-:W-:Y:S01]  /*f4e0*/  FMUL.FTZ R41, R41, R158.reuse ;  /* 0x0000009e29297220 */ /* 0x080fe20000410000 */
        /* <DEDUP_REMOVED lines=9> */
[----:B------:R1:W-:Y:S01]  /*f580*/  MUFU.EX2 R197, R203 ;  /* 0x000000cb00c57308 */ /* 0x0003e20000000800 */
[----:B---3--:R-:W-:Y:S01]  /*f590*/  FFMA.FTZ R202, R225, R170, -R152 ;  /* 0x000000aae1ca7223 */ /* 0x008fe20000010898 */
[C---:B----4-:R-:W-:Y:S01]  /*f5a0*/  FADD.FTZ R14, R156.reuse, R15 ;  /* 0x0000000f9c0e7221 */ /* 0x050fe20000010000 */
[----:B------:R-:W-:Y:S01]  /*f5b0*/  F2FP.BF16.F32.PACK_AB R155, R156, R155 ;  /* 0x0000009b9c9b723e */ /* 0x000fe200000010ff */
[-C--:B------:R-:W-:Y:S01]  /*f5c0*/  FMUL.FTZ R57, R57, R158.reuse ;  /* 0x0000009e39397220 */ /* 0x080fe20000410000 */
[----:B------:R-:W-:Y:S01]  /*f5d0*/  F2FP.BF16.F32.PACK_AB R156, R206, R161 ;  /* 0x000000a1ce9c723e */ /* 0x000fe200000010ff */
[----:B------:R-:W-:Y:S01]  /*f5e0*/  FMUL.FTZ R60, R60, R158 ;  /* 0x0000009e3c3c7220 */ /* 0x000fe20000410000 */
[----:B------:R-:W-:Y:S01]  /*f5f0*/  F2FP.BF16.F32.PACK_AB R152, R226, R224 ;  /* 0x000000e0e298723e */ /* 0x000fe200000010ff */
[----:B------:R-:W-:Y:S01]  /*f600*/  BAR.SYNC.DEFER_BLOCKING 0xf, 0x100 ;  /* 0x03c4000000007b1d */ /* 0x000fe20000010000 */
[----:B-1----:R-:W-:Y:S01]  /*f610*/  FADD.FTZ R203, R161, R160 ;  /* 0x000000a0a1cb7221 */ /* 0x002fe20000010000 */
[-C--:B------:R-:W-:Y:S01]  /*f620*/  FMUL.FTZ R61, R61, R158.reuse ;  /* 0x0000009e3d3d7220 */ /* 0x080fe20000410000 */
[-C--:B------:R-:W-:Y:S01]  /*f630*/  FMUL.FTZ R64, R64, R158.reuse ;  /* 0x0000009e40407220 */ /* 0x080fe20000410000 */
[-C--:B------:R-:W-:Y:S01]  /*f640*/  FMUL.FTZ R65, R65, R158.reuse ;  /* 0x0000009e41417220 */ /* 0x080fe20000410000 */
[----:B------:R-:W-:Y:S01]  /*f650*/  FADD.FTZ R203, R206, R203 ;  /* 0x000000cbcecb7221 */ /* 0x000fe20000010000 */
        /* <DEDUP_REMOVED lines=122> */
[----:B-1----:R-:W-:Y:S01]  /*fe00*/  FADD.FTZ R207, R157, R14 ;  /* 0x0000000e9dcf7221 */ /* 0x002fe20000010000 */
[----:B---3--:R-:W-:Y:S01]  /*fe10*/  F2FP.BF16.F32.PACK_AB R157, R182, R157 ;  /* 0x0000009db69d723e */ /* 0x008fe200000010ff */
[----:B------:R1:W-:Y:S01]  /*fe20*/  STSM.16.M88.4 [R196+0x36400], R152 ;  /* 0x03640098c4007844 */ /* 0x0003e20000000200 */
[----:B0-----:R-:W-:Y:S01]  /*fe30*/  F2FP.BF16.F32.PACK_AB R158, R172, R168 ;  /* 0x000000a8ac9e723e */ /* 0x001fe200000010ff */
[----:B------:R-:W-:Y:S01]  /*fe40*/  VIADD R14, R198, 0x80 ;  /* 0x00000080c60e7836 */ /* 0x000fe20000000000 */
[----:B--2---:R-:W-:Y:S01]  /*fe50*/  F2FP.BF16.F32.PACK_AB R159, R204, R201 ;  /* 0x000000c9cc9f723e */ /* 0x004fe200000010ff */
[----:B------:R-:W0:Y:S01]  /*fe60*/  MUFU.EX2 R206, R229 ;  /* 0x000000e500ce7308 */ /* 0x000e220000000800 */
[----:B----4-:R-:W-:Y:S01]  /*fe70*/  F2FP.BF16.F32.PACK_AB R160, R174, R173 ;  /* 0x000000adaea0723e */ /* 0x010fe200000010ff */
[----:B------:R-:W-:Y:S01]  /*fe80*/  IMAD.MOV.U32 R15, RZ, RZ, 0x40000040 ;  /* 0x40000040ff0f7424 */ /* 0x000fe200078e00ff */
[----:B-----5:R-:W-:Y:S01]  /*fe90*/  F2FP.BF16.F32.PACK_AB R161, R186, R181 ;  /* 0x000000b5baa1723e */ /* 0x020fe200000010ff */
[----:B------:R1:W-:Y:S01]  /*fea0*/  STSM.16.M88.4 [R208], R156 ;  /* 0x0000009cd0007844 */ /* 0x0003e20000000200 */
[----:B------:R-:W-:Y:S01]  /*feb0*/  F2FP.BF16.F32.PACK_AB R162, R176, R175 ;  /* 0x000000afb0a2723e */ /* 0x000fe200000010ff */
[----:B------:R-:W-:Y:S01]  /*fec0*/  FADD.FTZ R182, R182, R207 ;  /* 0x000000cfb6b67221 */ /* 0x000fe20000010000 */
[----:B------:R-:W-:Y:S01]  /*fed0*/  F2FP.BF16.F32.PACK_AB R163, R200, R197 ;  /* 0x000000c5c8a3723e */ /* 0x000fe200000010ff */
[----:B------:R-:W-:Y:S01]  /*fee0*/  FADD.FTZ R203, R168, R203 ;  /* 0x000000cba8cb7221 */ /* 0x000fe20000010000 */
[----:B------:R-:W-:Y:S01]  /*fef0*/  F2FP.BF16.F32.PACK_AB R164, R178, R177 ;  /* 0x000000b1b2a4723e */ /* 0x000fe200000010ff */
[----:B------:R-:W-:Y:S01]  /*ff00*/  FADD.FTZ R201, R201, R182 ;  /* 0x000000b6c9c97221 */ /* 0x000fe20000010000 */
[----:B------:R-:W-:Y:S01]  /*ff10*/  F2FP.BF16.F32.PACK_AB R165, R183, R202 ;  /* 0x000000cab7a5723e */ /* 0x000fe200000010ff */
[----:B------:R1:W-:Y:S01]  /*ff20*/  STSM.16.M88.4 [R210], R160 ;  /* 0x000000a0d2007844 */ /* 0x0003e20000000200 */
[----:B------:R-:W-:Y:S01]  /*ff30*/  F2FP.BF16.F32.PACK_AB R166, R180, R179 ;  /* 0x000000b3b4a6723e */ /* 0x000fe200000010ff */
[----:B------:R-:W-:Y:S01]  /*ff40*/  FADD.FTZ R172, R172, R203 ;  /* 0x000000cbacac7221 */ /* 0x000fe20000010000 */
[----:B------:R-:W-:Y:S01]  /*ff50*/  FADD.FTZ R204, R204, R201 ;  /* 0x000000c9cccc7221 */ /* 0x000fe20000010000 */
[----:B------:R-:W-:Y:S01]  /*ff60*/  ISETP.GT.AND P2, PT, R21, R211, PT ;  /* 0x000000d31500720c */ /* 0x000fe20003f44270 */
[----:B------:R-:W-:Y:S01]  /*ff70*/  @!P1 VIADD R20, R20, 0x38860 ;  /* 0x0003886014149836 */ /* 0x000fe20000000000 */
[----:B0-----:R-:W-:Y:S01]  /*ff80*/  F2FP.BF16.F32.PACK_AB R167, R206, R205 ;  /* 0x000000cdcea7723e */ /* 0x001fe200000010ff */
[----:B------:R-:W-:Y:S01]  /*ff90*/  FADD.FTZ R173, R173, R172 ;  /* 0x000000acadad7221 */ /* 0x000fe20000010000 */
[----:B------:R-:W-:-:S02]  /*ffa0*/  FADD.FTZ R181, R181, R204 ;  /* 0x000000ccb5b57221 */ /* 0x000fc40000010000 */
[----:B------:R-:W-:Y:S01]  /*ffb0*/  @!P1 PRMT R20, RZ, 0x654, R20 ;  /* 0x00000654ff149816 */ /* 0x000fe20000000014 */
[----:B------:R1:W-:Y:S01]  /*ffc0*/  STSM.16.M88.4 [R209], R164 ;  /* 0x000000a4d1007844 */ /* 0x0003e20000000200 */
[----:B------:R-:W-:Y:S01]  /*ffd0*/  WARPGROUP.ARRIVE ;  /* 0x00000000000079c5 */ /* 0x000fe20000000000 */
[----:B------:R-:W-:Y:S01]  /*ffe0*/  FADD.FTZ R174, R174, R173 ;  /* 0x000000adaeae7221 */ /* 0x000fe20000010000 */
[----:B------:R-:W-:-:S03]  /*fff0*/  FADD.FTZ R186, R186, R181 ;  /* 0x000000b5baba7221 */ /* 0x000fc60000010000 */
[----:B------:R-:W-:Y:S01]  /*10000*/  FADD.FTZ R175, R175, R174 ;  /* 0x000000aeafaf7221 */ /* 0x000fe20000010000 */
[----:B------:R-:W-:Y:S01]  /*10010*/  HGMMA.64x256x16.F32.BF16 R24, R152, gdesc[UR4].tnspB, R24, gsb0 ;  /* 0x43e0000498187df0 */ /* 0x000fe20008001818 */
[----:B------:R-:W-:Y:S01]  /*10020*/  R2UR UR6, R14 ;  /* 0x000000000e0672ca */ /* 0x000fe200000e0000 */
[C---:B------:R-:W-:Y:S01]  /*10030*/  VIADD R14, R198.reuse, 0x100 ;  /* 0x00000100c60e7836 */ /* 0x040fe20000000000 */
[----:B------:R-:W-:Y:S01]  /*10040*/  R2UR UR7, R15 ;  /* 0x000000000f0772ca */ /* 0x000fe200000e0000 */
[----:B------:R-:W-:Y:S02]  /*10050*/  IMAD.MOV.U32 R15, RZ, RZ, 0x40000040 ;  /* 0x40000040ff0f7424 */ /* 0x000fe400078e00ff */
[----:B------:R-:W-:Y:S01]  /*10060*/  FADD.FTZ R197, R197, R186 ;  /* 0x000000bac5c57221 */ /* 0x000fe20000010000 */
[----:B------:R-:W-:Y:S02]  /*10070*/  VIADD R198, R198, 0x180 ;  /* 0x00000180c6c67836 */ /* 0x000fe40000000000 */
[----:B------:R-:W-:Y:S01]  /*10080*/  FADD.FTZ R176, R176, R175 ;  /* 0x000000afb0b07221 */ /* 0x000fe20000010000 */
[----:B------:R-:W-:-:S02]  /*10090*/  IMAD.MOV.U32 R186, RZ, RZ, R169 ;  /* 0x000000ffffba7224 */ /* 0x000fc400078e00a9 */
[----:B------:R-:W-:Y:S01]  /*100a0*/  FADD.FTZ R197, R200, R197 ;  /* 0x000000c5c8c57221 */ /* 0x000fe20000010000 */
[----:B------:R-:W-:Y:S01]  /*100b0*/  MOV R200, R171 ;  /* 0x000000ab00c87202 */ /* 0x000fe20000000f00 */
[----:B------:R-:W-:Y:S02]  /*100c0*/  FADD.FTZ R177, R177, R176 ;  /* 0x000000b0b1b17221 */ /* 0x000fe40000010000 */
[----:B------:R-:W-:Y:S01]  /*100d0*/  FADD.FTZ R202, R202, R197 ;  /* 0x000000c5caca7221 */ /* 0x000fe20000010000 */
[----:B------:R-:W-:Y:S02]  /*100e0*/  IMAD.MOV.U32 R197, RZ, RZ, R18 ;  /* 0x000000ffffc57224 */ /* 0x000fe400078e0012 */
[----:B------:R-:W-:Y:S01]  /*100f0*/  FADD.FTZ R178, R178, R177 ;  /* 0x000000b1b2b27221 */ /* 0x000fe20000010000 */
[----:B------:R-:W-:-:S04]  /*10100*/  FADD.FTZ R202, R183, R202 ;  /* 0x000000cab7ca7221 */ /* 0x000fc80000010000 */
[----:B------:R-:W-:Y:S01]  /*10110*/  FADD.FTZ R205, R205, R202 ;  /* 0x000000cacdcd7221 */ /* 0x000fe20000010000 */
[----:B------:R-:W-:Y:S02]  /*10120*/  WARPGROUP.DEPBAR.LE gsb0, 0x0 ;  /* 0x00008000000079c5 */ /* 0x000fe40000010000 */
[----:B------:R-:W-:-:S06]  /*10130*/  WARPGROUP.ARRIVE ;  /* 0x00000000000079c5 */ /* 0x000fcc0000000000 */
[----:B------:R-:W-:Y:S01]  /*10140*/  HGMMA.64x256x16.F32.BF16 R24, R156, gdesc[UR4].tnspB, R24, gsb0 ;  /* 0x43e000049c187df0 */ /* 0x000fe20008001818 */
[----:B------:R-:W-:Y:S01]  /*10150*/  R2UR UR6, R14 ;  /* 0x000000000e0672ca */ /* 0x000fe200000e0000 */
[----:B------:R-:W-:Y:S01]  /*10160*/  FADD.FTZ R14, R206, R205 ;  /* 0x000000cdce0e7221 */ /* 0x000fe20000010000 */
[----:B------:R-:W-:Y:S01]  /*10170*/  R2UR UR7, R15 ;  /* 0x000000000f0772ca */ /* 0x000fe200000e0000 */
[----:B------:R-:W-:-:S04]  /*10180*/  FADD.FTZ R15, R179, R178 ;  /* 0x000000b2b30f7221 */ /* 0x000fc80000010000 */
[----:B------:R-:W-:Y:S01]  /*10190*/  FADD.FTZ R15, R180, R15 ;  /* 0x0000000fb40f7221 */ /* 0x000fe20000010000 */
[----:B------:R-:W-:Y:S02]  /*101a0*/  WARPGROUP.DEPBAR.LE gsb0, 0x0 ;  /* 0x00008000000079c5 */ /* 0x000fe40000010000 */
[----:B------:R-:W-:-:S15]  /*101b0*/  WARPGROUP.ARRIVE ;  /* 0x00000000000079c5 */ /* 0x000fde0000000000 */
[----:B------:R-:W-:-:S02]  /*101c0*/  NOP ;  /* 0x0000000000007918 */ /* 0x000fc40000000000 */
        /* <DEDUP_REMOVED lines=17> */
[----:B0-----:R-:W-:-:S04]  /*102e0*/  VIADD R20, R21, 0xffffffff ;  /* 0xffffffff15147836 */ /* 0x001fc80000000000 */
[----:B------:R-:W-:Y:S01]  /*102f0*/  IMAD.MOV.U32 R21, RZ, RZ, R20 ;  /* 0x000000ffff157224 */ /* 0x000fe200078e0014 */
[----:B-1----:R-:W-:Y:S06]  /*10300*/  @P2 BRA `(.L_x_4303) ;  /* 0xffffffc400382947 */ /* 0x002fec000383ffff */
[----:B------:R-:W-:Y:S05]  /*10310*/  BSYNC B0 ;  /* 0x0000000000007941 */ /* 0x000fea0003800000 */
.L_x_4292:
[----:B------:R-:W-:-:S07]  /*10320*/  IMAD.MOV.U32 R21, RZ, RZ, R20 ;  /* 0x000000ffff157224 */ /* 0x000fce00078e0014 */
.L_x_4291:
[----:B------:R-:W-:Y:S05]  /*10330*/  BSYNC B1 ;  /* 0x0000000000017941 */ /* 0x000fea0003800000 */
.L_x_4290:
[----:B------:R-:W-:Y:S01]  /*10340*/  ISETP.GE.AND P2, PT, R21, RZ, PT ;  /* 0x000000ff1500720c */ /* 0x000fe20003f46270 */
[----:B------:R-:W-:-:S12]  /*10350*/  BSSY B0, `(.L_x_4304) ;  /* 0x000036c000007945 */ /* 0x000fd80003800000 */
[----:B------:R-:W-:Y:S05]  /*10360*/  @!P2 BRA `(.L_x_4305) ;  /* 0x0000003400a8a947 */ /* 0x000fea0003800000 */
[----:B------:R-:W-:Y:S02]  /*10370*/  IMAD.MOV.U32 R194, RZ, RZ, R171 ;  /* 0x000000ffffc27224 */ /* 0x000fe400078e00ab */
[----:B------:R-:W-:Y:S02]  /*10380*/  IMAD.MOV.U32 R185, RZ, RZ, R169 ;  /* 0x000000ffffb97224 */ /* 0x000fe400078e00a9 */
[----:B------:R-:W-:-:S07]  /*10390*/  IMAD.MOV.U32 R197, RZ, RZ, R18 ;  /* 0x000000ffffc57224 */ /* 0x000fce00078e0012 */
.L_x_4316:
[----:B------:R-:W-:-:S05]  /*103a0*/  VIADD R18, R197, 0x1 ;  /* 0x00000001c5127836 */ /* 0x000fca0000000000 */
[----:B------:R-:W-:-:S04]  /*103b0*/  ISETP.NE.AND P2, PT, R18, 0x2, PT ;  /* 0x000000021200780c */ /* 0x000fc80003f45270 */
[----:B--2---:R-:W-:Y:S02]  /*103c0*/  SEL R153, RZ, 0x1, P2 ;  /* 0x00000001ff997807 */ /* 0x004fe40001000000 */
[----:B------:R-:W-:Y:S02]  /*103d0*/  SEL R18, R18, RZ, P2 ;  /* 0x000000ff12127207 */ /* 0x000fe40001000000 */
[----:B------:R-:W-:Y:S01]  /*103e0*/  LOP3.LUT R22, R22, R153, RZ, 0x3c, !PT ;  /* 0x0000009916167212 */ /* 0x000fe200078e3cff */
[----:B------:R-:W-:Y:S06]  /*103f0*/  @!P0 BRA `(.L_x_4306) ;  /* 0x0000000000048947 */ /* 0x000fec0003800000 */
[----:B------:R-:W-:Y:S01]  /*10400*/  BPT.TRAP 0x1 ;  /* 0x000000040000795c */ /* 0x000fe20000300000 */
.L_x_4306:
[----:B------:R-:W-:Y:S01]  /*10410*/  IMAD R20, R18, 0x8, R2 ;  /* 0x0000000812147824 */ /* 0x000fe200078e0202 */
[----:B------:R-:W-:-:S04]  /*10420*/  SHF.L.U32 R201, R22, 0x1f, RZ ;  /* 0x0000001f16c97819 */ /* 0x000fc800000006ff */
[----:B------:R0:W1:Y:S01]  /*10430*/  SYNCS.PHASECHK.TRANS64.TRYWAIT P2, [R20+URZ+0x38830], R201 ;  /* 0x038830c9140075a7 */ /* 0x000062000804017f */
[----:B------:R-:W-:Y:S05]  /*10440*/  @!P0 BRA `(.L_x_4307) ;  /* 0x0000000000048947 */ /* 0x000fea0003800000 */
[----:B------:R-:W-:Y:S01]  /*10450*/  BPT.TRAP 0x1 ;  /* 0x000000040000795c */ /* 0x000fe20000300000 */
.L_x_4307:
[----:B------:R-:W-:Y:S01]  /*10460*/  BSSY B1, `(.L_x_4308) ;  /* 0x0000006000017945 */ /* 0x000fe20003800000 */
[----:B------:R-:W-:Y:S02]  /*10470*/  IMAD R186, R18, 0x200, R0 ;  /* 0x0000020012ba7824 */ /* 0x000fe400078e0200 */
[----:B------:R-:W-:Y:S01]  /*10480*/  IMAD.MOV.U32 R187, RZ, RZ, 0x40000040 ;  /* 0x40000040ffbb7424 */ /* 0x000fe200078e00ff */
[----:B-1----:R-:W-:Y:S06]  /*10490*/  @P2 BRA `(.L_x_4309) ;  /* 0x0000000000082947 */ /* 0x002fec0003800000 */
[----:B------:R-:W1:Y:S02]  /*104a0*/  SYNCS.PHASECHK.TRANS64.TRYWAIT P2, [R20+URZ+0x38830], R201 ;  /* 0x038830c9140075a7 */ /* 0x000e64000804017f */
[----:B-1----:R-:W-:Y:S05]  /*104b0*/  @!P2 BRA `(.L_x_4310) ;  /* 0x000000d800eca947 */ /* 0x002fea0003800000 */
.L_x_4309:
[----:B------:R-:W-:Y:S05]  /*104c0*/  BSYNC B1 ;  /* 0x0000000000017941 */ /* 0x000fea0003800000 */
.L_x_4308:
[C---:B------:R-:W-:Y:S01]  /*104d0*/  R2UR UR6, R186.reuse ;  /* 0x00000000ba0672ca */ /* 0x040fe200000e0000 */
[----:B------:R-:W-:Y:S01]  /*104e0*/  WARPGROUP.ARRIVE ;  /* 0x00000000000079c5 */ /* 0x000fe20000000000 */
[----:B------:R-:W-:Y:S01]  /*104f0*/  R2UR UR7, R187 ;  /* 0x00000000bb0772ca */ /* 0x000fe200000e0000 */
[----:B------:R-:W-:Y:S01]  /*10500*/  VIADD R198, R186, 0x2 ;  /* 0x00000002bac67836 */ /* 0x000fe20000000000 */
[----:B------:R-:W-:Y:S01]  /*10510*/  R2UR UR4, R6 ;  /* 0x00000000060472ca */ /* 0x000fe200000e0000 */
[----:B------:R-:W-:Y:S01]  /*10520*/  IMAD.MOV.U32 R187, RZ, RZ, 0x40000040 ;  /* 0x40000040ffbb7424 */ /* 0x000fe200078e00ff */
[----:B------:R-:W-:Y:S02]  /*10530*/  R2UR UR5, R7 ;  /* 0x00000000070572ca */ /* 0x000fe400000e0000 */
[----:B------:R-:W-:-:S11]  /*10540*/  MOV R199, 0x40000040 ;  /* 0x4000004000c77802 */ /* 0x000fd60000000f00 */
        /* <DEDUP_REMOVED lines=28> */
.L_x_4311:
[----:B------:R2:W3:Y:S01]  /*10710*/  SYNCS.PHASECHK.TRANS64.TRYWAIT P2, [R20+URZ+0x38850], R201 ;  /* 0x038850c9140075a7 */ /* 0x0004e2000804017f */
[----:B------:R-:W-:Y:S05]  /*10720*/  @!P0 BRA `(.L_x_4312) ;  /* 0x0000000000048947 */ /* 0x000fea0003800000 */
[----:B------:R-:W-:Y:S01]  /*10730*/  BPT.TRAP 0x1 ;  /* 0x000000040000795c */ /* 0x000fe20000300000 */
.L_x_4312:
[----:B------:R-:W-:Y:S04]  /*10740*/  BSSY B1, `(.L_x_4313) ;  /* 0x0000004000017945 */ /* 0x000fe80003800000 */
[----:B---3--:R-:W-:Y:S05]  /*10750*/  @P2 BRA `(.L_x_4314) ;  /* 0x0000000000082947 */ /* 0x008fea0003800000 */
[----:B------:R-:W3:Y:S02]  /*10760*/  SYNCS.PHASECHK.TRANS64.TRYWAIT P2, [R20+URZ+0x38850], R201 ;  /* 0x038850c9140075a7 */ /* 0x000ee4000804017f */
[----:B---3--:R-:W-:Y:S05]  /*10770*/  @!P2 BRA `(.L_x_4315) ;  /* 0x000000d80050a947 */ /* 0x008fea0003800000 */
.L_x_4314:
[----:B------:R-:W-:Y:S05]  /*10780*/  BSYNC B1 ;  /* 0x0000000000017941 */ /* 0x000fea0003800000 */
.L_x_4313:
[----:B------:R-:W-:Y:S01]  /*10790*/  IMAD R200, R18, 0x1000, R3 ;  /* 0x0000100012c87824 */ /* 0x000fe200078e0203 */
[----:B------:R-:W-:Y:S01]  /*107a0*/  R2UR UR4, R4 ;  /* 0x00000000040472ca */ /* 0x000fe200000e0000 */
[----:B0123--:R-:W-:Y:S01]  /*107b0*/  IMAD.MOV.U32 R201, RZ, RZ, 0x40000040 ;  /* 0x40000040ffc97424 */ /* 0x00ffe200078e00ff */
[----:B------:R-:W-:Y:S01]  /*107c0*/  R2UR UR5, R5 ;  /* 0x00000000050572ca */ /* 0x000fe200000e0000 */
[----:B------:R-:W-:Y:S01]  /*107d0*/  WARPGROUP.ARRIVE ;  /* 0x00000000000079c5 */ /* 0x000fe20000000000 */
[----:B------:R-:W-:Y:S01]  /*107e0*/  R2UR UR6, R200 ;  /* 0x00000000c80672ca */ /* 0x000fe200000e0000 */
[----:B------:R-:W-:Y:S01]  /*107f0*/  VIADD R186, R4, 0x2 ;  /* 0x0000000204ba7836 */ /* 0x000fe20000000000 */
[----:B------:R-:W-:Y:S01]  /*10800*/  R2UR UR7, R201 ;  /* 0x00000000c90772ca */ /* 0x000fe200000e0000 */
[----:B------:R-:W-:Y:S02]  /*10810*/  IMAD.MOV.U32 R187, RZ, RZ, 0x40000040 ;  /* 0x40000040ffbb7424 */ /* 0x000fe400078e00ff */
[----:B------:R-:W0:Y:S01]  /*10820*/  S2R R198, SR_TID.X ;  /* 0x0000000000c67919 */ /* 0x000e220000002100 */
[----:B------:R-:W-:-:S02]  /*10830*/  VIADD R201, R200, 0x800 ;  /* 0x00000800c8c97836 */ /* 0x000fc40000000000 */
[----:B------:R-:W-:Y:S02]  /*10840*/  IMAD.MOV.U32 R199, RZ, RZ, 0x40000040 ;  /* 0x40000040ffc77424 */ /* 0x000fe400078e00ff */
[----:B------:R-:W-:Y:S02]  /*10850*/  VIADD R205, R4, 0x800 ;  /* 0x0000080004cd7836 */ /* 0x000fe40000000000 */
        /* <DEDUP_REMOVED lines=10> */
[----:B0-----:R-:W-:Y:S01]  /*10900*/  SHF.R.U32.HI R198, RZ, 0x7, R198 ;  /* 0x00000007ffc67819 */ /* 0x001fe200000116c6 */
        /* <DEDUP_REMOVED lines=150> */
[----:B------:R-:W-:Y:S02]  /*11270*/  R2UR UR6, R186 ;  /* 0x00000000ba0672ca */ /* 0x000fe400000e0000 */
[----:B------:R-:W-:Y:S01]  /*11280*/  R2UR UR7, R187 ;  /* 0x00000000bb0772ca */ /* 0x000fe200000e0000 */
[----:B------:R-:W0:Y:S01]  /*11290*/  SHFL.IDX PT, R186, R198, RZ, 0x1f ;  /* 0x00001fffc6ba7589 */ /* 0x000e2200000e0000 */
[----:B------:R-:W-:Y:S01]  /*112a0*/  IMAD.MOV.U32 R187, RZ, RZ, 0x4 ;  /* 0x00000004ffbb7424 */ /* 0x000fe200078e00ff */
[----:B0-----:R-:W-:-:S04]  /*112b0*/  ISETP.GT.AND P2, PT, R186, 0x7f, PT ;  /* 0x0000007fba00780c */ /* 0x001fc80003f44270 */
[----:B------:R-:W-:-:S05]  /*112c0*/  SEL R186, RZ, 0x2, !P2 ;  /* 0x00000002ffba7807 */ /* 0x000fca0005000000 */
        /* <DEDUP_REMOVED lines=26> */
[----:B------:R-:W-:-:S02]  /*11470*/  IMAD.MOV.U32 R203, RZ, RZ, 0x40000040 ;  /* 0x40000040ffcb7424 */ /* 0x000fc400078e00ff */
[----:B------:R-:W-:Y:S01]  /*11480*/  IMAD.MOV.U32 R205, RZ, RZ, 0x40000040 ;  /* 0x40000040ffcd7424 */ /* 0x000fe200078e00ff */
[----:B------:R-:W-:Y:S02]  /*11490*/  WARPGROUP.DEPBAR.LE gsb0, 0x0 ;  /* 0x00008000000079c5 */ /* 0x000fe40000010000 */
[----:B------:R-:W-:-:S07]  /*114a0*/  WARPGROUP.ARRIVE ;  /* 0x00000000000079c5 */ /* 0x000fce0000000000 */
        /* <DEDUP_REMOVED lines=20> */
[----:B------:R-:W-:Y:S02]  /*115f0*/  R2UR UR5, R203 ;  /* 0x00000000cb0572ca */ /* 0x000fe400000e0000 */
[----:B------:R-:W-:Y:S02]  /*11600*/  R2UR UR6, R204 ;  /* 0x00000000cc0672ca */ /* 0x000fe400000e0000 */
        /* <DEDUP_REMOVED lines=113> */
[----:B------:R-:W-:Y:S01]  /*11d20*/  IMAD.MOV.U32 R203, RZ, RZ, 0x40000040 ;  /* 0x40000040ffcb7424 */ /* 0x000fe200078e00ff */
[C---:B------:R-:W-:Y:S02]  /*11d30*/  IADD3 R186, R205.reuse, R187, RZ ;  /* 0x000000bbcdba7210 */ /* 0x040fe40007ffe0ff */
        /* <DEDUP_REMOVED lines=8> */
[----:B------:R-:W-:Y:S02]  /*11dc0*/  R2UR UR4, R202 ;  /* 0x00000000ca0472ca */ /* 0x000fe400000e0000 */
[----:B------:R-:W-:Y:S02]  /*11dd0*/  R2UR UR5, R203 ;  /* 0x00000000cb0572ca */ /* 0x000fe400000e0000 */
        /* <DEDUP_REMOVED lines=76> */
[----:B-1----:R-:W-:Y:S01]  /*122a0*/  FMNMX.FTZ R169, R159, R198, !PT ;  /* 0x000000c69fa97209 */ /* 0x002fe20007810000 */
[----:B------:R-:W-:Y:S01]  /*122b0*/  FMUL.FTZ R198, R177, UR4 ;  /* 0x00000004b1c67c20 */ /* 0x000fe20008410000 */
[----:B------:R-:W-:-:S05]  /*122c0*/  FMUL.FTZ R177, R180, UR4 ;  /* 0x00000004b4b17c20 */ /* 0x000fca0008410000 */
        /* <DEDUP_REMOVED lines=8> */
[----:B------:R-:W-:-:S06]  /*12350*/  FMUL.FTZ R180, R181, UR4 ;  /* 0x00000004b5b47c20 */ /* 0x000fcc0008410000 */
        /* <DEDUP_REMOVED lines=22> */
[----:B0-----:R-:W-:Y:S01]  /*124c0*/  FMNMX.FTZ R169, R181, R202, !PT ;  /* 0x000000cab5a97209 */ /* 0x001fe20007810000 */
[----:B------:R-:W-:-:S04]  /*124d0*/  FMUL.FTZ R202, R175, UR4 ;  /* 0x00000004afca7c20 */ /* 0x000fc80008410000 */
[----:B------:R-:W0:Y:S01]  /*124e0*/  MUFU.TANH R163, R163 ;  /* 0x000000a300a37308 */ /* 0x000e220000002400 */
[----:B-1----:R-:W-:Y:S01]  /*124f0*/  FMNMX.FTZ R171, R158, R171, !PT ;  /* 0x000000ab9eab7209 */ /* 0x002fe20007810000 */
[----:B------:R-:W-:Y:S01]  /*12500*/  ULDC UR4, c[0x0][0xa80] ;  /* 0x0002a00000047ab9 */ /* 0x000fe20000000800 */
[----:B------:R-:W1:Y:S05]  /*12510*/  SHFL.BFLY PT, R170, R169, 0x1, 0x1f ;  /* 0x0c201f00a9aa7f89 */ /* 0x000e6a00000e0000 */
        /* <DEDUP_REMOVED lines=15> */
[----:B------:R-:W-:Y:S01]  /*12610*/  IADD3 R161, -R195, RZ, RZ ;  /* 0x000000ffc3a17210 */ /* 0x000fe20007ffe1ff */
[--C-:B------:R-:W-:Y:S01]  /*12620*/  FFMA.FTZ R152, R152, R170, -R185.reuse ;  /* 0x000000aa98987223 */ /* 0x100fe200000108b9 */
[----:B-----5:R-:W-:Y:S01]  /*12630*/  FMNMX.FTZ R171, R199, R174, !PT ;  /* 0x000000aec7ab7209 */ /* 0x020fe20007810000 */
[-CC-:B------:R-:W-:Y:S01]  /*12640*/  FFMA.FTZ R187, R187, R170.reuse, -R185.reuse ;  /* 0x000000aabbbb7223 */ /* 0x180fe200000108b9 */
[----:B------:R-:W-:Y:S01]  /*12650*/  ISETP.NE.AND P2, PT, R192, R161, PT ;  /* 0x000000a1c000720c */ /* 0x000fe20003f45270 */
        /* <DEDUP_REMOVED lines=10> */
[-CC-:B------:R-:W-:Y:S01]  /*12700*/  FFMA.FTZ R173, R173, R170.reuse, -R185.reuse ;  /* 0x000000aaadad7223 */ /* 0x180fe200000108b9 */
[-CC-:B------:R-:W-:Y:S01]  /*12710*/  FFMA.FTZ R176, R176, R170.reuse, -R185.reuse ;  /* 0x000000aab0b07223 */ /* 0x180fe200000108b9 */
[-CC-:B------:R-:W-:Y:S01]  /*12720*/  FFMA.FTZ R177, R177, R170.reuse, -R185.reuse ;  /* 0x000000aab1b17223 */ /* 0x180fe200000108b9 */
[----:B------:R-:W-:Y:S01]  /*12730*/  FFMA.FTZ R180, R180, R170, -R185 ;  /* 0x000000aab4b47223 */ /* 0x000fe200000108b9 */
[----:B------:R-:W-:-:S02]  /*12740*/  @!P2 IMAD R161, R197, 0x40, R190 ;  /* 0x00000040c5a1a824 */ /* 0x000fc400078e02be */
[----:B------:R-:W0:Y:S01]  /*12750*/  MUFU.TANH R204, R204 ;  /* 0x000000cc00cc7308 */ /* 0x000e220000002400 */
[----:B--2---:R-:W-:-:S07]  /*12760*/  FMNMX.FTZ R174, R202, R171, !PT ;  /* 0x000000abcaae7209 */ /* 0x004fce0007810000 */
[----:B------:R-:W2:Y:S01]  /*12770*/  MUFU.TANH R205, R205 ;  /* 0x000000cd00cd7308 */ /* 0x000ea20000002400 */
[----:B-1----:R-:W-:-:S07]  /*12780*/  FMNMX.FTZ R171, R203, R174, !PT ;  /* 0x000000aecbab7209 */ /* 0x002fce0007810000 */
[----:B------:R-:W1:Y:S01]  /*12790*/  MUFU.TANH R206, R206 ;  /* 0x000000ce00ce7308 */ /* 0x000e620000002400 */
[----:B0-----:R-:W-:-:S07]  /*127a0*/  FMNMX.FTZ R174, R204, R171, !PT ;  /* 0x000000abccae7209 */ /* 0x001fce0007810000 */
[----:B------:R0:W3:Y:S01]  /*127b0*/  MUFU.EX2 R183, R175 ;  /* 0x000000af00b77308 */ /* 0x0000e20000000800 */
[----:B--2---:R-:W-:Y:S01]  /*127c0*/  FMNMX.FTZ R171, R205, R174, !PT ;  /* 0x000000aecdab7209 */ /* 0x004fe20007810000 */
[----:B------:R-:W-:-:S06]  /*127d0*/  FFMA.FTZ R174, R159, R170, -R185 ;  /* 0x000000aa9fae7223 */ /* 0x000fcc00000108b9 */
[----:B------:R-:W2:Y:S01]  /*127e0*/  MUFU.EX2 R152, R152 ;  /* 0x0000009800987308 */ /* 0x000ea20000000800 */
[----:B-1----:R-:W-:Y:S01]  /*127f0*/  FMNMX.FTZ R171, R206, R171, !PT ;  /* 0x000000abceab7209 */ /* 0x002fe20007810000 */
[----:B0-----:R-:W-:-:S04]  /*12800*/  FFMA.FTZ R175, R160, R170, -R185 ;  /* 0x000000aaa0af7223 */ /* 0x001fc800000108b9 */
        /* <DEDUP_REMOVED lines=59> */
[-C--:B------:R-:W-:Y:S01]  /*12bc0*/  FMUL.FTZ R113, R113, R183.reuse ;  /* 0x000000b771717220 */ /* 0x080fe20000410000 */
[----:B------:R-:W-:Y:S01]  /*12bd0*/  FMUL.FTZ R116, R116, R183 ;  /* 0x000000b774747220 */ /* 0x000fe20000410000 */
[-C--:B------:R-:W-:Y:S01]  /*12be0*/  FMUL.FTZ R159, R159, R170.reuse ;  /* 0x000000aa9f9f7220 */ /* 0x080fe20000410000 */
[----:B------:R-:W-:Y:S01]  /*12bf0*/  FFMA.FTZ R185, R158, R170, -R160 ;  /* 0x000000aa9eb97223 */ /* 0x000fe200000108a0 */
[----:B------:R-:W-:-:S02]  /*12c00*/  @!P1 VIADD R158, R20, 0x38840 ;  /* 0x00038840149e9836 */ /* 0x000fc40000000000 */
[-CC-:B------:R-:W-:Y:S01]  /*12c10*/  FFMA.FTZ R153, R153, R170.reuse, -R160.reuse ;  /* 0x000000aa99997223 */ /* 0x180fe200000108a0 */
[-CC-:B------:R-:W-:Y:S01]  /*12c20*/  FFMA.FTZ R154, R154, R170.reuse, -R160.reuse ;  /* 0x000000aa9a9a7223 */ /* 0x180fe200000108a0 */
[-C--:B------:R-:W-:Y:S01]  /*12c30*/  FFMA.FTZ R156, R156, R170.reuse, -R160 ;  /* 0x000000aa9c9c7223 */ /* 0x080fe200000108a0 */
        /* <DEDUP_REMOVED lines=8> */
[----:B------:R-:W3:Y:S01]  /*12cc0*/  MUFU.EX2 R153, R153 ;  /* 0x0000009900997308 */ /* 0x000ee20000000800 */
[-CC-:B------:R-:W-:Y:S01]  /*12cd0*/  FFMA.FTZ R199, R199, R170.reuse, -R160.reuse ;  /* 0x000000aac7c77223 */ /* 0x180fe200000108a0 */
[-CC-:B------:R-:W-:Y:S01]  /*12ce0*/  FFMA.FTZ R200, R200, R170.reuse, -R160.reuse ;  /* 0x000000aac8c87223 */ /* 0x180fe200000108a0 */
[-CC-:B------:R-:W-:Y:S01]  /*12cf0*/  FFMA.FTZ R201, R202, R170.reuse, -R160.reuse ;  /* 0x000000aacac97223 */ /* 0x180fe200000108a0 */
[----:B------:R-:W-:Y:S01]  /*12d00*/  FFMA.FTZ R202, R203, R170, -R160 ;  /* 0x000000aacbca7223 */ /* 0x000fe200000108a0 */
[----:B-1----:R-:W-:-:S02]  /*12d10*/  @!P2 IMAD R158, R161, 0x4, R2 ;  /* 0x00000004a19ea824 */ /* 0x002fc400078e0202 */
[-CC-:B------:R-:W-:Y:S01]  /*12d20*/  FFMA.FTZ R204, R204, R170.reuse, -R160.reuse ;  /* 0x000000aacccc7223 */ /* 0x180fe200000108a0 */
[-CC-:B------:R-:W-:Y:S01]  /*12d30*/  FFMA.FTZ R205, R205, R170.reuse, -R160.reuse ;  /* 0x000000aacdcd7223 */ /* 0x180fe200000108a0 */
[----:B------:R-:W1:Y:S01]  /*12d40*/  MUFU.EX2 R154, R154 ;  /* 0x0000009a009a7308 */ /* 0x000e620000000800 */
[----:B------:R-:W-:Y:S01]  /*12d50*/  FFMA.FTZ R163, R206, R170, -R160 ;  /* 0x000000aacea37223 */ /* 0x000fe200000108a0 */
[----:B------:R-:W-:Y:S01]  /*12d60*/  @!P2 STS [R158+0x38400], R183 ;  /* 0x038400b79e00a388 */ /* 0x000fe20000000800 */
[----:B--2---:R-:W-:Y:S01]  /*12d70*/  FFMA.FTZ R160, R183, R15, R152 ;  /* 0x0000000fb7a07223 */ /* 0x004fe20000010098 */
        /* <DEDUP_REMOVED lines=21> */
[----:B------:R-:W-:Y:S01]  /*12ed0*/  FADD.FTZ R160, R187, R160 ;  /* 0x000000a0bba07221 */ /* 0x000fe20000010000 */
[----:B---3--:R-:W-:Y:S01]  /*12ee0*/  FFMA.FTZ R15, R159, R14, R153 ;  /* 0x0000000e9f0f7223 */ /* 0x008fe20000010099 */
[----:B-1----:R-:W-:Y:S01]  /*12ef0*/  F2FP.BF16.F32.PACK_AB R153, R154, R153 ;  /* 0x000000999a99723e */ /* 0x002fe200000010ff */
[----:B------:R-:W-:Y:S01]  /*12f00*/  FMUL.FTZ R26, R26, R159 ;  /* 0x0000009f1a1a7220 */ /* 0x000fe20000410000 */
[----:B------:R-:W-:Y:S01]  /*12f10*/  FADD.FTZ R160, R155, R160 ;  /* 0x000000a09ba07221 */ /* 0x000fe20000010000 */
[----:B------:R-:W-:Y:S01]  /*12f20*/  FADD.FTZ R15, R154, R15 ;  /* 0x0000000f9a0f7221 */ /* 0x000fe20000010000 */
[----:B------:R-:W-:Y:S01]  /*12f30*/  F2FP.BF16.F32.PACK_AB R154, R157, R155 ;  /* 0x0000009b9d9a723e */ /* 0x000fe200000010ff */
[----:B------:R-:W1:Y:S01]  /*12f40*/  MUFU.EX2 R198, R198 ;  /* 0x000000c600c67308 */ /* 0x000e620000000800 */
[----:B------:R-:W-:Y:S01]  /*12f50*/  F2FP.BF16.F32.PACK_AB R152, R187, R152 ;  /* 0x00000098bb98723e */ /* 0x000fe200000010ff */
[----:B------:R-:W-:Y:S01]  /*12f60*/  FADD.FTZ R203, R157, R160 ;  /* 0x000000a09dcb7221 */ /* 0x000fe20000010000 */
        /* <DEDUP_REMOVED lines=69> */
[----:B------:R5:W5:Y:S01]  /*133c0*/  MUFU.EX2 R197, R162 ;  /* 0x000000a200c57308 */ /* 0x000b620000000800 */
[-C--:B------:R-:W-:Y:S01]  /*133d0*/  FMUL.FTZ R150, R150, R159.reuse ;  /* 0x0000009f96967220 */ /* 0x080fe20000410000 */
[----:B------:R-:W-:Y:S01]  /*133e0*/  FMUL.FTZ R151, R151, R159 ;  /* 0x0000009f97977220 */ /* 0x000fe20000410000 */
[----:B--2---:R-:W-:Y:S01]  /*133f0*/  FADD.FTZ R206, R156, R15 ;  /* 0x0000000f9cce7221 */ /* 0x004fe20000010000 */
[----:B----4-:R-:W-:Y:S01]  /*13400*/  F2FP.BF16.F32.PACK_AB R155, R185, R156 ;  /* 0x0000009cb99b723e */ /* 0x010fe200000010ff */
[----:B------:R-:W-:Y:S01]  /*13410*/  BAR.SYNC.DEFER_BLOCKING 0xf, 0x100 ;  /* 0x03c4000000007b1d */ /* 0x000fe20000010000 */
[----:B------:R-:W-:Y:S01]  /*13420*/  F2FP.BF16.F32.PACK_AB R156, R175, R174 ;  /* 0x000000aeaf9c723e */ /* 0x000fe200000010ff */
[----:B------:R-:W-:Y:S01]  /*13430*/  VIADD R14, R186, 0x80 ;  /* 0x00000080ba0e7836 */ /* 0x000fe20000000000 */
[----:B-1----:R-:W-:Y:S01]  /*13440*/  F2FP.BF16.F32.PACK_AB R157, R198, R194 ;  /* 0x000000c2c69d723e */ /* 0x002fe200000010ff */
[----:B------:R-:W-:Y:S01]  /*13450*/  IMAD.MOV.U32 R15, RZ, RZ, 0x40000040 ;  /* 0x40000040ff0f7424 */ /* 0x000fe200078e00ff */
[----:B0-----:R-:W-:Y:S01]  /*13460*/  F2FP.BF16.F32.PACK_AB R158, R179, R178 ;  /* 0x000000b2b39e723e */ /* 0x001fe200000010ff */
[----:B------:R-:W-:Y:S01]  /*13470*/  MUFU.EX2 R201, R201 ;  /* 0x000000c900c97308 */ /* 0x000fe20000000800 */
[----:B---3--:R-:W-:Y:S01]  /*13480*/  F2FP.BF16.F32.PACK_AB R159, R211, R207 ;  /* 0x000000cfd39f723e */ /* 0x008fe200000010ff */
[----:B------:R-:W-:Y:S01]  /*13490*/  IMAD.MOV.U32 R187, RZ, RZ, 0x40000040 ;  /* 0x40000040ffbb7424 */ /* 0x000fe200078e00ff */
[----:B-----5:R-:W-:Y:S01]  /*134a0*/  F2FP.BF16.F32.PACK_AB R160, R168, R181 ;  /* 0x000000b5a8a0723e */ /* 0x020fe200000010ff */
[----:B------:R-:W-:Y:S01]  /*134b0*/  FADD.FTZ R185, R185, R206 ;  /* 0x000000ceb9b97221 */ /* 0x000fe20000010000 */
[----:B------:R-:W-:Y:S01]  /*134c0*/  F2FP.BF16.F32.PACK_AB R161, R200, R199 ;  /* 0x000000c7c8a1723e */ /* 0x000fe200000010ff */
[----:B------:R-:W-:Y:S01]  /*134d0*/  FADD.FTZ R174, R174, R203 ;  /* 0x000000cbaeae7221 */ /* 0x000fe20000010000 */
[----:B------:R-:W-:Y:S01]  /*134e0*/  F2FP.BF16.F32.PACK_AB R162, R173, R172 ;  /* 0x000000acada2723e */ /* 0x000fe200000010ff */
[----:B------:R-:W-:Y:S01]  /*134f0*/  MUFU.EX2 R183, R205 ;  /* 0x000000cd00b77308 */ /* 0x000fe20000000800 */
[----:B------:R-:W-:Y:S01]  /*13500*/  FADD.FTZ R185, R194, R185 ;  /* 0x000000b9c2b97221 */ /* 0x000fe20000010000 */
[----:B------:R-:W-:Y:S01]  /*13510*/  FADD.FTZ R175, R175, R174 ;  /* 0x000000aeafaf7221 */ /* 0x000fe20000010000 */
[----:B------:R-:W-:Y:S01]  /*13520*/  @!P1 VIADD R20, R20, 0x38860 ;  /* 0x0003886014149836 */ /* 0x000fe20000000000 */
[----:B------:R-:W-:Y:S01]  /*13530*/  ISETP.GT.AND P2, PT, R21, RZ, PT ;  /* 0x000000ff1500720c */ /* 0x000fe20003f44270 */
[----:B------:R-:W-:Y:S01]  /*13540*/  FADD.FTZ R198, R198, R185 ;  /* 0x000000b9c6c67221 */ /* 0x000fe20000010000 */
[----:B------:R-:W-:Y:S01]  /*13550*/  FADD.FTZ R178, R178, R175 ;  /* 0x000000afb2b27221 */ /* 0x000fe20000010000 */
[----:B------:R-:W-:Y:S01]  /*13560*/  IMAD.MOV.U32 R194, RZ, RZ, R171 ;  /* 0x000000ffffc27224 */ /* 0x000fe200078e00ab */
[----:B------:R-:W0:Y:S01]  /*13570*/  MUFU.EX2 R176, R176 ;  /* 0x000000b000b07308 */ /* 0x000e220000000800 */
[----:B------:R-:W-:Y:S01]  /*13580*/  FADD.FTZ R198, R207, R198 ;  /* 0x000000c6cfc67221 */ /* 0x000fe20000010000 */
[----:B------:R1:W-:Y:S01]  /*13590*/  STSM.16.M88.4 [R196+0x36400], R152 ;  /* 0x03640098c4007844 */ /* 0x0003e20000000200 */
[----:B------:R-:W-:Y:S01]  /*135a0*/  FADD.FTZ R178, R179, R178 ;  /* 0x000000b2b3b27221 */ /* 0x000fe20000010000 */
[----:B------:R-:W-:Y:S01]  /*135b0*/  @!P1 PRMT R20, RZ, 0x654, R20 ;  /* 0x00000654ff149816 */ /* 0x000fe20000000014 */
[----:B------:R-:W-:Y:S01]  /*135c0*/  FADD.FTZ R198, R211, R198 ;  /* 0x000000c6d3c67221 */ /* 0x000fe20000010000 */
[----:B------:R1:W-:Y:S01]  /*135d0*/  STSM.16.M88.4 [R208], R156 ;  /* 0x0000009cd0007844 */ /* 0x0003e20000000200 */
[----:B------:R-:W-:Y:S01]  /*135e0*/  FADD.FTZ R181, R181, R178 ;  /* 0x000000b2b5b57221 */ /* 0x000fe20000010000 */
[----:B------:R-:W2:Y:S01]  /*135f0*/  MUFU.EX2 R182, R182 ;  /* 0x000000b600b67308 */ /* 0x000ea20000000800 */
[----:B------:R-:W-:Y:S01]  /*13600*/  FADD.FTZ R199, R199, R198 ;  /* 0x000000c6c7c77221 */ /* 0x000fe20000010000 */
[----:B------:R-:W-:-:S02]  /*13610*/  IMAD.MOV.U32 R185, RZ, RZ, R169 ;  /* 0x000000ffffb97224 */ /* 0x000fc400078e00a9 */
[----:B------:R-:W-:Y:S01]  /*13620*/  FADD.FTZ R181, R168, R181 ;  /* 0x000000b5a8b57221 */ /* 0x000fe20000010000 */
[----:B------:R-:W-:-:S03]  /*13630*/  FADD.FTZ R200, R200, R199 ;  /* 0x000000c7c8c87221 */ /* 0x000fc60000010000 */
[----:B------:R-:W-:Y:S01]  /*13640*/  FADD.FTZ R172, R172, R181 ;  /* 0x000000b5acac7221 */ /* 0x000fe20000010000 */
[----:B------:R-:W-:Y:S01]  /*13650*/  MUFU.EX2 R177, R177 ;  /* 0x000000b100b17308 */ /* 0x000fe20000000800 */
[----:B------:R-:W-:Y:S02]  /*13660*/  FADD.FTZ R200, R197, R200 ;  /* 0x000000c8c5c87221 */ /* 0x000fe40000010000 */
[----:B------:R-:W-:-:S04]  /*13670*/  FADD.FTZ R173, R173, R172 ;  /* 0x000000acadad7221 */ /* 0x000fc80000010000 */
[----:B0-----:R-:W-:Y:S01]  /*13680*/  FADD.FTZ R173, R176, R173 ;  /* 0x000000adb0ad7221 */ /* 0x001fe20000010000 */
[----:B------:R-:W0:Y:S01]  /*13690*/  MUFU.EX2 R180, R180 ;  /* 0x000000b400b47308 */ /* 0x000e220000000800 */
[C---:B--2---:R-:W-:Y:S02]  /*136a0*/  F2FP.BF16.F32.PACK_AB R164, R182.reuse, R176 ;  /* 0x000000b0b6a4723e */ /* 0x044fe400000010ff */
[----:B------:R-:W-:-:S05]  /*136b0*/  FADD.FTZ R182, R182, R173 ;  /* 0x000000adb6b67221 */ /* 0x000fca0000010000 */
[----:B------:R-:W-:Y:S08]  /*136c0*/  MUFU.EX2 R202, R202 ;  /* 0x000000ca00ca7308 */ /* 0x000ff00000000800 */
[----:B------:R-:W2:Y:S01]  /*136d0*/  MUFU.EX2 R204, R204 ;  /* 0x000000cc00cc7308 */ /* 0x000ea20000000800 */
[----:B0-----:R-:W-:-:S07]  /*136e0*/  F2FP.BF16.F32.PACK_AB R166, R180, R177 ;  /* 0x000000b1b4a6723e */ /* 0x001fce00000010ff */
[----:B------:R0:W3:Y:S02]  /*136f0*/  MUFU.EX2 R205, R163 ;  /* 0x000000a300cd7308 */ /* 0x0000e40000000800 */
[C---:B0-----:R-:W-:Y:S01]  /*13700*/  F2FP.BF16.F32.PACK_AB R163, R201.reuse, R197 ;  /* 0x000000c5c9a3723e */ /* 0x041fe200000010ff */
[----:B------:R-:W-:Y:S01]  /*13710*/  FADD.FTZ R201, R201, R200 ;  /* 0x000000c8c9c97221 */ /* 0x000fe20000010000 */
[----:B--2---:R-:W-:Y:S01]  /*13720*/  F2FP.BF16.F32.PACK_AB R165, R204, R202 ;  /* 0x000000cacca5723e */ /* 0x004fe200000010ff */
[----:B------:R-:W-:Y:S02]  /*13730*/  IMAD.MOV.U32 R197, RZ, RZ, R18 ;  /* 0x000000ffffc57224 */ /* 0x000fe400078e0012 */
[----:B------:R1:W-:Y:S01]  /*13740*/  STSM.16.M88.4 [R210], R160 ;  /* 0x000000a0d2007844 */ /* 0x0003e20000000200 */
[----:B------:R-:W-:Y:S01]  /*13750*/  FADD.FTZ R201, R202, R201 ;  /* 0x000000c9cac97221 */ /* 0x000fe20000010000 */
[----:B---3--:R-:W-:-:S03]  /*13760*/  F2FP.BF16.F32.PACK_AB R167, R205, R183 ;  /* 0x000000b7cda7723e */ /* 0x008fc600000010ff */
[----:B------:R-:W-:Y:S02]  /*13770*/  FADD.FTZ R204, R204, R201 ;  /* 0x000000c9cccc7221 */ /* 0x000fe40000010000 */
[----:B------:R1:W-:Y:S01]  /*13780*/  STSM.16.M88.4 [R209], R164 ;  /* 0x000000a4d1007844 */ /* 0x0003e20000000200 */
[----:B------:R-:W-:Y:S01]  /*13790*/  WARPGROUP.ARRIVE ;  /* 0x00000000000079c5 */ /* 0x000fe20000000000 */
[----:B------:R-:W-:-:S05]  /*137a0*/  FADD.FTZ R204, R183, R204 ;  /* 0x000000ccb7cc7221 */ /* 0x000fca0000010000 */
[----:B------:R-:W-:Y:S01]  /*137b0*/  HGMMA.64x256x16.F32.BF16 R24, R152, gdesc[UR4].tnspB, R24, gsb0 ;  /* 0x43e0000498187df0 */ /* 0x000fe20008001818 */
[----:B------:R-:W-:Y:S01]  /*137c0*/  R2UR UR6, R14 ;  /* 0x000000000e0672ca */ /* 0x000fe200000e0000 */
[C---:B------:R-:W-:Y:S01]  /*137d0*/  VIADD R14, R186.reuse, 0x100 ;  /* 0x00000100ba0e7836 */ /* 0x040fe20000000000 */
[----:B------:R-:W-:Y:S01]  /*137e0*/  R2UR UR7, R15 ;  /* 0x000000000f0772ca */ /* 0x000fe200000e0000 */
[----:B------:R-:W-:Y:S02]  /*137f0*/  IMAD.MOV.U32 R15, RZ, RZ, 0x40000040 ;  /* 0x40000040ff0f7424 */ /* 0x000fe400078e00ff */
[----:B------:R-:W-:Y:S01]  /*13800*/  VIADD R186, R186, 0x180 ;  /* 0x00000180baba7836 */ /* 0x000fe20000000000 */
[----:B------:R-:W-:Y:S02]  /*13810*/  WARPGROUP.DEPBAR.LE gsb0, 0x0 ;  /* 0x00008000000079c5 */ /* 0x000fe40000010000 */
[----:B------:R-:W-:-:S15]  /*13820*/  WARPGROUP.ARRIVE ;  /* 0x00000000000079c5 */ /* 0x000fde0000000000 */
[----:B------:R-:W-:-:S04]  /*13830*/  NOP ;  /* 0x0000000000007918 */ /* 0x000fc80000000000 */
        /* <DEDUP_REMOVED lines=26> */
[----:B0-----:R-:W-:-:S05]  /*139e0*/  IADD3 R20, R21, -0x1, RZ ;  /* 0xffffffff15147810 */ /* 0x001fca0007ffe0ff */
[----:B------:R-:W-:Y:S01]  /*139f0*/  IMAD.MOV.U32 R21, RZ, RZ, R20 ;  /* 0x000000ffff157224 */ /* 0x000fe200078e0014 */
[----:B-1----:R-:W-:Y:S06]  /*13a00*/  @P2 BRA `(.L_x_4316) ;  /* 0xffffffc800642947 */ /* 0x002fec000383ffff */
.L_x_4305:
[----:B------:R-:W-:Y:S05]  /*13a10*/  BSYNC B0 ;  /* 0x0000000000007941 */ /* 0x000fea0003800000 */
.L_x_4304:
[----:B------:R-:W0:Y:S01]  /*13a20*/  SHFL.BFLY PT, R0, R15, 0x2, 0x1f ;  /* 0x0c401f000f007f89 */ /* 0x000e2200000e0000 */
[----:B------:R-:W-:Y:S01]  /*13a30*/  IMAD.MOV.U32 R6, RZ, RZ, RZ ;  /* 0x000000ffff067224 */ /* 0x000fe200078e00ff */
[----:B--2---:R-:W-:Y:S01]  /*13a40*/  MOV R166, 0xff800000 ;  /* 0xff80000000a67802 */ /* 0x004fe20000000f00 */
[----:B------:R-:W-:Y:S01]  /*13a50*/  IMAD.MOV.U32 R167, RZ, RZ, -0x800000 ;  /* 0xff800000ffa77424 */ /* 0x000fe200078e00ff */
[----:B------:R-:W1:Y:S01]  /*13a60*/  SHFL.BFLY PT, R5, R14, 0x2, 0x1f ;  /* 0x0c401f000e057f89 */ /* 0x000e6200000e0000 */
[----:B------:R-:W-:Y:S01]  /*13a70*/  VIADD R219, R219, 0x1 ;  /* 0x00000001dbdb7836 */ /* 0x000fe20000000000 */
[----:B------:R-:W-:Y:S08]  /*13a80*/  BAR.ARV 0x8, 0xa0 ;  /* 0x0202800000007b1d */ /* 0x000ff00000002000 */
[----:B------:R-:W-:Y:S01]  /*13a90*/  BAR.SYNC.DEFER_BLOCKING 0xf, 0x100 ;  /* 0x03c4000000007b1d */ /* 0x000fe20000010000 */
[----:B0-----:R-:W-:Y:S01]  /*13aa0*/  FADD.FTZ R4, R0, R15 ;  /* 0x0000000f00047221 */ /* 0x001fe20000010000 */
[----:B-1----:R-:W-:-:S04]  /*13ab0*/  FADD.FTZ R5, R5, R14 ;  /* 0x0000000e05057221 */ /* 0x002fc80000010000 */
[----:B------:R-:W0:Y:S04]  /*13ac0*/  SHFL.BFLY PT, R3, R4, 0x1, 0x1f ;  /* 0x0c201f0004037f89 */ /* 0x000e2800000e0000 */
[----:B------:R-:W1:Y:S01]  /*13ad0*/  SHFL.BFLY PT, R0, R5, 0x1, 0x1f ;  /* 0x0c201f0005007f89 */ /* 0x000e6200000e0000 */
[----:B0-----:R-:W-:Y:S01]  /*13ae0*/  FADD.FTZ R8, R4, R3 ;  /* 0x0000000304087221 */ /* 0x001fe20000010000 */
[----:B------:R-:W-:Y:S02]  /*13af0*/  IMAD.MOV R3, RZ, RZ, -R195 ;  /* 0x000000ffff037224 */ /* 0x000fe400078e0ac3 */
[----:B------:R-:W-:Y:S02]  /*13b00*/  VIADD R4, R18, 0x1 ;  /* 0x0000000112047836 */ /* 0x000fe40000000000 */
[----:B-1----:R-:W-:Y:S01]  /*13b10*/  FADD.FTZ R0, R5, R0 ;  /* 0x0000000005007221 */ /* 0x002fe20000010000 */
[----:B------:R-:W-:-:S02]  /*13b20*/  FSETP.NE.FTZ.AND P2, PT, R8, RZ, PT ;  /* 0x000000ff0800720b */ /* 0x000fc40003f55000 */
[----:B------:R-:W-:Y:S01]  /*13b30*/  ISETP.NE.AND P0, PT, R192, R3, PT ;  /* 0x00000003c000720c */ /* 0x000fe20003f05270 */
[----:B------:R-:W-:Y:S01]  /*13b40*/  IMAD.MOV.U32 R3, RZ, RZ, RZ ;  /* 0x000000ffff037224 */ /* 0x000fe200078e00ff */
[----:B------:R-:W-:Y:S02]  /*13b50*/  FSETP.NE.FTZ.AND P3, PT, R0, RZ, PT ;  /* 0x000000ff0000720b */ /* 0x000fe40003f75000 */
[----:B------:R-:W-:-:S04]  /*13b60*/  ISETP.NE.AND P1, PT, R4, 0x2, PT ;  /* 0x000000020400780c */ /* 0x000fc80003f25270 */
[----:B------:R-:W-:-:S03]  /*13b70*/  SEL R7, RZ, 0x1, P1 ;  /* 0x00000001ff077807 */ /* 0x000fc60000800000 */
[----:B------:R-:W0:Y:S01]  /*13b80*/  @P2 MUFU.RCP R3, R8 ;  /* 0x0000000800032308 */ /* 0x000e220000001000 */
[----:B------:R-:W-:Y:S01]  /*13b90*/  LOP3.LUT R22, R22, R7, RZ, 0x3c, !PT ;  /* 0x0000000716167212 */ /* 0x000fe200078e3cff */
[----:B------:R-:W-:Y:S02]  /*13ba0*/  @!P0 IMAD R5, R18, 0x40, R190 ;  /* 0x0000004012058824 */ /* 0x000fe400078e02be */
[C---:B------:R-:W-:Y:S01]  /*13bb0*/  @P2 FMUL.FTZ R18, R170.reuse, 0.69314718246459960938 ;  /* 0x3f317218aa122820 */ /* 0x040fe20000410000 */
[----:B------:R-:W-:Y:S01]  /*13bc0*/  @P3 FMUL.FTZ R170, R170, 0.69314718246459960938 ;  /* 0x3f317218aaaa3820 */ /* 0x000fe20000410000 */
[----:B------:R-:W-:Y:S02]  /*13bd0*/  @!P0 IMAD R5, R5, 0x4, R2 ;  /* 0x0000000405058824 */ /* 0x000fe400078e0202 */
[----:B------:R-:W1:Y:S08]  /*13be0*/  @P3 MUFU.RCP R6, R0 ;  /* 0x0000000000063308 */ /* 0x000e700000001000 */
        /* <DEDUP_REMOVED lines=139> */
.L_x_4231:
[----:B------:R-:W-:Y:S05]  /*144a0*/  BSYNC B7 ;  /* 0x0000000000077941 */ /* 0x000fea0003800000 */
.L_x_4229:
        /* <DEDUP_REMOVED lines=9> */
[----:B-----5:R-:W2:Y:S01]  /*14540*/  S2R R33, SR_SWINHI ;  /* 0x0000000000217919 */ /* 0x020ea20000002f00 */
        /* <DEDUP_REMOVED lines=30> */
[----:B------:R-:W-:Y:S02]  /*14730*/  LOP3.LUT R52, R183, 0x380, RZ, 0xc0, !PT ;  /* 0x00000380b7347812 */ /* 0x000fe400078ec0ff */
[----:B------:R-:W-:Y:S01]  /*14740*/  SHF.R.U64 R40, R40, 0x3, RZ ;  /* 0x0000000328287819 */ /* 0x000fe200000012ff */
[----:B------:R-:W-:Y:S01]  /*14750*/  IMAD.X R45, RZ, RZ, R123, P0 ;  /* 0x000000ffff2d7224 */ /* 0x000fe200000e067b */
[----:B------:R-:W-:Y:S02]  /*14760*/  IADD3 R56, P6, R122, 0x2020, RZ ;  /* 0x000020207a387810 */ /* 0x000fe40007fde0ff */
[----:B------:R-:W-:-:S02]  /*14770*/  LOP3.LUT R44, R171, 0x380, RZ, 0xc0, !PT ;  /* 0x00000380ab2c7812 */ /* 0x000fc400078ec0ff */
[----:B------:R-:W-:Y:S01]  /*14780*/  SHF.R.U64 R52, R52, 0x3, RZ ;  /* 0x0000000334347819 */ /* 0x000fe200000012ff */
[----:B------:R-:W-:Y:S01]  /*14790*/  IMAD.X R57, RZ, RZ, R123, P6 ;  /* 0x000000ffff397224 */ /* 0x000fe200030e067b */
[----:B------:R-:W-:Y:S02]  /*147a0*/  LOP3.LUT R40, R40, R169, RZ, 0x3c, !PT ;  /* 0x000000a928287212 */ /* 0x000fe400078e3cff */
[----:B------:R-:W-:Y:S02]  /*147b0*/  IADD3 R98, P1, R122, 0x4000, RZ ;  /* 0x000040007a627810 */ /* 0x000fe40007f3e0ff */
[----:B------:R-:W-:Y:S02]  /*147c0*/  LOP3.LUT R169, R56, 0x380, RZ, 0xc0, !PT ;  /* 0x0000038038a97812 */ /* 0x000fe400078ec0ff */
[----:B------:R-:W-:Y:S02]  /*147d0*/  IADD3 R181, P4, R122, 0x60, RZ ;  /* 0x000000607ab57810 */ /* 0x000fe40007f9e0ff */
[----:B------:R-:W-:-:S02]  /*147e0*/  SHF.R.U64 R44, R44, 0x3, RZ ;  /* 0x000000032c2c7819 */ /* 0x000fc400000012ff */
[----:B------:R-:W-:Y:S01]  /*147f0*/  LOP3.LUT R52, R52, R183, RZ, 0x3c, !PT ;  /* 0x000000b734347212 */ /* 0x000fe200078e3cff */
[--C-:B------:R-:W-:Y:S01]  /*14800*/  IMAD.X R49, RZ, RZ, R123.reuse, P4 ;  /* 0x000000ffff317224 */ /* 0x100fe200020e067b */
[----:B------:R-:W-:Y:S02]  /*14810*/  IADD3 R60, P5, R122, 0x2040, RZ ;  /* 0x000020407a3c7810 */ /* 0x000fe40007fbe0ff */
[----:B------:R-:W-:Y:S02]  /*14820*/  LOP3.LUT R183, R98, 0x380, RZ, 0xc0, !PT ;  /* 0x0000038062b77812 */ /* 0x000fe400078ec0ff */
[----:B------:R-:W-:Y:S01]  /*14830*/  SHF.R.U64 R169, R169, 0x3, RZ ;  /* 0x00000003a9a97819 */ /* 0x000fe200000012ff */
[----:B------:R-:W-:Y:S01]  /*14840*/  IMAD.X R61, RZ, RZ, R123, P5 ;  /* 0x000000ffff3d7224 */ /* 0x000fe200028e067b */
[----:B------:R-:W-:Y:S02]  /*14850*/  IADD3 R4, P0, R122, 0x4020, RZ ;  /* 0x000040207a047810 */ /* 0x000fe40007f1e0ff */
[----:B------:R-:W-:-:S02]  /*14860*/  LOP3.LUT R48, R181, 0x380, RZ, 0xc0, !PT ;  /* 0x00000380b5307812 */ /* 0x000fc400078ec0ff */
[----:B------:R-:W-:Y:S01]  /*14870*/  LOP3.LUT R44, R44, R171, RZ, 0x3c, !PT ;  /* 0x000000ab2c2c7212 */ /* 0x000fe200078e3cff */
[--C-:B------:R-:W-:Y:S01]  /*14880*/  IMAD.X R103, RZ, RZ, R123.reuse, P0 ;  /* 0x000000ffff677224 */ /* 0x100fe200000e067b */
[----:B------:R-:W-:Y:S02]  /*14890*/  IADD3 R64, P2, R122, 0x2060, RZ ;  /* 0x000020607a407810 */ /* 0x000fe40007f5e0ff */
[----:B------:R-:W-:Y:S02]  /*148a0*/  LOP3.LUT R171, R60, 0x380, RZ, 0xc0, !PT ;  /* 0x000003803cab7812 */ /* 0x000fe400078ec0ff */
[----:B------:R-:W-:Y:S01]  /*148b0*/  SHF.R.U64 R183, R183, 0x3, RZ ;  /* 0x00000003b7b77819 */ /* 0x000fe200000012ff */
[----:B------:R-:W-:Y:S01]  /*148c0*/  IMAD.X R65, RZ, RZ, R123, P2 ;  /* 0x000000ffff417224 */ /* 0x000fe200010e067b */
[----:B------:R-:W-:Y:S02]  /*148d0*/  LOP3.LUT R56, R169, R56, RZ, 0x3c, !PT ;  /* 0x00000038a9387212 */ /* 0x000fe400078e3cff */
[----:B------:R-:W-:-:S02]  /*148e0*/  IADD3 R6, P6, R122, 0x6000, RZ ;  /* 0x000060007a067810 */ /* 0x000fc40007fde0ff */
[----:B------:R-:W-:Y:S02]  /*148f0*/  LOP3.LUT R169, R4, 0x380, RZ, 0xc0, !PT ;  /* 0x0000038004a97812 */ /* 0x000fe400078ec0ff */
[----:B------:R-:W-:Y:S01]  /*14900*/  LOP3.LUT R33, R122, 0x380, RZ, 0xc0, !PT ;  /* 0x000003807a217812 */ /* 0x000fe200078ec0ff */
[----:B------:R-:W-:Y:S01]  /*14910*/  IMAD.X R115, RZ, RZ, R123, P6 ;  /* 0x000000ffff737224 */ /* 0x000fe200030e067b */
[----:B------:R-:W-:Y:S02]  /*14920*/  SHF.R.U64 R48, R48, 0x3, RZ ;  /* 0x0000000330307819 */ /* 0x000fe400000012ff */
[----:B------:R-:W-:Y:S02]  /*14930*/  SHF.R.U64 R171, R171, 0x3, RZ ;  /* 0x00000003abab7819 */ /* 0x000fe400000012ff */
[----:B------:R-:W-:Y:S02]  /*14940*/  LOP3.LUT R98, R183, R98, RZ, 0x3c, !PT ;  /* 0x00000062b7627212 */ /* 0x000fe400078e3cff */
[----:B------:R-:W-:-:S02]  /*14950*/  IADD3 R32, P4, R122, 0x4040, RZ ;  /* 0x000040407a207810 */ /* 0x000fc40007f9e0ff */
[----:B------:R-:W-:Y:S02]  /*14960*/  IADD3 R26, P5, R122, 0x6020, RZ ;  /* 0x000060207a1a7810 */ /* 0x000fe40007fbe0ff */
[----:B------:R-:W-:Y:S01]  /*14970*/  LOP3.LUT R183, R6, 0x380, RZ, 0xc0, !PT ;  /* 0x0000038006b77812 */ /* 0x000fe200078ec0ff */
[--C-:B------:R-:W-:Y:S01]  /*14980*/  IMAD.X R107, RZ, RZ, R123.reuse, P4 ;  /* 0x000000ffff6b7224 */ /* 0x100fe200020e067b */
[----:B------:R-:W-:Y:S01]  /*14990*/  SHF.R.U64 R169, R169, 0x3, RZ ;  /* 0x00000003a9a97819 */ /* 0x000fe200000012ff */
[----:B------:R-:W-:Y:S01]  /*149a0*/  IMAD.X R119, RZ, RZ, R123, P5 ;  /* 0x000000ffff777224 */ /* 0x000fe200028e067b */
[----:B------:R-:W-:Y:S02]  /*149b0*/  IADD3 R30, P2, R122, 0x6040, RZ ;  /* 0x000060407a1e7810 */ /* 0x000fe40007f5e0ff */
[----:B------:R-:W-:Y:S02]  /*149c0*/  SHF.R.U64 R33, R33, 0x3, RZ ;  /* 0x0000000321217819 */ /* 0x000fe400000012ff */
[----:B------:R-:W-:-:S02]  /*149d0*/  LOP3.LUT R48, R48, R181, RZ, 0x3c, !PT ;  /* 0x000000b530307212 */ /* 0x000fc400078e3cff */
[----:B------:R-:W-:Y:S02]  /*149e0*/  IADD3.X R99, RZ, R123, RZ, P1, !PT ;  /* 0x0000007bff637210 */ /* 0x000fe40000ffe4ff */
[----:B------:R-:W-:Y:S02]  /*149f0*/  LOP3.LUT R181, R64, 0x380, RZ, 0xc0, !PT ;  /* 0x0000038040b57812 */ /* 0x000fe400078ec0ff */
[C---:B------:R-:W-:Y:S02]  /*14a00*/  IADD3 R110, P3, R122.reuse, 0x4060, RZ ;  /* 0x000040607a6e7810 */ /* 0x040fe40007f7e0ff */
[----:B------:R-:W-:Y:S02]  /*14a10*/  IADD3 R36, P1, R122, 0x6060, RZ ;  /* 0x000060607a247810 */ /* 0x000fe40007f3e0ff */
[----:B------:R-:W-:Y:S01]  /*14a20*/  LOP3.LUT R60, R171, R60, RZ, 0x3c, !PT ;  /* 0x0000003cab3c7212 */ /* 0x000fe200078e3cff */
[--C-:B------:R-:W-:Y:S01]  /*14a30*/  IMAD.X R111, RZ, RZ, R123.reuse, P3 ;  /* 0x000000ffff6f7224 */ /* 0x100fe200018e067b */
[----:B------:R-:W-:Y:S01]  /*14a40*/  LOP3.LUT R171, R32, 0x380, RZ, 0xc0, !PT ;  /* 0x0000038020ab7812 */ /* 0x000fe200078ec0ff */
[----:B------:R-:W-:Y:S01]  /*14a50*/  IMAD.X R37, RZ, RZ, R123, P1 ;  /* 0x000000ffff257224 */ /* 0x000fe200008e067b */
[----:B------:R-:W-:-:S02]  /*14a60*/  SHF.R.U64 R183, R183, 0x3, RZ ;  /* 0x00000003b7b77819 */ /* 0x000fc400000012ff */
[----:B------:R-:W-:Y:S02]  /*14a70*/  LOP3.LUT R102, R169, R4, RZ, 0x3c, !PT ;  /* 0x00000004a9667212 */ /* 0x000fe400078e3cff */
[----:B------:R-:W-:Y:S02]  /*14a80*/  LOP3.LUT R27, R26, 0x380, RZ, 0xc0, !PT ;  /* 0x000003801a1b7812 */ /* 0x000fe400078ec0ff */
[----:B------:R-:W-:Y:S01]  /*14a90*/  LOP3.LUT R122, R33, R122, RZ, 0x3c, !PT ;  /* 0x0000007a217a7212 */ /* 0x000fe200078e3cff */
[----:B------:R-:W-:Y:S01]  /*14aa0*/  IMAD.X R33, RZ, RZ, R123, P2 ;  /* 0x000000ffff217224 */ /* 0x000fe200010e067b */
[----:B------:R-:W-:Y:S02]  /*14ab0*/  LOP3.LUT R169, R30, 0x380, RZ, 0xc0, !PT ;  /* 0x000003801ea97812 */ /* 0x000fe400078ec0ff */
[----:B------:R-:W-:Y:S02]  /*14ac0*/  SHF.R.U64 R181, R181, 0x3, RZ ;  /* 0x00000003b5b57819 */ /* 0x000fe400000012ff */
[----:B------:R-:W-:-:S02]  /*14ad0*/  SHF.R.U64 R171, R171, 0x3, RZ ;  /* 0x00000003abab7819 */ /* 0x000fc400000012ff */
[----:B------:R-:W-:Y:S02]  /*14ae0*/  LOP3.LUT R114, R183, R6, RZ, 0x3c, !PT ;  /* 0x00000006b7727212 */ /* 0x000fe400078e3cff */
[----:B------:R-:W-:Y:S02]  /*14af0*/  SHF.R.U64 R27, R27, 0x3, RZ ;  /* 0x000000031b1b7819 */ /* 0x000fe400000012ff */
[----:B------:R-:W-:Y:S02]  /*14b00*/  MOV R123, R122 ;  /* 0x0000007a007b7202 */ /* 0x000fe40000000f00 */
[----:B------:R-:W-:Y:S02]  /*14b10*/  F2FP.BF16.F32.PACK_AB R4, R177, R179 ;  /* 0x000000b3b104723e */ /* 0x000fe400000010ff */
[----:B------:R-:W-:Y:S01]  /*14b20*/  F2FP.BF16.F32.PACK_AB R6, R175, R178 ;  /* 0x000000b2af06723e */ /* 0x000fe200000010ff */
[----:B------:R-:W-:Y:S01]  /*14b30*/  BAR.SYNC.DEFER_BLOCKING 0x1, 0x100 ;  /* 0x0044000000007b1d */ /* 0x000fe20000010000 */
[----:B------:R-:W-:-:S02]  /*14b40*/  SHF.R.U64 R169, R169, 0x3, RZ ;  /* 0x00000003a9a97819 */ /* 0x000fc400000012ff */
[----:B------:R-:W-:Y:S02]  /*14b50*/  LOP3.LUT R64, R181, R64, RZ, 0x3c, !PT ;  /* 0x00000040b5407212 */ /* 0x000fe400078e3cff */
        /* <DEDUP_REMOVED lines=11> */
[----:B------:R-:W-:-:S02]  /*14c10*/  LOP3.LUT R171, R36, 0x380, RZ, 0xc0, !PT ;  /* 0x0000038024ab7812 */ /* 0x000fc400078ec0ff */
[----:B------:R-:W-:Y:S01]  /*14c20*/  MOV R48, R48 ;  /* 0x0000003000307202 */ /* 0x000fe20000000f00 */
[----:B------:R3:W-:Y:S01]  /*14c30*/  STSM.16.M88.4 [R122], R24 ;  /* 0x000000187a007844 */ /* 0x0007e20000000200 */
[----:B------:R-:W-:Y:S02]  /*14c40*/  MOV R52, R52 ;  /* 0x0000003400347202 */ /* 0x000fe40000000f00 */
[----:B------:R-:W-:Y:S01]  /*14c50*/  MOV R56, R56 ;  /* 0x0000003800387202 */ /* 0x000fe20000000f00 */
[----:B------:R-:W-:Y:S01]  /*14c60*/  STSM.16.M88.4 [R45], R28 ;  /* 0x0000001c2d007844 */ /* 0x000fe20000000200 */
[----:B------:R-:W-:Y:S02]  /*14c70*/  MOV R60, R60 ;  /* 0x0000003c003c7202 */ /* 0x000fe40000000f00 */
[----:B------:R-:W-:Y:S02]  /*14c80*/  F2FP.BF16.F32.PACK_AB R81, R83, R82 ;  /* 0x000000525351723e */ /* 0x000fe400000010ff */
[----:B------:R-:W-:-:S02]  /*14c90*/  F2FP.BF16.F32.PACK_AB R88, R89, R88 ;  /* 0x000000585958723e */ /* 0x000fc400000010ff */
[----:B------:R-:W-:Y:S02]  /*14ca0*/  LOP3.LUT R110, R181, R110, RZ, 0x3c, !PT ;  /* 0x0000006eb56e7212 */ /* 0x000fe400078e3cff */
[----:B--2---:R-:W-:Y:S02]  /*14cb0*/  F2FP.BF16.F32.PACK_AB R4, R161, R164 ;  /* 0x000000a4a104723e */ /* 0x004fe400000010ff */
[----:B------:R-:W-:Y:S02]  /*14cc0*/  F2FP.BF16.F32.PACK_AB R5, R51, R50 ;  /* 0x000000323305723e */ /* 0x000fe400000010ff */
[----:B------:R-:W-:Y:S02]  /*14cd0*/  F2FP.BF16.F32.PACK_AB R6, R159, R162 ;  /* 0x000000a29f06723e */ /* 0x000fe400000010ff */
[----:B------:R-:W-:Y:S02]  /*14ce0*/  F2FP.BF16.F32.PACK_AB R7, R55, R54 ;  /* 0x000000363707723e */ /* 0x000fe400000010ff */
[----:B------:R-:W-:-:S02]  /*14cf0*/  SHF.R.U64 R171, R171, 0x3, RZ ;  /* 0x00000003abab7819 */ /* 0x000fc400000012ff */
[----:B------:R-:W-:Y:S01]  /*14d00*/  MOV R64, R64 ;  /* 0x0000004000407202 */ /* 0x000fe20000000f00 */
[----:B------:R2:W-:Y:S01]  /*14d10*/  STSM.16.M88.4 [R48], R4 ;  /* 0x0000000430007844 */ /* 0x0005e20000000200 */
[----:B------:R-:W-:Y:S02]  /*14d20*/  F2FP.BF16.F32.PACK_AB R82, R85, R84 ;  /* 0x000000545552723e */ /* 0x000fe400000010ff */
[----:B------:R-:W-:Y:S01]  /*14d30*/  F2FP.BF16.F32.PACK_AB R83, R87, R86 ;  /* 0x000000565753723e */ /* 0x000fe200000010ff */
[----:B------:R4:W-:Y:S01]  /*14d40*/  STSM.16.M88.4 [R52], R8 ;  /* 0x0000000834007844 */ /* 0x0009e20000000200 */
[----:B------:R-:W-:Y:S02]  /*14d50*/  F2FP.BF16.F32.PACK_AB R89, R91, R90 ;  /* 0x0000005a5b59723e */ /* 0x000fe400000010ff */
[----:B------:R-:W-:Y:S01]  /*14d60*/  MOV R40, R98 ;  /* 0x0000006200287202 */ /* 0x000fe20000000f00 */
[----:B------:R0:W-:Y:S01]  /*14d70*/  STSM.16.M88.4 [R56], R12 ;  /* 0x0000000c38007844 */ /* 0x0001e20000000200 */
[----:B------:R-:W-:-:S02]  /*14d80*/  F2FP.BF16.F32.PACK_AB R90, R93, R92 ;  /* 0x0000005c5d5a723e */ /* 0x000fc400000010ff */
[----:B------:R-:W-:Y:S01]  /*14d90*/  F2FP.BF16.F32.PACK_AB R91, R95, R94 ;  /* 0x0000005e5f5b723e */ /* 0x000fe200000010ff */
[----:B------:R-:W-:Y:S01]  /*14da0*/  STSM.16.M88.4 [R60], R72 ;  /* 0x000000483c007844 */ /* 0x000fe20000000200 */
[----:B------:R-:W-:Y:S02]  /*14db0*/  F2FP.BF16.F32.PACK_AB R96, R97, R96 ;  /* 0x000000606160723e */ /* 0x000fe400000010ff */
[----:B------:R-:W-:Y:S01]  /*14dc0*/  MOV R102, R102 ;  /* 0x0000006600667202 */ /* 0x000fe20000000f00 */
[----:B------:R-:W-:Y:S01]  /*14dd0*/  STSM.16.M88.4 [R64], R80 ;  /* 0x0000005040007844 */ /* 0x000fe20000000200 */
[----:B------:R-:W-:Y:S02]  /*14de0*/  MOV R41, R106 ;  /* 0x0000006a00297202 */ /* 0x000fe40000000f00 */
[----:B------:R-:W-:Y:S01]  /*14df0*/  F2FP.BF16.F32.PACK_AB R97, R3, R0 ;  /* 0x000000000361723e */ /* 0x000fe200000010ff */
[----:B------:R-:W-:Y:S01]  /*14e00*/  STSM.16.M88.4 [R40], R88 ;  /* 0x0000005828007844 */ /* 0x000fe20000000200 */
[----:B------:R-:W-:-:S02]  /*14e10*/  F2FP.BF16.F32.PACK_AB R98, R101, R100 ;  /* 0x000000646562723e */ /* 0x000fc400000010ff */
[----:B------:R-:W-:Y:S01]  /*14e20*/  F2FP.BF16.F32.PACK_AB R99, R42, R34 ;  /* 0x000000222a63723e */ /* 0x000fe200000010ff */
[----:B------:R-:W-:Y:S01]  /*14e30*/  IMAD.MOV.U32 R0, RZ, RZ, RZ ;  /* 0x000000ffff007224 */ /* 0x000fe200078e00ff */
        /* <DEDUP_REMOVED lines=17> */
[----:B---3--:R-:W-:Y:S02]  /*14f50*/  F2FP.BF16.F32.PACK_AB R122, R125, R124 ;  /* 0x0000007c7d7a723e */ /* 0x008fe400000010ff */
[----:B------:R-:W-:Y:S02]  /*14f60*/  F2FP.BF16.F32.PACK_AB R123, R127, R126 ;  /* 0x0000007e7f7b723e */ /* 0x000fe400000010ff */
[----:B------:R-:W-:-:S02]  /*14f70*/  F2FP.BF16.F32.PACK_AB R129, R131, R130 ;  /* 0x000000828381723e */ /* 0x000fc400000010ff */
[----:B------:R-:W-:Y:S01]  /*14f80*/  F2FP.BF16.F32.PACK_AB R136, R137, R136 ;  /* 0x000000888988723e */ /* 0x000fe200000010ff */
[----:B------:R-:W-:Y:S01]  /*14f90*/  STSM.16.M88.4 [R44], R120 ;  /* 0x000000782c007844 */ /* 0x000fe20000000200 */
[----:B------:R-:W-:Y:S02]  /*14fa0*/  ISETP.NE.U32.AND P0, PT, RZ, UR4, PT ;  /* 0x00000004ff007c0c */ /* 0x000fe4000bf05070 */
[----:B--2---:R-:W-:Y:S02]  /*14fb0*/  IADD3 R4, P1, R216, UR4, RZ ;  /* 0x00000004d8047c10 */ /* 0x004fe4000ff3e0ff */
        /* <DEDUP_REMOVED lines=11> */
[----:B------:R2:W-:Y:S01]  /*15070*/  STSM.16.M88.4 [R32], R136 ;  /* 0x0000008820007844 */ /* 0x0005e20000000200 */
        /* <DEDUP_REMOVED lines=16> */
[C---:B----4-:R-:W-:Y:S02]  /*15180*/  IADD3 R9, P1, R20.reuse, 0x1000, RZ ;  /* 0x0000100014097810 */ /* 0x050fe40007f3e0ff */
[C---:B0-----:R-:W-:Y:S01]  /*15190*/  IADD3 R13, P2, R20.reuse, 0x2000, RZ ;  /* 0x00002000140d7810 */ /* 0x041fe20007f5e0ff */
[----:B------:R0:W5:Y:S01]  /*151a0*/  @P6 LDG.E R3, desc[UR54][R216.64] ;  /* 0x00000036d8036981 */ /* 0x000162000c1e1900 */
[----:B------:R-:W-:-:S02]  /*151b0*/  IADD3 R25, P3, R20, 0x3000, RZ ;  /* 0x0000300014197810 */ /* 0x000fc40007f7e0ff */
[----:B------:R-:W-:Y:S02]  /*151c0*/  IADD3 R29, P4, R20, 0x4000, RZ ;  /* 0x00004000141d7810 */ /* 0x000fe40007f9e0ff */
        /* <DEDUP_REMOVED lines=8> */
[----:B------:R-:W-:Y:S02]  /*15250*/  IADD3 R33, P5, R20, 0x5000, RZ ;  /* 0x0000500014217810 */ /* 0x000fe40007fbe0ff */
        /* <DEDUP_REMOVED lines=10> */
[----:B-1----:R-:W-:-:S02]  /*15300*/  IADD3 R41, P2, R20, 0x7000, RZ ;  /* 0x0000700014297810 */ /* 0x002fc40007f5e0ff */
[C---:B------:R-:W-:Y:S02]  /*15310*/  IADD3 R45, P3, R20.reuse, 0x8000, RZ ;  /* 0x00008000142d7810 */ /* 0x040fe40007f7e0ff */
[C---:B------:R-:W-:Y:S02]  /*15320*/  IADD3 R49, P4, R20.reuse, 0x9000, RZ ;  /* 0x0000900014317810 */ /* 0x040fe40007f9e0ff */
[----:B------:R-:W-:Y:S02]  /*15330*/  IADD3 R53, P5, R20, 0xa000, RZ ;  /* 0x0000a00014357810 */ /* 0x000fe40007fbe0ff */
[----:B--2---:R-:W-:Y:S02]  /*15340*/  LOP3.LUT R32, R33, 0x380, RZ, 0xc0, !PT ;  /* 0x0000038021207812 */ /* 0x004fe400078ec0ff */
[----:B---3--:R-:W-:Y:S02]  /*15350*/  LOP3.LUT R36, R37, 0x380, RZ, 0xc0, !PT ;  /* 0x0000038025247812 */ /* 0x008fe400078ec0ff */
        /* <DEDUP_REMOVED lines=21> */
.L_x_4319:
[----:B------:R-:W0:Y:S01]  /*154b0*/  SHFL.IDX PT, R4, R223, RZ, 0x1f ;  /* 0x00001fffdf047589 */ /* 0x000e2200000e0000 */
[----:B------:R-:W-:Y:S01]  /*154c0*/  ISETP.NE.AND P6, PT, R7, RZ, PT ;  /* 0x000000ff0700720c */ /* 0x000fe20003fc5270 */
[--C-:B------:R-:W-:Y:S01]  /*154d0*/  IMAD.X R53, RZ, RZ, R21.reuse, P5 ;  /* 0x000000ffff357224 */ /* 0x100fe200028e0615 */
[C---:B------:R-:W-:Y:S01]  /*154e0*/  LOP3.LUT R7, R20.reuse, 0x380, RZ, 0xc0, !PT ;  /* 0x0000038014077812 */ /* 0x040fe200078ec0ff */
        /* <DEDUP_REMOVED lines=10> */
[----:B------:R-:W-:Y:S02]  /*15590*/  LOP3.LUT R56, R57, 0x380, RZ, 0xc0, !PT ;  /* 0x0000038039387812 */ /* 0x000fe400078ec0ff */
[----:B------:R-:W-:Y:S01]  /*155a0*/  LOP3.LUT R60, R61, 0x380, RZ, 0xc0, !PT ;  /* 0x000003803d3c7812 */ /* 0x000fe200078ec0ff */
[----:B------:R-:W-:Y:S01]  /*155b0*/  IMAD.X R73, RZ, RZ, R21, P4 ;  /* 0x000000ffff497224 */ /* 0x000fe200020e0615 */
[----:B------:R-:W-:Y:S02]  /*155c0*/  LOP3.LUT R64, R65, 0x380, RZ, 0xc0, !PT ;  /* 0x0000038041407812 */ /* 0x000fe400078ec0ff */
[----:B------:R-:W-:Y:S02]  /*155d0*/  LOP3.LUT R68, R69, 0x380, RZ, 0xc0, !PT ;  /* 0x0000038045447812 */ /* 0x000fe400078ec0ff */
[----:B------:R-:W-:Y:S02]  /*155e0*/  SHF.R.U64 R56, R56, 0x3, RZ ;  /* 0x0000000338387819 */ /* 0x000fe400000012ff */
[----:B0-----:R-:W-:-:S02]  /*155f0*/  ISETP.NE.AND P5, PT, R4, RZ, PT ;  /* 0x000000ff0400720c */ /* 0x001fc40003fa5270 */
[----:B------:R-:W-:Y:S02]  /*15600*/  LOP3.LUT R4, R5, 0x380, RZ, 0xc0, !PT ;  /* 0x0000038005047812 */ /* 0x000fe400078ec0ff */
[----:B------:R-:W-:Y:S02]  /*15610*/  SHF.R.U64 R60, R60, 0x3, RZ ;  /* 0x000000033c3c7819 */ /* 0x000fe400000012ff */
[----:B------:R-:W-:Y:S02]  /*15620*/  SHF.R.U64 R64, R64, 0x3, RZ ;  /* 0x0000000340407819 */ /* 0x000fe400000012ff */
[----:B------:R-:W-:Y:S02]  /*15630*/  SHF.R.U64 R68, R68, 0x3, RZ ;  /* 0x0000000344447819 */ /* 0x000fe400000012ff */
[----:B------:R-:W-:Y:S02]  /*15640*/  SHF.R.U64 R7, R7, 0x3, RZ ;  /* 0x0000000307077819 */ /* 0x000fe400000012ff */
[----:B------:R-:W-:-:S02]  /*15650*/  SHF.R.U64 R4, R4, 0x3, RZ ;  /* 0x0000000304047819 */ /* 0x000fc400000012ff */
[----:B------:R-:W-:Y:S02]  /*15660*/  LOP3.LUT R56, R56, R57, RZ, 0x3c, !PT ;  /* 0x0000003938387212 */ /* 0x000fe400078e3cff */
[----:B------:R-:W-:Y:S01]  /*15670*/  LOP3.LUT R60, R60, R61, RZ, 0x3c, !PT ;  /* 0x0000003d3c3c7212 */ /* 0x000fe200078e3cff */
[--C-:B------:R-:W-:Y:S01]  /*15680*/  IMAD.X R61, RZ, RZ, R21.reuse, P1 ;  /* 0x000000ffff3d7224 */ /* 0x100fe200008e0615 */
[----:B------:R-:W-:Y:S01]  /*15690*/  LOP3.LUT R64, R64, R65, RZ, 0x3c, !PT ;  /* 0x0000004140407212 */ /* 0x000fe200078e3cff */
[--C-:B------:R-:W-:Y:S01]  /*156a0*/  IMAD.X R65, RZ, RZ, R21.reuse, P2 ;  /* 0x000000ffff417224 */ /* 0x100fe200010e0615 */
[----:B------:R-:W-:Y:S01]  /*156b0*/  LOP3.LUT R68, R68, R69, RZ, 0x3c, !PT ;  /* 0x0000004544447212 */ /* 0x000fe200078e3cff */
[----:B------:R-:W-:Y:S01]  /*156c0*/  IMAD.X R69, RZ, RZ, R21, P3 ;  /* 0x000000ffff457224 */ /* 0x000fe200018e0615 */
[----:B------:R-:W-:Y:S02]  /*156d0*/  IADD3.X R57, RZ, R21, RZ, P6, !PT ;  /* 0x00000015ff397210 */ /* 0x000fe400037fe4ff */
        /* <DEDUP_REMOVED lines=24> */
[----:B------:R-:W-:Y:S01]  /*15860*/  ISETP.GE.OR P1, PT, R14, R3, P0 ;  /* 0x000000030e00720c */ /* 0x000fe20000726670 */
[----:B------:R-:W-:Y:S01]  /*15870*/  ULDC.64 UR4, c[0x0][0xc40] ;  /* 0x0003100000047ab9 */ /* 0x000fe20000000a00 */
[----:B------:R-:W-:Y:S02]  /*15880*/  IADD3.X R7, R7, R5, R11, P2, !PT ;  /* 0x0000000507077210 */ /* 0x000fe400017fe40b */
[----:B------:R-:W-:Y:S02]  /*15890*/  ISETP.GE.OR P0, PT, R6, R3, P0 ;  /* 0x000000030600720c */ /* 0x000fe40000706670 */
[----:B------:R-:W-:-:S04]  /*158a0*/  LEA R4, P2, R10, UR4, 0x2 ;  /* 0x000000040a047c11 */ /* 0x000fc8000f8410ff */
[----:B------:R-:W-:-:S05]  /*158b0*/  LEA.HI.X R5, R10, UR5, R7, 0x2, P2 ;  /* 0x000000050a057c11 */ /* 0x000fca00090f1407 */
[----:B------:R0:W-:Y:S04]  /*158c0*/  @!P1 STG.E desc[UR54][R4.64], R166 ;  /* 0x000000a604009986 */ /* 0x0001e8000c101936 */
[----:B------:R0:W-:Y:S02]  /*158d0*/  @!P0 STG.E desc[UR54][R4.64+0x20], R167 ;  /* 0x000020a704008986 */ /* 0x0001e4000c101936 */
.L_x_4320:
[----:B------:R-:W1:Y:S01]  /*158e0*/  LDC R87, c[0x0][0xb8c] ;  /* 0x0002e300ff577b82 */ /* 0x000e620000000800 */
[----:B0-----:R0:W5:Y:S01]  /*158f0*/  LD.E.128 R4, desc[UR54][R20.64] ;  /* 0x0000003614047980 */ /* 0x001162000c101d00 */
[----:B------:R-:W-:Y:S02]  /*15900*/  ULDC.64 UR4, c[0x0][0xba0] ;  /* 0x0002e80000047ab9 */ /* 0x000fe40000000a00 */
[----:B------:R-:W-:Y:S01]  /*15910*/  IMAD R77, R77, UR4, RZ ;  /* 0x000000044d4d7c24 */ /* 0x000fe2000f8e02ff */
[----:B------:R-:W5:Y:S01]  /*15920*/  LD.E.128 R8, desc[UR54][R8.64] ;  /* 0x0000003608087980 */ /* 0x000f62000c101d00 */
[----:B------:R-:W-:-:S03]  /*15930*/  VIADD R82, R193, 0x40 ;  /* 0x00000040c1527836 */ /* 0x000fc60000000000 */
[----:B------:R-:W5:Y:S01]  /*15940*/  LD.E.128 R12, desc[UR54][R12.64] ;  /* 0x000000360c0c7980 */ /* 0x000f62000c101d00 */
[----:B0-----:R-:W-:Y:S02]  /*15950*/  SHF.R.S32.HI R21, RZ, 0x1f, R193 ;  /* 0x0000001fff157819 */ /* 0x001fe400000114c1 */
[----:B------:R-:W-:Y:S01]  /*15960*/  MOV R20, R193 ;  /* 0x000000c100147202 */ /* 0x000fe20000000f00 */
[----:B------:R-:W-:Y:S01]  /*15970*/  IMAD R77, R0, UR5, R77 ;  /* 0x00000005004d7c24 */ /* 0x000fe2000f8e024d */
[----:B------:R-:W5:Y:S01]  /*15980*/  LD.E.128 R24, desc[UR54][R24.64] ;  /* 0x0000003618187980 */ /* 0x000f62000c101d00 */
[----:B------:R-:W-:Y:S02]  /*15990*/  IMAD R3, R220, -0x40, R3 ;  /* 0xffffffc0dc037824 */ /* 0x000fe400078e0203 */
[----:B------:R-:W-:Y:S01]  /*159a0*/  IMAD.WIDE.U32 R20, R0, UR4, R20 ;  /* 0x0000000400147c25 */ /* 0x000fe2000f8e0014 */
[----:B------:R-:W5:Y:S01]  /*159b0*/  LD.E.128 R28, desc[UR54][R28.64] ;  /* 0x000000361c1c7980 */ /* 0x000f62000c101d00 */
[----:B------:R-:W-:-:S02]  /*159c0*/  ULDC.64 UR4, c[0x0][0xbe0] ;  /* 0x0002f80000047ab9 */ /* 0x000fc40000000a00 */
[----:B------:R-:W-:Y:S01]  /*159d0*/  VIADD R0, R214, 0x20 ;  /* 0x00000020d6007836 */ /* 0x000fe20000000000 */
[----:B------:R-:W5:Y:S01]  /*159e0*/  LD.E.128 R32, desc[UR54][R32.64] ;  /* 0x0000003620207980 */ /* 0x000f62000c101d00 */
[----:B-1----:R-:W-:Y:S02]  /*159f0*/  ISETP.GE.AND P3, PT, R82, R87, PT ;  /* 0x000000575200720c */ /* 0x002fe40003f66270 */
[-C--:B------:R-:W-:Y:S01]  /*15a00*/  ISETP.GE.AND P1, PT, R214, R3.reuse, PT ;  /* 0x00000003d600720c */ /* 0x080fe20003f26270 */
[----:B------:R-:W5:Y:S01]  /*15a10*/  LD.E.128 R36, desc[UR54][R36.64] ;  /* 0x0000003624247980 */ /* 0x000f62000c101d00 */
[----:B------:R-:W-:Y:S02]  /*15a20*/  ISETP.GE.AND P0, PT, R0, R3, PT ;  /* 0x000000030000720c */ /* 0x000fe40003f06270 */
[----:B------:R-:W-:Y:S01]  /*15a30*/  SEL R3, RZ, 0xffffffff, P3 ;  /* 0xffffffffff037807 */ /* 0x000fe20001800000 */
[----:B------:R-:W5:Y:S01]  /*15a40*/  LD.E.128 R40, desc[UR54][R40.64] ;  /* 0x0000003628287980 */ /* 0x000f62000c101d00 */
[C---:B------:R-:W-:Y:S01]  /*15a50*/  ISETP.GE.AND P2, PT, R193.reuse, R87, PT ;  /* 0x00000057c100720c */ /* 0x040fe20003f46270 */
[----:B------:R-:W-:-:S02]  /*15a60*/  VIADD R83, R193, 0x80 ;  /* 0x00000080c1537836 */ /* 0x000fc40000000000 */
        /* <DEDUP_REMOVED lines=11> */
[----:B------:R-:W-:Y:S01]  /*15b20*/  IMAD.IADD R21, R21, 0x1, R77 ;  /* 0x0000000115157824 */ /* 0x000fe200078e024d */
[----:B------:R-:W-:Y:S01]  /*15b30*/  @!PT LDS RZ, [RZ] ;  /* 0x00000000fffff984 */ /* 0x000fe20000000800 */
[----:B------:R-:W-:Y:S01]  /*15b40*/  @!PT LDS RZ, [RZ] ;  /* 0x00000000fffff984 */ /* 0x000fe20000000800 */
[----:B------:R-:W-:Y:S01]  /*15b50*/  @!PT LDS RZ, [RZ] ;  /* 0x00000000fffff984 */ /* 0x000fe20000000800 */
[----:B------:R-:W-:Y:S01]  /*15b60*/  @!PT LDS RZ, [RZ] ;  /* 0x00000000fffff984 */ /* 0x000fe20000000800 */
[----:B------:R0:W-:Y:S06]  /*15b70*/  MEMBAR.ALL.CTA ;  /* 0x0000000000007992 */ /* 0x0001ec0000008000 */
[----:B0-----:R-:W0:Y:S01]  /*15b80*/  FENCE.VIEW.ASYNC.S ;  /* 0x00000000000073c6 */ /* 0x001e220000000000 */
[----:B------:R-:W-:Y:S01]  /*15b90*/  IMAD R76, R76, UR4, RZ ;  /* 0x000000044c4c7c24 */ /* 0x000fe2000f8e02ff */
[-C--:B------:R-:W-:Y:S01]  /*15ba0*/  ISETP.GE.AND P2, PT, R83, R87.reuse, PT ;  /* 0x000000575300720c */ /* 0x080fe20003f46270 */
[----:B------:R-:W-:Y:S01]  /*15bb0*/  IMAD.WIDE.U32 R20, R213, UR4, R20 ;  /* 0x00000004d5147c25 */ /* 0x000fe2000f8e0014 */
[-C--:B------:R-:W-:Y:S01]  /*15bc0*/  ISETP.GE.AND P3, PT, R84, R87.reuse, PT ;  /* 0x000000575400720c */ /* 0x080fe20003f66270 */
[----:B------:R-:W-:Y:S01]  /*15bd0*/  BSSY B1, `(.L_x_4321) ;  /* 0x000003b000017945 */ /* 0x000fe20003800000 */
[----:B------:R-:W-:Y:S01]  /*15be0*/  LOP3.LUT R0, R3, 0x2, R0, 0xe2, !PT ;  /* 0x0000000203007812 */ /* 0x000fe200078ee200 */
[----:B------:R-:W-:Y:S01]  /*15bf0*/  IMAD R77, R213, UR5, R76 ;  /* 0x00000005d54d7c24 */ /* 0x000fe2000f8e024c */
[----:B------:R-:W-:Y:S01]  /*15c00*/  SEL R3, RZ, 0x4, P2 ;  /* 0x00000004ff037807 */ /* 0x000fe20001000000 */
[C---:B------:R-:W-:Y:S01]  /*15c10*/  VIADD R85, R193.reuse, 0x100 ;  /* 0x00000100c1557836 */ /* 0x040fe20000000000 */
[----:B------:R-:W-:Y:S01]  /*15c20*/  SEL R76, RZ, 0x8, P3 ;  /* 0x00000008ff4c7807 */ /* 0x000fe20001800000 */
[C---:B------:R-:W-:Y:S01]  /*15c30*/  VIADD R86, R193.reuse, 0x140 ;  /* 0x00000140c1567836 */ /* 0x040fe20000000000 */
[----:B------:R-:W-:Y:S01]  /*15c40*/  IADD3 R78, R193, 0x1c0, RZ ;  /* 0x000001c0c14e7810 */ /* 0x000fe20007ffe0ff */
[----:B------:R-:W-:Y:S01]  /*15c50*/  IMAD.IADD R21, R21, 0x1, R77 ;  /* 0x0000000115157824 */ /* 0x000fe200078e024d */
[----:B------:R-:W-:Y:S01]  /*15c60*/  LOP3.LUT R3, R76, R0, R3, 0xfe, !PT ;  /* 0x000000004c037212 */ /* 0x000fe200078efe03 */
[----:B------:R-:W-:Y:S01]  /*15c70*/  VIADD R77, R193, 0x180 ;  /* 0x00000180c14d7836 */ /* 0x000fe20000000000 */
[-C--:B------:R-:W-:Y:S01]  /*15c80*/  ISETP.GE.AND P2, PT, R85, R87.reuse, PT ;  /* 0x000000575500720c */ /* 0x080fe20003f46270 */
[----:B------:R-:W-:Y:S01]  /*15c90*/  VIADD R0, R2, 0x38820 ;  /* 0x0003882002007836 */ /* 0x000fe20000000000 */
[-C--:B------:R-:W-:Y:S01]  /*15ca0*/  ISETP.GE.AND P3, PT, R86, R87.reuse, PT ;  /* 0x000000575600720c */ /* 0x080fe20003f66270 */
[----:B------:R-:W-:Y:S01]  /*15cb0*/  ULDC.64 UR4, c[0x0][0xbe8] ;  /* 0x0002fa0000047ab9 */ /* 0x000fe20000000a00 */
[----:B------:R-:W-:-:S02]  /*15cc0*/  ISETP.GE.AND P4, PT, R77, R87, PT ;  /* 0x000000574d00720c */ /* 0x000fc40003f86270 */
[----:B------:R-:W-:Y:S02]  /*15cd0*/  SEL R76, RZ, 0x10, P2 ;  /* 0x00000010ff4c7807 */ /* 0x000fe40001000000 */
[----:B------:R-:W-:Y:S02]  /*15ce0*/  SEL R77, RZ, 0x20, P3 ;  /* 0x00000020ff4d7807 */ /* 0x000fe40001800000 */
[----:B------:R-:W-:Y:S02]  /*15cf0*/  PRMT R0, RZ, 0x654, R0 ;  /* 0x00000654ff007816 */ /* 0x000fe40000000000 */
[----:B------:R-:W-:Y:S01]  /*15d00*/  LOP3.LUT R3, R77, R3, R76, 0xfe, !PT ;  /* 0x000000034d037212 */ /* 0x000fe200078efe4c */
[----:B------:R-:W-:Y:S01]  /*15d10*/  IMAD R76, R221, UR4, RZ ;  /* 0x00000004dd4c7c24 */ /* 0x000fe2000f8e02ff */
[----:B0-----:R0:W-:Y:S01]  /*15d20*/  SYNCS.ARRIVE.TRANS64.RED.A1T0 RZ, [R0+URZ], RZ ;  /* 0x000000ff00ff79a7 */ /* 0x0011e2000810043f */
[----:B------:R-:W-:Y:S02]  /*15d30*/  ISETP.GE.AND P2, PT, R78, R87, PT ;  /* 0x000000574e00720c */ /* 0x000fe40003f46270 */
[----:B------:R-:W-:Y:S01]  /*15d40*/  SHF.R.S32.HI R215, RZ, 0x1f, R214 ;  /* 0x0000001fffd77819 */ /* 0x000fe200000114d6 */
[----:B------:R-:W-:-:S02]  /*15d50*/  IMAD R81, R79, UR5, R76 ;  /* 0x000000054f517c24 */ /* 0x000fc4000f8e024c */
[----:B------:R-:W-:Y:S01]  /*15d60*/  IMAD.WIDE.U32 R78, R79, UR4, R20 ;  /* 0x000000044f4e7c25 */ /* 0x000fe2000f8e0014 */
[----:B0-----:R-:W-:-:S03]  /*15d70*/  SEL R0, RZ, 0x40, P4 ;  /* 0x00000040ff007807 */ /* 0x001fc60002000000 */
[----:B------:R-:W-:Y:S01]  /*15d80*/  IMAD.WIDE R76, R220, 0x40, R214 ;  /* 0x00000040dc4c7825 */ /* 0x000fe200078e02d6 */
[----:B------:R-:W-:Y:S02]  /*15d90*/  LOP3.LUT R0, R3, R0, RZ, 0xfc, !PT ;  /* 0x0000000003007212 */ /* 0x000fe400078efcff */
[----:B------:R-:W-:Y:S01]  /*15da0*/  SEL R3, RZ, 0x80, P2 ;  /* 0x00000080ff037807 */ /* 0x000fe20001000000 */
[----:B------:R-:W-:-:S03]  /*15db0*/  IMAD.IADD R89, R79, 0x1, R81 ;  /* 0x000000014f597824 */ /* 0x000fc600078e0251 */
        /* <DEDUP_REMOVED lines=28> */
.L_x_4322:
[----:B------:R-:W-:Y:S05]  /*15f80*/  BSYNC B1 ;  /* 0x0000000000017941 */ /* 0x000fea0003800000 */
.L_x_4321:
        /* <DEDUP_REMOVED lines=31> */
.L_x_4318:
        /* <DEDUP_REMOVED lines=13> */
[----:B------:R-:W-:Y:S02]  /*16250*/  MOV R3, UR4 ;  /* 0x0000000400037c02 */ /* 0x000fe40008000f00 */
[----:B------:R-:W-:-:S05]  /*16260*/  @P1 IADD3.X R217, R217, UR5, RZ, P2, !PT ;  /* 0x00000005d9d91c10 */ /* 0x000fca00097fe4ff */
[----:B------:R3:W5:Y:S01]  /*16270*/  @P1 LDG.E R3, desc[UR54][R216.64] ;  /* 0x00000036d8031981 */ /* 0x000762000c1e1900 */
[----:B------:R-:W-:Y:S01]  /*16280*/  ISETP.GT.AND P2, PT, R235, 0x3f, PT ;  /* 0x0000003feb00780c */ /* 0x000fe20003f44270 */
[----:B------:R-:W-:-:S12]  /*16290*/  @P1 BRA `(.L_x_4324) ;  /* 0x0000000000101947 */ /* 0x000fd80003800000 */
[----:B------:R-:W-:Y:S05]  /*162a0*/  @!P0 BRA `(.L_x_4324) ;  /* 0x00000000000c8947 */ /* 0x000fea0003800000 */
[----:B------:R-:W4:Y:S04]  /*162b0*/  LDG.E R0, desc[UR54][R4.64] ;  /* 0x0000003604007981 */ /* 0x000f28000c1e1900 */
[----:B-----5:R-:W4:Y:S02]  /*162c0*/  LDG.E R3, desc[UR54][R4.64+0x4] ;  /* 0x0000043604037981 */ /* 0x020f24000c1e1900 */
[----:B----4-:R-:W-:-:S07]  /*162d0*/  IMAD.IADD R3, R3, 0x1, -R0 ;  /* 0x0000000103037824 */ /* 0x010fce00078e0a00 */
.L_x_4324:
[----:B------:R-:W-:Y:S01]  /*162e0*/  BSSY B1, `(.L_x_4325) ;  /* 0x000001d000017945 */ /* 0x000fe20003800000 */
[----:B------:R-:W-:Y:S02]  /*162f0*/  SHF.R.S32.HI R10, RZ, 0x1f, R213 ;  /* 0x0000001fff0a7819 */ /* 0x000fe400000114d5 */
[----:B------:R-:W-:Y:S02]  /*16300*/  SHF.R.S32.HI R12, RZ, 0x1f, R193 ;  /* 0x0000001fff0c7819 */ /* 0x000fe400000114c1 */
[----:B------:R-:W-:Y:S02]  /*16310*/  SEL R11, R218, RZ, !P0 ;  /* 0x000000ffda0b7207 */ /* 0x000fe40004000000 */
[----:B------:R-:W-:Y:S02]  /*16320*/  SEL R221, R221, RZ, !P0 ;  /* 0x000000ffdddd7207 */ /* 0x000fe40004000000 */
[----:B-----5:R-:W-:Y:S01]  /*16330*/  SHF.R.S32.HI R8, RZ, 0x1f, R9 ;  /* 0x0000001fff087819 */ /* 0x020fe20000011409 */
[----:B------:R-:W-:Y:S06]  /*16340*/  @P2 BRA `(.L_x_4326) ;  /* 0x0000000000582947 */ /* 0x000fec0003800000 */
[----:B------:R-:W4:Y:S02]  /*16350*/  S2R R0, SR_TID.X ;  /* 0x0000000000007919 */ /* 0x000f240000002100 */
[----:B----4-:R-:W-:-:S04]  /*16360*/  IMAD R0, R220, 0x40, R0 ;  /* 0x00000040dc007824 */ /* 0x010fc800078e0200 */
[----:B------:R-:W-:-:S05]  /*16370*/  VIADD R0, R0, 0xffffff80 ;  /* 0xffffff8000007836 */ /* 0x000fca0000000000 */
[----:B------:R-:W-:-:S13]  /*16380*/  ISETP.GE.AND P0, PT, R0, R3, PT ;  /* 0x000000030000720c */ /* 0x000fda0003f06270 */
[----:B------:R-:W-:Y:S05]  /*16390*/  @P0 BRA `(.L_x_4326) ;  /* 0x0000000000440947 */ /* 0x000fea0003800000 */
[----:B---3--:R-:W-:Y:S01]  /*163a0*/  IADD3 R4, P0, R0, R9, RZ ;  /* 0x0000000900047210 */ /* 0x008fe20007f1e0ff */
        /* <DEDUP_REMOVED lines=16> */
.L_x_4326:
[----:B------:R-:W-:Y:S05]  /*164b0*/  BSYNC B1 ;  /* 0x0000000000017941 */ /* 0x000fea0003800000 */
.L_x_4325:
[----:B------:R-:W-:Y:S01]  /*164c0*/  ULDC.64 UR4, c[0x0][0xba0] ;  /* 0x0002e80000047ab9 */ /* 0x000fe20000000a00 */
[----:B---3--:R-:W-:Y:S01]  /*164d0*/  IMAD.MOV.U32 R4, RZ, RZ, R193 ;  /* 0x000000ffff047224 */ /* 0x008fe200078e00c1 */
[----:B--2---:R-:W-:Y:S01]  /*164e0*/  ISETP.GE.AND P2, PT, R193, R14, PT ;  /* 0x0000000ec100720c */ /* 0x004fe20003f46270 */
[----:B----4-:R-:W-:Y:S01]  /*164f0*/  IMAD.MOV.U32 R5, RZ, RZ, R12 ;  /* 0x000000ffff057224 */ /* 0x010fe200078e000c */
[----:B------:R-:W-:Y:S01]  /*16500*/  BSSY B1, `(.L_x_4327) ;  /* 0x000004d000017945 */ /* 0x000fe20003800000 */
[----:B------:R-:W-:Y:S02]  /*16510*/  IMAD R0, R8, UR4, RZ ;  /* 0x0000000408007c24 */ /* 0x000fe4000f8e02ff */
[----:B------:R-:W-:-:S04]  /*16520*/  IMAD.WIDE.U32 R4, R9, UR4, R4 ;  /* 0x0000000409047c25 */ /* 0x000fc8000f8e0004 */
[----:B------:R-:W-:Y:S02]  /*16530*/  VIADD R13, R193, 0x40 ;  /* 0x00000040c10d7836 */ /* 0x000fe40000000000 */
[----:B------:R-:W-:Y:S01]  /*16540*/  IMAD R9, R9, UR5, R0 ;  /* 0x0000000509097c24 */ /* 0x000fe2000f8e0200 */
[----:B------:R-:W-:Y:S01]  /*16550*/  ULDC.64 UR4, c[0x0][0xbe0] ;  /* 0x0002f80000047ab9 */ /* 0x000fe20000000a00 */
[----:B------:R-:W-:Y:S01]  /*16560*/  IMAD R3, R220, -0x40, R3 ;  /* 0xffffffc0dc037824 */ /* 0x000fe200078e0203 */
[-C--:B------:R-:W-:Y:S01]  /*16570*/  ISETP.GE.AND P0, PT, R13, R14.reuse, PT ;  /* 0x0000000e0d00720c */ /* 0x080fe20003f06270 */
[----:B------:R-:W-:Y:S02]  /*16580*/  IMAD R0, R10, UR4, RZ ;  /* 0x000000040a007c24 */ /* 0x000fe4000f8e02ff */
[----:B------:R-:W-:Y:S01]  /*16590*/  IMAD.IADD R5, R5, 0x1, R9 ;  /* 0x0000000105057824 */ /* 0x000fe200078e0209 */
[----:B------:R-:W-:Y:S01]  /*165a0*/  SEL R6, RZ, 0xffffffff, P0 ;  /* 0xffffffffff067807 */ /* 0x000fe20000000000 */
[----:B------:R-:W-:Y:S01]  /*165b0*/  IMAD R7, R213, UR5, R0 ;  /* 0x00000005d5077c24 */ /* 0x000fe2000f8e0200 */
[C---:B------:R-:W-:Y:S01]  /*165c0*/  IADD3 R0, R214.reuse, 0x20, RZ ;  /* 0x00000020d6007810 */ /* 0x040fe20007ffe0ff */
        /* <DEDUP_REMOVED lines=11> */
[----:B------:R-:W-:Y:S01]  /*16680*/  VIADD R27, R193, 0x140 ;  /* 0x00000140c11b7836 */ /* 0x000fe20000000000 */
[----:B------:R-:W-:Y:S01]  /*16690*/  LOP3.LUT R0, R3, 0x2, R0, 0xe2, !PT ;  /* 0x0000000203007812 */ /* 0x000fe200078ee200 */
[----:B------:R-:W-:Y:S01]  /*166a0*/  IMAD.IADD R5, R5, 0x1, R7 ;  /* 0x0000000105057824 */ /* 0x000fe200078e0207 */
[----:B------:R-:W-:Y:S01]  /*166b0*/  SEL R3, RZ, 0x4, P2 ;  /* 0x00000004ff037807 */ /* 0x000fe20001000000 */
[C---:B------:R-:W-:Y:S01]  /*166c0*/  VIADD R7, R193.reuse, 0x180 ;  /* 0x00000180c1077836 */ /* 0x040fe20000000000 */
[----:B------:R-:W-:Y:S01]  /*166d0*/  SEL R6, RZ, 0x8, P3 ;  /* 0x00000008ff067807 */ /* 0x000fe20001800000 */
[----:B------:R-:W-:Y:S01]  /*166e0*/  VIADD R9, R193, 0x1c0 ;  /* 0x000001c0c1097836 */ /* 0x000fe20000000000 */
        /* <DEDUP_REMOVED lines=46> */
.L_x_4328:
[----:B------:R-:W-:Y:S05]  /*169d0*/  BSYNC B1 ;  /* 0x0000000000017941 */ /* 0x000fea0003800000 */
.L_x_4327:
        /* <DEDUP_REMOVED lines=29> */
.L_x_4323:
[----:B------:R-:W-:Y:S05]  /*16bb0*/  BSYNC B0 ;  /* 0x0000000000007941 */ /* 0x000fea0003800000 */
.L_x_4317:
[----:B------:R-:W-:Y:S02]  /*16bc0*/  ULDC UR4, c[0x0][0xd14] ;  /* 0x0003450000047ab9 */ /* 0x000fe40000000800 */
[----:B-1----:R-:W-:-:S13]  /*16bd0*/  ISETP.GE.AND P0, PT, R187, UR4, PT ;  /* 0x00000004bb007c0c */ /* 0x002fda000bf06270 */
[----:B------:R-:W-:Y:S05]  /*16be0*/  @!P0 BRA `(.L_x_4329) ;  /* 0xfffffea4005c8947 */ /* 0x000fea000383ffff */
[----:B------:R-:W-:Y:S05]  /*16bf0*/  BRA `(.L_x_4188) ;  /* 0x0000006400b87947 */ /* 0x000fea0003800000 */
.L_x_4186:
        /* <DEDUP_REMOVED lines=61> */
.L_x_4334:
        /* <DEDUP_REMOVED lines=15> */
.L_x_4333:
[----:B------:R-:W-:Y:S05]  /*170c0*/  BSYNC B0 ;  /* 0x0000000000007941 */ /* 0x000fea0003800000 */
.L_x_4332:
        /* <DEDUP_REMOVED lines=25> */
.L_x_4330:
        /* <DEDUP_REMOVED lines=20> */
.L_x_4335:
        /* <DEDUP_REMOVED lines=32> */
[----:B-1----:R-:W-:Y:S02]  /*175a0*/  IMAD.MOV.U32 R2, RZ, RZ, RZ ;  /* 0x000000ffff027224 */ /* 0x002fe400078e00ff */
[----:B--2---:R-:W-:-:S04]  /*175b0*/  IMAD.MOV R6, RZ, RZ, -R3 ;  /* 0x000000ffff067224 */ /* 0x004fc800078e0a03 */
[----:B------:R-:W-:Y:S01]  /*175c0*/  IMAD R9, R6, R7, RZ ;  /* 0x0000000706097224 */ /* 0x000fe200078e02ff */
[----:B------:R-:W-:-:S03]  /*175d0*/  IABS R6, R5 ;  /* 0x0000000500067213 */ /* 0x000fc60000000000 */
[----:B------:R-:W-:Y:S01]  /*175e0*/  IMAD.HI.U32 R3, R3, R9, R2 ;  /* 0x0000000903037227 */ /* 0x000fe200078e0002 */
[----:B------:R-:W-:-:S04]  /*175f0*/  IABS R9, R8 ;  /* 0x0000000800097213 */ /* 0x000fc80000000000 */
[----:B------:R-:W-:Y:S01]  /*17600*/  IADD3 R2, RZ, -R9, RZ ;  /* 0x80000009ff027210 */ /* 0x000fe20007ffe0ff */
        /* <DEDUP_REMOVED lines=17> */
.L_x_4331:
[----:B------:R-:W-:Y:S02]  /*17720*/  IMAD.MOV.U32 R17, RZ, RZ, RZ ;  /* 0x000000ffff117224 */ /* 0x000fe400078e00ff */
[----:B------:R-:W-:Y:S02]  /*17730*/  IMAD.U32 R16, RZ, RZ, UR6 ;  /* 0x00000006ff107e24 */ /* 0x000fe4000f8e00ff */
[----:B------:R-:W-:-:S07]  /*17740*/  IMAD.MOV.U32 R18, RZ, RZ, RZ ;  /* 0x000000ffff127224 */ /* 0x000fce00078e00ff */
.L_x_4336:
        /* <DEDUP_REMOVED lines=15> */
[----:B------:R-:W-:Y:S01]  /*17840*/  STL [R1+0x28], RZ ;  /* 0x000028ff01007387 */ /* 0x000fe20000100800 */
[----:B------:R-:W-:Y:S01]  /*17850*/  ULDC UR4, c[0x0][0xc] ;  /* 0x0000030000047ab9 */ /* 0x000fe20000000800 */
[----:B------:R-:W-:Y:S02]  /*17860*/  IMAD.MOV.U32 R2, RZ, RZ, 0x1 ;  /* 0x00000001ff027424 */ /* 0x000fe400078e00ff */
[----:B------:R1:W-:Y:S04]  /*17870*/  STL [R1+0xc], R0 ;  /* 0x00000c0001007387 */ /* 0x0003e80000100800 */
[----:B------:R2:W-:Y:S04]  /*17880*/  STL [R1+0x4], RZ ;  /* 0x000004ff01007387 */ /* 0x0005e80000100800 */
[----:B------:R2:W-:Y:S01]  /*17890*/  STL [R1], RZ ;  /* 0x000000ff01007387 */ /* 0x0005e20000100800 */
[----:B-1----:R-:W-:-:S03]  /*178a0*/  IMAD.U32 R0, RZ, RZ, UR4 ;  /* 0x00000004ff007e24 */ /* 0x002fc6000f8e00ff */
[----:B------:R2:W-:Y:S04]  /*178b0*/  STL [R1+0x8], R2 ;  /* 0x0000080201007387 */ /* 0x0005e80000100800 */
[----:B------:R2:W-:Y:S02]  /*178c0*/  STL [R1+0x30], R0 ;  /* 0x0000300001007387 */ /* 0x0005e40000100800 */
.L_x_4421:
[----:B--23--:R-:W1:Y:S02]  /*178d0*/  LDC.64 R2, c[0x0][0xd60] ;  /* 0x00035800ff027b82 */ /* 0x00ce640000000a00 */
[----:B-1----:R-:W-:-:S05]  /*178e0*/  IMAD.WIDE R2, R19, 0x4, R2 ;  /* 0x0000000413027825 */ /* 0x002fca00078e0202 */
[----:B------:R-:W2:Y:S01]  /*178f0*/  LDG.E R11, desc[UR54][R2.64] ;  /* 0x00000036020b7981 */ /* 0x000ea2000c1e1900 */
[----:B------:R-:W-:Y:S05]  /*17900*/  YIELD ;  /* 0x0000000000007946 */ /* 0x000fea0003800000 */
[----:B------:R-:W-:Y:S01]  /*17910*/  ULDC.64 UR4, c[0x0][0xb20] ;  /* 0x0002c80000047ab9 */ /* 0x000fe20000000a00 */
[----:B------:R-:W-:Y:S02]  /*17920*/  CS2R R8, SRZ ;  /* 0x0000000000087805 */ /* 0x000fe4000001ff00 */
[----:B------:R-:W-:Y:S01]  /*17930*/  ISETP.NE.U32.AND P0, PT, RZ, UR4, PT ;  /* 0x00000004ff007c0c */ /* 0x000fe2000bf05070 */
[----:B------:R-:W-:Y:S01]  /*17940*/  ULDC.64 UR8, c[0x0][0xb00] ;  /* 0x0002c00000087ab9 */ /* 0x000fe20000000a00 */
[----:B------:R-:W-:-:S02]  /*17950*/  ULDC.64 UR10, c[0x0][0xb08] ;  /* 0x0002c200000a7ab9 */ /* 0x000fc40000000a00 */
        /* <DEDUP_REMOVED lines=42> */
[----:B-1----:R-:W-:Y:S01]  /*17c00*/  IMAD.U32 R9, RZ, RZ, UR4 ;  /* 0x00000004ff097e24 */ /* 0x002fe2000f8e00ff */
[----:B0-----:R-:W-:Y:S09]  /*17c10*/  @P0 BRA `(.L_x_4338) ;  /* 0x0000000000100947 */ /* 0x001ff20003800000 */
[----:B------:R-:W-:Y:S05]  /*17c20*/  @!P2 BRA `(.L_x_4338) ;  /* 0x00000000000ca947 */ /* 0x000fea0003800000 */
[----:B-----5:R-:W2:Y:S04]  /*17c30*/  LDG.E R10, desc[UR54][R2.64] ;  /* 0x00000036020a7981 */ /* 0x020ea8000c1e1900 */
[----:B------:R-:W2:Y:S02]  /*17c40*/  LDG.E R2, desc[UR54][R2.64+0x4] ;  /* 0x0000043602027981 */ /* 0x000ea4000c1e1900 */
[----:B--2---:R-:W-:-:S07]  /*17c50*/  IMAD.IADD R10, R2, 0x1, -R10 ;  /* 0x00000001020a7824 */ /* 0x004fce00078e0a0a */
.L_x_4338:
[----:B------:R-:W-:Y:S01]  /*17c60*/  IMAD.MOV.U32 R2, RZ, RZ, RZ ;  /* 0x000000ffff027224 */ /* 0x000fe200078e00ff */
[----:B------:R-:W-:-:S05]  /*17c70*/  ULDC.64 UR4, c[0x0][0xb18] ;  /* 0x0002c60000047ab9 */ /* 0x000fca0000000a00 */
[----:B------:R-:W2:Y:S01]  /*17c80*/  @P3 LDG.E R2, desc[UR54][R6.64] ;  /* 0x0000003606023981 */ /* 0x000ea2000c1e1900 */
[----:B------:R-:W-:-:S06]  /*17c90*/  IMAD.MOV.U32 R20, RZ, RZ, RZ ;  /* 0x000000ffff147224 */ /* 0x000fcc00078e00ff */
[----:B------:R0:W5:Y:S01]  /*17ca0*/  @P1 LDG.E R20, desc[UR54][R4.64] ;  /* 0x0000003604141981 */ /* 0x000162000c1e1900 */
[----:B------:R-:W-:-:S04]  /*17cb0*/  ISETP.NE.U32.AND P0, PT, RZ, UR4, PT ;  /* 0x00000004ff007c0c */ /* 0x000fc8000bf05070 */
[----:B------:R-:W-:Y:S02]  /*17cc0*/  ISETP.NE.AND.EX P0, PT, RZ, UR5, PT, P0 ;  /* 0x00000005ff007c0c */ /* 0x000fe4000bf05300 */
[----:B--2--5:R-:W-:-:S05]  /*17cd0*/  IADD3 R2, R2, R8, RZ ;  /* 0x0000000802027210 */ /* 0x024fca0007ffe0ff */
[----:B------:R0:W-:Y:S06]  /*17ce0*/  STL [R1+0x10], R2 ;  /* 0x0000100201007387 */ /* 0x0001ec0000100800 */
[----:B------:R-:W-:Y:S05]  /*17cf0*/  @!P0 BRA `(.L_x_4339) ;  /* 0x0000000000108947 */ /* 0x000fea0003800000 */
[----:B0-----:R-:W-:-:S04]  /*17d00*/  IADD3 R2, P0, R15, UR4, RZ ;  /* 0x000000040f027c10 */ /* 0x001fc8000ff1e0ff */
[----:B------:R-:W-:-:S05]  /*17d10*/  IADD3.X R3, R14, UR5, RZ, P0, !PT ;  /* 0x000000050e037c10 */ /* 0x000fca00087fe4ff */
[----:B------:R0:W5:Y:S01]  /*17d20*/  LDG.E R9, desc[UR54][R2.64] ;  /* 0x0000003602097981 */ /* 0x000162000c1e1900 */
[----:B------:R-:W-:Y:S05]  /*17d30*/  BRA `(.L_x_4340) ;  /* 0x0000000000107947 */ /* 0x000fea0003800000 */
.L_x_4339:
[----:B------:R-:W-:Y:S05]  /*17d40*/  @!P3 BRA `(.L_x_4340) ;  /* 0x00000000000cb947 */ /* 0x000fea0003800000 */
[----:B------:R-:W2:Y:S04]  /*17d50*/  LDG.E R9, desc[UR54][R6.64] ;  /* 0x0000003606097981 */ /* 0x000ea8000c1e1900 */
[----:B------:R-:W2:Y:S02]  /*17d60*/  LDG.E R6, desc[UR54][R6.64+0x4] ;  /* 0x0000043606067981 */ /* 0x000ea4000c1e1900 */
[----:B--2---:R-:W-:-:S07]  /*17d70*/  IMAD.IADD R9, R6, 0x1, -R9 ;  /* 0x0000000106097824 */ /* 0x004fce00078e0a09 */
.L_x_4340:
[----:B0-----:R-:W2:Y:S01]  /*17d80*/  @P1 LDG.E R2, desc[UR54][R4.64] ;  /* 0x0000003604021981 */ /* 0x001ea2000c1e1900 */
[----:B-----5:R-:W-:-:S03]  /*17d90*/  IMAD.IADD R9, R9, 0x1, -R8 ;  /* 0x0000000109097824 */ /* 0x020fc600078e0a08 */
        /* <DEDUP_REMOVED lines=21> */
[----:B------:R-:W-:-:S05]  /*17ef0*/  @P0 VIADD R2, R2, 0x3f ;  /* 0x0000003f02020836 */ /* 0x000fca0000000000 */
        /* <DEDUP_REMOVED lines=17> */
.L_x_4488:
[----:B------:R-:W-:-:S03]  /*18010*/  UMOV UR4, 0xffffffff ;  /* 0xffffffff00047882 */ /* 0x000fc60000000000 */
[----:B------:R-:W-:Y:S05]  /*18020*/  BRA.DIV UR4, `(.L_x_4344) ;  /* 0x00000062046c7947 */ /* 0x000fea000b800000 */
[----:B------:R-:W-:-:S13]  /*18030*/  ELECT P6, URZ, PT ;  /* 0x00000000003f782f */ /* 0x000fda00038c0000 */
.L_x_4491:
[----:B------:R-:W2:Y:S01]  /*18040*/  LDL R5, [R1+0x28] ;  /* 0x0000280001057983 */ /* 0x000ea20000100800 */
[----:B------:R-:W0:Y:S01]  /*18050*/  S2R R9, SR_CgaCtaId ;  /* 0x0000000000097919 */ /* 0x000e220000008800 */
[----:B--2---:R-:W-:-:S04]  /*18060*/  IADD3 R5, R5, 0x1, RZ ;  /* 0x0000000105057810 */ /* 0x004fc80007ffe0ff */
        /* <DEDUP_REMOVED lines=8> */
.L_x_4492:
        /* <DEDUP_REMOVED lines=8> */
.L_x_4493:
        /* <DEDUP_REMOVED lines=11> */
.L_x_4349:
        /* <DEDUP_REMOVED lines=20> */
.L_x_4494:
        /* <DEDUP_REMOVED lines=8> */
.L_x_4351:
        /* <DEDUP_REMOVED lines=52> */
.L_x_4347:
[----:B------:R-:W-:Y:S05]  /*18720*/  BSYNC B1 ;  /* 0x0000000000017941 */ /* 0x000fea0003800000 */
.L_x_4346:
        /* <DEDUP_REMOVED lines=12> */
[----:B0-----:R-:W-:Y:S05]  /*187f0*/  @!P0 BRA `(.L_x_4342) ;  /* 0x0000000400cc8947 */ /* 0x001fea0003800000 */
[C---:B------:R-:W-:Y:S01]  /*18800*/  LEA R5, R2.reuse, R20, 0x6 ;  /* 0x0000001402057211 */ /* 0x040fe200078e30ff */
[----:B------:R-:W-:-:S04]  /*18810*/  VIADD R2, R2, 0xffffffff ;  /* 0xffffffff02027836 */ /* 0x000fc80000000000 */
[----:B------:R-:W-:-:S07]  /*18820*/  VIADD R5, R5, 0xffffff80 ;  /* 0xffffff8005057836 */ /* 0x000fce0000000000 */
.L_x_4358:
        /* <DEDUP_REMOVED lines=9> */
.L_x_4495:
        /* <DEDUP_REMOVED lines=11> */
.L_x_4355:
        /* <DEDUP_REMOVED lines=16> */
[----:B------:R-:W2:Y:S02]  /*18a70*/  SYNCS.PHASECHK.TRANS64.TRYWAIT P1, [R6+URZ+0x388c0], R7 ;  /* 0x0388c007060075a7 */ /* 0x000ea4000802017f */
[----:B-12---:R-:W-:Y:S05]  /*18a80*/  @!P1 BRA `(.L_x_4356) ;  /* 0x0000005800449947 */ /* 0x006fea0003800000 */
.L_x_4496:
        /* <DEDUP_REMOVED lines=8> */
.L_x_4357:
        /* <DEDUP_REMOVED lines=52> */
.L_x_4353:
[----:B------:R-:W-:Y:S05]  /*18e50*/  BSYNC B1 ;  /* 0x0000000000017941 */ /* 0x000fea0003800000 */
.L_x_4352:
        /* <DEDUP_REMOVED lines=13> */
.L_x_4342:
[----:B------:R-:W-:Y:S05]  /*18f30*/  BSYNC B0 ;  /* 0x0000000000007941 */ /* 0x000fea0003800000 */
.L_x_4341:
[----:B0-----:R-:W2:Y:S01]  /*18f40*/  LDL R6, [R1+0x1c] ;  /* 0x00001c0001067983 */ /* 0x001ea20000100800 */
[----:B------:R-:W-:Y:S05]  /*18f50*/  @!P2 WARPSYNC.ALL ;  /* 0x000000000000a948 */ /* 0x000fea0003800000 */
[----:B------:R-:W-:Y:S01]  /*18f60*/  BSSY B6, `(.L_x_4359) ;  /* 0x000033e000067945 */ /* 0x000fe20003800000 */
[----:B------:R-:W-:Y:S01]  /*18f70*/  @!P2 BAR.SYNC.DEFER_BLOCKING 0xc, 0x120 ;  /* 0x030480000000ab1d */ /* 0x000fe20000010000 */
[----:B--2---:R-:W-:-:S13]  /*18f80*/  ISETP.GT.AND P0, PT, R6, RZ, PT ;  /* 0x000000ff0600720c */ /* 0x004fda0003f04270 */
[----:B------:R-:W-:Y:S05]  /*18f90*/  @P0 BRA `(.L_x_4360) ;  /* 0x00000000004c0947 */ /* 0x000fea0003800000 */
[----:B------:R-:W0:Y:S02]  /*18fa0*/  S2R R6, SR_TID.X ;  /* 0x0000000000067919 */ /* 0x000e240000002100 */
[----:B0-----:R-:W-:-:S04]  /*18fb0*/  LOP3.LUT R6, R6, 0x1f, RZ, 0xc0, !PT ;  /* 0x0000001f06067812 */ /* 0x001fc800078ec0ff */
[----:B------:R-:W-:-:S13]  /*18fc0*/  ISETP.NE.AND P1, PT, R6, RZ, PT ;  /* 0x000000ff0600720c */ /* 0x000fda0003f25270 */
[----:B------:R-:W-:Y:S05]  /*18fd0*/  @P1 BRA `(.L_x_4361) ;  /* 0x0000003000d81947 */ /* 0x000fea0003800000 */
[----:B------:R-:W0:Y:S01]  /*18fe0*/  S2R R7, SR_LANEID ;  /* 0x0000000000077919 */ /* 0x000e220000000000 */
[----:B------:R-:W-:Y:S02]  /*18ff0*/  VOTEU.ANY UR4, UPT, PT ;  /* 0x0000000000047886 */ /* 0x000fe400038e0100 */
[----:B------:R-:W0:Y:S01]  /*19000*/  FLO.U32 R0, UR4 ;  /* 0x0000000400007d00 */ /* 0x000e2200080e0000 */
[----:B------:R-:W1:Y:S01]  /*19010*/  LDC.64 R2, c[0x0][0xd38] ;  /* 0x00034e00ff027b82 */ /* 0x000e620000000a00 */
[----:B------:R-:W2:Y:S06]  /*19020*/  LDL R6, [R1+0x30] ;  /* 0x0000300001067983 */ /* 0x000eac0000100800 */
[----:B------:R-:W1:Y:S01]  /*19030*/  POPC R5, UR4 ;  /* 0x0000000400057d09 */ /* 0x000e620008000000 */
[----:B0-----:R-:W-:-:S13]  /*19040*/  ISETP.EQ.U32.AND P0, PT, R0, R7, PT ;  /* 0x000000070000720c */ /* 0x001fda0003f02070 */
[----:B-1----:R-:W3:Y:S01]  /*19050*/  @P0 ATOMG.E.ADD.STRONG.GPU PT, R3, desc[UR54][R2.64], R5 ;  /* 0x00000005020309a8 */ /* 0x002ee200081ee1f6 */
[----:B------:R-:W0:Y:S02]  /*19060*/  S2R R4, SR_LTMASK ;  /* 0x0000000000047919 */ /* 0x000e240000003900 */
[----:B0-----:R-:W-:-:S04]  /*19070*/  LOP3.LUT R4, R4, UR4, RZ, 0xc0, !PT ;  /* 0x0000000404047c12 */ /* 0x001fc8000f8ec0ff */
[----:B------:R-:W0:Y:S01]  /*19080*/  POPC R7, R4 ;  /* 0x0000000400077309 */ /* 0x000e220000000000 */
[----:B--2---:R-:W-:Y:S01]  /*19090*/  R2UR UR5, R6 ;  /* 0x00000000060572ca */ /* 0x004fe200000e0000 */
[----:B---3--:R-:W0:-:S12]  /*190a0*/  SHFL.IDX PT, R0, R3, R0, 0x1f ;  /* 0x00001f0003007589 */ /* 0x008e1800000e0000 */
[----:B0-----:R-:W-:Y:S01]  /*190b0*/  IADD3 R16, R0, UR5, R7 ;  /* 0x0000000500107c10 */ /* 0x001fe2000fffe007 */
[----:B------:R-:W-:Y:S06]  /*190c0*/  BRA `(.L_x_4361) ;  /* 0x00000030009c7947 */ /* 0x000fec0003800000 */
.L_x_4360:
[----:B------:R-:W0:Y:S01]  /*190d0*/  S2R R0, SR_CgaCtaId ;  /* 0x0000000000007919 */ /* 0x000e220000008800 */
[----:B------:R-:W-:-:S04]  /*190e0*/  MOV R2, 0x400 ;  /* 0x0000040000027802 */ /* 0x000fc80000000f00 */
[----:B0-----:R-:W-:-:S04]  /*190f0*/  LEA R3, R0, R2, 0x18 ;  /* 0x0000000200037211 */ /* 0x001fc800078ec0ff */
[----:B------:R-:W-:Y:S01]  /*19100*/  IADD3 R0, R3, 0x22400, RZ ;  /* 0x0002240003007810 */ /* 0x000fe20007ffe0ff */
[----:B------:R0:W-:Y:S03]  /*19110*/  STL [R1+0x14], R3 ;  /* 0x0000140301007387 */ /* 0x0001e60000100800 */
[----:B------:R-:W-:-:S13]  /*19120*/  LOP3.LUT P0, RZ, R0, 0x3ff, RZ, 0xc0, !PT ;  /* 0x000003ff00ff7812 */ /* 0x000fda000780c0ff */
[----:B0-----:R-:W-:Y:S05]  /*19130*/  @!P0 BRA `(.L_x_4362) ;  /* 0x0000000000408947 */ /* 0x001fea0003800000 */
        /* <DEDUP_REMOVED lines=16> */
.L_x_4362:
        /* <DEDUP_REMOVED lines=9> */
[----:B------:R-:W-:Y:S01]  /*192d0*/  MOV R4, UR6 ;  /* 0x0000000600047c02 */ /* 0x000fe20008000f00 */
[----:B------:R-:W-:Y:S02]  /*192e0*/  IMAD.U32 R5, RZ, RZ, UR7 ;  /* 0x00000007ff057e24 */ /* 0x000fe4000f8e00ff */
[----:B------:R-:W-:Y:S02]  /*192f0*/  IMAD.U32 R6, RZ, RZ, UR8 ;  /* 0x00000008ff067e24 */ /* 0x000fe4000f8e00ff */
[----:B------:R-:W-:-:S02]  /*19300*/  IMAD.U32 R7, RZ, RZ, UR9 ;  /* 0x00000009ff077e24 */ /* 0x000fc4000f8e00ff */
[----:B------:R-:W-:Y:S02]  /*19310*/  IMAD.U32 R10, RZ, RZ, UR4 ;  /* 0x00000004ff0a7e24 */ /* 0x000fe4000f8e00ff */
[----:B------:R-:W-:Y:S02]  /*19320*/  IMAD.U32 R11, RZ, RZ, UR5 ;  /* 0x00000005ff0b7e24 */ /* 0x000fe4000f8e00ff */
[----:B------:R-:W-:Y:S02]  /*19330*/  IMAD.MOV.U32 R8, RZ, RZ, 0x70 ;  /* 0x00000070ff087424 */ /* 0x000fe400078e00ff */
[----:B------:R-:W-:Y:S02]  /*19340*/  IMAD.MOV.U32 R12, RZ, RZ, 0x1 ;  /* 0x00000001ff0c7424 */ /* 0x000fe400078e00ff */
[----:B0-----:R-:W-:-:S07]  /*19350*/  IMAD.MOV.U32 R13, RZ, RZ, RZ ;  /* 0x000000ffff0d7224 */ /* 0x001fce00078e00ff */
[----:B------:R-:W-:-:S07]  /*19360*/  LEPC R20, `(.L_x_4364) ;  /* 0x000000001014794e */ /* 0x000fce0000000000 */
[----:B-1----:R-:W-:Y:S05]  /*19370*/  CALL.ABS.NOINC R2 ;  /* 0x0000000002007343 */ /* 0x002fea0003c00000 */
.L_x_4364:
        /* <DEDUP_REMOVED lines=16> */
.L_x_4363:
        /* <DEDUP_REMOVED lines=20> */
[----:B------:R-:W-:-:S06]  /*195c0*/  IMAD.MOV.U32 R0, RZ, RZ, R6 ;  /* 0x000000ffff007224 */ /* 0x000fcc00078e0006 */
[----:B------:R1:W5:Y:S01]  /*195d0*/  @P0 LDG.E R0, desc[UR54][R2.64] ;  /* 0x0000003602000981 */ /* 0x000362000c1e1900 */
[----:B------:R-:W-:Y:S02]  /*195e0*/  PLOP3.LUT P1, PT, P6, PT, PT, 0x8, 0x0 ;  /* 0x000000000000781c */ /* 0x000fe4000372e170 */
[----:B0-----:R-:W-:Y:S01]  /*195f0*/  ISETP.NE.AND P0, PT, R4, 0x1, PT ;  /* 0x000000010400780c */ /* 0x001fe20003f05270 */
[----:B------:R-:W-:-:S12]  /*19600*/  IMAD.MOV.U32 R4, RZ, RZ, R18 ;  /* 0x000000ffff047224 */ /* 0x000fd800078e0012 */
[----:B------:R-:W0:Y:S08]  /*19610*/  @P0 LDC R5, c[0x0][0x42c] ;  /* 0x00010b00ff050b82 */ /* 0x000e300000000800 */
[----:B-1----:R-:W1:Y:S01]  /*19620*/  @P0 LDC R2, c[0x0][0x430] ;  /* 0x00010c00ff020b82 */ /* 0x002e620000000800 */
[----:B0-----:R-:W-:-:S05]  /*19630*/  @P0 IMAD.HI.U32 R3, R18, R5, RZ ;  /* 0x0000000512030227 */ /* 0x001fca00078e00ff */
[----:B-1----:R-:W-:Y:S02]  /*19640*/  @P0 SHF.R.U32.HI R4, RZ, R2, R3 ;  /* 0x00000002ff040219 */ /* 0x002fe40000011603 */
[----:B------:R-:W-:-:S04]  /*19650*/  ISETP.NE.U32.AND P0, PT, RZ, UR4, PT ;  /* 0x00000004ff007c0c */ /* 0x000fc8000bf05070 */
[----:B------:R-:W-:-:S04]  /*19660*/  ISETP.NE.AND.EX P0, PT, RZ, UR5, PT, P0 ;  /* 0x00000005ff007c0c */ /* 0x000fc8000bf05300 */
[----:B------:R-:W-:-:S09]  /*19670*/  SEL R5, R6, RZ, !P0 ;  /* 0x000000ff06057207 */ /* 0x000fd20004000000 */
.L_x_4365:
        /* <DEDUP_REMOVED lines=19> */
.L_x_4499:
[----:B------:R-:W-:Y:S01]  /*197b0*/  UMOV UR4, 0xffffffff ;  /* 0xffffffff00047882 */ /* 0x000fe20000000000 */
[----:B------:R-:W-:Y:S02]  /*197c0*/  SHF.R.S32.HI R8, RZ, 0x1f, R0 ;  /* 0x0000001fff087819 */ /* 0x000fe40000011400 */
[----:B------:R-:W-:Y:S05]  /*197d0*/  BRA.DIV UR4, `(.L_x_4367) ;  /* 0x0000004e04387947 */ /* 0x000fea000b800000 */
[----:B------:R-:W-:-:S13]  /*197e0*/  ELECT P6, URZ, PT ;  /* 0x00000000003f782f */ /* 0x000fda00038c0000 */
.L_x_4502:
[----:B------:R-:W-:Y:S05]  /*197f0*/  @!P6 BRA `(.L_x_4368) ;  /* 0x000000040000e947 */ /* 0x000fea0003800000 */
[----:B------:R-:W-:-:S04]  /*19800*/  ISETP.NE.U32.AND P0, PT, R2, RZ, PT ;  /* 0x000000ff0200720c */ /* 0x000fc80003f05070 */
[----:B------:R-:W-:-:S13]  /*19810*/  ISETP.NE.AND.EX P0, PT, R3, RZ, PT, P0 ;  /* 0x000000ff0300720c */ /* 0x000fda0003f05300 */
[----:B------:R-:W-:Y:S05]  /*19820*/  @!P0 BRA `(.L_x_4369) ;  /* 0x0000000000488947 */ /* 0x000fea0003800000 */
[----:B------:R-:W0:Y:S01]  /*19830*/  LDC R12, c[0x0][0x41c] ;  /* 0x00010700ff0c7b82 */ /* 0x000e220000000800 */
[----:B------:R-:W-:Y:S01]  /*19840*/  MOV R6, R7 ;  /* 0x0000000700067202 */ /* 0x000fe20000000f00 */
[----:B------:R-:W-:Y:S01]  /*19850*/  ULDC.64 UR4, c[0x0][0x408] ;  /* 0x0001020000047ab9 */ /* 0x000fe20000000a00 */
[----:B0-----:R-:W-:-:S13]  /*19860*/  ISETP.NE.AND P0, PT, R12, 0x1, PT ;  /* 0x000000010c00780c */ /* 0x001fda0003f05270 */
[----:B------:R-:W0:Y:S02]  /*19870*/  @P0 LDC.64 R10, c[0x0][0x420] ;  /* 0x00010800ff0a0b82 */ /* 0x000e240000000a00 */
[----:B0-----:R-:W-:-:S05]  /*19880*/  @P0 IMAD.HI.U32 R10, R7, R10, RZ ;  /* 0x0000000a070a0227 */ /* 0x001fca00078e00ff */
        /* <DEDUP_REMOVED lines=10> */
[----:B------:R-:W-:-:S05]  /*19930*/  LEA.HI.X R13, R10, R3, R6, 0x2, P0 ;  /* 0x000000030a0d7211 */ /* 0x000fca00000f1406 */
[----:B------:R0:W5:Y:S02]  /*19940*/  LDG.E R6, desc[UR54][R12.64] ;  /* 0x000000360c067981 */ /* 0x000164000c1e1900 */
.L_x_4369:
        /* <DEDUP_REMOVED lines=9> */
.L_x_4503:
        /* <DEDUP_REMOVED lines=11> */
.L_x_4371:
        /* <DEDUP_REMOVED lines=23> */
.L_x_4368:
        /* <DEDUP_REMOVED lines=31> */
[----:B0-----:R-:W-:Y:S01]  /*19df0*/  IMAD.MOV.U32 R5, RZ, RZ, 0x10000 ;  /* 0x00010000ff057424 */ /* 0x001fe200078e00ff */
        /* <DEDUP_REMOVED lines=50> */
.L_x_4373:
[----:B------:R-:W-:Y:S05]  /*1a120*/  BSYNC B0 ;  /* 0x0000000000007941 */ /* 0x000fea0003800000 */
.L_x_4372:
        /* <DEDUP_REMOVED lines=9> */
.L_x_4504:
        /* <DEDUP_REMOVED lines=13> */
.L_x_4505:
        /* <DEDUP_REMOVED lines=11> */
.L_x_4378:
        /* <DEDUP_REMOVED lines=58> */
.L_x_4376:
[----:B------:R-:W-:Y:S05]  /*1a6e0*/  BSYNC B0 ;  /* 0x0000000000007941 */ /* 0x000fea0003800000 */
.L_x_4375:
[----:B------:R-:W2:Y:S01]  /*1a6f0*/  LDL R7, [R1+0x1c] ;  /* 0x00001c0001077983 */ /* 0x000ea20000100800 */
[----:B------:R-:W-:Y:S01]  /*1a700*/  BSSY B0, `(.L_x_4379) ;  /* 0x00001a6000007945 */ /* 0x000fe20003800000 */
[----:B--2---:R-:W-:-:S13]  /*1a710*/  ISETP.GE.AND P0, PT, R7, 0x2, PT ;  /* 0x000000020700780c */ /* 0x004fda0003f06270 */
[----:B------:R-:W-:Y:S05]  /*1a720*/  @!P0 BRA `(.L_x_4380) ;  /* 0x00000018008c8947 */ /* 0x000fea0003800000 */
[C---:B0-----:R-:W-:Y:S01]  /*1a730*/  LOP3.LUT R5, R7.reuse, 0x1, RZ, 0xc0, !PT ;  /* 0x0000000107057812 */ /* 0x041fe200078ec0ff */
[----:B------:R-:W-:Y:S01]  /*1a740*/  VIADD R9, R7, 0xfffffffe ;  /* 0xfffffffe07097836 */ /* 0x000fe20000000000 */
[----:B------:R-:W-:Y:S02]  /*1a750*/  BSSY B1, `(.L_x_4381) ;  /* 0x0000090000017945 */ /* 0x000fe40003800000 */
[----:B------:R-:W-:Y:S01]  /*1a760*/  ISETP.NE.U32.AND P0, PT, R5, 0x1, PT ;  /* 0x000000010500780c */ /* 0x000fe20003f05070 */
[----:B------:R-:W-:-:S12]  /*1a770*/  IMAD.MOV.U32 R5, RZ, RZ, R9 ;  /* 0x000000ffff057224 */ /* 0x000fd800078e0009 */
        /* <DEDUP_REMOVED lines=34> */
.L_x_4385:
[----:B-1----:R-:W1:Y:S01]  /*1a9a0*/  S2R R3, SR_CgaCtaId ;  /* 0x0000000000037919 */ /* 0x002e620000008800 */
[----:B------:R-:W-:-:S04]  /*1a9b0*/  MOV R2, 0x400 ;  /* 0x0000040000027802 */ /* 0x000fc80000000f00 */
[----:B-1----:R-:W-:Y:S02]  /*1a9c0*/  LEA R2, R3, R2, 0x18 ;  /* 0x0000000203027211 */ /* 0x002fe400078ec0ff */
[----:B------:R-:W-:Y:S02]  /*1a9d0*/  SHF.L.U32 R3, R12, 0x1f, RZ ;  /* 0x0000001f0c037819 */ /* 0x000fe400000006ff */
[----:B------:R-:W-:-:S04]  /*1a9e0*/  LEA R2, R13, R2, 0x3 ;  /* 0x000000020d027211 */ /* 0x000fc800078e18ff */
[----:B------:R-:W1:Y:S02]  /*1a9f0*/  SYNCS.PHASECHK.TRANS64.TRYWAIT P0, [R2+URZ+0x38840], R3 ;  /* 0x03884003020075a7 */ /* 0x000e64000800017f */
[----:B-1----:R-:W-:Y:S05]  /*1aa00*/  @!P0 BRA `(.L_x_4386) ;  /* 0x0000003c00148947 */ /* 0x002fea0003800000 */
.L_x_4506:
        /* <DEDUP_REMOVED lines=11> */
.L_x_4387:
[----:B--2---:R-:W2:Y:S01]  /*1aac0*/  LDL R7, [R1] ;  /* 0x0000000001077983 */ /* 0x004ea20000100800 */
[----:B------:R-:W-:-:S03]  /*1aad0*/  MOV R11, 0x400 ;  /* 0x00000400000b7802 */ /* 0x000fc60000000f00 */
[----:B------:R-:W3:Y:S01]  /*1aae0*/  LDL R10, [R1+0x10] ;  /* 0x00001000010a7983 */ /* 0x000ee20000100800 */
        /* <DEDUP_REMOVED lines=20> */
.L_x_4507:
        /* <DEDUP_REMOVED lines=8> */
.L_x_4389:
[----:B01----:R-:W2:Y:S01]  /*1acb0*/  LDL R3, [R1] ;  /* 0x0000000001037983 */ /* 0x003ea20000100800 */
        /* <DEDUP_REMOVED lines=54> */
.L_x_4384:
[----:B------:R-:W-:Y:S05]  /*1b020*/  BSYNC B2 ;  /* 0x0000000000027941 */ /* 0x000fea0003800000 */
.L_x_4383:
[----:B------:R-:W2:Y:S02]  /*1b030*/  LDL.LU R2, [R1+0x1c] ;  /* 0x00001c0001027983 */ /* 0x000ea40000300800 */
[----:B--2---:R-:W-:-:S07]  /*1b040*/  VIADD R5, R2, 0xfffffffd ;  /* 0xfffffffd02057836 */ /* 0x004fce0000000000 */
.L_x_4382:
[----:B------:R-:W-:Y:S05]  /*1b050*/  BSYNC B1 ;  /* 0x0000000000017941 */ /* 0x000fea0003800000 */
.L_x_4381:
[----:B------:R-:W-:-:S13]  /*1b060*/  ISETP.NE.AND P0, PT, R9, RZ, PT ;  /* 0x000000ff0900720c */ /* 0x000fda0003f05270 */
[----:B------:R-:W-:Y:S05]  /*1b070*/  @!P0 BRA `(.L_x_4380) ;  /* 0x0000001000388947 */ /* 0x000fea0003800000 */
.L_x_4404:
        /* <DEDUP_REMOVED lines=25> */
[----:B------:R-:W-:-:S05]  /*1b210*/  IMAD R6, R0, UR47, R6 ;  /* 0x0000002f00067c24 */ /* 0x000fca000f8e0206 */
[----:B------:R-:W-:Y:S02]  /*1b220*/  IADD3 R3, R6, R3, RZ ;  /* 0x0000000306037210 */ /* 0x000fe40007ffe0ff */
[----:B------:R-:W-:-:S04]  /*1b230*/  LEA R6, P0, R2, UR38, 0x2 ;  /* 0x0000002602067c11 */ /* 0x000fc8000f8010ff */
[----:B------:R-:W-:-:S05]  /*1b240*/  LEA.HI.X R7, R2, UR39, R3, 0x2, P0 ;  /* 0x0000002702077c11 */ /* 0x000fca00080f1403 */
[----:B------:R1:W5:Y:S04]  /*1b250*/  LDG.E R6, desc[UR54][R6.64] ;  /* 0x0000003606067981 */ /* 0x000368000c1e1900 */
.L_x_4392:
[----:B------:R-:W2:Y:S01]  /*1b260*/  S2R R3, SR_CgaCtaId ;  /* 0x0000000000037919 */ /* 0x000ea20000008800 */
[----:B------:R-:W-:-:S04]  /*1b270*/  MOV R2, 0x400 ;  /* 0x0000040000027802 */ /* 0x000fc80000000f00 */
[----:B--2---:R-:W-:Y:S02]  /*1b280*/  LEA R2, R3, R2, 0x18 ;  /* 0x0000000203027211 */ /* 0x004fe400078ec0ff */
[----:B------:R-:W-:-:S03]  /*1b290*/  SHF.L.U32 R3, R9, 0x1f, RZ ;  /* 0x0000001f09037819 */ /* 0x000fc600000006ff */
[----:B------:R-:W-:-:S04]  /*1b2a0*/  IMAD R2, R10, 0x8, R2 ;  /* 0x000000080a027824 */ /* 0x000fc800078e0202 */
[----:B------:R-:W2:Y:S02]  /*1b2b0*/  SYNCS.PHASECHK.TRANS64.TRYWAIT P0, [R2+URZ+0x38840], R3 ;  /* 0x03884003020075a7 */ /* 0x000ea4000800017f */
[----:B--2---:R-:W-:Y:S05]  /*1b2c0*/  @!P0 BRA `(.L_x_4393) ;  /* 0x00000034000c8947 */ /* 0x004fea0003800000 */
.L_x_4508:
        /* <DEDUP_REMOVED lines=11> */
.L_x_4394:
[----:B0-----:R-:W3:Y:S01]  /*1b380*/  LDL R12, [R1+0x10] ;  /* 0x00001000010c7983 */ /* 0x001ee20000100800 */
[----:B-1----:R-:W-:Y:S01]  /*1b390*/  MOV R7, 0x400 ;  /* 0x0000040000077802 */ /* 0x002fe20000000f00 */
        /* <DEDUP_REMOVED lines=20> */
.L_x_4509:
        /* <DEDUP_REMOVED lines=8> */
.L_x_4396:
[----:B------:R-:W1:Y:S01]  /*1b560*/  S2R R11, SR_CgaCtaId ;  /* 0x00000000000b7919 */ /* 0x000e620000008800 */
[----:B0-2---:R-:W-:Y:S01]  /*1b570*/  MOV R3, 0x400 ;  /* 0x0000040000037802 */ /* 0x005fe20000000f00 */
        /* <DEDUP_REMOVED lines=52> */
.L_x_4391:
[----:B------:R-:W-:Y:S05]  /*1b8c0*/  BSYNC B1 ;  /* 0x0000000000017941 */ /* 0x000fea0003800000 */
.L_x_4390:
        /* <DEDUP_REMOVED lines=13> */
[----:B------:R-:W1:Y:S02]  /*1b9a0*/  LDC R6, c[0x0][0x41c] ;  /* 0x00010700ff067b82 */ /* 0x000e640000000800 */
        /* <DEDUP_REMOVED lines=15> */
.L_x_4399:
[----:B------:R-:W2:Y:S01]  /*1baa0*/  S2R R3, SR_CgaCtaId ;  /* 0x0000000000037919 */ /* 0x000ea20000008800 */
[----:B------:R-:W-:-:S04]  /*1bab0*/  MOV R2, 0x400 ;  /* 0x0000040000027802 */ /* 0x000fc80000000f00 */
[----:B--2---:R-:W-:Y:S02]  /*1bac0*/  LEA R2, R3, R2, 0x18 ;  /* 0x0000000203027211 */ /* 0x004fe400078ec0ff */
[----:B------:R-:W-:-:S03]  /*1bad0*/  SHF.L.U32 R3, R11, 0x1f, RZ ;  /* 0x0000001f0b037819 */ /* 0x000fc600000006ff */
[----:B------:R-:W-:-:S04]  /*1bae0*/  IMAD R2, R12, 0x8, R2 ;  /* 0x000000080c027824 */ /* 0x000fc800078e0202 */
[----:B------:R-:W2:Y:S02]  /*1baf0*/  SYNCS.PHASECHK.TRANS64.TRYWAIT P0, [R2+URZ+0x38840], R3 ;  /* 0x03884003020075a7 */ /* 0x000ea4000800017f */
[----:B--2---:R-:W-:Y:S05]  /*1bb00*/  @!P0 BRA `(.L_x_4400) ;  /* 0x0000002c00248947 */ /* 0x004fea0003800000 */
.L_x_4510:
        /* <DEDUP_REMOVED lines=11> */
.L_x_4401:
[----:B-1----:R-:W3:Y:S01]  /*1bbc0*/  LDL R7, [R1] ;  /* 0x0000000001077983 */ /* 0x002ee20000100800 */
        /* <DEDUP_REMOVED lines=22> */
.L_x_4511:
        /* <DEDUP_REMOVED lines=8> */
.L_x_4403:
        /* <DEDUP_REMOVED lines=55> */
.L_x_4398:
[----:B------:R-:W-:Y:S05]  /*1c120*/  BSYNC B1 ;  /* 0x0000000000017941 */ /* 0x000fea0003800000 */
.L_x_4397:
[C---:B------:R-:W-:Y:S01]  /*1c130*/  ISETP.GT.AND P0, PT, R5.reuse, 0x1, PT ;  /* 0x000000010500780c */ /* 0x040fe20003f04270 */
[----:B------:R-:W-:-:S12]  /*1c140*/  VIADD R5, R5, 0xfffffffe ;  /* 0xfffffffe05057836 */ /* 0x000fd80000000000 */
[----:B------:R-:W-:Y:S05]  /*1c150*/  @P0 BRA `(.L_x_4404) ;  /* 0xffffffec00c80947 */ /* 0x000fea000383ffff */
.L_x_4380:
[----:B------:R-:W-:Y:S05]  /*1c160*/  BSYNC B0 ;  /* 0x0000000000007941 */ /* 0x000fea0003800000 */
.L_x_4379:
        /* <DEDUP_REMOVED lines=12> */
[----:B------:R-:W-:Y:S02]  /*1c230*/  VOTEU.ANY UR4, UPT, PT ;  /* 0x0000000000047886 */ /* 0x000fe400038e0100 */
[----:B------:R-:W1:Y:S01]  /*1c240*/  FLO.U32 R4, UR4 ;  /* 0x0000000400047d00 */ /* 0x000e6200080e0000 */
[----:B------:R-:W1:Y:S07]  /*1c250*/  S2R R7, SR_LANEID ;  /* 0x0000000000077919 */ /* 0x000e6e0000000000 */
[----:B0-----:R-:W0:Y:S01]  /*1c260*/  POPC R5, UR4 ;  /* 0x0000000400057d09 */ /* 0x001e220008000000 */
[----:B-1----:R-:W-:-:S02]  /*1c270*/  ISETP.EQ.U32.AND P0, PT, R4, R7, PT ;  /* 0x000000070400720c */ /* 0x002fc40003f02070 */
[----:B--2---:R-:W-:Y:S02]  /*1c280*/  R2UR UR5, R2 ;  /* 0x00000000020572ca */ /* 0x004fe400000e0000 */
[----:B------:R-:W0:Y:S09]  /*1c290*/  LDC.64 R2, c[0x0][0xd38] ;  /* 0x00034e00ff027b82 */ /* 0x000e320000000a00 */
[----:B0-----:R-:W2:Y:S01]  /*1c2a0*/  @P0 ATOMG.E.ADD.STRONG.GPU PT, R3, desc[UR54][R2.64], R5 ;  /* 0x00000005020309a8 */ /* 0x001ea200081ee1f6 */
[----:B------:R-:W0:Y:S02]  /*1c2b0*/  S2R R6, SR_LTMASK ;  /* 0x0000000000067919 */ /* 0x000e240000003900 */
[----:B0-----:R-:W-:-:S04]  /*1c2c0*/  LOP3.LUT R6, R6, UR4, RZ, 0xc0, !PT ;  /* 0x0000000406067c12 */ /* 0x001fc8000f8ec0ff */
[----:B------:R-:W0:Y:S01]  /*1c2d0*/  POPC R7, R6 ;  /* 0x0000000600077309 */ /* 0x000e220000000000 */
[----:B--2---:R-:W0:Y:S02]  /*1c2e0*/  SHFL.IDX PT, R4, R3, R4, 0x1f ;  /* 0x00001f0403047589 */ /* 0x004e2400000e0000 */
[----:B0-----:R-:W-:-:S07]  /*1c2f0*/  IADD3 R16, R4, UR5, R7 ;  /* 0x0000000504107c10 */ /* 0x001fce000fffe007 */
.L_x_4406:
[----:B------:R-:W-:Y:S05]  /*1c300*/  BSYNC B0 ;  /* 0x0000000000007941 */ /* 0x000fea0003800000 */
.L_x_4405:
[----:B-1----:R-:W2:Y:S02]  /*1c310*/  LDL.LU R2, [R1+0x8] ;  /* 0x0000080001027983 */ /* 0x002ea40000300800 */
[----:B--2---:R-:W-:-:S05]  /*1c320*/  LOP3.LUT R2, R2, R0, RZ, 0x3c, !PT ;  /* 0x0000000002027212 */ /* 0x004fca00078e3cff */
[----:B------:R1:W-:Y:S02]  /*1c330*/  STL [R1+0x8], R2 ;  /* 0x0000080201007387 */ /* 0x0003e40000100800 */
.L_x_4361:
[----:B------:R-:W-:Y:S05]  /*1c340*/  BSYNC B6 ;  /* 0x0000000000067941 */ /* 0x000fea0003800000 */
.L_x_4359:
[----:B------:R-:W-:-:S03]  /*1c350*/  UMOV UR4, 0xffffffff ;  /* 0xffffffff00047882 */ /* 0x000fc60000000000 */
[----:B------:R-:W-:Y:S05]  /*1c360*/  BRA.DIV UR4, `(.L_x_4407) ;  /* 0x0000002604347947 */ /* 0x000fea000b800000 */
[----:B------:R2:W3:Y:S04]  /*1c370*/  SHFL.IDX PT, R4, R16, RZ, 0x1f ;  /* 0x00001fff10047589 */ /* 0x0004e800000e0000 */
[----:B------:R-:W4:Y:S02]  /*1c380*/  SHFL.IDX PT, R16, R16, 0x1, 0x1f ;  /* 0x00201f0010107f89 */ /* 0x000f2400000e0000 */
.L_x_4515:
[----:B------:R-:W5:Y:S01]  /*1c390*/  S2R R0, SR_TID.X ;  /* 0x0000000000007919 */ /* 0x000f620000002100 */
[----:B------:R-:W-:Y:S01]  /*1c3a0*/  ULDC UR4, c[0x0][0xd14] ;  /* 0x0003450000047ab9 */ /* 0x000fe20000000800 */
[----:B------:R-:W-:Y:S01]  /*1c3b0*/  BSSY B0, `(.L_x_4408) ;  /* 0x000000b000007945 */ /* 0x000fe20003800000 */
[----:B------:R-:W-:Y:S02]  /*1c3c0*/  MOV R17, RZ ;  /* 0x000000ff00117202 */ /* 0x000fe40000000f00 */
[----:B-----5:R-:W-:Y:S01]  /*1c3d0*/  LOP3.LUT R7, R0, 0x1f, RZ, 0xc0, !PT ;  /* 0x0000001f00077812 */ /* 0x020fe200078ec0ff */
[----:B------:R-:W-:-:S03]  /*1c3e0*/  IMAD.U32 R0, RZ, RZ, UR4 ;  /* 0x00000004ff007e24 */ /* 0x000fc6000f8e00ff */
[C---:B------:R-:W-:Y:S01]  /*1c3f0*/  ISETP.NE.AND P0, PT, R7.reuse, 0x1f, PT ;  /* 0x0000001f0700780c */ /* 0x040fe20003f05270 */
[----:B0-----:R-:W-:-:S05]  /*1c400*/  IMAD.IADD R5, R7, 0x1, R19 ;  /* 0x0000000107057824 */ /* 0x001fca00078e0213 */
[----:B------:R-:W-:-:S13]  /*1c410*/  ISETP.GE.OR P0, PT, R5, R0, !P0 ;  /* 0x000000000500720c */ /* 0x000fda0004706670 */
[----:B------:R-:W-:Y:S05]  /*1c420*/  @P0 BRA `(.L_x_4409) ;  /* 0x00000000000c0947 */ /* 0x000fea0003800000 */
[----:B-1----:R-:W0:Y:S02]  /*1c430*/  LDC.64 R2, c[0x0][0xd58] ;  /* 0x00035600ff027b82 */ /* 0x002e240000000a00 */
[----:B0-----:R-:W-:-:S05]  /*1c440*/  IMAD.WIDE R2, R5, 0x4, R2 ;  /* 0x0000000405027825 */ /* 0x001fca00078e0202 */
[----:B------:R0:W5:Y:S02]  /*1c450*/  LDG.E R17, desc[UR54][R2.64] ;  /* 0x0000003602117981 */ /* 0x000164000c1e1900 */
.L_x_4409:
[----:B------:R-:W-:Y:S05]  /*1c460*/  BSYNC B0 ;  /* 0x0000000000007941 */ /* 0x000fea0003800000 */
.L_x_4408:
        /* <DEDUP_REMOVED lines=21> */
[----:B-1----:R-:W-:-:S05]  /*1c5c0*/  IMAD.IADD R2, R6, 0x1, R7 ;  /* 0x0000000106027824 */ /* 0x002fca00078e0207 */
[----:B------:R0:W1:Y:S02]  /*1c5d0*/  SHFL.IDX PT, R14, R2, 0x1f, 0x1f ;  /* 0x03e01f00020e7f89 */ /* 0x00006400000e0000 */
.L_x_4523:
[----:B------:R-:W-:Y:S02]  /*1c5e0*/  ULDC UR4, c[0x0][0xd10] ;  /* 0x0003440000047ab9 */ /* 0x000fe40000000800 */
[----:B------:R-:W-:-:S04]  /*1c5f0*/  IMAD.U32 R5, RZ, RZ, UR4 ;  /* 0x00000004ff057e24 */ /* 0x000fc8000f8e00ff */
[----:B-1----:R-:W-:-:S04]  /*1c600*/  IMAD R3, R14, R5, RZ ;  /* 0x000000050e037224 */ /* 0x002fc800078e02ff */
[----:B--2-4-:R-:W-:-:S05]  /*1c610*/  IMAD.IADD R16, R16, 0x1, R3 ;  /* 0x0000000110107824 */ /* 0x014fca00078e0203 */
[----:B---3--:R-:W-:-:S13]  /*1c620*/  ISETP.GT.AND P0, PT, R16, R4, PT ;  /* 0x000000041000720c */ /* 0x008fda0003f04270 */
[----:B------:R-:W-:Y:S05]  /*1c630*/  @P0 BRA `(.L_x_4411) ;  /* 0x0000000000b40947 */ /* 0x000fea0003800000 */
[----:B------:R-:W1:Y:S02]  /*1c640*/  LDC R0, c[0x0][0xd14] ;  /* 0x00034500ff007b82 */ /* 0x000e640000000800 */
.L_x_4416:
        /* <DEDUP_REMOVED lines=14> */
.L_x_4414:
[----:B------:R-:W-:Y:S05]  /*1c730*/  BSYNC B0 ;  /* 0x0000000000007941 */ /* 0x000fea0003800000 */
.L_x_4413:
        /* <DEDUP_REMOVED lines=23> */
.L_x_4531:
[----:B------:R-:W-:Y:S02]  /*1c8b0*/  ULDC UR4, c[0x0][0xd10] ;  /* 0x0003440000047ab9 */ /* 0x000fe40000000800 */
[----:B------:R-:W-:-:S04]  /*1c8c0*/  IMAD.U32 R5, RZ, RZ, UR4 ;  /* 0x00000004ff057e24 */ /* 0x000fc8000f8e00ff */
[----:B-1----:R-:W-:-:S04]  /*1c8d0*/  IMAD R3, R14, R5, RZ ;  /* 0x000000050e037224 */ /* 0x002fc800078e02ff */
[----:B------:R-:W-:-:S05]  /*1c8e0*/  IMAD.IADD R16, R3, 0x1, R16 ;  /* 0x0000000103107824 */ /* 0x000fca00078e0210 */
[----:B------:R-:W-:-:S13]  /*1c8f0*/  ISETP.GT.AND P0, PT, R16, R4, PT ;  /* 0x000000041000720c */ /* 0x000fda0003f04270 */
[----:B------:R-:W-:Y:S05]  /*1c900*/  @!P0 BRA `(.L_x_4416) ;  /* 0xfffffffc00508947 */ /* 0x000fea000383ffff */
.L_x_4411:
        /* <DEDUP_REMOVED lines=8> */
.L_x_4535:
[----:B------:R-:W-:Y:S01]  /*1c990*/  ISETP.NE.AND P0, PT, R3, RZ, PT ;  /* 0x000000ff0300720c */ /* 0x000fe20003f05270 */
[----:B------:R-:W-:-:S12]  /*1c9a0*/  IMAD.MOV.U32 R7, RZ, RZ, RZ ;  /* 0x000000ffff077224 */ /* 0x000fd800078e00ff */
[----:B------:R-:W-:Y:S05]  /*1c9b0*/  @!P0 BRA `(.L_x_4418) ;  /* 0x0000000000108947 */ /* 0x000fea0003800000 */
[----:B------:R-:W-:Y:S01]  /*1c9c0*/  UMOV UR4, 0xffffffff ;  /* 0xffffffff00047882 */ /* 0x000fe20000000000 */
[----:B------:R-:W-:Y:S02]  /*1c9d0*/  VIADD R12, R6, 0xffffffff ;  /* 0xffffffff060c7836 */ /* 0x000fe40000000000 */
[----:B------:R-:W-:Y:S05]  /*1c9e0*/  BRA.DIV UR4, `(.L_x_4419) ;  /* 0x0000002604c87947 */ /* 0x000fea000b800000 */
[----:B------:R3:W4:Y:S02]  /*1c9f0*/  SHFL.IDX PT, R7, R2, R12, 0x1f ;  /* 0x00001f0c02077589 */ /* 0x00072400000e0000 */
.L_x_4418:
[----:B0--3--:R-:W0:Y:S01]  /*1ca00*/  LDC.64 R2, c[0x0][0xd68] ;  /* 0x00035a00ff027b82 */ /* 0x009e220000000a00 */
[----:B------:R-:W-:-:S05]  /*1ca10*/  IADD3 R19, R6, R19, RZ ;  /* 0x0000001306137210 */ /* 0x000fca0007ffe0ff */
[----:B0-----:R-:W-:-:S05]  /*1ca20*/  IMAD.WIDE R2, R19, 0x4, R2 ;  /* 0x0000000413027825 */ /* 0x001fca00078e0202 */
[----:B------:R-:W1:Y:S01]  /*1ca30*/  LDG.E R9, desc[UR54][R2.64] ;  /* 0x0000003602097981 */ /* 0x000e62000c1e1900 */
[----:B----4-:R-:W-:Y:S02]  /*1ca40*/  IMAD R16, R7, R5, R16 ;  /* 0x0000000507107224 */ /* 0x010fe400078e0210 */
[----:B-12---:R-:W-:-:S05]  /*1ca50*/  IMAD R6, R17, R9, RZ ;  /* 0x0000000911067224 */ /* 0x006fca00078e02ff */
        /* <DEDUP_REMOVED lines=46> */
[----:B------:R-:W-:Y:S02]  /*1cd40*/  @!P0 IMAD.IADD R2, R2, 0x1, -R5 ;  /* 0x0000000102028824 */ /* 0x000fe400078e0a05 */
[----:B------:R-:W-:-:S03]  /*1cd50*/  @!P0 VIADD R11, R11, 0x1 ;  /* 0x000000010b0b8836 */ /* 0x000fc60000000000 */
[----:B------:R-:W-:Y:S02]  /*1cd60*/  ISETP.GE.U32.AND P0, PT, R2, R5, PT ;  /* 0x000000050200720c */ /* 0x000fe40003f06070 */
[C---:B------:R-:W-:Y:S01]  /*1cd70*/  LOP3.LUT R2, R4.reuse, R9, RZ, 0x3c, !PT ;  /* 0x0000000904027212 */ /* 0x040fe200078e3cff */
[----:B------:R-:W-:-:S10]  /*1cd80*/  IMAD.IADD R4, R4, 0x1, R7 ;  /* 0x0000000104047824 */ /* 0x000fd400078e0207 */
        /* <DEDUP_REMOVED lines=10> */
.L_x_4412:
[----:B------:R-:W-:Y:S01]  /*1ce30*/  UMOV UR4, URZ ;  /* 0x0000003f00047c82 */ /* 0x000fe20008000000 */
[----:B------:R-:W-:Y:S01]  /*1ce40*/  UMOV UR5, URZ ;  /* 0x0000003f00057c82 */ /* 0x000fe20008000000 */
[----:B------:R-:W-:Y:S01]  /*1ce50*/  ULDC UR6, c[0x0][0xd14] ;  /* 0x0003450000067ab9 */ /* 0x000fe20000000800 */
[----:B------:R-:W-:Y:S02]  /*1ce60*/  IMAD.MOV.U32 R16, RZ, RZ, R4 ;  /* 0x000000ffff107224 */ /* 0x000fe400078e0004 */
[----:B------:R-:W-:Y:S02]  /*1ce70*/  IMAD.U32 R17, RZ, RZ, UR4 ;  /* 0x00000004ff117e24 */ /* 0x000fe4000f8e00ff */
[----:B------:R-:W-:Y:S02]  /*1ce80*/  IMAD.U32 R18, RZ, RZ, UR5 ;  /* 0x00000005ff127e24 */ /* 0x000fe4000f8e00ff */
[----:B------:R-:W-:-:S07]  /*1ce90*/  IMAD.U32 R19, RZ, RZ, UR6 ;  /* 0x00000006ff137e24 */ /* 0x000fce000f8e00ff */
.L_x_4420:
        /* <DEDUP_REMOVED lines=12> */
.L_x_4337:
[----:B-1----:R-:W2:Y:S01]  /*1cf60*/  LDL.LU R0, [R1+0x28] ;  /* 0x0000280001007983 */ /* 0x002ea20000300800 */
[----:B------:R-:W1:Y:S01]  /*1cf70*/  S2R R5, SR_CgaCtaId ;  /* 0x0000000000057919 */ /* 0x000e620000008800 */
[----:B--2---:R-:W-:-:S05]  /*1cf80*/  VIADD R0, R0, 0x1 ;  /* 0x0000000100007836 */ /* 0x004fca0000000000 */
[----:B---3--:R-:W-:-:S04]  /*1cf90*/  LEA.HI R2, R0, R0, RZ, 0x1 ;  /* 0x0000000000027211 */ /* 0x008fc800078f08ff */
[----:B------:R-:W-:-:S05]  /*1cfa0*/  LOP3.LUT R3, R2, 0xfffffffe, RZ, 0xc0, !PT ;  /* 0xfffffffe02037812 */ /* 0x000fca00078ec0ff */
[----:B------:R-:W-:Y:S01]  /*1cfb0*/  IMAD.IADD R3, R0, 0x1, -R3 ;  /* 0x0000000100037824 */ /* 0x000fe200078e0a03 */
[----:B------:R-:W-:-:S04]  /*1cfc0*/  MOV R0, 0x400 ;  /* 0x0000040000007802 */ /* 0x000fc80000000f00 */
[----:B-1----:R-:W-:Y:S02]  /*1cfd0*/  LEA R0, R5, R0, 0x18 ;  /* 0x0000000005007211 */ /* 0x002fe400078ec0ff */
[----:B------:R-:W-:-:S04]  /*1cfe0*/  SHF.L.U32 R3, R3, 0x1f, RZ ;  /* 0x0000001f03037819 */ /* 0x000fc800000006ff */
[----:B------:R-:W1:Y:S02]  /*1cff0*/  SYNCS.PHASECHK.TRANS64.TRYWAIT P0, [R0+URZ+0x38820], R3 ;  /* 0x03882003000075a7 */ /* 0x000e64000800017f */
[----:B-1----:R-:W-:Y:S05]  /*1d000*/  @!P0 BRA `(.L_x_4422) ;  /* 0x0000002000688947 */ /* 0x002fea0003800000 */
.L_x_4538:
[----:B------:R-:W-:-:S03]  /*1d010*/  UMOV UR4, 0xffffffff ;  /* 0xffffffff00047882 */ /* 0x000fc60000000000 */
[----:B------:R-:W-:Y:S05]  /*1d020*/  BRA.DIV UR4, `(.L_x_4423) ;  /* 0x0000002204747947 */ /* 0x000fea000b800000 */
[----:B------:R-:W2:Y:S02]  /*1d030*/  S2R R2, SR_TID.X ;  /* 0x0000000000027919 */ /* 0x000ea40000002100 */
[----:B--2---:R-:W-:-:S04]  /*1d040*/  SHF.R.U32.HI R2, RZ, 0x5, R2 ;  /* 0x00000005ff027819 */ /* 0x004fc80000011602 */
[----:B------:R-:W-:-:S05]  /*1d050*/  LOP3.LUT R2, R2, 0x3, RZ, 0xc0, !PT ;  /* 0x0000000302027812 */ /* 0x000fca00078ec0ff */
[----:B------:R2:W3:Y:S02]  /*1d060*/  SHFL.IDX PT, R14, R2, RZ, 0x1f ;  /* 0x00001fff020e7589 */ /* 0x0004e400000e0000 */
.L_x_4541:
[----:B---3--:R-:W-:-:S13]  /*1d070*/  ISETP.NE.AND P0, PT, R14, RZ, PT ;  /* 0x000000ff0e00720c */ /* 0x008fda0003f05270 */
[----:B------:R-:W-:Y:S05]  /*1d080*/  @P0 BRA `(.L_x_4188) ;  /* 0x0000000000940947 */ /* 0x000fea0003800000 */
[----:B------:R-:W-:-:S03]  /*1d090*/  UMOV UR4, 0xffffffff ;  /* 0xffffffff00047882 */ /* 0x000fc60000000000 */
[----:B------:R-:W-:Y:S05]  /*1d0a0*/  BRA.DIV UR4, `(.L_x_4424) ;  /* 0x0000002204887947 */ /* 0x000fea000b800000 */
[----:B------:R-:W-:-:S13]  /*1d0b0*/  ELECT P6, URZ, PT ;  /* 0x00000000003f782f */ /* 0x000fda00038c0000 */
.L_x_4544:
[----:B------:R-:W-:Y:S05]  /*1d0c0*/  @!P6 BRA `(.L_x_4188) ;  /* 0x000000000084e947 */ /* 0x000fea0003800000 */
[----:B--2---:R-:W2:Y:S02]  /*1d0d0*/  LDL.LU R2, [R1+0x34] ;  /* 0x0000340001027983 */ /* 0x004ea40000300800 */
[----:B--2---:R-:W-:-:S04]  /*1d0e0*/  LOP3.LUT R2, R2, 0x2, RZ, 0xfc, !PT ;  /* 0x0000000202027812 */ /* 0x004fc800078efcff */
[----:B------:R-:W-:-:S13]  /*1d0f0*/  ISETP.NE.AND P2, PT, R2, 0x3, PT ;  /* 0x000000030200780c */ /* 0x000fda0003f45270 */
[----:B------:R-:W-:Y:S05]  /*1d100*/  @!P2 BRA `(.L_x_4425) ;  /* 0x000000000004a947 */ /* 0x000fea0003800000 */
[----:B------:R-:W-:Y:S01]  /*1d110*/  BPT.TRAP 0x1 ;  /* 0x000000040000795c */ /* 0x000fe20000300000 */
.L_x_4425:
        /* <DEDUP_REMOVED lines=14> */
.L_x_4545:
[----:B------:R-:W2:Y:S02]  /*1d200*/  SYNCS.PHASECHK.TRANS64.TRYWAIT P0, [R7+URZ], R2 ;  /* 0x00000002070075a7 */ /* 0x000ea4000800017f */
[----:B--2---:R-:W-:Y:S05]  /*1d210*/  @!P0 BRA `(.L_x_4427) ;  /* 0x0000002000608947 */ /* 0x004fea0003800000 */
.L_x_4546:
[----:B------:R-:W-:Y:S05]  /*1d220*/  @!P2 BRA `(.L_x_4428) ;  /* 0x000000000004a947 */ /* 0x000fea0003800000 */
[----:B------:R-:W-:Y:S01]  /*1d230*/  BPT.TRAP 0x1 ;  /* 0x000000040000795c */ /* 0x000fe20000300000 */
.L_x_4428:
[----:B------:R-:W3:Y:S01]  /*1d240*/  LDL.LU R4, [R1] ;  /* 0x0000000001047983 */ /* 0x000ee20000300800 */
[----:B------:R-:W-:-:S04]  /*1d250*/  VIADD R0, R0, 0x38860 ;  /* 0x0003886000007836 */ /* 0x000fc80000000000 */
[----:B---3--:R-:W-:-:S04]  /*1d260*/  IMAD R4, R4, 0x8, R0 ;  /* 0x0000000804047824 */ /* 0x008fc800078e0200 */
[----:B------:R-:W3:Y:S02]  /*1d270*/  SYNCS.PHASECHK.TRANS64.TRYWAIT P0, [R4+URZ], R5 ;  /* 0x00000005040075a7 */ /* 0x000ee4000800017f */
[----:B---3--:R-:W-:Y:S05]  /*1d280*/  @!P0 BRA `(.L_x_4429) ;  /* 0x0000002000588947 */ /* 0x008fea0003800000 */
.L_x_4547:
[----:B------:R-:W-:-:S07]  /*1d290*/  IMAD R3, R3, 0x8, R0 ;  /* 0x0000000803037824 */ /* 0x000fce00078e0200 */
.L_x_4430:
[----:B----4-:R4:W0:Y:S02]  /*1d2a0*/  SYNCS.PHASECHK.TRANS64.TRYWAIT P0, [R3+URZ], R2 ;  /* 0x00000002030075a7 */ /* 0x010824000800017f */
[----:B0-----:R-:W-:Y:S05]  /*1d2b0*/  @!P0 NANOSLEEP.SYNCS 0x989680 ;  /* 0x009896800000895d */ /* 0x001fea0003900000 */
[----:B------:R-:W0:Y:S02]  /*1d2c0*/  @!P0 SYNCS.PHASECHK.TRANS64 P0, [R3+URZ], R2 ;  /* 0x00000002030085a7 */ /* 0x000e24000800007f */
[----:B0-----:R-:W-:Y:S05]  /*1d2d0*/  @!P0 BRA `(.L_x_4430) ;  /* 0xfffffffc00f08947 */ /* 0x001fea000383ffff */
.L_x_4188:
[----:B------:R-:W-:Y:S05]  /*1d2e0*/  BSYNC B8 ;  /* 0x0000000000087941 */ /* 0x000fea0003800000 */
.L_x_4185:
[----:B------:R-:W-:Y:S05]  /*1d2f0*/  EXIT ;  /* 0x000000000000794d */ /* 0x000fea0003800000 */
.L_x_4204:
[----:B0-----:R0:W1:Y:S02]  /*1d300*/  SYNCS.PHASECHK.TRANS64.TRYWAIT P5, [R70+URZ+0x38890], R57 ;  /* 0x03889039460075a7 */ /* 0x00106400080a017f */
[----:B-1----:R-:W-:Y:S05]  /*1d310*/  @!P5 NANOSLEEP.SYNCS 0x989680 ;  /* 0x009896800000d95d */ /* 0x002fea0003900000 */
[----:B------:R-:W1:Y:S02]  /*1d320*/  @!P5 SYNCS.PHASECHK.TRANS64 P5, [R70+URZ+0x38890], R57 ;  /* 0x038890394600d5a7 */ /* 0x000e6400080a007f */
[----:B-1----:R-:W-:Y:S05]  /*1d330*/  @!P5 BRA `(.L_x_4204) ;  /* 0xfffffffc00f0d947 */ /* 0x002fea000383ffff */
[----:B------:R-:W-:Y:S05]  /*1d340*/  BRA `(.L_x_4431) ;  /* 0xfffffe5000e47947 */ /* 0x000fea000383ffff */
.L_x_4214:
[----:B0-----:R0:W1:Y:S02]  /*1d350*/  SYNCS.PHASECHK.TRANS64.TRYWAIT P5, [R70+URZ+0x38890], R57 ;  /* 0x03889039460075a7 */ /* 0x00106400080a017f */
[----:B-1----:R-:W-:Y:S05]  /*1d360*/  @!P5 NANOSLEEP.SYNCS 0x989680 ;  /* 0x009896800000d95d */ /* 0x002fea0003900000 */
[----:B------:R-:W1:Y:S02]  /*1d370*/  @!P5 SYNCS.PHASECHK.TRANS64 P5, [R70+URZ+0x38890], R57 ;  /* 0x038890394600d5a7 */ /* 0x000e6400080a007f */
[----:B-1----:R-:W-:Y:S05]  /*1d380*/  @!P5 BRA `(.L_x_4214) ;  /* 0xfffffffc00f0d947 */ /* 0x002fea000383ffff */
[----:B------:R-:W-:Y:S05]  /*1d390*/  BRA `(.L_x_4432) ;  /* 0xfffffe5c00507947 */ /* 0x000fea000383ffff */
.L_x_4219:
[----:B0-----:R0:W1:Y:S02]  /*1d3a0*/  SYNCS.PHASECHK.TRANS64.TRYWAIT P5, [R70+URZ+0x38890], R57 ;  /* 0x03889039460075a7 */ /* 0x00106400080a017f */
[----:B-1----:R-:W-:Y:S05]  /*1d3b0*/  @!P5 NANOSLEEP.SYNCS 0x989680 ;  /* 0x009896800000d95d */ /* 0x002fea0003900000 */
[----:B------:R-:W1:Y:S02]  /*1d3c0*/  @!P5 SYNCS.PHASECHK.TRANS64 P5, [R70+URZ+0x38890], R57 ;  /* 0x038890394600d5a7 */ /* 0x000e6400080a007f */
[----:B-1----:R-:W-:Y:S05]  /*1d3d0*/  @!P5 BRA `(.L_x_4219) ;  /* 0xfffffffc00f0d947 */ /* 0x002fea000383ffff */
[----:B------:R-:W-:Y:S05]  /*1d3e0*/  BRA `(.L_x_4433) ;  /* 0xfffffe6400807947 */ /* 0x000fea000383ffff */
.L_x_4223:
[----:B----4-:R4:W0:Y:S02]  /*1d3f0*/  SYNCS.PHASECHK.TRANS64.TRYWAIT P5, [R70+URZ+0x388b0], R57 ;  /* 0x0388b039460075a7 */ /* 0x01082400080a017f */
[----:B0-----:R-:W-:Y:S05]  /*1d400*/  @!P5 NANOSLEEP.SYNCS 0x989680 ;  /* 0x009896800000d95d */ /* 0x001fea0003900000 */
[----:B------:R-:W0:Y:S02]  /*1d410*/  @!P5 SYNCS.PHASECHK.TRANS64 P5, [R70+URZ+0x388b0], R57 ;  /* 0x0388b0394600d5a7 */ /* 0x000e2400080a007f */
[----:B0-----:R-:W-:Y:S05]  /*1d420*/  @!P5 BRA `(.L_x_4223) ;  /* 0xfffffffc00f0d947 */ /* 0x001fea000383ffff */
[----:B------:R-:W-:Y:S05]  /*1d430*/  BRA `(.L_x_4434) ;  /* 0xfffffe6400fc7947 */ /* 0x000fea000383ffff */
.L_x_4250:
        /* <DEDUP_REMOVED lines=8> */
.L_x_4436:
[----:B------:R-:W-:Y:S05]  /*1d4c0*/  BSYNC B1 ;  /* 0x0000000000017941 */ /* 0x000fea0003800000 */
.L_x_4435:
[----:B------:R-:W-:Y:S05]  /*1d4d0*/  BRA `(.L_x_4437) ;  /* 0xfffffe9800687947 */ /* 0x000fea000383ffff */
.L_x_4251:
        /* <DEDUP_REMOVED lines=8> */
.L_x_4439:
[----:B------:R-:W-:Y:S05]  /*1d560*/  BSYNC B1 ;  /* 0x0000000000017941 */ /* 0x000fea0003800000 */
.L_x_4438:
[----:B------:R-:W-:Y:S05]  /*1d570*/  BRA `(.L_x_4440) ;  /* 0xfffffe9800487947 */ /* 0x000fea000383ffff */
.L_x_4252:
        /* <DEDUP_REMOVED lines=8> */
.L_x_4442:
[----:B------:R-:W-:Y:S05]  /*1d600*/  BSYNC B1 ;  /* 0x0000000000017941 */ /* 0x000fea0003800000 */
.L_x_4441:
[----:B------:R-:W-:Y:S05]  /*1d610*/  BRA `(.L_x_4443) ;  /* 0xfffffe9800287947 */ /* 0x000fea000383ffff */
.L_x_4253:
        /* <DEDUP_REMOVED lines=8> */
.L_x_4445:
[----:B------:R-:W-:Y:S05]  /*1d6a0*/  BSYNC B1 ;  /* 0x0000000000017941 */ /* 0x000fea0003800000 */
.L_x_4444:
[----:B------:R-:W-:Y:S05]  /*1d6b0*/  BRA `(.L_x_4446) ;  /* 0xfffffe9800087947 */ /* 0x000fea000383ffff */
.L_x_4254:
        /* <DEDUP_REMOVED lines=8> */
.L_x_4448:
[----:B------:R-:W-:Y:S05]  /*1d740*/  BSYNC B1 ;  /* 0x0000000000017941 */ /* 0x000fea0003800000 */
.L_x_4447:
[----:B------:R-:W-:Y:S05]  /*1d750*/  BRA `(.L_x_4449) ;  /* 0xfffffe9400e87947 */ /* 0x000fea000383ffff */
.L_x_4255:
        /* <DEDUP_REMOVED lines=8> */
.L_x_4451:
[----:B------:R-:W-:Y:S05]  /*1d7e0*/  BSYNC B1 ;  /* 0x0000000000017941 */ /* 0x000fea0003800000 */
.L_x_4450:
[----:B------:R-:W-:Y:S05]  /*1d7f0*/  BRA `(.L_x_4452) ;  /* 0xfffffe9400c87947 */ /* 0x000fea000383ffff */
.L_x_4256:
        /* <DEDUP_REMOVED lines=8> */
.L_x_4454:
[----:B------:R-:W-:Y:S05]  /*1d880*/  BSYNC B1 ;  /* 0x0000000000017941 */ /* 0x000fea0003800000 */
.L_x_4453:
[----:B------:R-:W-:Y:S05]  /*1d890*/  BRA `(.L_x_4455) ;  /* 0xfffffe9400a87947 */ /* 0x000fea000383ffff */
.L_x_4257:
        /* <DEDUP_REMOVED lines=8> */
.L_x_4457:
[----:B------:R-:W-:Y:S05]  /*1d920*/  BSYNC B1 ;  /* 0x0000000000017941 */ /* 0x000fea0003800000 */
.L_x_4456:
[----:B------:R-:W-:Y:S05]  /*1d930*/  BRA `(.L_x_4458) ;  /* 0xfffffe9400887947 */ /* 0x000fea000383ffff */
.L_x_4259:
[----:B0-----:R0:W1:Y:S02]  /*1d940*/  SYNCS.PHASECHK.TRANS64.TRYWAIT P2, [R2+URZ+0x38800], R7 ;  /* 0x03880007020075a7 */ /* 0x001064000804017f */
[----:B-1----:R-:W-:Y:S05]  /*1d950*/  @!P2 NANOSLEEP.SYNCS 0x989680 ;  /* 0x009896800000a95d */ /* 0x002fea0003900000 */
[----:B------:R-:W1:Y:S02]  /*1d960*/  @!P2 SYNCS.PHASECHK.TRANS64 P2, [R2+URZ+0x38800], R7 ;  /* 0x038800070200a5a7 */ /* 0x000e64000804007f */
[----:B-1----:R-:W-:Y:S05]  /*1d970*/  @!P2 BRA `(.L_x_4259) ;  /* 0xfffffffc00f0a947 */ /* 0x002fea000383ffff */
[----:B------:R-:W-:Y:S05]  /*1d980*/  BRA `(.L_x_4459) ;  /* 0xfffffe9800107947 */ /* 0x000fea000383ffff */
.L_x_4267:
        /* <DEDUP_REMOVED lines=8> */
.L_x_4461:
[----:B------:R-:W-:Y:S05]  /*1da10*/  BSYNC B1 ;  /* 0x0000000000017941 */ /* 0x000fea0003800000 */
.L_x_4460:
[----:B------:R-:W-:Y:S05]  /*1da20*/  BRA `(.L_x_4462) ;  /* 0xfffffea8002c7947 */ /* 0x000fea000383ffff */
.L_x_4268:
        /* <DEDUP_REMOVED lines=8> */
.L_x_4464:
[----:B------:R-:W-:Y:S05]  /*1dab0*/  BSYNC B1 ;  /* 0x0000000000017941 */ /* 0x000fea0003800000 */
.L_x_4463:
[----:B------:R-:W-:Y:S05]  /*1dac0*/  BRA `(.L_x_4465) ;  /* 0xfffffea8000c7947 */ /* 0x000fea000383ffff */
.L_x_4269:
        /* <DEDUP_REMOVED lines=8> */
.L_x_4467:
[----:B------:R-:W-:Y:S05]  /*1db50*/  BSYNC B1 ;  /* 0x0000000000017941 */ /* 0x000fea0003800000 */
.L_x_4466:
[----:B------:R-:W-:Y:S05]  /*1db60*/  BRA `(.L_x_4468) ;  /* 0xfffffea400ec7947 */ /* 0x000fea000383ffff */
.L_x_4270:
        /* <DEDUP_REMOVED lines=8> */
.L_x_4470:
[----:B------:R-:W-:Y:S05]  /*1dbf0*/  BSYNC B1 ;  /* 0x0000000000017941 */ /* 0x000fea0003800000 */
.L_x_4469:
[----:B------:R-:W-:Y:S05]  /*1dc00*/  BRA `(.L_x_4471) ;  /* 0xfffffea400cc7947 */ /* 0x000fea000383ffff */
.L_x_4271:
        /* <DEDUP_REMOVED lines=8> */
.L_x_4473:
[----:B------:R-:W-:Y:S05]  /*1dc90*/  BSYNC B1 ;  /* 0x0000000000017941 */ /* 0x000fea0003800000 */
.L_x_4472:
[----:B------:R-:W-:Y:S05]  /*1dca0*/  BRA `(.L_x_4474) ;  /* 0xfffffea400ac7947 */ /* 0x000fea000383ffff */
.L_x_4272:
        /* <DEDUP_REMOVED lines=8> */
.L_x_4476:
[----:B------:R-:W-:Y:S05]  /*1dd30*/  BSYNC B1 ;  /* 0x0000000000017941 */ /* 0x000fea0003800000 */
.L_x_4475:
[----:B------:R-:W-:Y:S05]  /*1dd40*/  BRA `(.L_x_4477) ;  /* 0xfffffea400907947 */ /* 0x000fea000383ffff */
.L_x_4273:
        /* <DEDUP_REMOVED lines=8> */
.L_x_4479:
[----:B------:R-:W-:Y:S05]  /*1ddd0*/  BSYNC B1 ;  /* 0x0000000000017941 */ /* 0x000fea0003800000 */
.L_x_4478:
[----:B------:R-:W-:Y:S05]  /*1dde0*/  BRA `(.L_x_4480) ;  /* 0xfffffea400747947 */ /* 0x000fea000383ffff */
.L_x_4274:
        /* <DEDUP_REMOVED lines=8> */
.L_x_4482:
[----:B------:R-:W-:Y:S05]  /*1de70*/  BSYNC B1 ;  /* 0x0000000000017941 */ /* 0x000fea0003800000 */
.L_x_4481:
[----:B------:R-:W-:Y:S05]  /*1de80*/  BRA `(.L_x_4483) ;  /* 0xfffffea400587947 */ /* 0x000fea000383ffff */
.L_x_4276:
[----:B0-----:R0:W1:Y:S02]  /*1de90*/  SYNCS.PHASECHK.TRANS64.TRYWAIT P1, [R2+URZ+0x38800], R3 ;  /* 0x03880003020075a7 */ /* 0x001064000802017f */
[----:B-1----:R-:W-:Y:S05]  /*1dea0*/  @!P1 NANOSLEEP.SYNCS 0x989680 ;  /* 0x009896800000995d */ /* 0x002fea0003900000 */
[----:B------:R-:W1:Y:S02]  /*1deb0*/  @!P1 SYNCS.PHASECHK.TRANS64 P1, [R2+URZ+0x38800], R3 ;  /* 0x03880003020095a7 */ /* 0x000e64000802007f */
[----:B-1----:R-:W-:Y:S05]  /*1dec0*/  @!P1 BRA `(.L_x_4276) ;  /* 0xfffffffc00f09947 */ /* 0x002fea000383ffff */
[----:B------:R-:W-:Y:S05]  /*1ded0*/  BRA `(.L_x_4484) ;  /* 0xfffffea400d07947 */ /* 0x000fea000383ffff */
.L_x_4282:
[----:B0-----:R0:W1:Y:S02]  /*1dee0*/  SYNCS.PHASECHK.TRANS64.TRYWAIT P1, [R172+URZ+0x38830], R15 ;  /* 0x0388300fac0075a7 */ /* 0x001064000802017f */
[----:B-1----:R-:W-:Y:S05]  /*1def0*/  @!P1 NANOSLEEP.SYNCS 0x989680 ;  /* 0x009896800000995d */ /* 0x002fea0003900000 */
[----:B------:R-:W1:Y:S02]  /*1df00*/  @!P1 SYNCS.PHASECHK.TRANS64 P1, [R172+URZ+0x38830], R15 ;  /* 0x0388300fac0095a7 */ /* 0x000e64000802007f */
[----:B-1----:R-:W-:Y:S05]  /*1df10*/  @!P1 BRA `(.L_x_4282) ;  /* 0xfffffffc00f09947 */ /* 0x002fea000383ffff */
[----:B------:R-:W-:Y:S05]  /*1df20*/  BRA `(.L_x_4281) ;  /* 0xfffffeb400647947 */ /* 0x000fea000383ffff */
.L_x_4284:
[----:B-1----:R1:W2:Y:S02]  /*1df30*/  SYNCS.PHASECHK.TRANS64.TRYWAIT P1, [R2+URZ+0x38810], R3 ;  /* 0x03881003020075a7 */ /* 0x0022a4000802017f */
[----:B--2---:R-:W-:Y:S05]  /*1df40*/  @!P1 NANOSLEEP.SYNCS 0x989680 ;  /* 0x009896800000995d */ /* 0x004fea0003900000 */
[----:B------:R-:W2:Y:S02]  /*1df50*/  @!P1 SYNCS.PHASECHK.TRANS64 P1, [R2+URZ+0x38810], R3 ;  /* 0x03881003020095a7 */ /* 0x000ea4000802007f */
[----:B--2---:R-:W-:Y:S05]  /*1df60*/  @!P1 BRA `(.L_x_4284) ;  /* 0xfffffffc00f09947 */ /* 0x004fea000383ffff */
[----:B------:R-:W-:Y:S05]  /*1df70*/  BRA `(.L_x_4485) ;  /* 0xfffffeb800147947 */ /* 0x000fea000383ffff */
.L_x_4289:
[----:B-1----:R1:W4:Y:S02]  /*1df80*/  SYNCS.PHASECHK.TRANS64.TRYWAIT P1, [R172+URZ+0x38850], R15 ;  /* 0x0388500fac0075a7 */ /* 0x002324000802017f */
[----:B----4-:R-:W-:Y:S05]  /*1df90*/  @!P1 NANOSLEEP.SYNCS 0x989680 ;  /* 0x009896800000995d */ /* 0x010fea0003900000 */
[----:B------:R-:W4:Y:S02]  /*1dfa0*/  @!P1 SYNCS.PHASECHK.TRANS64 P1, [R172+URZ+0x38850], R15 ;  /* 0x0388500fac0095a7 */ /* 0x000f24000802007f */
[----:B----4-:R-:W-:Y:S05]  /*1dfb0*/  @!P1 BRA `(.L_x_4289) ;  /* 0xfffffffc00f09947 */ /* 0x010fea000383ffff */
[----:B------:R-:W-:Y:S05]  /*1dfc0*/  BRA `(.L_x_4288) ;  /* 0xfffffeb800447947 */ /* 0x000fea000383ffff */
.L_x_4297:
[----:B-1----:R1:W2:Y:S02]  /*1dfd0*/  SYNCS.PHASECHK.TRANS64.TRYWAIT P2, [R20+URZ+0x38830], R201 ;  /* 0x038830c9140075a7 */ /* 0x0022a4000804017f */
[----:B--2---:R-:W-:Y:S05]  /*1dfe0*/  @!P2 NANOSLEEP.SYNCS 0x989680 ;  /* 0x009896800000a95d */ /* 0x004fea0003900000 */
[----:B------:R-:W2:Y:S02]  /*1dff0*/  @!P2 SYNCS.PHASECHK.TRANS64 P2, [R20+URZ+0x38830], R201 ;  /* 0x038830c91400a5a7 */ /* 0x000ea4000804007f */
[----:B--2---:R-:W-:Y:S05]  /*1e000*/  @!P2 BRA `(.L_x_4297) ;  /* 0xfffffffc00f0a947 */ /* 0x004fea000383ffff */
[----:B------:R-:W-:Y:S05]  /*1e010*/  BRA `(.L_x_4296) ;  /* 0xfffffee8003c7947 */ /* 0x000fea000383ffff */
.L_x_4302:
[----:B---3--:R3:W4:Y:S02]  /*1e020*/  SYNCS.PHASECHK.TRANS64.TRYWAIT P2, [R20+URZ+0x38850], R201 ;  /* 0x038850c9140075a7 */ /* 0x008724000804017f */
[----:B----4-:R-:W-:Y:S05]  /*1e030*/  @!P2 NANOSLEEP.SYNCS 0x989680 ;  /* 0x009896800000a95d */ /* 0x010fea0003900000 */
[----:B------:R-:W4:Y:S02]  /*1e040*/  @!P2 SYNCS.PHASECHK.TRANS64 P2, [R20+URZ+0x38850], R201 ;  /* 0x038850c91400a5a7 */ /* 0x000f24000804007f */
[----:B----4-:R-:W-:Y:S05]  /*1e050*/  @!P2 BRA `(.L_x_4302) ;  /* 0xfffffffc00f0a947 */ /* 0x010fea000383ffff */
[----:B------:R-:W-:Y:S05]  /*1e060*/  BRA `(.L_x_4301) ;  /* 0xfffffee800d87947 */ /* 0x000fea000383ffff */
.L_x_4310:
[----:B-1----:R1:W2:Y:S02]  /*1e070*/  SYNCS.PHASECHK.TRANS64.TRYWAIT P2, [R20+URZ+0x38830], R201 ;  /* 0x038830c9140075a7 */ /* 0x0022a4000804017f */
[----:B--2---:R-:W-:Y:S05]  /*1e080*/  @!P2 NANOSLEEP.SYNCS 0x989680 ;  /* 0x009896800000a95d */ /* 0x004fea0003900000 */
[----:B------:R-:W2:Y:S02]  /*1e090*/  @!P2 SYNCS.PHASECHK.TRANS64 P2, [R20+URZ+0x38830], R201 ;  /* 0x038830c91400a5a7 */ /* 0x000ea4000804007f */
[----:B--2---:R-:W-:Y:S05]  /*1e0a0*/  @!P2 BRA `(.L_x_4310) ;  /* 0xfffffffc00f0a947 */ /* 0x004fea000383ffff */
[----:B------:R-:W-:Y:S05]  /*1e0b0*/  BRA `(.L_x_4309) ;  /* 0xffffff2400007947 */ /* 0x000fea000383ffff */
.L_x_4315:
[----:B---3--:R3:W4:Y:S02]  /*1e0c0*/  SYNCS.PHASECHK.TRANS64.TRYWAIT P2, [R20+URZ+0x38850], R201 ;  /* 0x038850c9140075a7 */ /* 0x008724000804017f */
[----:B----4-:R-:W-:Y:S05]  /*1e0d0*/  @!P2 NANOSLEEP.SYNCS 0x989680 ;  /* 0x009896800000a95d */ /* 0x010fea0003900000 */
[----:B------:R-:W4:Y:S02]  /*1e0e0*/  @!P2 SYNCS.PHASECHK.TRANS64 P2, [R20+URZ+0x38850], R201 ;  /* 0x038850c91400a5a7 */ /* 0x000f24000804007f */
[----:B----4-:R-:W-:Y:S05]  /*1e0f0*/  @!P2 BRA `(.L_x_4315) ;  /* 0xfffffffc00f0a947 */ /* 0x010fea000383ffff */
[----:B------:R-:W-:Y:S05]  /*1e100*/  BRA `(.L_x_4314) ;  /* 0xffffff24009c7947 */ /* 0x000fea000383ffff */
.L_x_4343:
        /* <DEDUP_REMOVED lines=11> */
.L_x_4487:
[----:B------:R-:W-:Y:S05]  /*1e1c0*/  BSYNC B1 ;  /* 0x0000000000017941 */ /* 0x000fea0003800000 */
.L_x_4486:
[----:B------:R-:W-:Y:S05]  /*1e1d0*/  BRA `(.L_x_4488) ;  /* 0xffffff9c008c7947 */ /* 0x000fea000383ffff */
.L_x_4344:
[----:B------:R-:W-:Y:S01]  /*1e1e0*/  BSSY B1, `(.L_x_4489) ;  /* 0x0000006000017945 */ /* 0x000fe20003800000 */
[----:B------:R-:W-:-:S07]  /*1e1f0*/  IMAD.MOV.U32 R15, RZ, RZ, -0x1 ;  /* 0xffffffffff0f7424 */ /* 0x000fce00078e00ff */
[----:B------:R-:W-:Y:S05]  /*1e200*/  WARPSYNC.COLLECTIVE R15, `(.L_x_4490) ;  /* 0x000000000f0c7348 */ /* 0x000fea0003c00000 */
[----:B------:R-:W-:Y:S02]  /*1e210*/  ELECT P6, UR62, PT ;  /* 0x00000000003e782f */ /* 0x000fe400038c0000 */
[----:B------:R-:W-:Y:S01]  /*1e220*/  MOV R14, UR62 ;  /* 0x0000003e000e7c02 */ /* 0x000fe20008000f00 */
[----:B------:R-:W-:Y:S10]  /*1e230*/  ENDCOLLECTIVE ;  /* 0x000000000000791b */ /* 0x000ff40003800000 */
.L_x_4490:
[----:B------:R-:W-:Y:S05]  /*1e240*/  BSYNC B1 ;  /* 0x0000000000017941 */ /* 0x000fea0003800000 */
.L_x_4489:
[----:B------:R-:W-:Y:S05]  /*1e250*/  BRA `(.L_x_4491) ;  /* 0xffffff9c00787947 */ /* 0x000fea000383ffff */
.L_x_4345:
[----:B0-----:R0:W1:Y:S02]  /*1e260*/  SYNCS.PHASECHK.TRANS64.TRYWAIT P0, [R9+URZ+0x38820], R5 ;  /* 0x03882005090075a7 */ /* 0x001064000800017f */
[----:B-1----:R-:W-:Y:S05]  /*1e270*/  @!P0 NANOSLEEP.SYNCS 0x989680 ;  /* 0x009896800000895d */ /* 0x002fea0003900000 */
[----:B------:R-:W1:Y:S02]  /*1e280*/  @!P0 SYNCS.PHASECHK.TRANS64 P0, [R9+URZ+0x38820], R5 ;  /* 0x03882005090085a7 */ /* 0x000e64000800007f */
[----:B-1----:R-:W-:Y:S05]  /*1e290*/  @!P0 BRA `(.L_x_4345) ;  /* 0xfffffffc00f08947 */ /* 0x002fea000383ffff */
[----:B------:R-:W-:Y:S05]  /*1e2a0*/  BRA `(.L_x_4492) ;  /* 0xffffff9c00907947 */ /* 0x000fea000383ffff */
.L_x_4348:
[----:B0-----:R0:W1:Y:S02]  /*1e2b0*/  SYNCS.PHASECHK.TRANS64.TRYWAIT P0, [R5+URZ+0x388a0], R7 ;  /* 0x0388a007050075a7 */ /* 0x001064000800017f */
[----:B-1----:R-:W-:Y:S05]  /*1e2c0*/  @!P0 NANOSLEEP.SYNCS 0x989680 ;  /* 0x009896800000895d */ /* 0x002fea0003900000 */
[----:B------:R-:W1:Y:S02]  /*1e2d0*/  @!P0 SYNCS.PHASECHK.TRANS64 P0, [R5+URZ+0x388a0], R7 ;  /* 0x0388a007050085a7 */ /* 0x000e64000800007f */
[----:B-1----:R-:W-:Y:S05]  /*1e2e0*/  @!P0 BRA `(.L_x_4348) ;  /* 0xfffffffc00f08947 */ /* 0x002fea000383ffff */
[----:B------:R-:W-:Y:S05]  /*1e2f0*/  BRA `(.L_x_4493) ;  /* 0xffffff9c009c7947 */ /* 0x000fea000383ffff */
.L_x_4350:
[----:B-1----:R1:W2:Y:S02]  /*1e300*/  SYNCS.PHASECHK.TRANS64.TRYWAIT P0, [R5+URZ+0x388c0], R7 ;  /* 0x0388c007050075a7 */ /* 0x0022a4000800017f */
[----:B--2---:R-:W-:Y:S05]  /*1e310*/  @!P0 NANOSLEEP.SYNCS 0x989680 ;  /* 0x009896800000895d */ /* 0x004fea0003900000 */
[----:B------:R-:W2:Y:S02]  /*1e320*/  @!P0 SYNCS.PHASECHK.TRANS64 P0, [R5+URZ+0x388c0], R7 ;  /* 0x0388c007050085a7 */ /* 0x000ea4000800007f */
[----:B--2---:R-:W-:Y:S05]  /*1e330*/  @!P0 BRA `(.L_x_4350) ;  /* 0xfffffffc00f08947 */ /* 0x004fea000383ffff */
[----:B------:R-:W-:Y:S05]  /*1e340*/  BRA `(.L_x_4494) ;  /* 0xffffffa000047947 */ /* 0x000fea000383ffff */
.L_x_4354:
[----:B0-----:R0:W1:Y:S02]  /*1e350*/  SYNCS.PHASECHK.TRANS64.TRYWAIT P0, [R6+URZ+0x388a0], R7 ;  /* 0x0388a007060075a7 */ /* 0x001064000800017f */
[----:B-1----:R-:W-:Y:S05]  /*1e360*/  @!P0 NANOSLEEP.SYNCS 0x989680 ;  /* 0x009896800000895d */ /* 0x002fea0003900000 */
[----:B------:R-:W1:Y:S02]  /*1e370*/  @!P0 SYNCS.PHASECHK.TRANS64 P0, [R6+URZ+0x388a0], R7 ;  /* 0x0388a007060085a7 */ /* 0x000e64000800007f */
[----:B-1----:R-:W-:Y:S05]  /*1e380*/  @!P0 BRA `(.L_x_4354) ;  /* 0xfffffffc00f08947 */ /* 0x002fea000383ffff */
[----:B------:R-:W-:Y:S05]  /*1e390*/  BRA `(.L_x_4495) ;  /* 0xffffffa400487947 */ /* 0x000fea000383ffff */
.L_x_4356:
[----:B-1----:R1:W2:Y:S02]  /*1e3a0*/  SYNCS.PHASECHK.TRANS64.TRYWAIT P1, [R6+URZ+0x388c0], R7 ;  /* 0x0388c007060075a7 */ /* 0x0022a4000802017f */
[----:B--2---:R-:W-:Y:S05]  /*1e3b0*/  @!P1 NANOSLEEP.SYNCS 0x989680 ;  /* 0x009896800000995d */ /* 0x004fea0003900000 */
[----:B------:R-:W2:Y:S02]  /*1e3c0*/  @!P1 SYNCS.PHASECHK.TRANS64 P1, [R6+URZ+0x388c0], R7 ;  /* 0x0388c007060095a7 */ /* 0x000ea4000802007f */
[----:B--2---:R-:W-:Y:S05]  /*1e3d0*/  @!P1 BRA `(.L_x_4356) ;  /* 0xfffffffc00f09947 */ /* 0x004fea000383ffff */
[----:B------:R-:W-:Y:S05]  /*1e3e0*/  BRA `(.L_x_4496) ;  /* 0xffffffa400a87947 */ /* 0x000fea000383ffff */
.L_x_4366:
        /* <DEDUP_REMOVED lines=11> */
.L_x_4498:
[----:B------:R-:W-:Y:S05]  /*1e4a0*/  BSYNC B0 ;  /* 0x0000000000007941 */ /* 0x000fea0003800000 */
.L_x_4497:
[----:B------:R-:W-:Y:S05]  /*1e4b0*/  BRA `(.L_x_4499) ;  /* 0xffffffb000bc7947 */ /* 0x000fea000383ffff */
.L_x_4367:
[----:B------:R-:W-:Y:S01]  /*1e4c0*/  BSSY B0, `(.L_x_4500) ;  /* 0x0000006000007945 */ /* 0x000fe20003800000 */
[----:B------:R-:W-:-:S07]  /*1e4d0*/  MOV R15, 0xffffffff ;  /* 0xffffffff000f7802 */ /* 0x000fce0000000f00 */
[----:B------:R-:W-:Y:S05]  /*1e4e0*/  WARPSYNC.COLLECTIVE R15, `(.L_x_4501) ;  /* 0x000000000f0c7348 */ /* 0x000fea0003c00000 */
[----:B------:R-:W-:Y:S02]  /*1e4f0*/  ELECT P6, UR62, PT ;  /* 0x00000000003e782f */ /* 0x000fe400038c0000 */
[----:B------:R-:W-:Y:S01]  /*1e500*/  MOV R14, UR62 ;  /* 0x0000003e000e7c02 */ /* 0x000fe20008000f00 */
[----:B------:R-:W-:Y:S10]  /*1e510*/  ENDCOLLECTIVE ;  /* 0x000000000000791b */ /* 0x000ff40003800000 */
.L_x_4501:
[----:B------:R-:W-:Y:S05]  /*1e520*/  BSYNC B0 ;  /* 0x0000000000007941 */ /* 0x000fea0003800000 */
.L_x_4500:
[----:B------:R-:W-:Y:S05]  /*1e530*/  BRA `(.L_x_4502) ;  /* 0xffffffb000ac7947 */ /* 0x000fea000383ffff */
.L_x_4370:
[----:B0-----:R0:W1:Y:S02]  /*1e540*/  SYNCS.PHASECHK.TRANS64.TRYWAIT P0, [R9+URZ+0x38840], R10 ;  /* 0x0388400a090075a7 */ /* 0x001064000800017f */
[----:B-1----:R-:W-:Y:S05]  /*1e550*/  @!P0 NANOSLEEP.SYNCS 0x989680 ;  /* 0x009896800000895d */ /* 0x002fea0003900000 */
[----:B------:R-:W1:Y:S02]  /*1e560*/  @!P0 SYNCS.PHASECHK.TRANS64 P0, [R9+URZ+0x38840], R10 ;  /* 0x0388400a090085a7 */ /* 0x000e64000800007f */
[----:B-1----:R-:W-:Y:S05]  /*1e570*/  @!P0 BRA `(.L_x_4370) ;  /* 0xfffffffc00f08947 */ /* 0x002fea000383ffff */
[----:B------:R-:W-:Y:S05]  /*1e580*/  BRA `(.L_x_4503) ;  /* 0xffffffb400147947 */ /* 0x000fea000383ffff */
.L_x_4374:
        /* <DEDUP_REMOVED lines=8> */
.L_x_4377:
[----:B0-----:R0:W1:Y:S02]  /*1e610*/  SYNCS.PHASECHK.TRANS64.TRYWAIT P0, [R5+URZ+0x38860], R9 ;  /* 0x03886009050075a7 */ /* 0x001064000800017f */
[----:B-1----:R-:W-:Y:S05]  /*1e620*/  @!P0 NANOSLEEP.SYNCS 0x989680 ;  /* 0x009896800000895d */ /* 0x002fea0003900000 */
[----:B------:R-:W1:Y:S02]  /*1e630*/  @!P0 SYNCS.PHASECHK.TRANS64 P0, [R5+URZ+0x38860], R9 ;  /* 0x03886009050085a7 */ /* 0x000e64000800007f */
[----:B-1----:R-:W-:Y:S05]  /*1e640*/  @!P0 BRA `(.L_x_4377) ;  /* 0xfffffffc00f08947 */ /* 0x002fea000383ffff */
[----:B------:R-:W-:Y:S05]  /*1e650*/  BRA `(.L_x_4505) ;  /* 0xffffffbc000c7947 */ /* 0x000fea000383ffff */
.L_x_4386:
[----:B-1----:R1:W2:Y:S02]  /*1e660*/  SYNCS.PHASECHK.TRANS64.TRYWAIT P0, [R2+URZ+0x38840], R3 ;  /* 0x03884003020075a7 */ /* 0x0022a4000800017f */
[----:B--2---:R-:W-:Y:S05]  /*1e670*/  @!P0 NANOSLEEP.SYNCS 0x989680 ;  /* 0x009896800000895d */ /* 0x004fea0003900000 */
[----:B------:R-:W2:Y:S02]  /*1e680*/  @!P0 SYNCS.PHASECHK.TRANS64 P0, [R2+URZ+0x38840], R3 ;  /* 0x03884003020085a7 */ /* 0x000ea4000800007f */
[----:B--2---:R-:W-:Y:S05]  /*1e690*/  @!P0 BRA `(.L_x_4386) ;  /* 0xfffffffc00f08947 */ /* 0x004fea000383ffff */
[----:B------:R-:W-:Y:S05]  /*1e6a0*/  BRA `(.L_x_4506) ;  /* 0xffffffc000d87947 */ /* 0x000fea000383ffff */
.L_x_4388:
[----:B0-----:R0:W2:Y:S02]  /*1e6b0*/  SYNCS.PHASECHK.TRANS64.TRYWAIT P0, [R2+URZ+0x38860], R3 ;  /* 0x03886003020075a7 */ /* 0x0010a4000800017f */
[----:B--2---:R-:W-:Y:S05]  /*1e6c0*/  @!P0 NANOSLEEP.SYNCS 0x989680 ;  /* 0x009896800000895d */ /* 0x004fea0003900000 */
[----:B------:R-:W2:Y:S02]  /*1e6d0*/  @!P0 SYNCS.PHASECHK.TRANS64 P0, [R2+URZ+0x38860], R3 ;  /* 0x03886003020085a7 */ /* 0x000ea4000800007f */
[----:B--2---:R-:W-:Y:S05]  /*1e6e0*/  @!P0 BRA `(.L_x_4388) ;  /* 0xfffffffc00f08947 */ /* 0x004fea000383ffff */
[----:B------:R-:W-:Y:S05]  /*1e6f0*/  BRA `(.L_x_4507) ;  /* 0xffffffc4004c7947 */ /* 0x000fea000383ffff */
.L_x_4393:
[----:B--2---:R2:W3:Y:S02]  /*1e700*/  SYNCS.PHASECHK.TRANS64.TRYWAIT P0, [R2+URZ+0x38840], R3 ;  /* 0x03884003020075a7 */ /* 0x0044e4000800017f */
[----:B---3--:R-:W-:Y:S05]  /*1e710*/  @!P0 NANOSLEEP.SYNCS 0x989680 ;  /* 0x009896800000895d */ /* 0x008fea0003900000 */
[----:B------:R-:W3:Y:S02]  /*1e720*/  @!P0 SYNCS.PHASECHK.TRANS64 P0, [R2+URZ+0x38840], R3 ;  /* 0x03884003020085a7 */ /* 0x000ee4000800007f */
[----:B---3--:R-:W-:Y:S05]  /*1e730*/  @!P0 BRA `(.L_x_4393) ;  /* 0xfffffffc00f08947 */ /* 0x008fea000383ffff */
[----:B------:R-:W-:Y:S05]  /*1e740*/  BRA `(.L_x_4508) ;  /* 0xffffffc800e07947 */ /* 0x000fea000383ffff */
.L_x_4395:
[----:B0-----:R0:W1:Y:S02]  /*1e750*/  SYNCS.PHASECHK.TRANS64.TRYWAIT P1, [R2+URZ+0x38860], R3 ;  /* 0x03886003020075a7 */ /* 0x001064000802017f */
[----:B-1----:R-:W-:Y:S05]  /*1e760*/  @!P1 NANOSLEEP.SYNCS 0x989680 ;  /* 0x009896800000995d */ /* 0x002fea0003900000 */
[----:B------:R-:W1:Y:S02]  /*1e770*/  @!P1 SYNCS.PHASECHK.TRANS64 P1, [R2+URZ+0x38860], R3 ;  /* 0x03886003020095a7 */ /* 0x000e64000802007f */
[----:B-1----:R-:W-:Y:S05]  /*1e780*/  @!P1 BRA `(.L_x_4395) ;  /* 0xfffffffc00f09947 */ /* 0x002fea000383ffff */
[----:B------:R-:W-:Y:S05]  /*1e790*/  BRA `(.L_x_4509) ;  /* 0xffffffcc00507947 */ /* 0x000fea000383ffff */
.L_x_4400:
[----:B--2---:R2:W3:Y:S02]  /*1e7a0*/  SYNCS.PHASECHK.TRANS64.TRYWAIT P0, [R2+URZ+0x38840], R3 ;  /* 0x03884003020075a7 */ /* 0x0044e4000800017f */
[----:B---3--:R-:W-:Y:S05]  /*1e7b0*/  @!P0 NANOSLEEP.SYNCS 0x989680 ;  /* 0x009896800000895d */ /* 0x008fea0003900000 */
[----:B------:R-:W3:Y:S02]  /*1e7c0*/  @!P0 SYNCS.PHASECHK.TRANS64 P0, [R2+URZ+0x38840], R3 ;  /* 0x03884003020085a7 */ /* 0x000ee4000800007f */
[----:B---3--:R-:W-:Y:S05]  /*1e7d0*/  @!P0 BRA `(.L_x_4400) ;  /* 0xfffffffc00f08947 */ /* 0x008fea000383ffff */
[----:B------:R-:W-:Y:S05]  /*1e7e0*/  BRA `(.L_x_4510) ;  /* 0xffffffd000c87947 */ /* 0x000fea000383ffff */
.L_x_4402:
[----:B0-----:R0:W1:Y:S02]  /*1e7f0*/  SYNCS.PHASECHK.TRANS64.TRYWAIT P1, [R2+URZ+0x38860], R3 ;  /* 0x03886003020075a7 */ /* 0x001064000802017f */
[----:B-1----:R-:W-:Y:S05]  /*1e800*/  @!P1 NANOSLEEP.SYNCS 0x989680 ;  /* 0x009896800000995d */ /* 0x002fea0003900000 */
[----:B------:R-:W1:Y:S02]  /*1e810*/  @!P1 SYNCS.PHASECHK.TRANS64 P1, [R2+URZ+0x38860], R3 ;  /* 0x03886003020095a7 */ /* 0x000e64000802007f */
[----:B-1----:R-:W-:Y:S05]  /*1e820*/  @!P1 BRA `(.L_x_4402) ;  /* 0xfffffffc00f09947 */ /* 0x002fea000383ffff */
[----:B------:R-:W-:Y:S05]  /*1e830*/  BRA `(.L_x_4511) ;  /* 0xffffffd4003c7947 */ /* 0x000fea000383ffff */
.L_x_4407:
[----:B------:R-:W-:Y:S01]  /*1e840*/  BSSY B0, `(.L_x_4512) ;  /* 0x0000008000007945 */ /* 0x000fe20003800000 */
[----:B0-----:R-:W-:Y:S02]  /*1e850*/  IMAD.MOV.U32 R13, RZ, RZ, R16 ;  /* 0x000000ffff0d7224 */ /* 0x001fe400078e0010 */
[----:B------:R-:W-:Y:S02]  /*1e860*/  IMAD.MOV.U32 R12, RZ, RZ, RZ ;  /* 0x000000ffff0c7224 */ /* 0x000fe400078e00ff */
[----:B------:R-:W-:Y:S02]  /*1e870*/  IMAD.MOV.U32 R11, RZ, RZ, 0x1f ;  /* 0x0000001fff0b7424 */ /* 0x000fe400078e00ff */
[----:B------:R-:W-:-:S07]  /*1e880*/  IMAD.MOV.U32 R15, RZ, RZ, -0x1 ;  /* 0xffffffffff0f7424 */ /* 0x000fce00078e00ff */
[----:B-1----:R-:W-:Y:S05]  /*1e890*/  WARPSYNC.COLLECTIVE R15, `(.L_x_4513) ;  /* 0x000000000f087348 */ /* 0x002fea0003c00000 */
[----:B------:R0:W2:Y:S02]  /*1e8a0*/  SHFL.IDX P6, R14, R13, R12, R11 ;  /* 0x0000000c0d0e7389 */ /* 0x0000a400000c000b */
[----:B012---:R-:W-:Y:S01]  /*1e8b0*/  ENDCOLLECTIVE ;  /* 0x000000000000791b */ /* 0x007fe20003800000 */
.L_x_4513:
[----:B------:R-:W-:Y:S05]  /*1e8c0*/  BSYNC B0 ;  /* 0x0000000000007941 */ /* 0x000fea0003800000 */
.L_x_4512:
        /* <DEDUP_REMOVED lines=8> */
.L_x_4514:
[----:B------:R-:W-:Y:S01]  /*1e950*/  MOV R16, R14 ;  /* 0x0000000e00107202 */ /* 0x000fe20000000f00 */
[----:B------:R-:W-:Y:S06]  /*1e960*/  BRA `(.L_x_4515) ;  /* 0xffffffd800887947 */ /* 0x000fec000383ffff */
.L_x_4410:
        /* <DEDUP_REMOVED lines=8> */
.L_x_4517:
[----:B------:R-:W-:Y:S05]  /*1e9f0*/  BSYNC B0 ;  /* 0x0000000000007941 */ /* 0x000fea0003800000 */
.L_x_4516:
        /* <DEDUP_REMOVED lines=10> */
.L_x_4518:
        /* <DEDUP_REMOVED lines=8> */
.L_x_4519:
        /* <DEDUP_REMOVED lines=8> */
.L_x_4520:
        /* <DEDUP_REMOVED lines=8> */
.L_x_4521:
        /* <DEDUP_REMOVED lines=8> */
.L_x_4522:
[----:B------:R-:W-:Y:S05]  /*1eca0*/  BRA `(.L_x_4523) ;  /* 0xffffffd8004c7947 */ /* 0x000fea000383ffff */
.L_x_4415:
[----:B------:R-:W-:Y:S01]  /*1ecb0*/  BSSY B0, `(.L_x_4524) ;  /* 0x0000008000007945 */ /* 0x000fe20003800000 */
[----:B-----5:R-:W-:Y:S02]  /*1ecc0*/  IMAD.MOV.U32 R13, RZ, RZ, R17 ;  /* 0x000000ffff0d7224 */ /* 0x020fe400078e0011 */
[----:B------:R-:W-:Y:S02]  /*1ecd0*/  IMAD.MOV.U32 R12, RZ, RZ, 0x1 ;  /* 0x00000001ff0c7424 */ /* 0x000fe400078e00ff */
[----:B------:R-:W-:Y:S02]  /*1ece0*/  IMAD.MOV.U32 R11, RZ, RZ, RZ ;  /* 0x000000ffff0b7224 */ /* 0x000fe400078e00ff */
[----:B------:R-:W-:-:S07]  /*1ecf0*/  IMAD.MOV.U32 R15, RZ, RZ, -0x1 ;  /* 0xffffffffff0f7424 */ /* 0x000fce00078e00ff */
[----:B0-----:R-:W-:Y:S05]  /*1ed00*/  WARPSYNC.COLLECTIVE R15, `(.L_x_4525) ;  /* 0x000000000f087348 */ /* 0x001fea0003c00000 */
[----:B------:R1:W2:Y:S02]  /*1ed10*/  SHFL.UP P6, R14, R13, R12, R11 ;  /* 0x0400000c0d0e7389 */ /* 0x0002a400000c000b */
[----:B012---:R-:W-:Y:S01]  /*1ed20*/  ENDCOLLECTIVE ;  /* 0x000000000000791b */ /* 0x007fe20003800000 */
.L_x_4525:
[----:B------:R-:W-:Y:S05]  /*1ed30*/  BSYNC B0 ;  /* 0x0000000000007941 */ /* 0x000fea0003800000 */
.L_x_4524:
        /* <DEDUP_REMOVED lines=10> */
.L_x_4526:
        /* <DEDUP_REMOVED lines=8> */
.L_x_4527:
        /* <DEDUP_REMOVED lines=8> */
.L_x_4528:
        /* <DEDUP_REMOVED lines=8> */
.L_x_4529:
        /* <DEDUP_REMOVED lines=8> */
.L_x_4530:
[----:B------:R-:W-:Y:S05]  /*1efe0*/  BRA `(.L_x_4531) ;  /* 0xffffffd800307947 */ /* 0x000fea000383ffff */
.L_x_4417:
[----:B------:R-:W-:Y:S01]  /*1eff0*/  BSSY B0, `(.L_x_4532) ;  /* 0x0000006000007945 */ /* 0x000fe20003800000 */
[----:B------:R-:W-:Y:S01]  /*1f000*/  PLOP3.LUT P6, PT, P6, PT, PT, 0x8, 0x0 ;  /* 0x000000000000781c */ /* 0x000fe200037ce170 */
[----:B------:R-:W-:-:S12]  /*1f010*/  IMAD.MOV.U32 R15, RZ, RZ, -0x1 ;  /* 0xffffffffff0f7424 */ /* 0x000fd800078e00ff */
[----:B0-----:R-:W-:Y:S05]  /*1f020*/  WARPSYNC.COLLECTIVE R15, `(.L_x_4533) ;  /* 0x000000000f087348 */ /* 0x001fea0003c00000 */
[----:B------:R-:W-:Y:S01]  /*1f030*/  VOTE.ANY R14, PT, P6 ;  /* 0x00000000000e7806 */ /* 0x000fe200030e0100 */
[----:B0-----:R-:W-:Y:S06]  /*1f040*/  ENDCOLLECTIVE ;  /* 0x000000000000791b */ /* 0x001fec0003800000 */
.L_x_4533:
[----:B------:R-:W-:Y:S05]  /*1f050*/  BSYNC B0 ;  /* 0x0000000000007941 */ /* 0x000fea0003800000 */
.L_x_4532:
        /* <DEDUP_REMOVED lines=9> */
.L_x_4534:
[----:B------:R-:W-:Y:S01]  /*1f0f0*/  IMAD.MOV.U32 R17, RZ, RZ, R14 ;  /* 0x000000ffff117224 */ /* 0x000fe200078e000e */
[----:B------:R-:W-:Y:S06]  /*1f100*/  BRA `(.L_x_4535) ;  /* 0xffffffd800207947 */ /* 0x000fec000383ffff */
.L_x_4419:
[----:B------:R-:W-:Y:S01]  /*1f110*/  BSSY B0, `(.L_x_4536) ;  /* 0x0000007000007945 */ /* 0x000fe20003800000 */
[----:B------:R-:W-:Y:S01]  /*1f120*/  MOV R13, R2 ;  /* 0x00000002000d7202 */ /* 0x000fe20000000f00 */
[----:B------:R-:W-:Y:S02]  /*1f130*/  IMAD.MOV.U32 R11, RZ, RZ, 0x1f ;  /* 0x0000001fff0b7424 */ /* 0x000fe400078e00ff */
[----:B------:R-:W-:-:S07]  /*1f140*/  IMAD.MOV.U32 R15, RZ, RZ, -0x1 ;  /* 0xffffffffff0f7424 */ /* 0x000fce00078e00ff */
[----:B012---:R-:W-:Y:S05]  /*1f150*/  WARPSYNC.COLLECTIVE R15, `(.L_x_4537) ;  /* 0x000000000f087348 */ /* 0x007fea0003c00000 */
[----:B------:R3:W4:Y:S02]  /*1f160*/  SHFL.IDX P6, R14, R13, R12, R11 ;  /* 0x0000000c0d0e7389 */ /* 0x00072400000c000b */
[----:B01234-:R-:W-:Y:S01]  /*1f170*/  ENDCOLLECTIVE ;  /* 0x000000000000791b */ /* 0x01ffe20003800000 */
.L_x_4537:
[----:B------:R-:W-:Y:S05]  /*1f180*/  BSYNC B0 ;  /* 0x0000000000007941 */ /* 0x000fea0003800000 */
.L_x_4536:
[----:B------:R-:W-:Y:S01]  /*1f190*/  IMAD.MOV.U32 R7, RZ, RZ, R14 ;  /* 0x000000ffff077224 */ /* 0x000fe200078e000e */
[----:B------:R-:W-:Y:S06]  /*1f1a0*/  BRA `(.L_x_4418) ;  /* 0xffffffd800147947 */ /* 0x000fec000383ffff */
.L_x_4422:
[----:B-1----:R1:W2:Y:S02]  /*1f1b0*/  SYNCS.PHASECHK.TRANS64.TRYWAIT P0, [R0+URZ+0x38820], R3 ;  /* 0x03882003000075a7 */ /* 0x0022a4000800017f */
[----:B--2---:R-:W-:Y:S05]  /*1f1c0*/  @!P0 NANOSLEEP.SYNCS 0x989680 ;  /* 0x009896800000895d */ /* 0x004fea0003900000 */
[----:B------:R-:W2:Y:S02]  /*1f1d0*/  @!P0 SYNCS.PHASECHK.TRANS64 P0, [R0+URZ+0x38820], R3 ;  /* 0x03882003000085a7 */ /* 0x000ea4000800007f */
[----:B--2---:R-:W-:Y:S05]  /*1f1e0*/  @!P0 BRA `(.L_x_4422) ;  /* 0xfffffffc00f08947 */ /* 0x004fea000383ffff */
[----:B------:R-:W-:Y:S05]  /*1f1f0*/  BRA `(.L_x_4538) ;  /* 0xffffffdc00847947 */ /* 0x000fea000383ffff */
.L_x_4423:
        /* <DEDUP_REMOVED lines=11> */
.L_x_4540:
[----:B------:R-:W-:Y:S05]  /*1f2b0*/  BSYNC B0 ;  /* 0x0000000000007941 */ /* 0x000fea0003800000 */
.L_x_4539:
[----:B------:R-:W-:Y:S05]  /*1f2c0*/  BRA `(.L_x_4541) ;  /* 0xffffffdc00687947 */ /* 0x000fea000383ffff */
.L_x_4424:
[----:B------:R-:W-:Y:S01]  /*1f2d0*/  BSSY B0, `(.L_x_4542) ;  /* 0x0000006000007945 */ /* 0x000fe20003800000 */
[----:B------:R-:W-:-:S07]  /*1f2e0*/  IMAD.MOV.U32 R15, RZ, RZ, -0x1 ;  /* 0xffffffffff0f7424 */ /* 0x000fce00078e00ff */
[----:B012---:R-:W-:Y:S05]  /*1f2f0*/  WARPSYNC.COLLECTIVE R15, `(.L_x_4543) ;  /* 0x000000000f0c7348 */ /* 0x007fea0003c00000 */
[----:B------:R-:W-:Y:S02]  /*1f300*/  ELECT P6, UR62, PT ;  /* 0x00000000003e782f */ /* 0x000fe400038c0000 */
[----:B------:R-:W-:Y:S01]  /*1f310*/  MOV R14, UR62 ;  /* 0x0000003e000e7c02 */ /* 0x000fe20008000f00 */
[----:B012---:R-:W-:Y:S10]  /*1f320*/  ENDCOLLECTIVE ;  /* 0x000000000000791b */ /* 0x007ff40003800000 */
.L_x_4543:
[----:B------:R-:W-:Y:S05]  /*1f330*/  BSYNC B0 ;  /* 0x0000000000007941 */ /* 0x000fea0003800000 */
.L_x_4542:
[----:B------:R-:W-:Y:S05]  /*1f340*/  BRA `(.L_x_4544) ;  /* 0xffffffdc005c7947 */ /* 0x000fea000383ffff */
.L_x_4426:
[----:B-1----:R1:W2:Y:S02]  /*1f350*/  SYNCS.PHASECHK.TRANS64.TRYWAIT P0, [R6+URZ], R5 ;  /* 0x00000005060075a7 */ /* 0x0022a4000800017f */
[----:B--2---:R-:W-:Y:S05]  /*1f360*/  @!P0 NANOSLEEP.SYNCS 0x989680 ;  /* 0x009896800000895d */ /* 0x004fea0003900000 */
[----:B------:R-:W2:Y:S02]  /*1f370*/  @!P0 SYNCS.PHASECHK.TRANS64 P0, [R6+URZ], R5 ;  /* 0x00000005060085a7 */ /* 0x000ea4000800007f */
[----:B--2---:R-:W-:Y:S05]  /*1f380*/  @!P0 BRA `(.L_x_4426) ;  /* 0xfffffffc00f08947 */ /* 0x004fea000383ffff */
[----:B------:R-:W-:Y:S05]  /*1f390*/  BRA `(.L_x_4545) ;  /* 0xffffffdc00987947 */ /* 0x000fea000383ffff */
.L_x_4427:
[----:B--2---:R2:W3:Y:S02]  /*1f3a0*/  SYNCS.PHASECHK.TRANS64.TRYWAIT P0, [R7+URZ], R2 ;  /* 0x00000002070075a7 */ /* 0x0044e4000800017f */
[----:B---3--:R-:W-:Y:S05]  /*1f3b0*/  @!P0 NANOSLEEP.SYNCS 0x989680 ;  /* 0x009896800000895d */ /* 0x008fea0003900000 */
[----:B------:R-:W3:Y:S02]  /*1f3c0*/  @!P0 SYNCS.PHASECHK.TRANS64 P0, [R7+URZ], R2 ;  /* 0x00000002070085a7 */ /* 0x000ee4000800007f */
[----:B---3--:R-:W-:Y:S05]  /*1f3d0*/  @!P0 BRA `(.L_x_4427) ;  /* 0xfffffffc00f08947 */ /* 0x008fea000383ffff */
[----:B------:R-:W-:Y:S05]  /*1f3e0*/  BRA `(.L_x_4546) ;  /* 0xffffffdc008c7947 */ /* 0x000fea000383ffff */
.L_x_4429:
[----:B---3--:R3:W4:Y:S02]  /*1f3f0*/  SYNCS.PHASECHK.TRANS64.TRYWAIT P0, [R4+URZ], R5 ;  /* 0x00000005040075a7 */ /* 0x008724000800017f */
[----:B----4-:R-:W-:Y:S05]  /*1f400*/  @!P0 NANOSLEEP.SYNCS 0x989680 ;  /* 0x009896800000895d */ /* 0x010fea0003900000 */
[----:B------:R-:W4:Y:S02]  /*1f410*/  @!P0 SYNCS.PHASECHK.TRANS64 P0, [R4+URZ], R5 ;  /* 0x00000005040085a7 */ /* 0x000f24000800007f */
[----:B----4-:R-:W-:Y:S05]  /*1f420*/  @!P0 BRA `(.L_x_4429) ;  /* 0xfffffffc00f08947 */ /* 0x010fea000383ffff */
[----:B------:R-:W-:Y:S05]  /*1f430*/  BRA `(.L_x_4547) ;  /* 0xffffffdc00947947 */ /* 0x000fea000383ffff */
.L_x_4548:
        /* <DEDUP_REMOVED lines=12> */
.L_x_4566:


//--------------------- .nv.global.init           --------------------------
	.section	.nv.global.init,"aw",@progbits
.nv.global.init:
	.type		$str$20,@object
	.size		$str$20,($str$21 - $str$20)
$str$20:
        /*0000*/ 	.byte	0x28, 0x61, 0x64, 0x64, 0x72, 0x65, 0x73, 0x73, 0x20, 0x26, 0x20, 0x6d, 0x61, 0x73, 0x6b, 0x29
        /*0010*/ 	.byte	0x20, 0x3d, 0x3d, 0x20, 0x30, 0x00
	.type		$str$21,@object
	.size		$str$21,(__unnamed_5 - $str$21)
$str$21:
        /*0016*/ 	.byte	0x2f, 0x74, 0x6d, 0x70, 0x2f, 0x6f, 0x73, 0x73, 0x5f, 0x6b, 0x65, 0x72, 0x6e, 0x65, 0x6c, 0x73
        /*0026*/ 	.byte	0x5f, 0x73, 0x72, 0x63, 0x2f, 0x66, 0x6c, 0x61, 0x73, 0x68, 0x5f, 0x61, 0x74, 0x74, 0x65, 0x6e
        /*0036*/ 	.byte	0x74, 0x69, 0x6f, 0x6e, 0x2f, 0x63, 0x73, 0x72, 0x63, 0x2f, 0x63, 0x75, 0x74, 0x6c, 0x61, 0x73
        /*0046*/ 	.byte	0x73, 0x2f, 0x69, 0x6e, 0x63, 0x6c, 0x75, 0x64, 0x65, 0x2f, 0x63, 0x75, 0x74, 0x65, 0x2f, 0x70
        /*0056*/ 	.byte	0x6f, 0x69, 0x6e, 0x74, 0x65, 0x72, 0x5f, 0x66, 0x6c, 0x61, 0x67, 0x67, 0x65, 0x64, 0x2e, 0x68
        /*0066*/ 	.byte	0x70, 0x70, 0x00
	.type		__unnamed_5,@object
	.size		__unnamed_5,(__unnamed_4 - __unnamed_5)
__unnamed_5:
        /* <DEDUP_REMOVED lines=24> */
	.type		__unnamed_4,@object
	.size		__unnamed_4,(__unnamed_1 - __unnamed_4)
__unnamed_4:
        /* <DEDUP_REMOVED lines=28> */
        /*03a9*/ 	.byte	0x34, 0x30, 0x39, 0x36, 0x3e, 0x3e, 0x3e, 0x3e, 0x3e, 0x5d, 0x00
	.type		__unnamed_1,@object
	.size		__unnamed_1,(__unnamed_3 - __unnamed_1)
__unnamed_1:
        /* <DEDUP_REMOVED lines=28> */
        /*0574*/ 	.byte	0x34, 0x30, 0x39, 0x36, 0x3e, 0x3e, 0x3e, 0x3e, 0x3e, 0x20, 0x26, 0x5d, 0x00
	.type		__unnamed_3,@object
	.size		__unnamed_3,(__unnamed_2 - __unnamed_3)
__unnamed_3:
        /* <DEDUP_REMOVED lines=28> */
        /*0741*/ 	.byte	0x3a, 0x43, 0x3c, 0x33, 0x32, 0x37, 0x36, 0x38, 0x3e, 0x3e, 0x3e, 0x3e, 0x3e, 0x5d, 0x00
	.type		__unnamed_2,@object
	.size		__unnamed_2,(.L_1 - __unnamed_2)
__unnamed_2:
        /* <DEDUP_REMOVED lines=29> */
.L_1:


//--------------------- .nv.shared._ZN7cutlass13device_kernelIN5flash11enable_sm90INS1_16FlashAttnFwdSm90INS1_25CollectiveMainloopFwdSm90ILi2EN4cute5tupleIJNS5_1CILi1EEES8_S8_EEENS6_IJNS7_ILi64EEESA_SA_EEELi512ENS_10bfloat16_tEfNS_4arch4Sm90ELb0ELb0ELb1ELb0ELb0ELb0ELb0ELb0ELb0ELb0ELb0ELb0EEENS1_21CollectiveEpilogueFwdINS6_IJSA_NS7_ILi512EEESA_EEES9_SC_SE_Li256ELb0ELb0ELb0ELb0EEENS1_29StaticPersistentTileSchedulerILb0EEEEEEEEEvNT_6ParamsE --------------------------
	.section	.nv.shared._ZN7cutlass13device_kernelIN5flash11enable_sm90INS1_16FlashAttnFwdSm90INS1_25CollectiveMainloopFwdSm90ILi2EN4cute5tupleIJNS5_1CILi1EEES8_S8_EEENS6_IJNS7_ILi64EEESA_SA_EEELi512ENS_10bfloat16_tEfNS_4arch4Sm90ELb0ELb0ELb1ELb0ELb0ELb0ELb0ELb0ELb0ELb0ELb0ELb0EEENS1_21CollectiveEpilogueFwdINS6_IJSA_NS7_ILi512EEESA_EEES9_SC_SE_Li256ELb0ELb0ELb0ELb0EEENS1_29StaticPersistentTileSchedulerILb0EEEEEEEEEvNT_6ParamsE,"aw",@nobits
	.sectionflags	@""
	.align	16
	.zero		1024


//--------------------- .nv.shared.reserved.0     --------------------------
	.section	.nv.shared.reserved.0,"aw",@nobits
	.weak		__nv_reservedSMEM_offset_0_alias
	.size		__nv_reservedSMEM_offset_0_alias, 0, 0
	.other		__nv_reservedSMEM_offset_0_alias,@"STO_CUDA_RESERVED_SHARED STV_DEFAULT"
__nv_reservedSMEM_offset_0_alias:
	.zero		0


//--------------------- .nv.global                --------------------------
	.section	.nv.global,"aw",@nobits
.nv.global:
	.type		_ZN77_INTERNAL_998512e8_41_flash_fwd_hdim64_512_bf16_softcap_sm90_cu_ef95aea4_46204cute1_E,@object
	.size		_ZN77_INTERNAL_998512e8_41_flash_fwd_hdim64_512_bf16_softcap_sm90_cu_ef95aea4_46204cute1_E,(_ZN77_INTERNAL_998512e8_41_flash_fwd_hdim64_512_bf16_softcap_sm90_cu_ef95aea4_46204cuda3std3__45__cpo6cbeginE - _ZN77_INTERNAL_998512e8_41_flash_fwd_hdim64_512_bf16_softcap_sm90_cu_ef95aea4_46204cute1_E)
_ZN77_INTERNAL_998512e8_41_flash_fwd_hdim64_512_bf16_softcap_sm90_cu_ef95aea4_46204cute1_E:
	.zero		1
	.type		_ZN77_INTERNAL_998512e8_41_flash_fwd_hdim64_512_bf16_softcap_sm90_cu_ef95aea4_46204cuda3std3__45__cpo6cbeginE,@object
	.size		_ZN77_INTERNAL_998512e8_41_flash_fwd_hdim64_512_bf16_softcap_sm90_cu_ef95aea4_46204cuda3std3__45__cpo6cbeginE,(_ZN77_INTERNAL_998512e8_41_flash_fwd_hdim64_512_bf16_softcap_sm90_cu_ef95aea4_46204cuda3std3__48in_placeE - _ZN77_INTERNAL_998512e8_41_flash_fwd_hdim64_512_bf16_softcap_sm90_cu_ef95aea4_46204cuda3std3__45__cpo6cbeginE)
_ZN77_INTERNAL_998512e8_41_flash_fwd_hdim64_512_bf16_softcap_sm90_cu_ef95aea4_46204cuda3std3__45__cpo6cbeginE:
	.zero		1
	.type		_ZN77_INTERNAL_998512e8_41_flash_fwd_hdim64_512_bf16_softcap_sm90_cu_ef95aea4_46204cuda3std3__48in_placeE,@object
	.size		_ZN77_INTERNAL_998512e8_41_flash_fwd_hdim64_512_bf16_softcap_sm90_cu_ef95aea4_46204cuda3std3__48in_placeE,(_ZN77_INTERNAL_998512e8_41_flash_fwd_hdim64_512_bf16_softcap_sm90_cu_ef95aea4_46204cuda3std6ranges3__45__cpo9iter_moveE - _ZN77_INTERNAL_998512e8_41_flash_fwd_hdim64_512_bf16_softcap_sm90_cu_ef95aea4_46204cuda3std3__48in_placeE)
_ZN77_INTERNAL_998512e8_41_flash_fwd_hdim64_512_bf16_softcap_sm90_cu_ef95aea4_46204cuda3std3__48in_placeE:
	.zero		1
	.type		_ZN77_INTERNAL_998512e8_41_flash_fwd_hdim64_512_bf16_softcap_sm90_cu_ef95aea4_46204cuda3std6ranges3__45__cpo9iter_moveE,@object
	.size		_ZN77_INTERNAL_998512e8_41_flash_fwd_hdim64_512_bf16_softcap_sm90_cu_ef95aea4_46204cuda3std6ranges3__45__cpo9iter_moveE,(_ZN77_INTERNAL_998512e8_41_flash_fwd_hdim64_512_bf16_softcap_sm90_cu_ef95aea4_46204cuda3std3__45__cpo5beginE - _ZN77_INTERNAL_998512e8_41_flash_fwd_hdim64_512_bf16_softcap_sm90_cu_ef95aea4_46204cuda3std6ranges3__45__cpo9iter_moveE)
_ZN77_INTERNAL_998512e8_41_flash_fwd_hdim64_512_bf16_softcap_sm90_cu_ef95aea4_46204cuda3std6ranges3__45__cpo9iter_moveE:
	.zero		1
	.type		_ZN77_INTERNAL_998512e8_41_flash_fwd_hdim64_512_bf16_softcap_sm90_cu_ef95aea4_46204cuda3std3__45__cpo5beginE,@object
	.size		_ZN77_INTERNAL_998512e8_41_flash_fwd_hdim64_512_bf16_softcap_sm90_cu_ef95aea4_46204cuda3std3__45__cpo5beginE,(_ZN77_INTERNAL_998512e8_41_flash_fwd_hdim64_512_bf16_softcap_sm90_cu_ef95aea4_46204cuda3std3__479_GLOBAL__N__998512e8_41_flash_fwd_hdim64_512_bf16_softcap_sm90_cu_ef95aea4_46206ignoreE - _ZN77_INTERNAL_998512e8_41_flash_fwd_hdim64_512_bf16_softcap_sm90_cu_ef95aea4_46204cuda3std3__45__cpo5beginE)
_ZN77_INTERNAL_998512e8_41_flash_fwd_hdim64_512_bf16_softcap_sm90_cu_ef95aea4_46204cuda3std3__45__cpo5beginE:
	.zero		1
	.type		_ZN77_INTERNAL_998512e8_41_flash_fwd_hdim64_512_bf16_softcap_sm90_cu_ef95aea4_46204cuda3std3__479_GLOBAL__N__998512e8_41_flash_fwd_hdim64_512_bf16_softcap_sm90_cu_ef95aea4_46206ignoreE,@object
	.size		_ZN77_INTERNAL_998512e8_41_flash_fwd_hdim64_512_bf16_softcap_sm90_cu_ef95aea4_46204cuda3std3__479_GLOBAL__N__998512e8_41_flash_fwd_hdim64_512_bf16_softcap_sm90_cu_ef95aea4_46206ignoreE,(_ZN77_INTERNAL_998512e8_41_flash_fwd_hdim64_512_bf16_softcap_sm90_cu_ef95aea4_46204cute7productE - _ZN77_INTERNAL_998512e8_41_flash_fwd_hdim64_512_bf16_softcap_sm90_cu_ef95aea4_46204cuda3std3__479_GLOBAL__N__998512e8_41_flash_fwd_hdim64_512_bf16_softcap_sm90_cu_ef95aea4_46206ignoreE)
_ZN77_INTERNAL_998512e8_41_flash_fwd_hdim64_512_bf16_softcap_sm90_cu_ef95aea4_46204cuda3std3__479_GLOBAL__N__998512e8_41_flash_fwd_hdim64_512_bf16_softcap_sm90_cu_ef95aea4_46206ignoreE:
	.zero		1
	.type		_ZN77_INTERNAL_998512e8_41_flash_fwd_hdim64_512_bf16_softcap_sm90_cu_ef95aea4_46204cute7productE,@object
	.size		_ZN77_INTERNAL_998512e8_41_flash_fwd_hdim64_512_bf16_softcap_sm90_cu_ef95aea4_46204cute7productE,(_ZN77_INTERNAL_998512e8_41_flash_fwd_hdim64_512_bf16_softcap_sm90_cu_ef95aea4_46204cuda3std3__45__cpo3endE - _ZN77_INTERNAL_998512e8_41_flash_fwd_hdim64_512_bf16_softcap_sm90_cu_ef95aea4_46204cute7productE)
_ZN77_INTERNAL_998512e8_41_flash_fwd_hdim64_512_bf16_softcap_sm90_cu_ef95aea4_46204cute7productE:
	.zero		1
	.type		_ZN77_INTERNAL_998512e8_41_flash_fwd_hdim64_512_bf16_softcap_sm90_cu_ef95aea4_46204cuda3std3__45__cpo3endE,@object
	.size		_ZN77_INTERNAL_998512e8_41_flash_fwd_hdim64_512_bf16_softcap_sm90_cu_ef95aea4_46204cuda3std3__45__cpo3endE,(_ZN77_INTERNAL_998512e8_41_flash_fwd_hdim64_512_bf16_softcap_sm90_cu_ef95aea4_46204cuda3std3__419piecewise_constructE - _ZN77_INTERNAL_998512e8_41_flash_fwd_hdim64_512_bf16_softcap_sm90_cu_ef95aea4_46204cuda3std3__45__cpo3endE)
_ZN77_INTERNAL_998512e8_41_flash_fwd_hdim64_512_bf16_softcap_sm90_cu_ef95aea4_46204cuda3std3__45__cpo3endE:
	.zero		1
	.type		_ZN77_INTERNAL_998512e8_41_flash_fwd_hdim64_512_bf16_softcap_sm90_cu_ef95aea4_46204cuda3std3__419piecewise_constructE,@object
	.size		_ZN77_INTERNAL_998512e8_41_flash_fwd_hdim64_512_bf16_softcap_sm90_cu_ef95aea4_46204cuda3std3__419piecewise_constructE,(_ZN77_INTERNAL_998512e8_41_flash_fwd_hdim64_512_bf16_softcap_sm90_cu_ef95aea4_46204cuda3std3__45__cpo4cendE - _ZN77_INTERNAL_998512e8_41_flash_fwd_hdim64_512_bf16_softcap_sm90_cu_ef95aea4_46204cuda3std3__419piecewise_constructE)
_ZN77_INTERNAL_998512e8_41_flash_fwd_hdim64_512_bf16_softcap_sm90_cu_ef95aea4_46204cuda3std3__419piecewise_constructE:
	.zero		1
	.type		_ZN77_INTERNAL_998512e8_41_flash_fwd_hdim64_512_bf16_softcap_sm90_cu_ef95aea4_46204cuda3std3__45__cpo4cendE,@object
	.size		_ZN77_INTERNAL_998512e8_41_flash_fwd_hdim64_512_bf16_softcap_sm90_cu_ef95aea4_46204cuda3std3__45__cpo4cendE,(_ZN77_INTERNAL_998512e8_41_flash_fwd_hdim64_512_bf16_softcap_sm90_cu_ef95aea4_46204cuda3std6ranges3__45__cpo4swapE - _ZN77_INTERNAL_998512e8_41_flash_fwd_hdim64_512_bf16_softcap_sm90_cu_ef95aea4_46204cuda3std3__45__cpo4cendE)
_ZN77_INTERNAL_998512e8_41_flash_fwd_hdim64_512_bf16_softcap_sm90_cu_ef95aea4_46204cuda3std3__45__cpo4cendE:
	.zero		1
	.type		_ZN77_INTERNAL_998512e8_41_flash_fwd_hdim64_512_bf16_softcap_sm90_cu_ef95aea4_46204cuda3std6ranges3__45__cpo4swapE,@object
	.size		_ZN77_INTERNAL_998512e8_41_flash_fwd_hdim64_512_bf16_softcap_sm90_cu_ef95aea4_46204cuda3std6ranges3__45__cpo4swapE,(.L_12 - _ZN77_INTERNAL_998512e8_41_flash_fwd_hdim64_512_bf16_softcap_sm90_cu_ef95aea4_46204cuda3std6ranges3__45__cpo4swapE)
_ZN77_INTERNAL_998512e8_41_flash_fwd_hdim64_512_bf16_softcap_sm90_cu_ef95aea4_46204cuda3std6ranges3__45__cpo4swapE:
	.zero		1
.L_12:


//--------------------- .nv.shared._ZN7cutlass13device_kernelIN5flash11enable_sm90INS1_16FlashAttnFwdSm90INS1_25CollectiveMainloopFwdSm90ILi2EN4cute5tupleIJNS5_1CILi1EEES8_S8_EEENS6_IJNS7_ILi64EEESA_SA_EEELi512ENS_10bfloat16_tEfNS_4arch4Sm90ELb0ELb0ELb1ELb0ELb0ELb0ELb1ELb0ELb0ELb0ELb0ELb0EEENS1_21CollectiveEpilogueFwdINS6_IJSA_NS7_ILi512EEESA_EEES9_SC_SE_Li256ELb0ELb0ELb0ELb0EEENS1_29StaticPersistentTileSchedulerILb0EEEEEEEEEvNT_6ParamsE --------------------------
	.section	.nv.shared._ZN7cutlass13device_kernelIN5flash11enable_sm90INS1_16FlashAttnFwdSm90INS1_25CollectiveMainloopFwdSm90ILi2EN4cute5tupleIJNS5_1CILi1EEES8_S8_EEENS6_IJNS7_ILi64EEESA_SA_EEELi512ENS_10bfloat16_tEfNS_4arch4Sm90ELb0ELb0ELb1ELb0ELb0ELb0ELb1ELb0ELb0ELb0ELb0ELb0EEENS1_21CollectiveEpilogueFwdINS6_IJSA_NS7_ILi512EEESA_EEES9_SC_SE_Li256ELb0ELb0ELb0ELb0EEENS1_29StaticPersistentTileSchedulerILb0EEEEEEEEEvNT_6ParamsE,"aw",@nobits
	.sectionflags	@""
	.align	16
	.zero		1024


//--------------------- .nv.shared._ZN7cutlass13device_kernelIN5flash11enable_sm90INS1_16FlashAttnFwdSm90INS1_25CollectiveMainloopFwdSm90ILi2EN4cute5tupleIJNS5_1CILi1EEES8_S8_EEENS6_IJNS7_ILi64EEESA_SA_EEELi512ENS_10bfloat16_tEfNS_4arch4Sm90ELb0ELb0ELb1ELb1ELb0ELb0ELb0ELb0ELb0ELb0ELb0ELb0EEENS1_21CollectiveEpilogueFwdINS6_IJSA_NS7_ILi512EEESA_EEES9_SC_SE_Li256ELb1ELb0ELb0ELb0EEENS1_36VarlenDynamicPersistentTileSchedulerILi64ELi64ELi256ELi32ELb0ELb0ELb1ELb0ELb1ELb1EEEEEEEEEvNT_6ParamsE --------------------------
	.section	.nv.shared._ZN7cutlass13device_kernelIN5flash11enable_sm90INS1_16FlashAttnFwdSm90INS1_25CollectiveMainloopFwdSm90ILi2EN4cute5tupleIJNS5_1CILi1EEES8_S8_EEENS6_IJNS7_ILi64EEESA_SA_EEELi512ENS_10bfloat16_tEfNS_4arch4Sm90ELb0ELb0ELb1ELb1ELb0ELb0ELb0ELb0ELb0ELb0ELb0ELb0EEENS1_21CollectiveEpilogueFwdINS6_IJSA_NS7_ILi512EEESA_EEES9_SC_SE_Li256ELb1ELb0ELb0ELb0EEENS1_36VarlenDynamicPersistentTileSchedulerILi64ELi64ELi256ELi32ELb0ELb0ELb1ELb0ELb1ELb1EEEEEEEEEvNT_6ParamsE,"aw",@nobits
	.sectionflags	@""
	.align	16
	.zero		1024


//--------------------- .nv.shared._ZN7cutlass13device_kernelIN5flash11enable_sm90INS1_16FlashAttnFwdSm90INS1_25CollectiveMainloopFwdSm90ILi2EN4cute5tupleIJNS5_1CILi1EEES8_S8_EEENS6_IJNS7_ILi64EEESA_SA_EEELi512ENS_10bfloat16_tEfNS_4arch4Sm90ELb0ELb0ELb1ELb1ELb0ELb1ELb0ELb0ELb0ELb0ELb0ELb0EEENS1_21CollectiveEpilogueFwdINS6_IJSA_NS7_ILi512EEESA_EEES9_SC_SE_Li256ELb1ELb0ELb0ELb0EEENS1_36VarlenDynamicPersistentTileSchedulerILi64ELi64ELi256ELi32ELb0ELb0ELb1ELb0ELb1ELb1EEEEEEEEEvNT_6ParamsE --------------------------
	.section	.nv.shared._ZN7cutlass13device_kernelIN5flash11enable_sm90INS1_16FlashAttnFwdSm90INS1_25CollectiveMainloopFwdSm90ILi2EN4cute5tupleIJNS5_1CILi1EEES8_S8_EEENS6_IJNS7_ILi64EEESA_SA_EEELi512ENS_10bfloat16_tEfNS_4arch4Sm90ELb0ELb0ELb1ELb1ELb0ELb1ELb0ELb0ELb0ELb0ELb0ELb0EEENS1_21CollectiveEpilogueFwdINS6_IJSA_NS7_ILi512EEESA_EEES9_SC_SE_Li256ELb1ELb0ELb0ELb0EEENS1_36VarlenDynamicPersistentTileSchedulerILi64ELi64ELi256ELi32ELb0ELb0ELb1ELb0ELb1ELb1EEEEEEEEEvNT_6ParamsE,"aw",@nobits
	.sectionflags	@""
	.align	16
	.zero		1024


//--------------------- .nv.shared._ZN7cutlass13device_kernelIN5flash11enable_sm90INS1_16FlashAttnFwdSm90INS1_25CollectiveMainloopFwdSm90ILi2EN4cute5tupleIJNS5_1CILi1EEES8_S8_EEENS6_IJNS7_ILi64EEESA_SA_EEELi512ENS_10bfloat16_tEfNS_4arch4Sm90ELb0ELb0ELb1ELb1ELb0ELb0ELb1ELb0ELb0ELb0ELb0ELb0EEENS1_21CollectiveEpilogueFwdINS6_IJSA_NS7_ILi512EEESA_EEES9_SC_SE_Li256ELb1ELb0ELb0ELb0EEENS1_36VarlenDynamicPersistentTileSchedulerILi64ELi64ELi256ELi32ELb0ELb0ELb1ELb0ELb1ELb1EEEEEEEEEvNT_6ParamsE --------------------------
	.section	.nv.shared._ZN7cutlass13device_kernelIN5flash11enable_sm90INS1_16FlashAttnFwdSm90INS1_25CollectiveMainloopFwdSm90ILi2EN4cute5tupleIJNS5_1CILi1EEES8_S8_EEENS6_IJNS7_ILi64EEESA_SA_EEELi512ENS_10bfloat16_tEfNS_4arch4Sm90ELb0ELb0ELb1ELb1ELb0ELb0ELb1ELb0ELb0ELb0ELb0ELb0EEENS1_21CollectiveEpilogueFwdINS6_IJSA_NS7_ILi512EEESA_EEES9_SC_SE_Li256ELb1ELb0ELb0ELb0EEENS1_36VarlenDynamicPersistentTileSchedulerILi64ELi64ELi256ELi32ELb0ELb0ELb1ELb0ELb1ELb1EEEEEEEEEvNT_6ParamsE,"aw",@nobits
	.sectionflags	@""
	.align	16
	.zero		1024


//--------------------- .nv.shared._ZN7cutlass13device_kernelIN5flash11enable_sm90INS1_16FlashAttnFwdSm90INS1_25CollectiveMainloopFwdSm90ILi2EN4cute5tupleIJNS5_1CILi1EEES8_S8_EEENS6_IJNS7_ILi64EEESA_SA_EEELi512ENS_10bfloat16_tEfNS_4arch4Sm90ELb0ELb0ELb1ELb1ELb0ELb1ELb1ELb0ELb0ELb0ELb0ELb0EEENS1_21CollectiveEpilogueFwdINS6_IJSA_NS7_ILi512EEESA_EEES9_SC_SE_Li256ELb1ELb0ELb0ELb0EEENS1_36VarlenDynamicPersistentTileSchedulerILi64ELi64ELi256ELi32ELb0ELb0ELb1ELb0ELb1ELb1EEEEEEEEEvNT_6ParamsE --------------------------
	.section	.nv.shared._ZN7cutlass13device_kernelIN5flash11enable_sm90INS1_16FlashAttnFwdSm90INS1_25CollectiveMainloopFwdSm90ILi2EN4cute5tupleIJNS5_1CILi1EEES8_S8_EEENS6_IJNS7_ILi64EEESA_SA_EEELi512ENS_10bfloat16_tEfNS_4arch4Sm90ELb0ELb0ELb1ELb1ELb0ELb1ELb1ELb0ELb0ELb0ELb0ELb0EEENS1_21CollectiveEpilogueFwdINS6_IJSA_NS7_ILi512EEESA_EEES9_SC_SE_Li256ELb1ELb0ELb0ELb0EEENS1_36VarlenDynamicPersistentTileSchedulerILi64ELi64ELi256ELi32ELb0ELb0ELb1ELb0ELb1ELb1EEEEEEEEEvNT_6ParamsE,"aw",@nobits
	.sectionflags	@""
	.align	16
	.zero		1024


//--------------------- .nv.shared._ZN7cutlass13device_kernelIN5flash11enable_sm90INS1_16FlashAttnFwdSm90INS1_25CollectiveMainloopFwdSm90ILi2EN4cute5tupleIJNS5_1CILi1EEES8_S8_EEENS6_IJNS7_ILi64EEESA_SA_EEELi512ENS_10bfloat16_tEfNS_4arch4Sm90ELb0ELb1ELb1ELb0ELb0ELb0ELb0ELb0ELb0ELb0ELb0ELb0EEENS1_21CollectiveEpilogueFwdINS6_IJSA_NS7_ILi512EEESA_EEES9_SC_SE_Li256ELb0ELb0ELb0ELb0EEENS1_30DynamicPersistentTileSchedulerILi256ELi32ELb0ELb0ELb1EEEEEEEEEvNT_6ParamsE --------------------------
	.section	.nv.shared._ZN7cutlass13device_kernelIN5flash11enable_sm90INS1_16FlashAttnFwdSm90INS1_25CollectiveMainloopFwdSm90ILi2EN4cute5tupleIJNS5_1CILi1EEES8_S8_EEENS6_IJNS7_ILi64EEESA_SA_EEELi512ENS_10bfloat16_tEfNS_4arch4Sm90ELb0ELb1ELb1ELb0ELb0ELb0ELb0ELb0ELb0ELb0ELb0ELb0EEENS1_21CollectiveEpilogueFwdINS6_IJSA_NS7_ILi512EEESA_EEES9_SC_SE_Li256ELb0ELb0ELb0ELb0EEENS1_30DynamicPersistentTileSchedulerILi256ELi32ELb0ELb0ELb1EEEEEEEEEvNT_6ParamsE,"aw",@nobits
	.sectionflags	@""
	.align	16
	.zero		1024


//--------------------- .nv.shared._ZN7cutlass13device_kernelIN5flash11enable_sm90INS1_16FlashAttnFwdSm90INS1_25CollectiveMainloopFwdSm90ILi2EN4cute5tupleIJNS5_1CILi1EEES8_S8_EEENS6_IJNS7_ILi64EEESA_SA_EEELi512ENS_10bfloat16_tEfNS_4arch4Sm90ELb0ELb1ELb1ELb0ELb0ELb0ELb1ELb0ELb0ELb0ELb0ELb0EEENS1_21CollectiveEpilogueFwdINS6_IJSA_NS7_ILi512EEESA_EEES9_SC_SE_Li256ELb0ELb0ELb0ELb0EEENS1_30DynamicPersistentTileSchedulerILi256ELi32ELb0ELb0ELb1EEEEEEEEEvNT_6ParamsE --------------------------
	.section	.nv.shared._ZN7cutlass13device_kernelIN5flash11enable_sm90INS1_16FlashAttnFwdSm90INS1_25CollectiveMainloopFwdSm90ILi2EN4cute5tupleIJNS5_1CILi1EEES8_S8_EEENS6_IJNS7_ILi64EEESA_SA_EEELi512ENS_10bfloat16_tEfNS_4arch4Sm90ELb0ELb1ELb1ELb0ELb0ELb0ELb1ELb0ELb0ELb0ELb0ELb0EEENS1_21CollectiveEpilogueFwdINS6_IJSA_NS7_ILi512EEESA_EEES9_SC_SE_Li256ELb0ELb0ELb0ELb0EEENS1_30DynamicPersistentTileSchedulerILi256ELi32ELb0ELb0ELb1EEEEEEEEEvNT_6ParamsE,"aw",@nobits
	.sectionflags	@""
	.align	16
	.zero		1024


//--------------------- .nv.shared._ZN7cutlass13device_kernelIN5flash11enable_sm90INS1_16FlashAttnFwdSm90INS1_25CollectiveMainloopFwdSm90ILi2EN4cute5tupleIJNS5_1CILi1EEES8_S8_EEENS6_IJNS7_ILi64EEESA_SA_EEELi512ENS_10bfloat16_tEfNS_4arch4Sm90ELb0ELb1ELb1ELb1ELb0ELb0ELb0ELb0ELb0ELb0ELb0ELb0EEENS1_21CollectiveEpilogueFwdINS6_IJSA_NS7_ILi512EEESA_EEES9_SC_SE_Li256ELb1ELb0ELb0ELb0EEENS1_36VarlenDynamicPersistentTileSchedulerILi64ELi64ELi256ELi32ELb0ELb0ELb1ELb1ELb0ELb1EEEEEEEEEvNT_6ParamsE --------------------------
	.section	.nv.shared._ZN7cutlass13device_kernelIN5flash11enable_sm90INS1_16FlashAttnFwdSm90INS1_25CollectiveMainloopFwdSm90ILi2EN4cute5tupleIJNS5_1CILi1EEES8_S8_EEENS6_IJNS7_ILi64EEESA_SA_EEELi512ENS_10bfloat16_tEfNS_4arch4Sm90ELb0ELb1ELb1ELb1ELb0ELb0ELb0ELb0ELb0ELb0ELb0ELb0EEENS1_21CollectiveEpilogueFwdINS6_IJSA_NS7_ILi512EEESA_EEES9_SC_SE_Li256ELb1ELb0ELb0ELb0EEENS1_36VarlenDynamicPersistentTileSchedulerILi64ELi64ELi256ELi32ELb0ELb0ELb1ELb1ELb0ELb1EEEEEEEEEvNT_6ParamsE,"aw",@nobits
	.sectionflags	@""
	.align	16
	.zero		1024


//--------------------- .nv.shared._ZN7cutlass13device_kernelIN5flash11enable_sm90INS1_16FlashAttnFwdSm90INS1_25CollectiveMainloopFwdSm90ILi2EN4cute5tupleIJNS5_1CILi1EEES8_S8_EEENS6_IJNS7_ILi64EEESA_SA_EEELi512ENS_10bfloat16_tEfNS_4arch4Sm90ELb0ELb1ELb1ELb1ELb0ELb1ELb0ELb0ELb0ELb0ELb0ELb0EEENS1_21CollectiveEpilogueFwdINS6_IJSA_NS7_ILi512EEESA_EEES9_SC_SE_Li256ELb1ELb0ELb0ELb0EEENS1_36VarlenDynamicPersistentTileSchedulerILi64ELi64ELi256ELi32ELb0ELb0ELb1ELb1ELb0ELb1EEEEEEEEEvNT_6ParamsE --------------------------
	.section	.nv.shared._ZN7cutlass13device_kernelIN5flash11enable_sm90INS1_16FlashAttnFwdSm90INS1_25CollectiveMainloopFwdSm90ILi2EN4cute5tupleIJNS5_1CILi1EEES8_S8_EEENS6_IJNS7_ILi64EEESA_SA_EEELi512ENS_10bfloat16_tEfNS_4arch4Sm90ELb0ELb1ELb1ELb1ELb0ELb1ELb0ELb0ELb0ELb0ELb0ELb0EEENS1_21CollectiveEpilogueFwdINS6_IJSA_NS7_ILi512EEESA_EEES9_SC_SE_Li256ELb1ELb0ELb0ELb0EEENS1_36VarlenDynamicPersistentTileSchedulerILi64ELi64ELi256ELi32ELb0ELb0ELb1ELb1ELb0ELb1EEEEEEEEEvNT_6ParamsE,"aw",@nobits
	.sectionflags	@""
	.align	16
	.zero		1024


//--------------------- .nv.shared._ZN7cutlass13device_kernelIN5flash11enable_sm90INS1_16FlashAttnFwdSm90INS1_25CollectiveMainloopFwdSm90ILi2EN4cute5tupleIJNS5_1CILi1EEES8_S8_EEENS6_IJNS7_ILi64EEESA_SA_EEELi512ENS_10bfloat16_tEfNS_4arch4Sm90ELb0ELb1ELb1ELb1ELb0ELb0ELb1ELb0ELb0ELb0ELb0ELb0EEENS1_21CollectiveEpilogueFwdINS6_IJSA_NS7_ILi512EEESA_EEES9_SC_SE_Li256ELb1ELb0ELb0ELb0EEENS1_36VarlenDynamicPersistentTileSchedulerILi64ELi64ELi256ELi32ELb0ELb0ELb1ELb1ELb0ELb1EEEEEEEEEvNT_6ParamsE --------------------------
	.section	.nv.shared._ZN7cutlass13device_kernelIN5flash11enable_sm90INS1_16FlashAttnFwdSm90INS1_25CollectiveMainloopFwdSm90ILi2EN4cute5tupleIJNS5_1CILi1EEES8_S8_EEENS6_IJNS7_ILi64EEESA_SA_EEELi512ENS_10bfloat16_tEfNS_4arch4Sm90ELb0ELb1ELb1ELb1ELb0ELb0ELb1ELb0ELb0ELb0ELb0ELb0EEENS1_21CollectiveEpilogueFwdINS6_IJSA_NS7_ILi512EEESA_EEES9_SC_SE_Li256ELb1ELb0ELb0ELb0EEENS1_36VarlenDynamicPersistentTileSchedulerILi64ELi64ELi256ELi32ELb0ELb0ELb1ELb1ELb0ELb1EEEEEEEEEvNT_6ParamsE,"aw",@nobits
	.sectionflags	@""
	.align	16
	.zero		1024


//--------------------- .nv.shared._ZN7cutlass13device_kernelIN5flash11enable_sm90INS1_16FlashAttnFwdSm90INS1_25CollectiveMainloopFwdSm90ILi2EN4cute5tupleIJNS5_1CILi1EEES8_S8_EEENS6_IJNS7_ILi64EEESA_SA_EEELi512ENS_10bfloat16_tEfNS_4arch4Sm90ELb0ELb1ELb1ELb1ELb0ELb1ELb1ELb0ELb0ELb0ELb0ELb0EEENS1_21CollectiveEpilogueFwdINS6_IJSA_NS7_ILi512EEESA_EEES9_SC_SE_Li256ELb1ELb0ELb0ELb0EEENS1_36VarlenDynamicPersistentTileSchedulerILi64ELi64ELi256ELi32ELb0ELb0ELb1ELb1ELb0ELb1EEEEEEEEEvNT_6ParamsE --------------------------
	.section	.nv.shared._ZN7cutlass13device_kernelIN5flash11enable_sm90INS1_16FlashAttnFwdSm90INS1_25CollectiveMainloopFwdSm90ILi2EN4cute5tupleIJNS5_1CILi1EEES8_S8_EEENS6_IJNS7_ILi64EEESA_SA_EEELi512ENS_10bfloat16_tEfNS_4arch4Sm90ELb0ELb1ELb1ELb1ELb0ELb1ELb1ELb0ELb0ELb0ELb0ELb0EEENS1_21CollectiveEpilogueFwdINS6_IJSA_NS7_ILi512EEESA_EEES9_SC_SE_Li256ELb1ELb0ELb0ELb0EEENS1_36VarlenDynamicPersistentTileSchedulerILi64ELi64ELi256ELi32ELb0ELb0ELb1ELb1ELb0ELb1EEEEEEEEEvNT_6ParamsE,"aw",@nobits
	.sectionflags	@""
	.align	16
	.zero		1024


//--------------------- .nv.shared._ZN7cutlass13device_kernelIN5flash11enable_sm90INS1_16FlashAttnFwdSm90INS1_25CollectiveMainloopFwdSm90ILi2EN4cute5tupleIJNS5_1CILi1EEES8_S8_EEENS6_IJNS7_ILi64EEESA_SA_EEELi512ENS_10bfloat16_tEfNS_4arch4Sm90ELb1ELb0ELb1ELb0ELb0ELb0ELb0ELb0ELb0ELb0ELb0ELb0EEENS1_21CollectiveEpilogueFwdINS6_IJSA_NS7_ILi512EEESA_EEES9_SC_SE_Li256ELb0ELb0ELb0ELb0EEENS1_30DynamicPersistentTileSchedulerILi256ELi32ELb0ELb0ELb1EEEEEEEEEvNT_6ParamsE --------------------------
	.section	.nv.shared._ZN7cutlass13device_kernelIN5flash11enable_sm90INS1_16FlashAttnFwdSm90INS1_25CollectiveMainloopFwdSm90ILi2EN4cute5tupleIJNS5_1CILi1EEES8_S8_EEENS6_IJNS7_ILi64EEESA_SA_EEELi512ENS_10bfloat16_tEfNS_4arch4Sm90ELb1ELb0ELb1ELb0ELb0ELb0ELb0ELb0ELb0ELb0ELb0ELb0EEENS1_21CollectiveEpilogueFwdINS6_IJSA_NS7_ILi512EEESA_EEES9_SC_SE_Li256ELb0ELb0ELb0ELb0EEENS1_30DynamicPersistentTileSchedulerILi256ELi32ELb0ELb0ELb1EEEEEEEEEvNT_6ParamsE,"aw",@nobits
	.sectionflags	@""
	.align	16
	.zero		1024


//--------------------- .nv.shared._ZN7cutlass13device_kernelIN5flash11enable_sm90INS1_16FlashAttnFwdSm90INS1_25CollectiveMainloopFwdSm90ILi2EN4cute5tupleIJNS5_1CILi1EEES8_S8_EEENS6_IJNS7_ILi64EEESA_SA_EEELi512ENS_10bfloat16_tEfNS_4arch4Sm90ELb1ELb0ELb1ELb0ELb0ELb0ELb1ELb0ELb0ELb0ELb0ELb0EEENS1_21CollectiveEpilogueFwdINS6_IJSA_NS7_ILi512EEESA_EEES9_SC_SE_Li256ELb0ELb0ELb0ELb0EEENS1_30DynamicPersistentTileSchedulerILi256ELi32ELb0ELb0ELb1EEEEEEEEEvNT_6ParamsE --------------------------
	.section	.nv.shared._ZN7cutlass13device_kernelIN5flash11enable_sm90INS1_16FlashAttnFwdSm90INS1_25CollectiveMainloopFwdSm90ILi2EN4cute5tupleIJNS5_1CILi1EEES8_S8_EEENS6_IJNS7_ILi64EEESA_SA_EEELi512ENS_10bfloat16_tEfNS_4arch4Sm90ELb1ELb0ELb1ELb0ELb0ELb0ELb1ELb0ELb0ELb0ELb0ELb0EEENS1_21CollectiveEpilogueFwdINS6_IJSA_NS7_ILi512EEESA_EEES9_SC_SE_Li256ELb0ELb0ELb0ELb0EEENS1_30DynamicPersistentTileSchedulerILi256ELi32ELb0ELb0ELb1EEEEEEEEEvNT_6ParamsE,"aw",@nobits
	.sectionflags	@""
	.align	16
	.zero		1024


//--------------------- .nv.shared._ZN7cutlass13device_kernelIN5flash11enable_sm90INS1_16FlashAttnFwdSm90INS1_25CollectiveMainloopFwdSm90ILi2EN4cute5tupleIJNS5_1CILi1EEES8_S8_EEENS6_IJNS7_ILi64EEESA_SA_EEELi512ENS_10bfloat16_tEfNS_4arch4Sm90ELb1ELb0ELb1ELb1ELb0ELb0ELb0ELb0ELb0ELb0ELb0ELb0EEENS1_21CollectiveEpilogueFwdINS6_IJSA_NS7_ILi512EEESA_EEES9_SC_SE_Li256ELb1ELb0ELb0ELb0EEENS1_36VarlenDynamicPersistentTileSchedulerILi64ELi64ELi256ELi32ELb0ELb0ELb1ELb1ELb1ELb1EEEEEEEEEvNT_6ParamsE --------------------------
	.section	.nv.shared._ZN7cutlass13device_kernelIN5flash11enable_sm90INS1_16FlashAttnFwdSm90INS1_25CollectiveMainloopFwdSm90ILi2EN4cute5tupleIJNS5_1CILi1EEES8_S8_EEENS6_IJNS7_ILi64EEESA_SA_EEELi512ENS_10bfloat16_tEfNS_4arch4Sm90ELb1ELb0ELb1ELb1ELb0ELb0ELb0ELb0ELb0ELb0ELb0ELb0EEENS1_21CollectiveEpilogueFwdINS6_IJSA_NS7_ILi512EEESA_EEES9_SC_SE_Li256ELb1ELb0ELb0ELb0EEENS1_36VarlenDynamicPersistentTileSchedulerILi64ELi64ELi256ELi32ELb0ELb0ELb1ELb1ELb1ELb1EEEEEEEEEvNT_6ParamsE,"aw",@nobits
	.sectionflags	@""
	.align	16
	.zero		1024


//--------------------- .nv.shared._ZN7cutlass13device_kernelIN5flash11enable_sm90INS1_16FlashAttnFwdSm90INS1_25CollectiveMainloopFwdSm90ILi2EN4cute5tupleIJNS5_1CILi1EEES8_S8_EEENS6_IJNS7_ILi64EEESA_SA_EEELi512ENS_10bfloat16_tEfNS_4arch4Sm90ELb1ELb0ELb1ELb1ELb0ELb1ELb0ELb0ELb0ELb0ELb0ELb0EEENS1_21CollectiveEpilogueFwdINS6_IJSA_NS7_ILi512EEESA_EEES9_SC_SE_Li256ELb1ELb0ELb0ELb0EEENS1_36VarlenDynamicPersistentTileSchedulerILi64ELi64ELi256ELi32ELb0ELb0ELb1ELb1ELb1ELb1EEEEEEEEEvNT_6ParamsE --------------------------
	.section	.nv.shared._ZN7cutlass13device_kernelIN5flash11enable_sm90INS1_16FlashAttnFwdSm90INS1_25CollectiveMainloopFwdSm90ILi2EN4cute5tupleIJNS5_1CILi1EEES8_S8_EEENS6_IJNS7_ILi64EEESA_SA_EEELi512ENS_10bfloat16_tEfNS_4arch4Sm90ELb1ELb0ELb1ELb1ELb0ELb1ELb0ELb0ELb0ELb0ELb0ELb0EEENS1_21CollectiveEpilogueFwdINS6_IJSA_NS7_ILi512EEESA_EEES9_SC_SE_Li256ELb1ELb0ELb0ELb0EEENS1_36VarlenDynamicPersistentTileSchedulerILi64ELi64ELi256ELi32ELb0ELb0ELb1ELb1ELb1ELb1EEEEEEEEEvNT_6ParamsE,"aw",@nobits
	.sectionflags	@""
	.align	16
	.zero		1024


//--------------------- .nv.shared._ZN7cutlass13device_kernelIN5flash11enable_sm90INS1_16FlashAttnFwdSm90INS1_25CollectiveMainloopFwdSm90ILi2EN4cute5tupleIJNS5_1CILi1EEES8_S8_EEENS6_IJNS7_ILi64EEESA_SA_EEELi512ENS_10bfloat16_tEfNS_4arch4Sm90ELb1ELb0ELb1ELb1ELb0ELb0ELb1ELb0ELb0ELb0ELb0ELb0EEENS1_21CollectiveEpilogueFwdINS6_IJSA_NS7_ILi512EEESA_EEES9_SC_SE_Li256ELb1ELb0ELb0ELb0EEENS1_36VarlenDynamicPersistentTileSchedulerILi64ELi64ELi256ELi32ELb0ELb0ELb1ELb1ELb1ELb1EEEEEEEEEvNT_6ParamsE --------------------------
	.section	.nv.shared._ZN7cutlass13device_kernelIN5flash11enable_sm90INS1_16FlashAttnFwdSm90INS1_25CollectiveMainloopFwdSm90ILi2EN4cute5tupleIJNS5_1CILi1EEES8_S8_EEENS6_IJNS7_ILi64EEESA_SA_EEELi512ENS_10bfloat16_tEfNS_4arch4Sm90ELb1ELb0ELb1ELb1ELb0ELb0ELb1ELb0ELb0ELb0ELb0ELb0EEENS1_21CollectiveEpilogueFwdINS6_IJSA_NS7_ILi512EEESA_EEES9_SC_SE_Li256ELb1ELb0ELb0ELb0EEENS1_36VarlenDynamicPersistentTileSchedulerILi64ELi64ELi256ELi32ELb0ELb0ELb1ELb1ELb1ELb1EEEEEEEEEvNT_6ParamsE,"aw",@nobits
	.sectionflags	@""
	.align	16
	.zero		1024


//--------------------- .nv.shared._ZN7cutlass13device_kernelIN5flash11enable_sm90INS1_16FlashAttnFwdSm90INS1_25CollectiveMainloopFwdSm90ILi2EN4cute5tupleIJNS5_1CILi1EEES8_S8_EEENS6_IJNS7_ILi64EEESA_SA_EEELi512ENS_10bfloat16_tEfNS_4arch4Sm90ELb1ELb0ELb1ELb1ELb0ELb1ELb1ELb0ELb0ELb0ELb0ELb0EEENS1_21CollectiveEpilogueFwdINS6_IJSA_NS7_ILi512EEESA_EEES9_SC_SE_Li256ELb1ELb0ELb0ELb0EEENS1_36VarlenDynamicPersistentTileSchedulerILi64ELi64ELi256ELi32ELb0ELb0ELb1ELb1ELb1ELb1EEEEEEEEEvNT_6ParamsE --------------------------
	.section	.nv.shared._ZN7cutlass13device_kernelIN5flash11enable_sm90INS1_16FlashAttnFwdSm90INS1_25CollectiveMainloopFwdSm90ILi2EN4cute5tupleIJNS5_1CILi1EEES8_S8_EEENS6_IJNS7_ILi64EEESA_SA_EEELi512ENS_10bfloat16_tEfNS_4arch4Sm90ELb1ELb0ELb1ELb1ELb0ELb1ELb1ELb0ELb0ELb0ELb0ELb0EEENS1_21CollectiveEpilogueFwdINS6_IJSA_NS7_ILi512EEESA_EEES9_SC_SE_Li256ELb1ELb0ELb0ELb0EEENS1_36VarlenDynamicPersistentTileSchedulerILi64ELi64ELi256ELi32ELb0ELb0ELb1ELb1ELb1ELb1EEEEEEEEEvNT_6ParamsE,"aw",@nobits
	.sectionflags	@""
	.align	16
	.zero		1024


//--------------------- .nv.constant0._ZN7cutlass13device_kernelIN5flash11enable_sm90INS1_16FlashAttnFwdSm90INS1_25CollectiveMainloopFwdSm90ILi2EN4cute5tupleIJNS5_1CILi1EEES8_S8_EEENS6_IJNS7_ILi64EEESA_SA_EEELi512ENS_10bfloat16_tEfNS_4arch4Sm90ELb0ELb0ELb1ELb0ELb0ELb0ELb0ELb0ELb0ELb0ELb0ELb0EEENS1_21CollectiveEpilogueFwdINS6_IJSA_NS7_ILi512EEESA_EEES9_SC_SE_Li256ELb0ELb0ELb0ELb0EEENS1_29StaticPersistentTileSchedulerILb0EEEEEEEEEvNT_6ParamsE --------------------------
	.section	.nv.constant0._ZN7cutlass13device_kernelIN5flash11enable_sm90INS1_16FlashAttnFwdSm90INS1_25CollectiveMainloopFwdSm90ILi2EN4cute5tupleIJNS5_1CILi1EEES8_S8_EEENS6_IJNS7_ILi64EEESA_SA_EEELi512ENS_10bfloat16_tEfNS_4arch4Sm90ELb0ELb0ELb1ELb0ELb0ELb0ELb0ELb0ELb0ELb0ELb0ELb0EEENS1_21CollectiveEpilogueFwdINS6_IJSA_NS7_ILi512EEESA_EEES9_SC_SE_Li256ELb0ELb0ELb0ELb0EEENS1_29StaticPersistentTileSchedulerILb0EEEEEEEEEvNT_6ParamsE,"a",@progbits
	.sectionflags	@""
	.align	4
.nv.constant0._ZN7cutlass13device_kernelIN5flash11enable_sm90INS1_16FlashAttnFwdSm90INS1_25CollectiveMainloopFwdSm90ILi2EN4cute5tupleIJNS5_1CILi1EEES8_S8_EEENS6_IJNS7_ILi64EEESA_SA_EEELi512ENS_10bfloat16_tEfNS_4arch4Sm90ELb0ELb0ELb1ELb0ELb0ELb0ELb0ELb0ELb0ELb0ELb0ELb0EEENS1_21CollectiveEpilogueFwdINS6_IJSA_NS7_ILi512EEESA_EEES9_SC_SE_Li256ELb0ELb0ELb0ELb0EEENS1_29StaticPersistentTileSchedulerILb0EEEEEEEEEvNT_6ParamsE:
	.zero		3584


//--------------------- .nv.constant0._ZN7cutlass13device_kernelIN5flash11enable_sm90INS1_16FlashAttnFwdSm90INS1_25CollectiveMainloopFwdSm90ILi2EN4cute5tupleIJNS5_1CILi1EEES8_S8_EEENS6_IJNS7_ILi64EEESA_SA_EEELi512ENS_10bfloat16_tEfNS_4arch4Sm90ELb0ELb0ELb1ELb0ELb0ELb0ELb1ELb0ELb0ELb0ELb0ELb0EEENS1_21CollectiveEpilogueFwdINS6_IJSA_NS7_ILi512EEESA_EEES9_SC_SE_Li256ELb0ELb0ELb0ELb0EEENS1_29StaticPersistentTileSchedulerILb0EEEEEEEEEvNT_6ParamsE --------------------------
	.section	.nv.constant0._ZN7cutlass13device_kernelIN5flash11enable_sm90INS1_16FlashAttnFwdSm90INS1_25CollectiveMainloopFwdSm90ILi2EN4cute5tupleIJNS5_1CILi1EEES8_S8_EEENS6_IJNS7_ILi64EEESA_SA_EEELi512ENS_10bfloat16_tEfNS_4arch4Sm90ELb0ELb0ELb1ELb0ELb0ELb0ELb1ELb0ELb0ELb0ELb0ELb0EEENS1_21CollectiveEpilogueFwdINS6_IJSA_NS7_ILi512EEESA_EEES9_SC_SE_Li256ELb0ELb0ELb0ELb0EEENS1_29StaticPersistentTileSchedulerILb0EEEEEEEEEvNT_6ParamsE,"a",@progbits
	.sectionflags	@""
	.align	4
.nv.constant0._ZN7cutlass13device_kernelIN5flash11enable_sm90INS1_16FlashAttnFwdSm90INS1_25CollectiveMainloopFwdSm90ILi2EN4cute5tupleIJNS5_1CILi1EEES8_S8_EEENS6_IJNS7_ILi64EEESA_SA_EEELi512ENS_10bfloat16_tEfNS_4arch4Sm90ELb0ELb0ELb1ELb0ELb0ELb0ELb1ELb0ELb0ELb0ELb0ELb0EEENS1_21CollectiveEpilogueFwdINS6_IJSA_NS7_ILi512EEESA_EEES9_SC_SE_Li256ELb0ELb0ELb0ELb0EEENS1_29StaticPersistentTileSchedulerILb0EEEEEEEEEvNT_6ParamsE:
	.zero		3840


//--------------------- .nv.constant0._ZN7cutlass13device_kernelIN5flash11enable_sm90INS1_16FlashAttnFwdSm90INS1_25CollectiveMainloopFwdSm90ILi2EN4cute5tupleIJNS5_1CILi1EEES8_S8_EEENS6_IJNS7_ILi64EEESA_SA_EEELi512ENS_10bfloat16_tEfNS_4arch4Sm90ELb0ELb0ELb1ELb1ELb0ELb0ELb0ELb0ELb0ELb0ELb0ELb0EEENS1_21CollectiveEpilogueFwdINS6_IJSA_NS7_ILi512EEESA_EEES9_SC_SE_Li256ELb1ELb0ELb0ELb0EEENS1_36VarlenDynamicPersistentTileSchedulerILi64ELi64ELi256ELi32ELb0ELb0ELb1ELb0ELb1ELb1EEEEEEEEEvNT_6ParamsE --------------------------
	.section	.nv.constant0._ZN7cutlass13device_kernelIN5flash11enable_sm90INS1_16FlashAttnFwdSm90INS1_25CollectiveMainloopFwdSm90ILi2EN4cute5tupleIJNS5_1CILi1EEES8_S8_EEENS6_IJNS7_ILi64EEESA_SA_EEELi512ENS_10bfloat16_tEfNS_4arch4Sm90ELb0ELb0ELb1ELb1ELb0ELb0ELb0ELb0ELb0ELb0ELb0ELb0EEENS1_21CollectiveEpilogueFwdINS6_IJSA_NS7_ILi512EEESA_EEES9_SC_SE_Li256ELb1ELb0ELb0ELb0EEENS1_36VarlenDynamicPersistentTileSchedulerILi64ELi64ELi256ELi32ELb0ELb0ELb1ELb0ELb1ELb1EEEEEEEEEvNT_6ParamsE,"a",@progbits
	.sectionflags	@""
	.align	4
.nv.constant0._ZN7cutlass13device_kernelIN5flash11enable_sm90INS1_16FlashAttnFwdSm90INS1_25CollectiveMainloopFwdSm90ILi2EN4cute5tupleIJNS5_1CILi1EEES8_S8_EEENS6_IJNS7_ILi64EEESA_SA_EEELi512ENS_10bfloat16_tEfNS_4arch4Sm90ELb0ELb0ELb1ELb1ELb0ELb0ELb0ELb0ELb0ELb0ELb0ELb0EEENS1_21CollectiveEpilogueFwdINS6_IJSA_NS7_ILi512EEESA_EEES9_SC_SE_Li256ELb1ELb0ELb0ELb0EEENS1_36VarlenDynamicPersistentTileSchedulerILi64ELi64ELi256ELi32ELb0ELb0ELb1ELb0ELb1ELb1EEEEEEEEEvNT_6ParamsE:
	.zero		3200


//--------------------- .nv.constant0._ZN7cutlass13device_kernelIN5flash11enable_sm90INS1_16FlashAttnFwdSm90INS1_25CollectiveMainloopFwdSm90ILi2EN4cute5tupleIJNS5_1CILi1EEES8_S8_EEENS6_IJNS7_ILi64EEESA_SA_EEELi512ENS_10bfloat16_tEfNS_4arch4Sm90ELb0ELb0ELb1ELb1ELb0ELb1ELb0ELb0ELb0ELb0ELb0ELb0EEENS1_21CollectiveEpilogueFwdINS6_IJSA_NS7_ILi512EEESA_EEES9_SC_SE_Li256ELb1ELb0ELb0ELb0EEENS1_36VarlenDynamicPersistentTileSchedulerILi64ELi64ELi256ELi32ELb0ELb0ELb1ELb0ELb1ELb1EEEEEEEEEvNT_6ParamsE --------------------------
	.section	.nv.constant0._ZN7cutlass13device_kernelIN5flash11enable_sm90INS1_16FlashAttnFwdSm90INS1_25CollectiveMainloopFwdSm90ILi2EN4cute5tupleIJNS5_1CILi1EEES8_S8_EEENS6_IJNS7_ILi64EEESA_SA_EEELi512ENS_10bfloat16_tEfNS_4arch4Sm90ELb0ELb0ELb1ELb1ELb0ELb1ELb0ELb0ELb0ELb0ELb0ELb0EEENS1_21CollectiveEpilogueFwdINS6_IJSA_NS7_ILi512EEESA_EEES9_SC_SE_Li256ELb1ELb0ELb0ELb0EEENS1_36VarlenDynamicPersistentTileSchedulerILi64ELi64ELi256ELi32ELb0ELb0ELb1ELb0ELb1ELb1EEEEEEEEEvNT_6ParamsE,"a",@progbits
	.sectionflags	@""
	.align	4
.nv.constant0._ZN7cutlass13device_kernelIN5flash11enable_sm90INS1_16FlashAttnFwdSm90INS1_25CollectiveMainloopFwdSm90ILi2EN4cute5tupleIJNS5_1CILi1EEES8_S8_EEENS6_IJNS7_ILi64EEESA_SA_EEELi512ENS_10bfloat16_tEfNS_4arch4Sm90ELb0ELb0ELb1ELb1ELb0ELb1ELb0ELb0ELb0ELb0ELb0ELb0EEENS1_21CollectiveEpilogueFwdINS6_IJSA_NS7_ILi512EEESA_EEES9_SC_SE_Li256ELb1ELb0ELb0ELb0EEENS1_36VarlenDynamicPersistentTileSchedulerILi64ELi64ELi256ELi32ELb0ELb0ELb1ELb0ELb1ELb1EEEEEEEEEvNT_6ParamsE:
	.zero		3200


//--------------------- .nv.constant0._ZN7cutlass13device_kernelIN5flash11enable_sm90INS1_16FlashAttnFwdSm90INS1_25CollectiveMainloopFwdSm90ILi2EN4cute5tupleIJNS5_1CILi1EEES8_S8_EEENS6_IJNS7_ILi64EEESA_SA_EEELi512ENS_10bfloat16_tEfNS_4arch4Sm90ELb0ELb0ELb1ELb1ELb0ELb0ELb1ELb0ELb0ELb0ELb0ELb0EEENS1_21CollectiveEpilogueFwdINS6_IJSA_NS7_ILi512EEESA_EEES9_SC_SE_Li256ELb1ELb0ELb0ELb0EEENS1_36VarlenDynamicPersistentTileSchedulerILi64ELi64ELi256ELi32ELb0ELb0ELb1ELb0ELb1ELb1EEEEEEEEEvNT_6ParamsE --------------------------
	.section	.nv.constant0._ZN7cutlass13device_kernelIN5flash11enable_sm90INS1_16FlashAttnFwdSm90INS1_25CollectiveMainloopFwdSm90ILi2EN4cute5tupleIJNS5_1CILi1EEES8_S8_EEENS6_IJNS7_ILi64EEESA_SA_EEELi512ENS_10bfloat16_tEfNS_4arch4Sm90ELb0ELb0ELb1ELb1ELb0ELb0ELb1ELb0ELb0ELb0ELb0ELb0EEENS1_21CollectiveEpilogueFwdINS6_IJSA_NS7_ILi512EEESA_EEES9_SC_SE_Li256ELb1ELb0ELb0ELb0EEENS1_36VarlenDynamicPersistentTileSchedulerILi64ELi64ELi256ELi32ELb0ELb0ELb1ELb0ELb1ELb1EEEEEEEEEvNT_6ParamsE,"a",@progbits
	.sectionflags	@""
	.align	4
.nv.constant0._ZN7cutlass13device_kernelIN5flash11enable_sm90INS1_16FlashAttnFwdSm90INS1_25CollectiveMainloopFwdSm90ILi2EN4cute5tupleIJNS5_1CILi1EEES8_S8_EEENS6_IJNS7_ILi64EEESA_SA_EEELi512ENS_10bfloat16_tEfNS_4arch4Sm90ELb0ELb0ELb1ELb1ELb0ELb0ELb1ELb0ELb0ELb0ELb0ELb0EEENS1_21CollectiveEpilogueFwdINS6_IJSA_NS7_ILi512EEESA_EEES9_SC_SE_Li256ELb1ELb0ELb0ELb0EEENS1_36VarlenDynamicPersistentTileSchedulerILi64ELi64ELi256ELi32ELb0ELb0ELb1ELb0ELb1ELb1EEEEEEEEEvNT_6ParamsE:
	.zero		3456


//--------------------- .nv.constant0._ZN7cutlass13device_kernelIN5flash11enable_sm90INS1_16FlashAttnFwdSm90INS1_25CollectiveMainloopFwdSm90ILi2EN4cute5tupleIJNS5_1CILi1EEES8_S8_EEENS6_IJNS7_ILi64EEESA_SA_EEELi512ENS_10bfloat16_tEfNS_4arch4Sm90ELb0ELb0ELb1ELb1ELb0ELb1ELb1ELb0ELb0ELb0ELb0ELb0EEENS1_21CollectiveEpilogueFwdINS6_IJSA_NS7_ILi512EEESA_EEES9_SC_SE_Li256ELb1ELb0ELb0ELb0EEENS1_36VarlenDynamicPersistentTileSchedulerILi64ELi64ELi256ELi32ELb0ELb0ELb1ELb0ELb1ELb1EEEEEEEEEvNT_6ParamsE --------------------------
	.section	.nv.constant0._ZN7cutlass13device_kernelIN5flash11enable_sm90INS1_16FlashAttnFwdSm90INS1_25CollectiveMainloopFwdSm90ILi2EN4cute5tupleIJNS5_1CILi1EEES8_S8_EEENS6_IJNS7_ILi64EEESA_SA_EEELi512ENS_10bfloat16_tEfNS_4arch4Sm90ELb0ELb0ELb1ELb1ELb0ELb1ELb1ELb0ELb0ELb0ELb0ELb0EEENS1_21CollectiveEpilogueFwdINS6_IJSA_NS7_ILi512EEESA_EEES9_SC_SE_Li256ELb1ELb0ELb0ELb0EEENS1_36VarlenDynamicPersistentTileSchedulerILi64ELi64ELi256ELi32ELb0ELb0ELb1ELb0ELb1ELb1EEEEEEEEEvNT_6ParamsE,"a",@progbits
	.sectionflags	@""
	.align	4
.nv.constant0._ZN7cutlass13device_kernelIN5flash11enable_sm90INS1_16FlashAttnFwdSm90INS1_25CollectiveMainloopFwdSm90ILi2EN4cute5tupleIJNS5_1CILi1EEES8_S8_EEENS6_IJNS7_ILi64EEESA_SA_EEELi512ENS_10bfloat16_tEfNS_4arch4Sm90ELb0ELb0ELb1ELb1ELb0ELb1ELb1ELb0ELb0ELb0ELb0ELb0EEENS1_21CollectiveEpilogueFwdINS6_IJSA_NS7_ILi512EEESA_EEES9_SC_SE_Li256ELb1ELb0ELb0ELb0EEENS1_36VarlenDynamicPersistentTileSchedulerILi64ELi64ELi256ELi32ELb0ELb0ELb1ELb0ELb1ELb1EEEEEEEEEvNT_6ParamsE:
	.zero		3456


//--------------------- .nv.constant0._ZN7cutlass13device_kernelIN5flash11enable_sm90INS1_16FlashAttnFwdSm90INS1_25CollectiveMainloopFwdSm90ILi2EN4cute5tupleIJNS5_1CILi1EEES8_S8_EEENS6_IJNS7_ILi64EEESA_SA_EEELi512ENS_10bfloat16_tEfNS_4arch4Sm90ELb0ELb1ELb1ELb0ELb0ELb0ELb0ELb0ELb0ELb0ELb0ELb0EEENS1_21CollectiveEpilogueFwdINS6_IJSA_NS7_ILi512EEESA_EEES9_SC_SE_Li256ELb0ELb0ELb0ELb0EEENS1_30DynamicPersistentTileSchedulerILi256ELi32ELb0ELb0ELb1EEEEEEEEEvNT_6ParamsE --------------------------
	.section	.nv.constant0._ZN7cutlass13device_kernelIN5flash11enable_sm90INS1_16FlashAttnFwdSm90INS1_25CollectiveMainloopFwdSm90ILi2EN4cute5tupleIJNS5_1CILi1EEES8_S8_EEENS6_IJNS7_ILi64EEESA_SA_EEELi512ENS_10bfloat16_tEfNS_4arch4Sm90ELb0ELb1ELb1ELb0ELb0ELb0ELb0ELb0ELb0ELb0ELb0ELb0EEENS1_21CollectiveEpilogueFwdINS6_IJSA_NS7_ILi512EEESA_EEES9_SC_SE_Li256ELb0ELb0ELb0ELb0EEENS1_30DynamicPersistentTileSchedulerILi256ELi32ELb0ELb0ELb1EEEEEEEEEvNT_6ParamsE,"a",@progbits
	.sectionflags	@""
	.align	4
.nv.constant0._ZN7cutlass13device_kernelIN5flash11enable_sm90INS1_16FlashAttnFwdSm90INS1_25CollectiveMainloopFwdSm90ILi2EN4cute5tupleIJNS5_1CILi1EEES8_S8_EEENS6_IJNS7_ILi64EEESA_SA_EEELi512ENS_10bfloat16_tEfNS_4arch4Sm90ELb0ELb1ELb1ELb0ELb0ELb0ELb0ELb0ELb0ELb0ELb0ELb0EEENS1_21CollectiveEpilogueFwdINS6_IJSA_NS7_ILi512EEESA_EEES9_SC_SE_Li256ELb0ELb0ELb0ELb0EEENS1_30DynamicPersistentTileSchedulerILi256ELi32ELb0ELb0ELb1EEEEEEEEEvNT_6ParamsE:
	.zero		3584


//--------------------- .nv.constant0._ZN7cutlass13device_kernelIN5flash11enable_sm90INS1_16FlashAttnFwdSm90INS1_25CollectiveMainloopFwdSm90ILi2EN4cute5tupleIJNS5_1CILi1EEES8_S8_EEENS6_IJNS7_ILi64EEESA_SA_EEELi512ENS_10bfloat16_tEfNS_4arch4Sm90ELb0ELb1ELb1ELb0ELb0ELb0ELb1ELb0ELb0ELb0ELb0ELb0EEENS1_21CollectiveEpilogueFwdINS6_IJSA_NS7_ILi512EEESA_EEES9_SC_SE_Li256ELb0ELb0ELb0ELb0EEENS1_30DynamicPersistentTileSchedulerILi256ELi32ELb0ELb0ELb1EEEEEEEEEvNT_6ParamsE --------------------------
	.section	.nv.constant0._ZN7cutlass13device_kernelIN5flash11enable_sm90INS1_16FlashAttnFwdSm90INS1_25CollectiveMainloopFwdSm90ILi2EN4cute5tupleIJNS5_1CILi1EEES8_S8_EEENS6_IJNS7_ILi64EEESA_SA_EEELi512ENS_10bfloat16_tEfNS_4arch4Sm90ELb0ELb1ELb1ELb0ELb0ELb0ELb1ELb0ELb0ELb0ELb0ELb0EEENS1_21CollectiveEpilogueFwdINS6_IJSA_NS7_ILi512EEESA_EEES9_SC_SE_Li256ELb0ELb0ELb0ELb0EEENS1_30DynamicPersistentTileSchedulerILi256ELi32ELb0ELb0ELb1EEEEEEEEEvNT_6ParamsE,"a",@progbits
	.sectionflags	@""
	.align	4
.nv.constant0._ZN7cutlass13device_kernelIN5flash11enable_sm90INS1_16FlashAttnFwdSm90INS1_25CollectiveMainloopFwdSm90ILi2EN4cute5tupleIJNS5_1CILi1EEES8_S8_EEENS6_IJNS7_ILi64EEESA_SA_EEELi512ENS_10bfloat16_tEfNS_4arch4Sm90ELb0ELb1ELb1ELb0ELb0ELb0ELb1ELb0ELb0ELb0ELb0ELb0EEENS1_21CollectiveEpilogueFwdINS6_IJSA_NS7_ILi512EEESA_EEES9_SC_SE_Li256ELb0ELb0ELb0ELb0EEENS1_30DynamicPersistentTileSchedulerILi256ELi32ELb0ELb0ELb1EEEEEEEEEvNT_6ParamsE:
	.zero		3840


//--------------------- .nv.constant0._ZN7cutlass13device_kernelIN5flash11enable_sm90INS1_16FlashAttnFwdSm90INS1_25CollectiveMainloopFwdSm90ILi2EN4cute5tupleIJNS5_1CILi1EEES8_S8_EEENS6_IJNS7_ILi64EEESA_SA_EEELi512ENS_10bfloat16_tEfNS_4arch4Sm90ELb0ELb1ELb1ELb1ELb0ELb0ELb0ELb0ELb0ELb0ELb0ELb0EEENS1_21CollectiveEpilogueFwdINS6_IJSA_NS7_ILi512EEESA_EEES9_SC_SE_Li256ELb1ELb0ELb0ELb0EEENS1_36VarlenDynamicPersistentTileSchedulerILi64ELi64ELi256ELi32ELb0ELb0ELb1ELb1ELb0ELb1EEEEEEEEEvNT_6ParamsE --------------------------
	.section	.nv.constant0._ZN7cutlass13device_kernelIN5flash11enable_sm90INS1_16FlashAttnFwdSm90INS1_25CollectiveMainloopFwdSm90ILi2EN4cute5tupleIJNS5_1CILi1EEES8_S8_EEENS6_IJNS7_ILi64EEESA_SA_EEELi512ENS_10bfloat16_tEfNS_4arch4Sm90ELb0ELb1ELb1ELb1ELb0ELb0ELb0ELb0ELb0ELb0ELb0ELb0EEENS1_21CollectiveEpilogueFwdINS6_IJSA_NS7_ILi512EEESA_EEES9_SC_SE_Li256ELb1ELb0ELb0ELb0EEENS1_36VarlenDynamicPersistentTileSchedulerILi64ELi64ELi256ELi32ELb0ELb0ELb1ELb1ELb0ELb1EEEEEEEEEvNT_6ParamsE,"a",@progbits
	.sectionflags	@""
	.align	4
.nv.constant0._ZN7cutlass13device_kernelIN5flash11enable_sm90INS1_16FlashAttnFwdSm90INS1_25CollectiveMainloopFwdSm90ILi2EN4cute5tupleIJNS5_1CILi1EEES8_S8_EEENS6_IJNS7_ILi64EEESA_SA_EEELi512ENS_10bfloat16_tEfNS_4arch4Sm90ELb0ELb1ELb1ELb1ELb0ELb0ELb0ELb0ELb0ELb0ELb0ELb0EEENS1_21CollectiveEpilogueFwdINS6_IJSA_NS7_ILi512EEESA_EEES9_SC_SE_Li256ELb1ELb0ELb0ELb0EEENS1_36VarlenDynamicPersistentTileSchedulerILi64ELi64ELi256ELi32ELb0ELb0ELb1ELb1ELb0ELb1EEEEEEEEEvNT_6ParamsE:
	.zero		3200


//--------------------- .nv.constant0._ZN7cutlass13device_kernelIN5flash11enable_sm90INS1_16FlashAttnFwdSm90INS1_25CollectiveMainloopFwdSm90ILi2EN4cute5tupleIJNS5_1CILi1EEES8_S8_EEENS6_IJNS7_ILi64EEESA_SA_EEELi512ENS_10bfloat16_tEfNS_4arch4Sm90ELb0ELb1ELb1ELb1ELb0ELb1ELb0ELb0ELb0ELb0ELb0ELb0EEENS1_21CollectiveEpilogueFwdINS6_IJSA_NS7_ILi512EEESA_EEES9_SC_SE_Li256ELb1ELb0ELb0ELb0EEENS1_36VarlenDynamicPersistentTileSchedulerILi64ELi64ELi256ELi32ELb0ELb0ELb1ELb1ELb0ELb1EEEEEEEEEvNT_6ParamsE --------------------------
	.section	.nv.constant0._ZN7cutlass13device_kernelIN5flash11enable_sm90INS1_16FlashAttnFwdSm90INS1_25CollectiveMainloopFwdSm90ILi2EN4cute5tupleIJNS5_1CILi1EEES8_S8_EEENS6_IJNS7_ILi64EEESA_SA_EEELi512ENS_10bfloat16_tEfNS_4arch4Sm90ELb0ELb1ELb1ELb1ELb0ELb1ELb0ELb0ELb0ELb0ELb0ELb0EEENS1_21CollectiveEpilogueFwdINS6_IJSA_NS7_ILi512EEESA_EEES9_SC_SE_Li256ELb1ELb0ELb0ELb0EEENS1_36VarlenDynamicPersistentTileSchedulerILi64ELi64ELi256ELi32ELb0ELb0ELb1ELb1ELb0ELb1EEEEEEEEEvNT_6ParamsE,"a",@progbits
	.sectionflags	@""
	.align	4
.nv.constant0._ZN7cutlass13device_kernelIN5flash11enable_sm90INS1_16FlashAttnFwdSm90INS1_25CollectiveMainloopFwdSm90ILi2EN4cute5tupleIJNS5_1CILi1EEES8_S8_EEENS6_IJNS7_ILi64EEESA_SA_EEELi512ENS_10bfloat16_tEfNS_4arch4Sm90ELb0ELb1ELb1ELb1ELb0ELb1ELb0ELb0ELb0ELb0ELb0ELb0EEENS1_21CollectiveEpilogueFwdINS6_IJSA_NS7_ILi512EEESA_EEES9_SC_SE_Li256ELb1ELb0ELb0ELb0EEENS1_36VarlenDynamicPersistentTileSchedulerILi64ELi64ELi256ELi32ELb0ELb0ELb1ELb1ELb0ELb1EEEEEEEEEvNT_6ParamsE:
	.zero		3200


//--------------------- .nv.constant0._ZN7cutlass13device_kernelIN5flash11enable_sm90INS1_16FlashAttnFwdSm90INS1_25CollectiveMainloopFwdSm90ILi2EN4cute5tupleIJNS5_1CILi1EEES8_S8_EEENS6_IJNS7_ILi64EEESA_SA_EEELi512ENS_10bfloat16_tEfNS_4arch4Sm90ELb0ELb1ELb1ELb1ELb0ELb0ELb1ELb0ELb0ELb0ELb0ELb0EEENS1_21CollectiveEpilogueFwdINS6_IJSA_NS7_ILi512EEESA_EEES9_SC_SE_Li256ELb1ELb0ELb0ELb0EEENS1_36VarlenDynamicPersistentTileSchedulerILi64ELi64ELi256ELi32ELb0ELb0ELb1ELb1ELb0ELb1EEEEEEEEEvNT_6ParamsE --------------------------
	.section	.nv.constant0._ZN7cutlass13device_kernelIN5flash11enable_sm90INS1_16FlashAttnFwdSm90INS1_25CollectiveMainloopFwdSm90ILi2EN4cute5tupleIJNS5_1CILi1EEES8_S8_EEENS6_IJNS7_ILi64EEESA_SA_EEELi512ENS_10bfloat16_tEfNS_4arch4Sm90ELb0ELb1ELb1ELb1ELb0ELb0ELb1ELb0ELb0ELb0ELb0ELb0EEENS1_21CollectiveEpilogueFwdINS6_IJSA_NS7_ILi512EEESA_EEES9_SC_SE_Li256ELb1ELb0ELb0ELb0EEENS1_36VarlenDynamicPersistentTileSchedulerILi64ELi64ELi256ELi32ELb0ELb0ELb1ELb1ELb0ELb1EEEEEEEEEvNT_6ParamsE,"a",@progbits
	.sectionflags	@""
	.align	4
.nv.constant0._ZN7cutlass13device_kernelIN5flash11enable_sm90INS1_16FlashAttnFwdSm90INS1_25CollectiveMainloopFwdSm90ILi2EN4cute5tupleIJNS5_1CILi1EEES8_S8_EEENS6_IJNS7_ILi64EEESA_SA_EEELi512ENS_10bfloat16_tEfNS_4arch4Sm90ELb0ELb1ELb1ELb1ELb0ELb0ELb1ELb0ELb0ELb0ELb0ELb0EEENS1_21CollectiveEpilogueFwdINS6_IJSA_NS7_ILi512EEESA_EEES9_SC_SE_Li256ELb1ELb0ELb0ELb0EEENS1_36VarlenDynamicPersistentTileSchedulerILi64ELi64ELi256ELi32ELb0ELb0ELb1ELb1ELb0ELb1EEEEEEEEEvNT_6ParamsE:
	.zero		3456


//--------------------- .nv.constant0._ZN7cutlass13device_kernelIN5flash11enable_sm90INS1_16FlashAttnFwdSm90INS1_25CollectiveMainloopFwdSm90ILi2EN4cute5tupleIJNS5_1CILi1EEES8_S8_EEENS6_IJNS7_ILi64EEESA_SA_EEELi512ENS_10bfloat16_tEfNS_4arch4Sm90ELb0ELb1ELb1ELb1ELb0ELb1ELb1ELb0ELb0ELb0ELb0ELb0EEENS1_21CollectiveEpilogueFwdINS6_IJSA_NS7_ILi512EEESA_EEES9_SC_SE_Li256ELb1ELb0ELb0ELb0EEENS1_36VarlenDynamicPersistentTileSchedulerILi64ELi64ELi256ELi32ELb0ELb0ELb1ELb1ELb0ELb1EEEEEEEEEvNT_6ParamsE --------------------------
	.section	.nv.constant0._ZN7cutlass13device_kernelIN5flash11enable_sm90INS1_16FlashAttnFwdSm90INS1_25CollectiveMainloopFwdSm90ILi2EN4cute5tupleIJNS5_1CILi1EEES8_S8_EEENS6_IJNS7_ILi64EEESA_SA_EEELi512ENS_10bfloat16_tEfNS_4arch4Sm90ELb0ELb1ELb1ELb1ELb0ELb1ELb1ELb0ELb0ELb0ELb0ELb0EEENS1_21CollectiveEpilogueFwdINS6_IJSA_NS7_ILi512EEESA_EEES9_SC_SE_Li256ELb1ELb0ELb0ELb0EEENS1_36VarlenDynamicPersistentTileSchedulerILi64ELi64ELi256ELi32ELb0ELb0ELb1ELb1ELb0ELb1EEEEEEEEEvNT_6ParamsE,"a",@progbits
	.sectionflags	@""
	.align	4
.nv.constant0._ZN7cutlass13device_kernelIN5flash11enable_sm90INS1_16FlashAttnFwdSm90INS1_25CollectiveMainloopFwdSm90ILi2EN4cute5tupleIJNS5_1CILi1EEES8_S8_EEENS6_IJNS7_ILi64EEESA_SA_EEELi512ENS_10bfloat16_tEfNS_4arch4Sm90ELb0ELb1ELb1ELb1ELb0ELb1ELb1ELb0ELb0ELb0ELb0ELb0EEENS1_21CollectiveEpilogueFwdINS6_IJSA_NS7_ILi512EEESA_EEES9_SC_SE_Li256ELb1ELb0ELb0ELb0EEENS1_36VarlenDynamicPersistentTileSchedulerILi64ELi64ELi256ELi32ELb0ELb0ELb1ELb1ELb0ELb1EEEEEEEEEvNT_6ParamsE:
	.zero		3456


//--------------------- .nv.constant0._ZN7cutlass13device_kernelIN5flash11enable_sm90INS1_16FlashAttnFwdSm90INS1_25CollectiveMainloopFwdSm90ILi2EN4cute5tupleIJNS5_1CILi1EEES8_S8_EEENS6_IJNS7_ILi64EEESA_SA_EEELi512ENS_10bfloat16_tEfNS_4arch4Sm90ELb1ELb0ELb1ELb0ELb0ELb0ELb0ELb0ELb0ELb0ELb0ELb0EEENS1_21CollectiveEpilogueFwdINS6_IJSA_NS7_ILi512EEESA_EEES9_SC_SE_Li256ELb0ELb0ELb0ELb0EEENS1_30DynamicPersistentTileSchedulerILi256ELi32ELb0ELb0ELb1EEEEEEEEEvNT_6ParamsE --------------------------
	.section	.nv.constant0._ZN7cutlass13device_kernelIN5flash11enable_sm90INS1_16FlashAttnFwdSm90INS1_25CollectiveMainloopFwdSm90ILi2EN4cute5tupleIJNS5_1CILi1EEES8_S8_EEENS6_IJNS7_ILi64EEESA_SA_EEELi512ENS_10bfloat16_tEfNS_4arch4Sm90ELb1ELb0ELb1ELb0ELb0ELb0ELb0ELb0ELb0ELb0ELb0ELb0EEENS1_21CollectiveEpilogueFwdINS6_IJSA_NS7_ILi512EEESA_EEES9_SC_SE_Li256ELb0ELb0ELb0ELb0EEENS1_30DynamicPersistentTileSchedulerILi256ELi32ELb0ELb0ELb1EEEEEEEEEvNT_6ParamsE,"a",@progbits
	.sectionflags	@""
	.align	4
.nv.constant0._ZN7cutlass13device_kernelIN5flash11enable_sm90INS1_16FlashAttnFwdSm90INS1_25CollectiveMainloopFwdSm90ILi2EN4cute5tupleIJNS5_1CILi1EEES8_S8_EEENS6_IJNS7_ILi64EEESA_SA_EEELi512ENS_10bfloat16_tEfNS_4arch4Sm90ELb1ELb0ELb1ELb0ELb0ELb0ELb0ELb0ELb0ELb0ELb0ELb0EEENS1_21CollectiveEpilogueFwdINS6_IJSA_NS7_ILi512EEESA_EEES9_SC_SE_Li256ELb0ELb0ELb0ELb0EEENS1_30DynamicPersistentTileSchedulerILi256ELi32ELb0ELb0ELb1EEEEEEEEEvNT_6ParamsE:
	.zero		3584


//--------------------- .nv.constant0._ZN7cutlass13device_kernelIN5flash11enable_sm90INS1_16FlashAttnFwdSm90INS1_25CollectiveMainloopFwdSm90ILi2EN4cute5tupleIJNS5_1CILi1EEES8_S8_EEENS6_IJNS7_ILi64EEESA_SA_EEELi512ENS_10bfloat16_tEfNS_4arch4Sm90ELb1ELb0ELb1ELb0ELb0ELb0ELb1ELb0ELb0ELb0ELb0ELb0EEENS1_21CollectiveEpilogueFwdINS6_IJSA_NS7_ILi512EEESA_EEES9_SC_SE_Li256ELb0ELb0ELb0ELb0EEENS1_30DynamicPersistentTileSchedulerILi256ELi32ELb0ELb0ELb1EEEEEEEEEvNT_6ParamsE --------------------------
	.section	.nv.constant0._ZN7cutlass13device_kernelIN5flash11enable_sm90INS1_16FlashAttnFwdSm90INS1_25CollectiveMainloopFwdSm90ILi2EN4cute5tupleIJNS5_1CILi1EEES8_S8_EEENS6_IJNS7_ILi64EEESA_SA_EEELi512ENS_10bfloat16_tEfNS_4arch4Sm90ELb1ELb0ELb1ELb0ELb0ELb0ELb1ELb0ELb0ELb0ELb0ELb0EEENS1_21CollectiveEpilogueFwdINS6_IJSA_NS7_ILi512EEESA_EEES9_SC_SE_Li256ELb0ELb0ELb0ELb0EEENS1_30DynamicPersistentTileSchedulerILi256ELi32ELb0ELb0ELb1EEEEEEEEEvNT_6ParamsE,"a",@progbits
	.sectionflags	@""
	.align	4
.nv.constant0._ZN7cutlass13device_kernelIN5flash11enable_sm90INS1_16FlashAttnFwdSm90INS1_25CollectiveMainloopFwdSm90ILi2EN4cute5tupleIJNS5_1CILi1EEES8_S8_EEENS6_IJNS7_ILi64EEESA_SA_EEELi512ENS_10bfloat16_tEfNS_4arch4Sm90ELb1ELb0ELb1ELb0ELb0ELb0ELb1ELb0ELb0ELb0ELb0ELb0EEENS1_21CollectiveEpilogueFwdINS6_IJSA_NS7_ILi512EEESA_EEES9_SC_SE_Li256ELb0ELb0ELb0ELb0EEENS1_30DynamicPersistentTileSchedulerILi256ELi32ELb0ELb0ELb1EEEEEEEEEvNT_6ParamsE:
	.zero		3840


//--------------------- .nv.constant0._ZN7cutlass13device_kernelIN5flash11enable_sm90INS1_16FlashAttnFwdSm90INS1_25CollectiveMainloopFwdSm90ILi2EN4cute5tupleIJNS5_1CILi1EEES8_S8_EEENS6_IJNS7_ILi64EEESA_SA_EEELi512ENS_10bfloat16_tEfNS_4arch4Sm90ELb1ELb0ELb1ELb1ELb0ELb0ELb0ELb0ELb0ELb0ELb0ELb0EEENS1_21CollectiveEpilogueFwdINS6_IJSA_NS7_ILi512EEESA_EEES9_SC_SE_Li256ELb1ELb0ELb0ELb0EEENS1_36VarlenDynamicPersistentTileSchedulerILi64ELi64ELi256ELi32ELb0ELb0ELb1ELb1ELb1ELb1EEEEEEEEEvNT_6ParamsE --------------------------
	.section	.nv.constant0._ZN7cutlass13device_kernelIN5flash11enable_sm90INS1_16FlashAttnFwdSm90INS1_25CollectiveMainloopFwdSm90ILi2EN4cute5tupleIJNS5_1CILi1EEES8_S8_EEENS6_IJNS7_ILi64EEESA_SA_EEELi512ENS_10bfloat16_tEfNS_4arch4Sm90ELb1ELb0ELb1ELb1ELb0ELb0ELb0ELb0ELb0ELb0ELb0ELb0EEENS1_21CollectiveEpilogueFwdINS6_IJSA_NS7_ILi512EEESA_EEES9_SC_SE_Li256ELb1ELb0ELb0ELb0EEENS1_36VarlenDynamicPersistentTileSchedulerILi64ELi64ELi256ELi32ELb0ELb0ELb1ELb1ELb1ELb1EEEEEEEEEvNT_6ParamsE,"a",@progbits
	.sectionflags	@""
	.align	4
.nv.constant0._ZN7cutlass13device_kernelIN5flash11enable_sm90INS1_16FlashAttnFwdSm90INS1_25CollectiveMainloopFwdSm90ILi2EN4cute5tupleIJNS5_1CILi1EEES8_S8_EEENS6_IJNS7_ILi64EEESA_SA_EEELi512ENS_10bfloat16_tEfNS_4arch4Sm90ELb1ELb0ELb1ELb1ELb0ELb0ELb0ELb0ELb0ELb0ELb0ELb0EEENS1_21CollectiveEpilogueFwdINS6_IJSA_NS7_ILi512EEESA_EEES9_SC_SE_Li256ELb1ELb0ELb0ELb0EEENS1_36VarlenDynamicPersistentTileSchedulerILi64ELi64ELi256ELi32ELb0ELb0ELb1ELb1ELb1ELb1EEEEEEEEEvNT_6ParamsE:
	.zero		3200


//--------------------- .nv.constant0._ZN7cutlass13device_kernelIN5flash11enable_sm90INS1_16FlashAttnFwdSm90INS1_25CollectiveMainloopFwdSm90ILi2EN4cute5tupleIJNS5_1CILi1EEES8_S8_EEENS6_IJNS7_ILi64EEESA_SA_EEELi512ENS_10bfloat16_tEfNS_4arch4Sm90ELb1ELb0ELb1ELb1ELb0ELb1ELb0ELb0ELb0ELb0ELb0ELb0EEENS1_21CollectiveEpilogueFwdINS6_IJSA_NS7_ILi512EEESA_EEES9_SC_SE_Li256ELb1ELb0ELb0ELb0EEENS1_36VarlenDynamicPersistentTileSchedulerILi64ELi64ELi256ELi32ELb0ELb0ELb1ELb1ELb1ELb1EEEEEEEEEvNT_6ParamsE --------------------------
	.section	.nv.constant0._ZN7cutlass13device_kernelIN5flash11enable_sm90INS1_16FlashAttnFwdSm90INS1_25CollectiveMainloopFwdSm90ILi2EN4cute5tupleIJNS5_1CILi1EEES8_S8_EEENS6_IJNS7_ILi64EEESA_SA_EEELi512ENS_10bfloat16_tEfNS_4arch4Sm90ELb1ELb0ELb1ELb1ELb0ELb1ELb0ELb0ELb0ELb0ELb0ELb0EEENS1_21CollectiveEpilogueFwdINS6_IJSA_NS7_ILi512EEESA_EEES9_SC_SE_Li256ELb1ELb0ELb0ELb0EEENS1_36VarlenDynamicPersistentTileSchedulerILi64ELi64ELi256ELi32ELb0ELb0ELb1ELb1ELb1ELb1EEEEEEEEEvNT_6ParamsE,"a",@progbits
	.sectionflags	@""
	.align	4
.nv.constant0._ZN7cutlass13device_kernelIN5flash11enable_sm90INS1_16FlashAttnFwdSm90INS1_25CollectiveMainloopFwdSm90ILi2EN4cute5tupleIJNS5_1CILi1EEES8_S8_EEENS6_IJNS7_ILi64EEESA_SA_EEELi512ENS_10bfloat16_tEfNS_4arch4Sm90ELb1ELb0ELb1ELb1ELb0ELb1ELb0ELb0ELb0ELb0ELb0ELb0EEENS1_21CollectiveEpilogueFwdINS6_IJSA_NS7_ILi512EEESA_EEES9_SC_SE_Li256ELb1ELb0ELb0ELb0EEENS1_36VarlenDynamicPersistentTileSchedulerILi64ELi64ELi256ELi32ELb0ELb0ELb1ELb1ELb1ELb1EEEEEEEEEvNT_6ParamsE:
	.zero		3200


//--------------------- .nv.constant0._ZN7cutlass13device_kernelIN5flash11enable_sm90INS1_16FlashAttnFwdSm90INS1_25CollectiveMainloopFwdSm90ILi2EN4cute5tupleIJNS5_1CILi1EEES8_S8_EEENS6_IJNS7_ILi64EEESA_SA_EEELi512ENS_10bfloat16_tEfNS_4arch4Sm90ELb1ELb0ELb1ELb1ELb0ELb0ELb1ELb0ELb0ELb0ELb0ELb0EEENS1_21CollectiveEpilogueFwdINS6_IJSA_NS7_ILi512EEESA_EEES9_SC_SE_Li256ELb1ELb0ELb0ELb0EEENS1_36VarlenDynamicPersistentTileSchedulerILi64ELi64ELi256ELi32ELb0ELb0ELb1ELb1ELb1ELb1EEEEEEEEEvNT_6ParamsE --------------------------
	.section	.nv.constant0._ZN7cutlass13device_kernelIN5flash11enable_sm90INS1_16FlashAttnFwdSm90INS1_25CollectiveMainloopFwdSm90ILi2EN4cute5tupleIJNS5_1CILi1EEES8_S8_EEENS6_IJNS7_ILi64EEESA_SA_EEELi512ENS_10bfloat16_tEfNS_4arch4Sm90ELb1ELb0ELb1ELb1ELb0ELb0ELb1ELb0ELb0ELb0ELb0ELb0EEENS1_21CollectiveEpilogueFwdINS6_IJSA_NS7_ILi512EEESA_EEES9_SC_SE_Li256ELb1ELb0ELb0ELb0EEENS1_36VarlenDynamicPersistentTileSchedulerILi64ELi64ELi256ELi32ELb0ELb0ELb1ELb1ELb1ELb1EEEEEEEEEvNT_6ParamsE,"a",@progbits
	.sectionflags	@""
	.align	4
.nv.constant0._ZN7cutlass13device_kernelIN5flash11enable_sm90INS1_16FlashAttnFwdSm90INS1_25CollectiveMainloopFwdSm90ILi2EN4cute5tupleIJNS5_1CILi1EEES8_S8_EEENS6_IJNS7_ILi64EEESA_SA_EEELi512ENS_10bfloat16_tEfNS_4arch4Sm90ELb1ELb0ELb1ELb1ELb0ELb0ELb1ELb0ELb0ELb0ELb0ELb0EEENS1_21CollectiveEpilogueFwdINS6_IJSA_NS7_ILi512EEESA_EEES9_SC_SE_Li256ELb1ELb0ELb0ELb0EEENS1_36VarlenDynamicPersistentTileSchedulerILi64ELi64ELi256ELi32ELb0ELb0ELb1ELb1ELb1ELb1EEEEEEEEEvNT_6ParamsE:
	.zero		3456


//--------------------- .nv.constant0._ZN7cutlass13device_kernelIN5flash11enable_sm90INS1_16FlashAttnFwdSm90INS1_25CollectiveMainloopFwdSm90ILi2EN4cute5tupleIJNS5_1CILi1EEES8_S8_EEENS6_IJNS7_ILi64EEESA_SA_EEELi512ENS_10bfloat16_tEfNS_4arch4Sm90ELb1ELb0ELb1ELb1ELb0ELb1ELb1ELb0ELb0ELb0ELb0ELb0EEENS1_21CollectiveEpilogueFwdINS6_IJSA_NS7_ILi512EEESA_EEES9_SC_SE_Li256ELb1ELb0ELb0ELb0EEENS1_36VarlenDynamicPersistentTileSchedulerILi64ELi64ELi256ELi32ELb0ELb0ELb1ELb1ELb1ELb1EEEEEEEEEvNT_6ParamsE --------------------------
	.section	.nv.constant0._ZN7cutlass13device_kernelIN5flash11enable_sm90INS1_16FlashAttnFwdSm90INS1_25CollectiveMainloopFwdSm90ILi2EN4cute5tupleIJNS5_1CILi1EEES8_S8_EEENS6_IJNS7_ILi64EEESA_SA_EEELi512ENS_10bfloat16_tEfNS_4arch4Sm90ELb1ELb0ELb1ELb1ELb0ELb1ELb1ELb0ELb0ELb0ELb0ELb0EEENS1_21CollectiveEpilogueFwdINS6_IJSA_NS7_ILi512EEESA_EEES9_SC_SE_Li256ELb1ELb0ELb0ELb0EEENS1_36VarlenDynamicPersistentTileSchedulerILi64ELi64ELi256ELi32ELb0ELb0ELb1ELb1ELb1ELb1EEEEEEEEEvNT_6ParamsE,"a",@progbits
	.sectionflags	@""
	.align	4
.nv.constant0._ZN7cutlass13device_kernelIN5flash11enable_sm90INS1_16FlashAttnFwdSm90INS1_25CollectiveMainloopFwdSm90ILi2EN4cute5tupleIJNS5_1CILi1EEES8_S8_EEENS6_IJNS7_ILi64EEESA_SA_EEELi512ENS_10bfloat16_tEfNS_4arch4Sm90ELb1ELb0ELb1ELb1ELb0ELb1ELb1ELb0ELb0ELb0ELb0ELb0EEENS1_21CollectiveEpilogueFwdINS6_IJSA_NS7_ILi512EEESA_EEES9_SC_SE_Li256ELb1ELb0ELb0ELb0EEENS1_36VarlenDynamicPersistentTileSchedulerILi64ELi64ELi256ELi32ELb0ELb0ELb1ELb1ELb1ELb1EEEEEEEEEvNT_6ParamsE:
	.zero		3456


//--------------------- SYMBOLS --------------------------

	.type		.nv.reservedSmem.offset0,@object
	.size		.nv.reservedSmem.offset0,0x4
	.type		__assertfail,@function
